	.target	sm_100a

	.elftype	@"ET_EXEC"


//--------------------- .note.nv.tkinfo           --------------------------
	.section	.note.nv.tkinfo,"",@"SHT_NOTE"
	.sectionflags	@"SHF_NOTE_NV_TKINFO"
	.tkinfo
        /*0018*/ 	.word	0x00000002
        /*0030*/ 	.string	""
        /*0030*/ 	.string	"ptxas"
        /*0030*/ 	.string	"Cuda compilation tools, release 13.0, V13.0.88"
        /*0030*/ 	.string	"Build cuda_13.0.r13.0/compiler.36424714_0"
        /*0030*/ 	.string	"-arch sm_100a -m 64 "



//--------------------- .note.nv.cuinfo           --------------------------
	.section	.note.nv.cuinfo,"",@"SHT_NOTE"
	.sectionflags	@"SHF_NOTE_NV_CUINFO"
        /*0018*/ 	.short	0x0002
        /*001a*/ 	.short	0x0064
        /*001c*/ 	.short	0x0082
	.zero		2


//--------------------- .nv.info                  --------------------------
	.section	.nv.info,"",@"SHT_CUDA_INFO"
	.align	4


	//----- nvinfo : EIATTR_REGCOUNT
	.align		4
        /*0000*/ 	.byte	0x04, 0x2f
        /*0002*/ 	.short	(.L_15 - .L_14)
	.align		4
.L_14:
        /*0004*/ 	.word	index@(_ZN4mmha33masked_multihead_attention_kernelIfLi32ELi32ELi4ELi8ELi64ELb0ELb0EEEv26Multihead_attention_paramsIT_XT5_EE)
        /*0008*/ 	.word	0x00000038


	//----- nvinfo : EIATTR_FRAME_SIZE
	.align		4
.L_15:
        /*000c*/ 	.byte	0x04, 0x11
        /*000e*/ 	.short	(.L_17 - .L_16)
	.align		4
.L_16:
        /*0010*/ 	.word	index@(_ZN4mmha33masked_multihead_attention_kernelIfLi32ELi32ELi4ELi8ELi64ELb0ELb0EEEv26Multihead_attention_paramsIT_XT5_EE)
        /*0014*/ 	.word	0x00000000


	//----- nvinfo : EIATTR_REGCOUNT
	.align		4
.L_17:
        /*0018*/ 	.byte	0x04, 0x2f
        /*001a*/ 	.short	(.L_19 - .L_18)
	.align		4
.L_18:
        /*001c*/ 	.word	index@(_ZN4mmha33masked_multihead_attention_kernelIfLi32ELi32ELi2ELi8ELi128ELb0ELb0EEEv26Multihead_attention_paramsIT_XT5_EE)
        /*0020*/ 	.word	0x00000040


	//----- nvinfo : EIATTR_FRAME_SIZE
	.align		4
.L_19:
        /*0024*/ 	.byte	0x04, 0x11
        /*0026*/ 	.short	(.L_21 - .L_20)
	.align		4
.L_20:
        /*0028*/ 	.word	index@(_ZN4mmha33masked_multihead_attention_kernelIfLi32ELi32ELi2ELi8ELi128ELb0ELb0EEEv26Multihead_attention_paramsIT_XT5_EE)
        /*002c*/ 	.word	0x00000000


	//----- nvinfo : EIATTR_REGCOUNT
	.align		4
.L_21:
        /*0030*/ 	.byte	0x04, 0x2f
        /*0032*/ 	.short	(.L_23 - .L_22)
	.align		4
.L_22:
        /*0034*/ 	.word	index@(_ZN4mmha33masked_multihead_attention_kernelIfLi32ELi32ELi1ELi8ELi256ELb0ELb0EEEv26Multihead_attention_paramsIT_XT5_EE)
        /*0038*/ 	.word	0x00000060


	//----- nvinfo : EIATTR_FRAME_SIZE
	.align		4
.L_23:
        /*003c*/ 	.byte	0x04, 0x11
        /*003e*/ 	.short	(.L_25 - .L_24)
	.align		4
.L_24:
        /*0040*/ 	.word	index@(_ZN4mmha33masked_multihead_attention_kernelIfLi32ELi32ELi1ELi8ELi256ELb0ELb0EEEv26Multihead_attention_paramsIT_XT5_EE)
        /*0044*/ 	.word	0x00000000


	//----- nvinfo : EIATTR_REGCOUNT
	.align		4
.L_25:
        /*0048*/ 	.byte	0x04, 0x2f
        /*004a*/ 	.short	(.L_27 - .L_26)
	.align		4
.L_26:
        /*004c*/ 	.word	index@(_ZN4mmha33masked_multihead_attention_kernelIfLi32ELi32ELi4ELi8ELi64ELb0ELb1EEEv26Multihead_attention_paramsIT_XT5_EE)
        /*0050*/ 	.word	0x00000038


	//----- nvinfo : EIATTR_FRAME_SIZE
	.align		4
.L_27:
        /*0054*/ 	.byte	0x04, 0x11
        /*0056*/ 	.short	(.L_29 - .L_28)
	.align		4
.L_28:
        /*0058*/ 	.word	index@(_ZN4mmha33masked_multihead_attention_kernelIfLi32ELi32ELi4ELi8ELi64ELb0ELb1EEEv26Multihead_attention_paramsIT_XT5_EE)
        /*005c*/ 	.word	0x00000000


	//----- nvinfo : EIATTR_REGCOUNT
	.align		4
.L_29:
        /*0060*/ 	.byte	0x04, 0x2f
        /*0062*/ 	.short	(.L_31 - .L_30)
	.align		4
.L_30:
        /*0064*/ 	.word	index@(_ZN4mmha33masked_multihead_attention_kernelIfLi32ELi32ELi2ELi8ELi128ELb0ELb1EEEv26Multihead_attention_paramsIT_XT5_EE)
        /*0068*/ 	.word	0x00000040


	//----- nvinfo : EIATTR_FRAME_SIZE
	.align		4
.L_31:
        /*006c*/ 	.byte	0x04, 0x11
        /*006e*/ 	.short	(.L_33 - .L_32)
	.align		4
.L_32:
        /*0070*/ 	.word	index@(_ZN4mmha33masked_multihead_attention_kernelIfLi32ELi32ELi2ELi8ELi128ELb0ELb1EEEv26Multihead_attention_paramsIT_XT5_EE)
        /*0074*/ 	.word	0x00000000


	//----- nvinfo : EIATTR_REGCOUNT
	.align		4
.L_33:
        /*0078*/ 	.byte	0x04, 0x2f
        /*007a*/ 	.short	(.L_35 - .L_34)
	.align		4
.L_34:
        /*007c*/ 	.word	index@(_ZN4mmha33masked_multihead_attention_kernelIfLi32ELi32ELi1ELi8ELi256ELb0ELb1EEEv26Multihead_attention_paramsIT_XT5_EE)
        /*0080*/ 	.word	0x0000005e


	//----- nvinfo : EIATTR_FRAME_SIZE
	.align		4
.L_35:
        /*0084*/ 	.byte	0x04, 0x11
        /*0086*/ 	.short	(.L_37 - .L_36)
	.align		4
.L_36:
        /*0088*/ 	.word	index@(_ZN4mmha33masked_multihead_attention_kernelIfLi32ELi32ELi1ELi8ELi256ELb0ELb1EEEv26Multihead_attention_paramsIT_XT5_EE)
        /*008c*/ 	.word	0x00000000


	//----- nvinfo : EIATTR_REGCOUNT
	.align		4
.L_37:
        /*0090*/ 	.byte	0x04, 0x2f
        /*0092*/ 	.short	(.L_39 - .L_38)
	.align		4
.L_38:
        /*0094*/ 	.word	index@(_ZN4mmha33masked_multihead_attention_kernelItLi32ELi32ELi4ELi4ELi64ELb0ELb0EEEv26Multihead_attention_paramsIT_XT5_EE)
        /*0098*/ 	.word	0x00000037


	//----- nvinfo : EIATTR_FRAME_SIZE
	.align		4
.L_39:
        /*009c*/ 	.byte	0x04, 0x11
        /*009e*/ 	.short	(.L_41 - .L_40)
	.align		4
.L_40:
        /*00a0*/ 	.word	index@(_ZN4mmha33masked_multihead_attention_kernelItLi32ELi32ELi4ELi4ELi64ELb0ELb0EEEv26Multihead_attention_paramsIT_XT5_EE)
        /*00a4*/ 	.word	0x00000000


	//----- nvinfo : EIATTR_REGCOUNT
	.align		4
.L_41:
        /*00a8*/ 	.byte	0x04, 0x2f
        /*00aa*/ 	.short	(.L_43 - .L_42)
	.align		4
.L_42:
        /*00ac*/ 	.word	index@(_ZN4mmha33masked_multihead_attention_kernelItLi32ELi32ELi2ELi4ELi128ELb0ELb0EEEv26Multihead_attention_paramsIT_XT5_EE)
        /*00b0*/ 	.word	0x00000030


	//----- nvinfo : EIATTR_FRAME_SIZE
	.align		4
.L_43:
        /*00b4*/ 	.byte	0x04, 0x11
        /*00b6*/ 	.short	(.L_45 - .L_44)
	.align		4
.L_44:
        /*00b8*/ 	.word	index@(_ZN4mmha33masked_multihead_attention_kernelItLi32ELi32ELi2ELi4ELi128ELb0ELb0EEEv26Multihead_attention_paramsIT_XT5_EE)
        /*00bc*/ 	.word	0x00000000


	//----- nvinfo : EIATTR_REGCOUNT
	.align		4
.L_45:
        /*00c0*/ 	.byte	0x04, 0x2f
        /*00c2*/ 	.short	(.L_47 - .L_46)
	.align		4
.L_46:
        /*00c4*/ 	.word	index@(_ZN4mmha33masked_multihead_attention_kernelItLi32ELi32ELi1ELi4ELi256ELb0ELb0EEEv26Multihead_attention_paramsIT_XT5_EE)
        /*00c8*/ 	.word	0x00000040


	//----- nvinfo : EIATTR_FRAME_SIZE
	.align		4
.L_47:
        /*00cc*/ 	.byte	0x04, 0x11
        /*00ce*/ 	.short	(.L_49 - .L_48)
	.align		4
.L_48:
        /*00d0*/ 	.word	index@(_ZN4mmha33masked_multihead_attention_kernelItLi32ELi32ELi1ELi4ELi256ELb0ELb0EEEv26Multihead_attention_paramsIT_XT5_EE)
        /*00d4*/ 	.word	0x00000000


	//----- nvinfo : EIATTR_REGCOUNT
	.align		4
.L_49:
        /*00d8*/ 	.byte	0x04, 0x2f
        /*00da*/ 	.short	(.L_51 - .L_50)
	.align		4
.L_50:
        /*00dc*/ 	.word	index@(_ZN4mmha33masked_multihead_attention_kernelItLi32ELi32ELi4ELi4ELi64ELb0ELb1EEEv26Multihead_attention_paramsIT_XT5_EE)
        /*00e0*/ 	.word	0x00000030


	//----- nvinfo : EIATTR_FRAME_SIZE
	.align		4
.L_51:
        /*00e4*/ 	.byte	0x04, 0x11
        /*00e6*/ 	.short	(.L_53 - .L_52)
	.align		4
.L_52:
        /*00e8*/ 	.word	index@(_ZN4mmha33masked_multihead_attention_kernelItLi32ELi32ELi4ELi4ELi64ELb0ELb1EEEv26Multihead_attention_paramsIT_XT5_EE)
        /*00ec*/ 	.word	0x00000000


	//----- nvinfo : EIATTR_REGCOUNT
	.align		4
.L_53:
        /*00f0*/ 	.byte	0x04, 0x2f
        /*00f2*/ 	.short	(.L_55 - .L_54)
	.align		4
.L_54:
        /*00f4*/ 	.word	index@(_ZN4mmha33masked_multihead_attention_kernelItLi32ELi32ELi2ELi4ELi128ELb0ELb1EEEv26Multihead_attention_paramsIT_XT5_EE)
        /*00f8*/ 	.word	0x00000030


	//----- nvinfo : EIATTR_FRAME_SIZE
	.align		4
.L_55:
        /*00fc*/ 	.byte	0x04, 0x11
        /*00fe*/ 	.short	(.L_57 - .L_56)
	.align		4
.L_56:
        /*0100*/ 	.word	index@(_ZN4mmha33masked_multihead_attention_kernelItLi32ELi32ELi2ELi4ELi128ELb0ELb1EEEv26Multihead_attention_paramsIT_XT5_EE)
        /*0104*/ 	.word	0x00000000


	//----- nvinfo : EIATTR_REGCOUNT
	.align		4
.L_57:
        /*0108*/ 	.byte	0x04, 0x2f
        /*010a*/ 	.short	(.L_59 - .L_58)
	.align		4
.L_58:
        /*010c*/ 	.word	index@(_ZN4mmha33masked_multihead_attention_kernelItLi32ELi32ELi1ELi4ELi256ELb0ELb1EEEv26Multihead_attention_paramsIT_XT5_EE)
        /*0110*/ 	.word	0x00000046


	//----- nvinfo : EIATTR_FRAME_SIZE
	.align		4
.L_59:
        /*0114*/ 	.byte	0x04, 0x11
        /*0116*/ 	.short	(.L_61 - .L_60)
	.align		4
.L_60:
        /*0118*/ 	.word	index@(_ZN4mmha33masked_multihead_attention_kernelItLi32ELi32ELi1ELi4ELi256ELb0ELb1EEEv26Multihead_attention_paramsIT_XT5_EE)
        /*011c*/ 	.word	0x00000000


	//----- nvinfo : EIATTR_REGCOUNT
	.align		4
.L_61:
        /*0120*/ 	.byte	0x04, 0x2f
        /*0122*/ 	.short	(.L_63 - .L_62)
	.align		4
.L_62:
        /*0124*/ 	.word	index@(_ZN4mmha33masked_multihead_attention_kernelIfLi32ELi32ELi4ELi8ELi64ELb1ELb0EEEv26Multihead_attention_paramsIT_XT5_EE)
        /*0128*/ 	.word	0x00000040


	//----- nvinfo : EIATTR_FRAME_SIZE
	.align		4
.L_63:
        /*012c*/ 	.byte	0x04, 0x11
        /*012e*/ 	.short	(.L_65 - .L_64)
	.align		4
.L_64:
        /*0130*/ 	.word	index@(_ZN4mmha33masked_multihead_attention_kernelIfLi32ELi32ELi4ELi8ELi64ELb1ELb0EEEv26Multihead_attention_paramsIT_XT5_EE)
        /*0134*/ 	.word	0x00000000


	//----- nvinfo : EIATTR_REGCOUNT
	.align		4
.L_65:
        /*0138*/ 	.byte	0x04, 0x2f
        /*013a*/ 	.short	(.L_67 - .L_66)
	.align		4
.L_66:
        /*013c*/ 	.word	index@(_ZN4mmha33masked_multihead_attention_kernelIfLi32ELi32ELi2ELi8ELi128ELb1ELb0EEEv26Multihead_attention_paramsIT_XT5_EE)
        /*0140*/ 	.word	0x00000050


	//----- nvinfo : EIATTR_FRAME_SIZE
	.align		4
.L_67:
        /*0144*/ 	.byte	0x04, 0x11
        /*0146*/ 	.short	(.L_69 - .L_68)
	.align		4
.L_68:
        /*0148*/ 	.word	index@(_ZN4mmha33masked_multihead_attention_kernelIfLi32ELi32ELi2ELi8ELi128ELb1ELb0EEEv26Multihead_attention_paramsIT_XT5_EE)
        /*014c*/ 	.word	0x00000000


	//----- nvinfo : EIATTR_REGCOUNT
	.align		4
.L_69:
        /*0150*/ 	.byte	0x04, 0x2f
        /*0152*/ 	.short	(.L_71 - .L_70)
	.align		4
.L_70:
        /*0154*/ 	.word	index@(_ZN4mmha33masked_multihead_attention_kernelIfLi32ELi32ELi1ELi8ELi256ELb1ELb0EEEv26Multihead_attention_paramsIT_XT5_EE)
        /*0158*/ 	.word	0x00000080


	//----- nvinfo : EIATTR_FRAME_SIZE
	.align		4
.L_71:
        /*015c*/ 	.byte	0x04, 0x11
        /*015e*/ 	.short	(.L_73 - .L_72)
	.align		4
.L_72:
        /*0160*/ 	.word	index@(_ZN4mmha33masked_multihead_attention_kernelIfLi32ELi32ELi1ELi8ELi256ELb1ELb0EEEv26Multihead_attention_paramsIT_XT5_EE)
        /*0164*/ 	.word	0x00000000


	//----- nvinfo : EIATTR_REGCOUNT
	.align		4
.L_73:
        /*0168*/ 	.byte	0x04, 0x2f
        /*016a*/ 	.short	(.L_75 - .L_74)
	.align		4
.L_74:
        /*016c*/ 	.word	index@(_ZN4mmha33masked_multihead_attention_kernelIfLi32ELi32ELi4ELi8ELi64ELb1ELb1EEEv26Multihead_attention_paramsIT_XT5_EE)
        /*0170*/ 	.word	0x00000040


	//----- nvinfo : EIATTR_FRAME_SIZE
	.align		4
.L_75:
        /*0174*/ 	.byte	0x04, 0x11
        /*0176*/ 	.short	(.L_77 - .L_76)
	.align		4
.L_76:
        /*0178*/ 	.word	index@(_ZN4mmha33masked_multihead_attention_kernelIfLi32ELi32ELi4ELi8ELi64ELb1ELb1EEEv26Multihead_attention_paramsIT_XT5_EE)
        /*017c*/ 	.word	0x00000000


	//----- nvinfo : EIATTR_REGCOUNT
	.align		4
.L_77:
        /*0180*/ 	.byte	0x04, 0x2f
        /*0182*/ 	.short	(.L_79 - .L_78)
	.align		4
.L_78:
        /*0184*/ 	.word	index@(_ZN4mmha33masked_multihead_attention_kernelIfLi32ELi32ELi2ELi8ELi128ELb1ELb1EEEv26Multihead_attention_paramsIT_XT5_EE)
        /*0188*/ 	.word	0x00000050


	//----- nvinfo : EIATTR_FRAME_SIZE
	.align		4
.L_79:
        /*018c*/ 	.byte	0x04, 0x11
        /*018e*/ 	.short	(.L_81 - .L_80)
	.align		4
.L_80:
        /*0190*/ 	.word	index@(_ZN4mmha33masked_multihead_attention_kernelIfLi32ELi32ELi2ELi8ELi128ELb1ELb1EEEv26Multihead_attention_paramsIT_XT5_EE)
        /*0194*/ 	.word	0x00000000


	//----- nvinfo : EIATTR_REGCOUNT
	.align		4
.L_81:
        /*0198*/ 	.byte	0x04, 0x2f
        /*019a*/ 	.short	(.L_83 - .L_82)
	.align		4
.L_82:
        /*019c*/ 	.word	index@(_ZN4mmha33masked_multihead_attention_kernelIfLi32ELi32ELi1ELi8ELi256ELb1ELb1EEEv26Multihead_attention_paramsIT_XT5_EE)
        /*01a0*/ 	.word	0x00000080


	//----- nvinfo : EIATTR_FRAME_SIZE
	.align		4
.L_83:
        /*01a4*/ 	.byte	0x04, 0x11
        /*01a6*/ 	.short	(.L_85 - .L_84)
	.align		4
.L_84:
        /*01a8*/ 	.word	index@(_ZN4mmha33masked_multihead_attention_kernelIfLi32ELi32ELi1ELi8ELi256ELb1ELb1EEEv26Multihead_attention_paramsIT_XT5_EE)
        /*01ac*/ 	.word	0x00000000


	//----- nvinfo : EIATTR_REGCOUNT
	.align		4
.L_85:
        /*01b0*/ 	.byte	0x04, 0x2f
        /*01b2*/ 	.short	(.L_87 - .L_86)
	.align		4
.L_86:
        /*01b4*/ 	.word	index@(_ZN4mmha33masked_multihead_attention_kernelItLi32ELi32ELi4ELi4ELi64ELb1ELb0EEEv26Multihead_attention_paramsIT_XT5_EE)
        /*01b8*/ 	.word	0x00000030


	//----- nvinfo : EIATTR_FRAME_SIZE
	.align		4
.L_87:
        /*01bc*/ 	.byte	0x04, 0x11
        /*01be*/ 	.short	(.L_89 - .L_88)
	.align		4
.L_88:
        /*01c0*/ 	.word	index@(_ZN4mmha33masked_multihead_attention_kernelItLi32ELi32ELi4ELi4ELi64ELb1ELb0EEEv26Multihead_attention_paramsIT_XT5_EE)
        /*01c4*/ 	.word	0x00000000


	//----- nvinfo : EIATTR_REGCOUNT
	.align		4
.L_89:
        /*01c8*/ 	.byte	0x04, 0x2f
        /*01ca*/ 	.short	(.L_91 - .L_90)
	.align		4
.L_90:
        /*01cc*/ 	.word	index@(_ZN4mmha33masked_multihead_attention_kernelItLi32ELi32ELi2ELi4ELi128ELb1ELb0EEEv26Multihead_attention_paramsIT_XT5_EE)
        /*01d0*/ 	.word	0x00000037


	//----- nvinfo : EIATTR_FRAME_SIZE
	.align		4
.L_91:
        /*01d4*/ 	.byte	0x04, 0x11
        /*01d6*/ 	.short	(.L_93 - .L_92)
	.align		4
.L_92:
        /*01d8*/ 	.word	index@(_ZN4mmha33masked_multihead_attention_kernelItLi32ELi32ELi2ELi4ELi128ELb1ELb0EEEv26Multihead_attention_paramsIT_XT5_EE)
        /*01dc*/ 	.word	0x00000000


	//----- nvinfo : EIATTR_REGCOUNT
	.align		4
.L_93:
        /*01e0*/ 	.byte	0x04, 0x2f
        /*01e2*/ 	.short	(.L_95 - .L_94)
	.align		4
.L_94:
        /*01e4*/ 	.word	index@(_ZN4mmha33masked_multihead_attention_kernelItLi32ELi32ELi1ELi4ELi256ELb1ELb0EEEv26Multihead_attention_paramsIT_XT5_EE)
        /*01e8*/ 	.word	0x00000046


	//----- nvinfo : EIATTR_FRAME_SIZE
	.align		4
.L_95:
        /*01ec*/ 	.byte	0x04, 0x11
        /*01ee*/ 	.short	(.L_97 - .L_96)
	.align		4
.L_96:
        /*01f0*/ 	.word	index@(_ZN4mmha33masked_multihead_attention_kernelItLi32ELi32ELi1ELi4ELi256ELb1ELb0EEEv26Multihead_attention_paramsIT_XT5_EE)
        /*01f4*/ 	.word	0x00000000


	//----- nvinfo : EIATTR_REGCOUNT
	.align		4
.L_97:
        /*01f8*/ 	.byte	0x04, 0x2f
        /*01fa*/ 	.short	(.L_99 - .L_98)
	.align		4
.L_98:
        /*01fc*/ 	.word	index@(_ZN4mmha33masked_multihead_attention_kernelItLi32ELi32ELi4ELi4ELi64ELb1ELb1EEEv26Multihead_attention_paramsIT_XT5_EE)
        /*0200*/ 	.word	0x00000030


	//----- nvinfo : EIATTR_FRAME_SIZE
	.align		4
.L_99:
        /*0204*/ 	.byte	0x04, 0x11
        /*0206*/ 	.short	(.L_101 - .L_100)
	.align		4
.L_100:
        /*0208*/ 	.word	index@(_ZN4mmha33masked_multihead_attention_kernelItLi32ELi32ELi4ELi4ELi64ELb1ELb1EEEv26Multihead_attention_paramsIT_XT5_EE)
        /*020c*/ 	.word	0x00000000


	//----- nvinfo : EIATTR_REGCOUNT
	.align		4
.L_101:
        /*0210*/ 	.byte	0x04, 0x2f
        /*0212*/ 	.short	(.L_103 - .L_102)
	.align		4
.L_102:
        /*0214*/ 	.word	index@(_ZN4mmha33masked_multihead_attention_kernelItLi32ELi32ELi2ELi4ELi128ELb1ELb1EEEv26Multihead_attention_paramsIT_XT5_EE)
        /*0218*/ 	.word	0x00000037


	//----- nvinfo : EIATTR_FRAME_SIZE
	.align		4
.L_103:
        /*021c*/ 	.byte	0x04, 0x11
        /*021e*/ 	.short	(.L_105 - .L_104)
	.align		4
.L_104:
        /*0220*/ 	.word	index@(_ZN4mmha33masked_multihead_attention_kernelItLi32ELi32ELi2ELi4ELi128ELb1ELb1EEEv26Multihead_attention_paramsIT_XT5_EE)
        /*0224*/ 	.word	0x00000000


	//----- nvinfo : EIATTR_REGCOUNT
	.align		4
.L_105:
        /*0228*/ 	.byte	0x04, 0x2f
        /*022a*/ 	.short	(.L_107 - .L_106)
	.align		4
.L_106:
        /*022c*/ 	.word	index@(_ZN4mmha33masked_multihead_attention_kernelItLi32ELi32ELi1ELi4ELi256ELb1ELb1EEEv26Multihead_attention_paramsIT_XT5_EE)
        /*0230*/ 	.word	0x00000048


	//----- nvinfo : EIATTR_FRAME_SIZE
	.align		4
.L_107:
        /*0234*/ 	.byte	0x04, 0x11
        /*0236*/ 	.short	(.L_109 - .L_108)
	.align		4
.L_108:
        /*0238*/ 	.word	index@(_ZN4mmha33masked_multihead_attention_kernelItLi32ELi32ELi1ELi4ELi256ELb1ELb1EEEv26Multihead_attention_paramsIT_XT5_EE)
        /*023c*/ 	.word	0x00000000


	//----- nvinfo : EIATTR_MIN_STACK_SIZE
	.align		4
.L_109:
        /*0240*/ 	.byte	0x04, 0x12
        /*0242*/ 	.short	(.L_111 - .L_110)
	.align		4
.L_110:
        /*0244*/ 	.word	index@(_ZN4mmha33masked_multihead_attention_kernelItLi32ELi32ELi1ELi4ELi256ELb1ELb1EEEv26Multihead_attention_paramsIT_XT5_EE)
        /*0248*/ 	.word	0x00000000


	//----- nvinfo : EIATTR_MIN_STACK_SIZE
	.align		4
.L_111:
        /*024c*/ 	.byte	0x04, 0x12
        /*024e*/ 	.short	(.L_113 - .L_112)
	.align		4
.L_112:
        /*0250*/ 	.word	index@(_ZN4mmha33masked_multihead_attention_kernelItLi32ELi32ELi2ELi4ELi128ELb1ELb1EEEv26Multihead_attention_paramsIT_XT5_EE)
        /*0254*/ 	.word	0x00000000


	//----- nvinfo : EIATTR_MIN_STACK_SIZE
	.align		4
.L_113:
        /*0258*/ 	.byte	0x04, 0x12
        /*025a*/ 	.short	(.L_115 - .L_114)
	.align		4
.L_114:
        /*025c*/ 	.word	index@(_ZN4mmha33masked_multihead_attention_kernelItLi32ELi32ELi4ELi4ELi64ELb1ELb1EEEv26Multihead_attention_paramsIT_XT5_EE)
        /*0260*/ 	.word	0x00000000


	//----- nvinfo : EIATTR_MIN_STACK_SIZE
	.align		4
.L_115:
        /*0264*/ 	.byte	0x04, 0x12
        /*0266*/ 	.short	(.L_117 - .L_116)
	.align		4
.L_116:
        /*0268*/ 	.word	index@(_ZN4mmha33masked_multihead_attention_kernelItLi32ELi32ELi1ELi4ELi256ELb1ELb0EEEv26Multihead_attention_paramsIT_XT5_EE)
        /*026c*/ 	.word	0x00000000


	//----- nvinfo : EIATTR_MIN_STACK_SIZE
	.align		4
.L_117:
        /*0270*/ 	.byte	0x04, 0x12
        /*0272*/ 	.short	(.L_119 - .L_118)
	.align		4
.L_118:
        /*0274*/ 	.word	index@(_ZN4mmha33masked_multihead_attention_kernelItLi32ELi32ELi2ELi4ELi128ELb1ELb0EEEv26Multihead_attention_paramsIT_XT5_EE)
        /*0278*/ 	.word	0x00000000


	//----- nvinfo : EIATTR_MIN_STACK_SIZE
	.align		4
.L_119:
        /*027c*/ 	.byte	0x04, 0x12
        /*027e*/ 	.short	(.L_121 - .L_120)
	.align		4
.L_120:
        /*0280*/ 	.word	index@(_ZN4mmha33masked_multihead_attention_kernelItLi32ELi32ELi4ELi4ELi64ELb1ELb0EEEv26Multihead_attention_paramsIT_XT5_EE)
        /*0284*/ 	.word	0x00000000


	//----- nvinfo : EIATTR_MIN_STACK_SIZE
	.align		4
.L_121:
        /*0288*/ 	.byte	0x04, 0x12
        /*028a*/ 	.short	(.L_123 - .L_122)
	.align		4
.L_122:
        /*028c*/ 	.word	index@(_ZN4mmha33masked_multihead_attention_kernelIfLi32ELi32ELi1ELi8ELi256ELb1ELb1EEEv26Multihead_attention_paramsIT_XT5_EE)
        /*0290*/ 	.word	0x00000000


	//----- nvinfo : EIATTR_MIN_STACK_SIZE
	.align		4
.L_123:
        /*0294*/ 	.byte	0x04, 0x12
        /*0296*/ 	.short	(.L_125 - .L_124)
	.align		4
.L_124:
        /*0298*/ 	.word	index@(_ZN4mmha33masked_multihead_attention_kernelIfLi32ELi32ELi2ELi8ELi128ELb1ELb1EEEv26Multihead_attention_paramsIT_XT5_EE)
        /*029c*/ 	.word	0x00000000


	//----- nvinfo : EIATTR_MIN_STACK_SIZE
	.align		4
.L_125:
        /*02a0*/ 	.byte	0x04, 0x12
        /*02a2*/ 	.short	(.L_127 - .L_126)
	.align		4
.L_126:
        /*02a4*/ 	.word	index@(_ZN4mmha33masked_multihead_attention_kernelIfLi32ELi32ELi4ELi8ELi64ELb1ELb1EEEv26Multihead_attention_paramsIT_XT5_EE)
        /*02a8*/ 	.word	0x00000000


	//----- nvinfo : EIATTR_MIN_STACK_SIZE
	.align		4
.L_127:
        /*02ac*/ 	.byte	0x04, 0x12
        /*02ae*/ 	.short	(.L_129 - .L_128)
	.align		4
.L_128:
        /*02b0*/ 	.word	index@(_ZN4mmha33masked_multihead_attention_kernelIfLi32ELi32ELi1ELi8ELi256ELb1ELb0EEEv26Multihead_attention_paramsIT_XT5_EE)
        /*02b4*/ 	.word	0x00000000


	//----- nvinfo : EIATTR_MIN_STACK_SIZE
	.align		4
.L_129:
        /*02b8*/ 	.byte	0x04, 0x12
        /*02ba*/ 	.short	(.L_131 - .L_130)
	.align		4
.L_130:
        /*02bc*/ 	.word	index@(_ZN4mmha33masked_multihead_attention_kernelIfLi32ELi32ELi2ELi8ELi128ELb1ELb0EEEv26Multihead_attention_paramsIT_XT5_EE)
        /*02c0*/ 	.word	0x00000000


	//----- nvinfo : EIATTR_MIN_STACK_SIZE
	.align		4
.L_131:
        /*02c4*/ 	.byte	0x04, 0x12
        /*02c6*/ 	.short	(.L_133 - .L_132)
	.align		4
.L_132:
        /*02c8*/ 	.word	index@(_ZN4mmha33masked_multihead_attention_kernelIfLi32ELi32ELi4ELi8ELi64ELb1ELb0EEEv26Multihead_attention_paramsIT_XT5_EE)
        /*02cc*/ 	.word	0x00000000


	//----- nvinfo : EIATTR_MIN_STACK_SIZE
	.align		4
.L_133:
        /*02d0*/ 	.byte	0x04, 0x12
        /*02d2*/ 	.short	(.L_135 - .L_134)
	.align		4
.L_134:
        /*02d4*/ 	.word	index@(_ZN4mmha33masked_multihead_attention_kernelItLi32ELi32ELi1ELi4ELi256ELb0ELb1EEEv26Multihead_attention_paramsIT_XT5_EE)
        /*02d8*/ 	.word	0x00000000


	//----- nvinfo : EIATTR_MIN_STACK_SIZE
	.align		4
.L_135:
        /*02dc*/ 	.byte	0x04, 0x12
        /*02de*/ 	.short	(.L_137 - .L_136)
	.align		4
.L_136:
        /*02e0*/ 	.word	index@(_ZN4mmha33masked_multihead_attention_kernelItLi32ELi32ELi2ELi4ELi128ELb0ELb1EEEv26Multihead_attention_paramsIT_XT5_EE)
        /*02e4*/ 	.word	0x00000000


	//----- nvinfo : EIATTR_MIN_STACK_SIZE
	.align		4
.L_137:
        /*02e8*/ 	.byte	0x04, 0x12
        /*02ea*/ 	.short	(.L_139 - .L_138)
	.align		4
.L_138:
        /*02ec*/ 	.word	index@(_ZN4mmha33masked_multihead_attention_kernelItLi32ELi32ELi4ELi4ELi64ELb0ELb1EEEv26Multihead_attention_paramsIT_XT5_EE)
        /*02f0*/ 	.word	0x00000000


	//----- nvinfo : EIATTR_MIN_STACK_SIZE
	.align		4
.L_139:
        /*02f4*/ 	.byte	0x04, 0x12
        /*02f6*/ 	.short	(.L_141 - .L_140)
	.align		4
.L_140:
        /*02f8*/ 	.word	index@(_ZN4mmha33masked_multihead_attention_kernelItLi32ELi32ELi1ELi4ELi256ELb0ELb0EEEv26Multihead_attention_paramsIT_XT5_EE)
        /*02fc*/ 	.word	0x00000000


	//----- nvinfo : EIATTR_MIN_STACK_SIZE
	.align		4
.L_141:
        /*0300*/ 	.byte	0x04, 0x12
        /*0302*/ 	.short	(.L_143 - .L_142)
	.align		4
.L_142:
        /*0304*/ 	.word	index@(_ZN4mmha33masked_multihead_attention_kernelItLi32ELi32ELi2ELi4ELi128ELb0ELb0EEEv26Multihead_attention_paramsIT_XT5_EE)
        /*0308*/ 	.word	0x00000000


	//----- nvinfo : EIATTR_MIN_STACK_SIZE
	.align		4
.L_143:
        /*030c*/ 	.byte	0x04, 0x12
        /*030e*/ 	.short	(.L_145 - .L_144)
	.align		4
.L_144:
        /*0310*/ 	.word	index@(_ZN4mmha33masked_multihead_attention_kernelItLi32ELi32ELi4ELi4ELi64ELb0ELb0EEEv26Multihead_attention_paramsIT_XT5_EE)
        /*0314*/ 	.word	0x00000000


	//----- nvinfo : EIATTR_MIN_STACK_SIZE
	.align		4
.L_145:
        /*0318*/ 	.byte	0x04, 0x12
        /*031a*/ 	.short	(.L_147 - .L_146)
	.align		4
.L_146:
        /*031c*/ 	.word	index@(_ZN4mmha33masked_multihead_attention_kernelIfLi32ELi32ELi1ELi8ELi256ELb0ELb1EEEv26Multihead_attention_paramsIT_XT5_EE)
        /*0320*/ 	.word	0x00000000


	//----- nvinfo : EIATTR_MIN_STACK_SIZE
	.align		4
.L_147:
        /*0324*/ 	.byte	0x04, 0x12
        /*0326*/ 	.short	(.L_149 - .L_148)
	.align		4
.L_148:
        /*0328*/ 	.word	index@(_ZN4mmha33masked_multihead_attention_kernelIfLi32ELi32ELi2ELi8ELi128ELb0ELb1EEEv26Multihead_attention_paramsIT_XT5_EE)
        /*032c*/ 	.word	0x00000000


	//----- nvinfo : EIATTR_MIN_STACK_SIZE
	.align		4
.L_149:
        /*0330*/ 	.byte	0x04, 0x12
        /*0332*/ 	.short	(.L_151 - .L_150)
	.align		4
.L_150:
        /*0334*/ 	.word	index@(_ZN4mmha33masked_multihead_attention_kernelIfLi32ELi32ELi4ELi8ELi64ELb0ELb1EEEv26Multihead_attention_paramsIT_XT5_EE)
        /*0338*/ 	.word	0x00000000


	//----- nvinfo : EIATTR_MIN_STACK_SIZE
	.align		4
.L_151:
        /*033c*/ 	.byte	0x04, 0x12
        /*033e*/ 	.short	(.L_153 - .L_152)
	.align		4
.L_152:
        /*0340*/ 	.word	index@(_ZN4mmha33masked_multihead_attention_kernelIfLi32ELi32ELi1ELi8ELi256ELb0ELb0EEEv26Multihead_attention_paramsIT_XT5_EE)
        /*0344*/ 	.word	0x00000000


	//----- nvinfo : EIATTR_MIN_STACK_SIZE
	.align		4
.L_153:
        /*0348*/ 	.byte	0x04, 0x12
        /*034a*/ 	.short	(.L_155 - .L_154)
	.align		4
.L_154:
        /*034c*/ 	.word	index@(_ZN4mmha33masked_multihead_attention_kernelIfLi32ELi32ELi2ELi8ELi128ELb0ELb0EEEv26Multihead_attention_paramsIT_XT5_EE)
        /*0350*/ 	.word	0x00000000


	//----- nvinfo : EIATTR_MIN_STACK_SIZE
	.align		4
.L_155:
        /*0354*/ 	.byte	0x04, 0x12
        /*0356*/ 	.short	(.L_157 - .L_156)
	.align		4
.L_156:
        /*0358*/ 	.word	index@(_ZN4mmha33masked_multihead_attention_kernelIfLi32ELi32ELi4ELi8ELi64ELb0ELb0EEEv26Multihead_attention_paramsIT_XT5_EE)
        /*035c*/ 	.word	0x00000000
.L_157:


//--------------------- .nv.compat                --------------------------
	.section	.nv.compat,"",@"SHT_CUDA_COMPAT_INFO"
	.align	4
        /*0000*/ 	.byte	0x02, 0x09, 0x01, 0x00, 0x02, 0x02, 0x01, 0x00, 0x02, 0x05, 0x05, 0x00, 0x03, 0x07, 0x01, 0x01
        /*0010*/ 	.byte	0x02, 0x03, 0x00, 0x00, 0x02, 0x06, 0x01, 0x00, 0x04, 0x0b, 0x08, 0x00, 0x09, 0x00, 0x00, 0x00
        /*0020*/ 	.byte	0x00, 0x00, 0x00, 0x00


//--------------------- .nv.info._ZN4mmha33masked_multihead_attention_kernelItLi32ELi32ELi1ELi4ELi256ELb1ELb1EEEv26Multihead_attention_paramsIT_XT5_EE --------------------------
	.section	.nv.info._ZN4mmha33masked_multihead_attention_kernelItLi32ELi32ELi1ELi4ELi256ELb1ELb1EEEv26Multihead_attention_paramsIT_XT5_EE,"",@"SHT_CUDA_INFO"
	.sectionflags	@""
	.align	4


	//----- nvinfo : EIATTR_CUDA_API_VERSION
	.align		4
        /*0000*/ 	.byte	0x04, 0x37
        /*0002*/ 	.short	(.L_159 - .L_158)
.L_158:
        /*0004*/ 	.word	0x00000082


	//----- nvinfo : EIATTR_KPARAM_INFO
	.align		4
.L_159:
        /*0008*/ 	.byte	0x04, 0x17
        /*000a*/ 	.short	(.L_161 - .L_160)
.L_160:
        /*000c*/ 	.word	0x00000000
        /*0010*/ 	.short	0x0000
        /*0012*/ 	.short	0x0000
        /*0014*/ 	.byte	0x00, 0xf0, 0xa1, 0x04


	//----- nvinfo : EIATTR_SPARSE_MMA_MASK
	.align		4
.L_161:
        /*0018*/ 	.byte	0x03, 0x50
        /*001a*/ 	.short	0x0000


	//----- nvinfo : EIATTR_MAXREG_COUNT
	.align		4
        /*001c*/ 	.byte	0x03, 0x1b
        /*001e*/ 	.short	0x00ff


	//----- nvinfo : EIATTR_NUM_BARRIERS
	.align		4
        /*0020*/ 	.byte	0x02, 0x4c
        /*0022*/ 	.byte	0x01
	.zero		1


	//----- nvinfo : EIATTR_EXTERNS
	.align		4
        /*0024*/ 	.byte	0x04, 0x0f
        /*0026*/ 	.short	(.L_163 - .L_162)


	//   ....[0]....
	.align		4
.L_162:
        /*0028*/ 	.word	index@(__assertfail)


	//----- nvinfo : EIATTR_MERCURY_ISA_VERSION
	.align		4
.L_163:
        /*002c*/ 	.byte	0x03, 0x5f
        /*002e*/ 	.short	0x0101


	//----- nvinfo : EIATTR_COOP_GROUP_MASK_REGIDS
	.align		4
        /*0030*/ 	.byte	0x04, 0x29
        /*0032*/ 	.short	(.L_165 - .L_164)


	//   ....[0]....
.L_164:
        /*0034*/ 	.word	0x05000008


	//   ....[1]....
        /*0038*/ 	.word	0x0500000a


	//   ....[2]....
        /*003c*/ 	.word	0x0500000b


	//   ....[3]....
        /*0040*/ 	.word	0x0500000c


	//   ....[4]....
        /*0044*/ 	.word	0xffffffff


	//   ....[5]....
        /*0048*/ 	.word	0xffffffff


	//   ....[6]....
        /*004c*/ 	.word	0xffffffff


	//   ....[7]....
        /*0050*/ 	.word	0xffffffff


	//   ....[8]....
        /*0054*/ 	.word	0xffffffff


	//   ....[9]....
        /*0058*/ 	.word	0xffffffff


	//   ....[10]....
        /*005c*/ 	.word	0xffffffff


	//   ....[11]....
        /*0060*/ 	.word	0xffffffff


	//   ....[12]....
        /*0064*/ 	.word	0xffffffff


	//   ....[13]....
        /*0068*/ 	.word	0xffffffff


	//   ....[14]....
        /*006c*/ 	.word	0xffffffff


	//   ....[15]....
        /*0070*/ 	.word	0xffffffff


	//   ....[16]....
        /*0074*/ 	.word	0xffffffff


	//   ....[17]....
        /*0078*/ 	.word	0xffffffff


	//   ....[18]....
        /*007c*/ 	.word	0xffffffff


	//   ....[19]....
        /*0080*/ 	.word	0xffffffff


	//   ....[20]....
        /*0084*/ 	.word	0xffffffff


	//   ....[21]....
        /*0088*/ 	.word	0xffffffff


	//   ....[22]....
        /*008c*/ 	.word	0x0500000f


	//   ....[23]....
        /*0090*/ 	.word	0x0500000f


	//   ....[24]....
        /*0094*/ 	.word	0x0500000f


	//   ....[25]....
        /*0098*/ 	.word	0x0500000f


	//----- nvinfo : EIATTR_COOP_GROUP_INSTR_OFFSETS
	.align		4
.L_165:
        /*009c*/ 	.byte	0x04, 0x28
        /*009e*/ 	.short	(.L_167 - .L_166)


	//   ....[0]....
.L_166:
        /*00a0*/ 	.word	0x00001aa0


	//   ....[1]....
        /*00a4*/ 	.word	0x00001ac0


	//   ....[2]....
        /*00a8*/ 	.word	0x00001ae0


	//   ....[3]....
        /*00ac*/ 	.word	0x00001b00


	//   ....[4]....
        /*00b0*/ 	.word	0x00002fa0


	//   ....[5]....
        /*00b4*/ 	.word	0x00003040


	//   ....[6]....
        /*00b8*/ 	.word	0x000030a0


	//   ....[7]....
        /*00bc*/ 	.word	0x000030d0


	//   ....[8]....
        /*00c0*/ 	.word	0x00003100


	//   ....[9]....
        /*00c4*/ 	.word	0x00003160


	//   ....[10]....
        /*00c8*/ 	.word	0x00003190


	//   ....[11]....
        /*00cc*/ 	.word	0x000031c0


	//   ....[12]....
        /*00d0*/ 	.word	0x00003200


	//   ....[13]....
        /*00d4*/ 	.word	0x000046d0


	//   ....[14]....
        /*00d8*/ 	.word	0x00004750


	//   ....[15]....
        /*00dc*/ 	.word	0x000047a0


	//   ....[16]....
        /*00e0*/ 	.word	0x000047c0


	//   ....[17]....
        /*00e4*/ 	.word	0x000047e0


	//   ....[18]....
        /*00e8*/ 	.word	0x00004850


	//   ....[19]....
        /*00ec*/ 	.word	0x00004870


	//   ....[20]....
        /*00f0*/ 	.word	0x00004890


	//   ....[21]....
        /*00f4*/ 	.word	0x000048c0


	//   ....[22]....
        /*00f8*/ 	.word	0x00008200


	//   ....[23]....
        /*00fc*/ 	.word	0x00008260


	//   ....[24]....
        /*0100*/ 	.word	0x000082c0


	//   ....[25]....
        /*0104*/ 	.word	0x00008320


	//----- nvinfo : EIATTR_VRC_CTA_INIT_COUNT
	.align		4
.L_167:
        /*0108*/ 	.byte	0x02, 0x4a
	.zero		1
	.zero		1


	//----- nvinfo : EIATTR_SYSCALL_OFFSETS
	.align		4
        /*010c*/ 	.byte	0x04, 0x46
        /*010e*/ 	.short	(.L_169 - .L_168)


	//   ....[0]....
.L_168:
        /*0110*/ 	.word	0x00001160


	//----- nvinfo : EIATTR_EXIT_INSTR_OFFSETS
	.align		4
.L_169:
        /*0114*/ 	.byte	0x04, 0x1c
        /*0116*/ 	.short	(.L_171 - .L_170)


	//   ....[0]....
.L_170:
        /*0118*/ 	.word	0x000000d0


	//   ....[1]....
        /*011c*/ 	.word	0x00007d40


	//   ....[2]....
        /*0120*/ 	.word	0x000080f0


	//   ....[3]....
        /*0124*/ 	.word	0x000081b0


	//----- nvinfo : EIATTR_CRS_STACK_SIZE
	.align		4
.L_171:
        /*0128*/ 	.byte	0x04, 0x1e
        /*012a*/ 	.short	(.L_173 - .L_172)
.L_172:
        /*012c*/ 	.word	0x00000000


	//----- nvinfo : EIATTR_CBANK_PARAM_SIZE
	.align		4
.L_173:
        /*0130*/ 	.byte	0x03, 0x19
        /*0132*/ 	.short	0x0128


	//----- nvinfo : EIATTR_PARAM_CBANK
	.align		4
        /*0134*/ 	.byte	0x04, 0x0a
        /*0136*/ 	.short	(.L_175 - .L_174)
	.align		4
.L_174:
        /*0138*/ 	.word	index@(.nv.constant0._ZN4mmha33masked_multihead_attention_kernelItLi32ELi32ELi1ELi4ELi256ELb1ELb1EEEv26Multihead_attention_paramsIT_XT5_EE)
        /*013c*/ 	.short	0x0380
        /*013e*/ 	.short	0x0128


	//----- nvinfo : EIATTR_SW_WAR
	.align		4
.L_175:
        /*0140*/ 	.byte	0x04, 0x36
        /*0142*/ 	.short	(.L_177 - .L_176)
.L_176:
        /*0144*/ 	.word	0x00000008
.L_177:


//--------------------- .nv.info._ZN4mmha33masked_multihead_attention_kernelItLi32ELi32ELi2ELi4ELi128ELb1ELb1EEEv26Multihead_attention_paramsIT_XT5_EE --------------------------
	.section	.nv.info._ZN4mmha33masked_multihead_attention_kernelItLi32ELi32ELi2ELi4ELi128ELb1ELb1EEEv26Multihead_attention_paramsIT_XT5_EE,"",@"SHT_CUDA_INFO"
	.sectionflags	@""
	.align	4


	//----- nvinfo : EIATTR_CUDA_API_VERSION
	.align		4
        /*0000*/ 	.byte	0x04, 0x37
        /*0002*/ 	.short	(.L_179 - .L_178)
.L_178:
        /*0004*/ 	.word	0x00000082


	//----- nvinfo : EIATTR_KPARAM_INFO
	.align		4
.L_179:
        /*0008*/ 	.byte	0x04, 0x17
        /*000a*/ 	.short	(.L_181 - .L_180)
.L_180:
        /*000c*/ 	.word	0x00000000
        /*0010*/ 	.short	0x0000
        /*0012*/ 	.short	0x0000
        /*0014*/ 	.byte	0x00, 0xf0, 0xa1, 0x04


	//----- nvinfo : EIATTR_SPARSE_MMA_MASK
	.align		4
.L_181:
        /*0018*/ 	.byte	0x03, 0x50
        /*001a*/ 	.short	0x0000


	//----- nvinfo : EIATTR_MAXREG_COUNT
	.align		4
        /*001c*/ 	.byte	0x03, 0x1b
        /*001e*/ 	.short	0x00ff


	//----- nvinfo : EIATTR_NUM_BARRIERS
	.align		4
        /*0020*/ 	.byte	0x02, 0x4c
        /*0022*/ 	.byte	0x01
	.zero		1


	//----- nvinfo : EIATTR_EXTERNS
	.align		4
        /*0024*/ 	.byte	0x04, 0x0f
        /*0026*/ 	.short	(.L_183 - .L_182)


	//   ....[0]....
	.align		4
.L_182:
        /*0028*/ 	.word	index@(__assertfail)


	//----- nvinfo : EIATTR_MERCURY_ISA_VERSION
	.align		4
.L_183:
        /*002c*/ 	.byte	0x03, 0x5f
        /*002e*/ 	.short	0x0101


	//----- nvinfo : EIATTR_INT_WARP_WIDE_INSTR_OFFSETS
	.align		4
        /*0030*/ 	.byte	0x04, 0x31
        /*0032*/ 	.short	(.L_185 - .L_184)


	//   ....[0]....
.L_184:
        /*0034*/ 	.word	0x00000980


	//----- nvinfo : EIATTR_COOP_GROUP_MASK_REGIDS
	.align		4
.L_185:
        /*0038*/ 	.byte	0x04, 0x29
        /*003a*/ 	.short	(.L_187 - .L_186)


	//   ....[0]....
.L_186:
        /*003c*/ 	.word	0x05000006


	//   ....[1]....
        /*0040*/ 	.word	0x0500000c


	//   ....[2]....
        /*0044*/ 	.word	0x05000007


	//   ....[3]....
        /*0048*/ 	.word	0x05000012


	//   ....[4]....
        /*004c*/ 	.word	0xffffffff


	//   ....[5]....
        /*0050*/ 	.word	0xffffffff


	//   ....[6]....
        /*0054*/ 	.word	0xffffffff


	//   ....[7]....
        /*0058*/ 	.word	0xffffffff


	//   ....[8]....
        /*005c*/ 	.word	0xffffffff


	//   ....[9]....
        /*0060*/ 	.word	0xffffffff


	//   ....[10]....
        /*0064*/ 	.word	0xffffffff


	//   ....[11]....
        /*0068*/ 	.word	0xffffffff


	//   ....[12]....
        /*006c*/ 	.word	0xffffffff


	//   ....[13]....
        /*0070*/ 	.word	0xffffffff


	//   ....[14]....
        /*0074*/ 	.word	0xffffffff


	//   ....[15]....
        /*0078*/ 	.word	0xffffffff


	//   ....[16]....
        /*007c*/ 	.word	0xffffffff


	//   ....[17]....
        /*0080*/ 	.word	0xffffffff


	//   ....[18]....
        /*0084*/ 	.word	0xffffffff


	//   ....[19]....
        /*0088*/ 	.word	0xffffffff


	//   ....[20]....
        /*008c*/ 	.word	0x0500000f


	//   ....[21]....
        /*0090*/ 	.word	0x0500000f


	//   ....[22]....
        /*0094*/ 	.word	0x0500000f


	//   ....[23]....
        /*0098*/ 	.word	0x0500000f


	//   ....[24]....
        /*009c*/ 	.word	0x0500000f


	//   ....[25]....
        /*00a0*/ 	.word	0x0500000f


	//   ....[26]....
        /*00a4*/ 	.word	0x0500000f


	//   ....[27]....
        /*00a8*/ 	.word	0x0500000f


	//   ....[28]....
        /*00ac*/ 	.word	0x0500000f


	//----- nvinfo : EIATTR_COOP_GROUP_INSTR_OFFSETS
	.align		4
.L_187:
        /*00b0*/ 	.byte	0x04, 0x28
        /*00b2*/ 	.short	(.L_189 - .L_188)


	//   ....[0]....
.L_188:
        /*00b4*/ 	.word	0x00001bd0


	//   ....[1]....
        /*00b8*/ 	.word	0x00001bf0


	//   ....[2]....
        /*00bc*/ 	.word	0x00001c10


	//   ....[3]....
        /*00c0*/ 	.word	0x00001c30


	//   ....[4]....
        /*00c4*/ 	.word	0x00002ca0


	//   ....[5]....
        /*00c8*/ 	.word	0x00002f70


	//   ....[6]....
        /*00cc*/ 	.word	0x00002f90


	//   ....[7]....
        /*00d0*/ 	.word	0x00002fb0


	//   ....[8]....
        /*00d4*/ 	.word	0x00002fd0


	//   ....[9]....
        /*00d8*/ 	.word	0x000030c0


	//   ....[10]....
        /*00dc*/ 	.word	0x000030f0


	//   ....[11]....
        /*00e0*/ 	.word	0x00003130


	//   ....[12]....
        /*00e4*/ 	.word	0x000045f0


	//   ....[13]....
        /*00e8*/ 	.word	0x00004660


	//   ....[14]....
        /*00ec*/ 	.word	0x00004680


	//   ....[15]....
        /*00f0*/ 	.word	0x000046a0


	//   ....[16]....
        /*00f4*/ 	.word	0x000046c0


	//   ....[17]....
        /*00f8*/ 	.word	0x00004780


	//   ....[18]....
        /*00fc*/ 	.word	0x000047a0


	//   ....[19]....
        /*0100*/ 	.word	0x000047c0


	//   ....[20]....
        /*0104*/ 	.word	0x00008190


	//   ....[21]....
        /*0108*/ 	.word	0x000081f0


	//   ....[22]....
        /*010c*/ 	.word	0x00008250


	//   ....[23]....
        /*0110*/ 	.word	0x000082b0


	//   ....[24]....
        /*0114*/ 	.word	0x00008330


	//   ....[25]....
        /*0118*/ 	.word	0x000083d0


	//   ....[26]....
        /*011c*/ 	.word	0x00008450


	//   ....[27]....
        /*0120*/ 	.word	0x000084b0


	//   ....[28]....
        /*0124*/ 	.word	0x00008510


	//----- nvinfo : EIATTR_VRC_CTA_INIT_COUNT
	.align		4
.L_189:
        /*0128*/ 	.byte	0x02, 0x4a
	.zero		1
	.zero		1


	//----- nvinfo : EIATTR_SYSCALL_OFFSETS
	.align		4
        /*012c*/ 	.byte	0x04, 0x46
        /*012e*/ 	.short	(.L_191 - .L_190)


	//   ....[0]....
.L_190:
        /*0130*/ 	.word	0x00001280


	//----- nvinfo : EIATTR_EXIT_INSTR_OFFSETS
	.align		4
.L_191:
        /*0134*/ 	.byte	0x04, 0x1c
        /*0136*/ 	.short	(.L_193 - .L_192)


	//   ....[0]....
.L_192:
        /*0138*/ 	.word	0x000000d0


	//   ....[1]....
        /*013c*/ 	.word	0x00007cd0


	//   ....[2]....
        /*0140*/ 	.word	0x00008080


	//   ....[3]....
        /*0144*/ 	.word	0x00008140


	//----- nvinfo : EIATTR_CRS_STACK_SIZE
	.align		4
.L_193:
        /*0148*/ 	.byte	0x04, 0x1e
        /*014a*/ 	.short	(.L_195 - .L_194)
.L_194:
        /*014c*/ 	.word	0x00000000


	//----- nvinfo : EIATTR_CBANK_PARAM_SIZE
	.align		4
.L_195:
        /*0150*/ 	.byte	0x03, 0x19
        /*0152*/ 	.short	0x0128


	//----- nvinfo : EIATTR_PARAM_CBANK
	.align		4
        /*0154*/ 	.byte	0x04, 0x0a
        /*0156*/ 	.short	(.L_197 - .L_196)
	.align		4
.L_196:
        /*0158*/ 	.word	index@(.nv.constant0._ZN4mmha33masked_multihead_attention_kernelItLi32ELi32ELi2ELi4ELi128ELb1ELb1EEEv26Multihead_attention_paramsIT_XT5_EE)
        /*015c*/ 	.short	0x0380
        /*015e*/ 	.short	0x0128


	//----- nvinfo : EIATTR_SW_WAR
	.align		4
.L_197:
        /*0160*/ 	.byte	0x04, 0x36
        /*0162*/ 	.short	(.L_199 - .L_198)
.L_198:
        /*0164*/ 	.word	0x00000008
.L_199:


//--------------------- .nv.info._ZN4mmha33masked_multihead_attention_kernelItLi32ELi32ELi4ELi4ELi64ELb1ELb1EEEv26Multihead_attention_paramsIT_XT5_EE --------------------------
	.section	.nv.info._ZN4mmha33masked_multihead_attention_kernelItLi32ELi32ELi4ELi4ELi64ELb1ELb1EEEv26Multihead_attention_paramsIT_XT5_EE,"",@"SHT_CUDA_INFO"
	.sectionflags	@""
	.align	4


	//----- nvinfo : EIATTR_CUDA_API_VERSION
	.align		4
        /*0000*/ 	.byte	0x04, 0x37
        /*0002*/ 	.short	(.L_201 - .L_200)
.L_200:
        /*0004*/ 	.word	0x00000082


	//----- nvinfo : EIATTR_KPARAM_INFO
	.align		4
.L_201:
        /*0008*/ 	.byte	0x04, 0x17
        /*000a*/ 	.short	(.L_203 - .L_202)
.L_202:
        /*000c*/ 	.word	0x00000000
        /*0010*/ 	.short	0x0000
        /*0012*/ 	.short	0x0000
        /*0014*/ 	.byte	0x00, 0xf0, 0xa1, 0x04


	//----- nvinfo : EIATTR_SPARSE_MMA_MASK
	.align		4
.L_203:
        /*0018*/ 	.byte	0x03, 0x50
        /*001a*/ 	.short	0x0000


	//----- nvinfo : EIATTR_MAXREG_COUNT
	.align		4
        /*001c*/ 	.byte	0x03, 0x1b
        /*001e*/ 	.short	0x00ff


	//----- nvinfo : EIATTR_NUM_BARRIERS
	.align		4
        /*0020*/ 	.byte	0x02, 0x4c
        /*0022*/ 	.byte	0x01
	.zero		1


	//----- nvinfo : EIATTR_EXTERNS
	.align		4
        /*0024*/ 	.byte	0x04, 0x0f
        /*0026*/ 	.short	(.L_205 - .L_204)


	//   ....[0]....
	.align		4
.L_204:
        /*0028*/ 	.word	index@(__assertfail)


	//----- nvinfo : EIATTR_MERCURY_ISA_VERSION
	.align		4
.L_205:
        /*002c*/ 	.byte	0x03, 0x5f
        /*002e*/ 	.short	0x0101


	//----- nvinfo : EIATTR_INT_WARP_WIDE_INSTR_OFFSETS
	.align		4
        /*0030*/ 	.byte	0x04, 0x31
        /*0032*/ 	.short	(.L_207 - .L_206)


	//   ....[0]....
.L_206:
        /*0034*/ 	.word	0x000009a0


	//----- nvinfo : EIATTR_COOP_GROUP_MASK_REGIDS
	.align		4
.L_207:
        /*0038*/ 	.byte	0x04, 0x29
        /*003a*/ 	.short	(.L_209 - .L_208)


	//   ....[0]....
.L_208:
        /*003c*/ 	.word	0x05000008


	//   ....[1]....
        /*0040*/ 	.word	0x05000009


	//   ....[2]....
        /*0044*/ 	.word	0x0500000b


	//   ....[3]....
        /*0048*/ 	.word	0x0500000a


	//   ....[4]....
        /*004c*/ 	.word	0xffffffff


	//   ....[5]....
        /*0050*/ 	.word	0xffffffff


	//   ....[6]....
        /*0054*/ 	.word	0xffffffff


	//   ....[7]....
        /*0058*/ 	.word	0xffffffff


	//   ....[8]....
        /*005c*/ 	.word	0xffffffff


	//   ....[9]....
        /*0060*/ 	.word	0xffffffff


	//   ....[10]....
        /*0064*/ 	.word	0xffffffff


	//   ....[11]....
        /*0068*/ 	.word	0xffffffff


	//   ....[12]....
        /*006c*/ 	.word	0xffffffff


	//   ....[13]....
        /*0070*/ 	.word	0xffffffff


	//   ....[14]....
        /*0074*/ 	.word	0xffffffff


	//   ....[15]....
        /*0078*/ 	.word	0xffffffff


	//   ....[16]....
        /*007c*/ 	.word	0xffffffff


	//   ....[17]....
        /*0080*/ 	.word	0xffffffff


	//   ....[18]....
        /*0084*/ 	.word	0x0500000f


	//   ....[19]....
        /*0088*/ 	.word	0x0500000f


	//   ....[20]....
        /*008c*/ 	.word	0x0500000f


	//   ....[21]....
        /*0090*/ 	.word	0x0500000f


	//   ....[22]....
        /*0094*/ 	.word	0x0500000f


	//   ....[23]....
        /*0098*/ 	.word	0x0500000f


	//   ....[24]....
        /*009c*/ 	.word	0x0500000f


	//   ....[25]....
        /*00a0*/ 	.word	0x0500000f


	//   ....[26]....
        /*00a4*/ 	.word	0x0500000f


	//----- nvinfo : EIATTR_COOP_GROUP_INSTR_OFFSETS
	.align		4
.L_209:
        /*00a8*/ 	.byte	0x04, 0x28
        /*00aa*/ 	.short	(.L_211 - .L_210)


	//   ....[0]....
.L_210:
        /*00ac*/ 	.word	0x00001be0


	//   ....[1]....
        /*00b0*/ 	.word	0x00001c00


	//   ....[2]....
        /*00b4*/ 	.word	0x00001c20


	//   ....[3]....
        /*00b8*/ 	.word	0x00001c40


	//   ....[4]....
        /*00bc*/ 	.word	0x00002c30


	//   ....[5]....
        /*00c0*/ 	.word	0x00002c50


	//   ....[6]....
        /*00c4*/ 	.word	0x00002fa0


	//   ....[7]....
        /*00c8*/ 	.word	0x00002fc0


	//   ....[8]....
        /*00cc*/ 	.word	0x00002fe0


	//   ....[9]....
        /*00d0*/ 	.word	0x000030f0


	//   ....[10]....
        /*00d4*/ 	.word	0x00003120


	//   ....[11]....
        /*00d8*/ 	.word	0x000045e0


	//   ....[12]....
        /*00dc*/ 	.word	0x00004650


	//   ....[13]....
        /*00e0*/ 	.word	0x00004680


	//   ....[14]....
        /*00e4*/ 	.word	0x000046b0


	//   ....[15]....
        /*00e8*/ 	.word	0x000046d0


	//   ....[16]....
        /*00ec*/ 	.word	0x00004770


	//   ....[17]....
        /*00f0*/ 	.word	0x00004790


	//   ....[18]....
        /*00f4*/ 	.word	0x00007f50


	//   ....[19]....
        /*00f8*/ 	.word	0x00007fb0


	//   ....[20]....
        /*00fc*/ 	.word	0x00008010


	//   ....[21]....
        /*0100*/ 	.word	0x00008070


	//   ....[22]....
        /*0104*/ 	.word	0x000080f0


	//   ....[23]....
        /*0108*/ 	.word	0x00008170


	//   ....[24]....
        /*010c*/ 	.word	0x00008200


	//   ....[25]....
        /*0110*/ 	.word	0x00008280


	//   ....[26]....
        /*0114*/ 	.word	0x000082e0


	//----- nvinfo : EIATTR_VRC_CTA_INIT_COUNT
	.align		4
.L_211:
        /*0118*/ 	.byte	0x02, 0x4a
	.zero		1
	.zero		1


	//----- nvinfo : EIATTR_SYSCALL_OFFSETS
	.align		4
        /*011c*/ 	.byte	0x04, 0x46
        /*011e*/ 	.short	(.L_213 - .L_212)


	//   ....[0]....
.L_212:
        /*0120*/ 	.word	0x00001290


	//----- nvinfo : EIATTR_EXIT_INSTR_OFFSETS
	.align		4
.L_213:
        /*0124*/ 	.byte	0x04, 0x1c
        /*0126*/ 	.short	(.L_215 - .L_214)


	//   ....[0]....
.L_214:
        /*0128*/ 	.word	0x000000d0


	//   ....[1]....
        /*012c*/ 	.word	0x00007a90


	//   ....[2]....
        /*0130*/ 	.word	0x00007e40


	//   ....[3]....
        /*0134*/ 	.word	0x00007f00


	//----- nvinfo : EIATTR_CRS_STACK_SIZE
	.align		4
.L_215:
        /*0138*/ 	.byte	0x04, 0x1e
        /*013a*/ 	.short	(.L_217 - .L_216)
.L_216:
        /*013c*/ 	.word	0x00000000


	//----- nvinfo : EIATTR_CBANK_PARAM_SIZE
	.align		4
.L_217:
        /*0140*/ 	.byte	0x03, 0x19
        /*0142*/ 	.short	0x0128


	//----- nvinfo : EIATTR_PARAM_CBANK
	.align		4
        /*0144*/ 	.byte	0x04, 0x0a
        /*0146*/ 	.short	(.L_219 - .L_218)
	.align		4
.L_218:
        /*0148*/ 	.word	index@(.nv.constant0._ZN4mmha33masked_multihead_attention_kernelItLi32ELi32ELi4ELi4ELi64ELb1ELb1EEEv26Multihead_attention_paramsIT_XT5_EE)
        /*014c*/ 	.short	0x0380
        /*014e*/ 	.short	0x0128


	//----- nvinfo : EIATTR_SW_WAR
	.align		4
.L_219:
        /*0150*/ 	.byte	0x04, 0x36
        /*0152*/ 	.short	(.L_221 - .L_220)
.L_220:
        /*0154*/ 	.word	0x00000008
.L_221:


//--------------------- .nv.info._ZN4mmha33masked_multihead_attention_kernelItLi32ELi32ELi1ELi4ELi256ELb1ELb0EEEv26Multihead_attention_paramsIT_XT5_EE --------------------------
	.section	.nv.info._ZN4mmha33masked_multihead_attention_kernelItLi32ELi32ELi1ELi4ELi256ELb1ELb0EEEv26Multihead_attention_paramsIT_XT5_EE,"",@"SHT_CUDA_INFO"
	.sectionflags	@""
	.align	4


	//----- nvinfo : EIATTR_CUDA_API_VERSION
	.align		4
        /*0000*/ 	.byte	0x04, 0x37
        /*0002*/ 	.short	(.L_223 - .L_222)
.L_222:
        /*0004*/ 	.word	0x00000082


	//----- nvinfo : EIATTR_KPARAM_INFO
	.align		4
.L_223:
        /*0008*/ 	.byte	0x04, 0x17
        /*000a*/ 	.short	(.L_225 - .L_224)
.L_224:
        /*000c*/ 	.word	0x00000000
        /*0010*/ 	.short	0x0000
        /*0012*/ 	.short	0x0000
        /*0014*/ 	.byte	0x00, 0xf0, 0xa1, 0x04


	//----- nvinfo : EIATTR_SPARSE_MMA_MASK
	.align		4
.L_225:
        /*0018*/ 	.byte	0x03, 0x50
        /*001a*/ 	.short	0x0000


	//----- nvinfo : EIATTR_MAXREG_COUNT
	.align		4
        /*001c*/ 	.byte	0x03, 0x1b
        /*001e*/ 	.short	0x00ff


	//----- nvinfo : EIATTR_NUM_BARRIERS
	.align		4
        /*0020*/ 	.byte	0x02, 0x4c
        /*0022*/ 	.byte	0x01
	.zero		1


	//----- nvinfo : EIATTR_EXTERNS
	.align		4
        /*0024*/ 	.byte	0x04, 0x0f
        /*0026*/ 	.short	(.L_227 - .L_226)


	//   ....[0]....
	.align		4
.L_226:
        /*0028*/ 	.word	index@(__assertfail)


	//----- nvinfo : EIATTR_MERCURY_ISA_VERSION
	.align		4
.L_227:
        /*002c*/ 	.byte	0x03, 0x5f
        /*002e*/ 	.short	0x0101


	//----- nvinfo : EIATTR_INT_WARP_WIDE_INSTR_OFFSETS
	.align		4
        /*0030*/ 	.byte	0x04, 0x31
        /*0032*/ 	.short	(.L_229 - .L_228)


	//   ....[0]....
.L_228:
        /*0034*/ 	.word	0x000009b0


	//----- nvinfo : EIATTR_COOP_GROUP_MASK_REGIDS
	.align		4
.L_229:
        /*0038*/ 	.byte	0x04, 0x29
        /*003a*/ 	.short	(.L_231 - .L_230)


	//   ....[0]....
.L_230:
        /*003c*/ 	.word	0x05000008


	//   ....[1]....
        /*0040*/ 	.word	0x05000007


	//   ....[2]....
        /*0044*/ 	.word	0x0500000a


	//   ....[3]....
        /*0048*/ 	.word	0x05000009


	//   ....[4]....
        /*004c*/ 	.word	0xffffffff


	//   ....[5]....
        /*0050*/ 	.word	0xffffffff


	//   ....[6]....
        /*0054*/ 	.word	0xffffffff


	//   ....[7]....
        /*0058*/ 	.word	0xffffffff


	//   ....[8]....
        /*005c*/ 	.word	0xffffffff


	//   ....[9]....
        /*0060*/ 	.word	0xffffffff


	//   ....[10]....
        /*0064*/ 	.word	0xffffffff


	//   ....[11]....
        /*0068*/ 	.word	0xffffffff


	//   ....[12]....
        /*006c*/ 	.word	0xffffffff


	//   ....[13]....
        /*0070*/ 	.word	0xffffffff


	//   ....[14]....
        /*0074*/ 	.word	0xffffffff


	//   ....[15]....
        /*0078*/ 	.word	0xffffffff


	//   ....[16]....
        /*007c*/ 	.word	0xffffffff


	//   ....[17]....
        /*0080*/ 	.word	0xffffffff


	//   ....[18]....
        /*0084*/ 	.word	0xffffffff


	//   ....[19]....
        /*0088*/ 	.word	0xffffffff


	//   ....[20]....
        /*008c*/ 	.word	0xffffffff


	//   ....[21]....
        /*0090*/ 	.word	0xffffffff


	//   ....[22]....
        /*0094*/ 	.word	0x0500000f


	//   ....[23]....
        /*0098*/ 	.word	0x0500000f


	//   ....[24]....
        /*009c*/ 	.word	0x0500000f


	//   ....[25]....
        /*00a0*/ 	.word	0x0500000f


	//----- nvinfo : EIATTR_COOP_GROUP_INSTR_OFFSETS
	.align		4
.L_231:
        /*00a4*/ 	.byte	0x04, 0x28
        /*00a6*/ 	.short	(.L_233 - .L_232)


	//   ....[0]....
.L_232:
        /*00a8*/ 	.word	0x00001be0


	//   ....[1]....
        /*00ac*/ 	.word	0x00001c10


	//   ....[2]....
        /*00b0*/ 	.word	0x00001c30


	//   ....[3]....
        /*00b4*/ 	.word	0x00001c50


	//   ....[4]....
        /*00b8*/ 	.word	0x000030f0


	//   ....[5]....
        /*00bc*/ 	.word	0x00003150


	//   ....[6]....
        /*00c0*/ 	.word	0x00003180


	//   ....[7]....
        /*00c4*/ 	.word	0x000031b0


	//   ....[8]....
        /*00c8*/ 	.word	0x000031e0


	//   ....[9]....
        /*00cc*/ 	.word	0x00003270


	//   ....[10]....
        /*00d0*/ 	.word	0x00003290


	//   ....[11]....
        /*00d4*/ 	.word	0x000032c0


	//   ....[12]....
        /*00d8*/ 	.word	0x000032f0


	//   ....[13]....
        /*00dc*/ 	.word	0x000047b0


	//   ....[14]....
        /*00e0*/ 	.word	0x00004810


	//   ....[15]....
        /*00e4*/ 	.word	0x00004830


	//   ....[16]....
        /*00e8*/ 	.word	0x00004850


	//   ....[17]....
        /*00ec*/ 	.word	0x00004870


	//   ....[18]....
        /*00f0*/ 	.word	0x00004960


	//   ....[19]....
        /*00f4*/ 	.word	0x00004980


	//   ....[20]....
        /*00f8*/ 	.word	0x000049a0


	//   ....[21]....
        /*00fc*/ 	.word	0x000049c0


	//   ....[22]....
        /*0100*/ 	.word	0x00008890


	//   ....[23]....
        /*0104*/ 	.word	0x000088f0


	//   ....[24]....
        /*0108*/ 	.word	0x00008950


	//   ....[25]....
        /*010c*/ 	.word	0x000089b0


	//----- nvinfo : EIATTR_VRC_CTA_INIT_COUNT
	.align		4
.L_233:
        /*0110*/ 	.byte	0x02, 0x4a
	.zero		1
	.zero		1


	//----- nvinfo : EIATTR_SYSCALL_OFFSETS
	.align		4
        /*0114*/ 	.byte	0x04, 0x46
        /*0116*/ 	.short	(.L_235 - .L_234)


	//   ....[0]....
.L_234:
        /*0118*/ 	.word	0x00001290


	//----- nvinfo : EIATTR_EXIT_INSTR_OFFSETS
	.align		4
.L_235:
        /*011c*/ 	.byte	0x04, 0x1c
        /*011e*/ 	.short	(.L_237 - .L_236)


	//   ....[0]....
.L_236:
        /*0120*/ 	.word	0x000000d0


	//   ....[1]....
        /*0124*/ 	.word	0x000083d0


	//   ....[2]....
        /*0128*/ 	.word	0x00008780


	//   ....[3]....
        /*012c*/ 	.word	0x00008840


	//----- nvinfo : EIATTR_CRS_STACK_SIZE
	.align		4
.L_237:
        /*0130*/ 	.byte	0x04, 0x1e
        /*0132*/ 	.short	(.L_239 - .L_238)
.L_238:
        /*0134*/ 	.word	0x00000000


	//----- nvinfo : EIATTR_CBANK_PARAM_SIZE
	.align		4
.L_239:
        /*0138*/ 	.byte	0x03, 0x19
        /*013a*/ 	.short	0x0128


	//----- nvinfo : EIATTR_PARAM_CBANK
	.align		4
        /*013c*/ 	.byte	0x04, 0x0a
        /*013e*/ 	.short	(.L_241 - .L_240)
	.align		4
.L_240:
        /*0140*/ 	.word	index@(.nv.constant0._ZN4mmha33masked_multihead_attention_kernelItLi32ELi32ELi1ELi4ELi256ELb1ELb0EEEv26Multihead_attention_paramsIT_XT5_EE)
        /*0144*/ 	.short	0x0380
        /*0146*/ 	.short	0x0128


	//----- nvinfo : EIATTR_SW_WAR
	.align		4
.L_241:
        /*0148*/ 	.byte	0x04, 0x36
        /*014a*/ 	.short	(.L_243 - .L_242)
.L_242:
        /*014c*/ 	.word	0x00000008
.L_243:


//--------------------- .nv.info._ZN4mmha33masked_multihead_attention_kernelItLi32ELi32ELi2ELi4ELi128ELb1ELb0EEEv26Multihead_attention_paramsIT_XT5_EE --------------------------
	.section	.nv.info._ZN4mmha33masked_multihead_attention_kernelItLi32ELi32ELi2ELi4ELi128ELb1ELb0EEEv26Multihead_attention_paramsIT_XT5_EE,"",@"SHT_CUDA_INFO"
	.sectionflags	@""
	.align	4


	//----- nvinfo : EIATTR_CUDA_API_VERSION
	.align		4
        /*0000*/ 	.byte	0x04, 0x37
        /*0002*/ 	.short	(.L_245 - .L_244)
.L_244:
        /*0004*/ 	.word	0x00000082


	//----- nvinfo : EIATTR_KPARAM_INFO
	.align		4
.L_245:
        /*0008*/ 	.byte	0x04, 0x17
        /*000a*/ 	.short	(.L_247 - .L_246)
.L_246:
        /*000c*/ 	.word	0x00000000
        /*0010*/ 	.short	0x0000
        /*0012*/ 	.short	0x0000
        /*0014*/ 	.byte	0x00, 0xf0, 0xa1, 0x04


	//----- nvinfo : EIATTR_SPARSE_MMA_MASK
	.align		4
.L_247:
        /*0018*/ 	.byte	0x03, 0x50
        /*001a*/ 	.short	0x0000


	//----- nvinfo : EIATTR_MAXREG_COUNT
	.align		4
        /*001c*/ 	.byte	0x03, 0x1b
        /*001e*/ 	.short	0x00ff


	//----- nvinfo : EIATTR_NUM_BARRIERS
	.align		4
        /*0020*/ 	.byte	0x02, 0x4c
        /*0022*/ 	.byte	0x01
	.zero		1


	//----- nvinfo : EIATTR_EXTERNS
	.align		4
        /*0024*/ 	.byte	0x04, 0x0f
        /*0026*/ 	.short	(.L_249 - .L_248)


	//   ....[0]....
	.align		4
.L_248:
        /*0028*/ 	.word	index@(__assertfail)


	//----- nvinfo : EIATTR_MERCURY_ISA_VERSION
	.align		4
.L_249:
        /*002c*/ 	.byte	0x03, 0x5f
        /*002e*/ 	.short	0x0101


	//----- nvinfo : EIATTR_INT_WARP_WIDE_INSTR_OFFSETS
	.align		4
        /*0030*/ 	.byte	0x04, 0x31
        /*0032*/ 	.short	(.L_251 - .L_250)


	//   ....[0]....
.L_250:
        /*0034*/ 	.word	0x00000990


	//----- nvinfo : EIATTR_COOP_GROUP_MASK_REGIDS
	.align		4
.L_251:
        /*0038*/ 	.byte	0x04, 0x29
        /*003a*/ 	.short	(.L_253 - .L_252)


	//   ....[0]....
.L_252:
        /*003c*/ 	.word	0x05000008


	//   ....[1]....
        /*0040*/ 	.word	0x05000005


	//   ....[2]....
        /*0044*/ 	.word	0x0500000a


	//   ....[3]....
        /*0048*/ 	.word	0x0500000b


	//   ....[4]....
        /*004c*/ 	.word	0xffffffff


	//   ....[5]....
        /*0050*/ 	.word	0xffffffff


	//   ....[6]....
        /*0054*/ 	.word	0xffffffff


	//   ....[7]....
        /*0058*/ 	.word	0xffffffff


	//   ....[8]....
        /*005c*/ 	.word	0xffffffff


	//   ....[9]....
        /*0060*/ 	.word	0xffffffff


	//   ....[10]....
        /*0064*/ 	.word	0xffffffff


	//   ....[11]....
        /*0068*/ 	.word	0xffffffff


	//   ....[12]....
        /*006c*/ 	.word	0xffffffff


	//   ....[13]....
        /*0070*/ 	.word	0xffffffff


	//   ....[14]....
        /*0074*/ 	.word	0xffffffff


	//   ....[15]....
        /*0078*/ 	.word	0xffffffff


	//   ....[16]....
        /*007c*/ 	.word	0xffffffff


	//   ....[17]....
        /*0080*/ 	.word	0xffffffff


	//   ....[18]....
        /*0084*/ 	.word	0xffffffff


	//   ....[19]....
        /*0088*/ 	.word	0xffffffff


	//   ....[20]....
        /*008c*/ 	.word	0x0500000f


	//   ....[21]....
        /*0090*/ 	.word	0x0500000f


	//   ....[22]....
        /*0094*/ 	.word	0x0500000f


	//   ....[23]....
        /*0098*/ 	.word	0x0500000f


	//   ....[24]....
        /*009c*/ 	.word	0x0500000f


	//   ....[25]....
        /*00a0*/ 	.word	0x0500000f


	//   ....[26]....
        /*00a4*/ 	.word	0x0500000f


	//   ....[27]....
        /*00a8*/ 	.word	0x0500000f


	//   ....[28]....
        /*00ac*/ 	.word	0x0500000f


	//----- nvinfo : EIATTR_COOP_GROUP_INSTR_OFFSETS
	.align		4
.L_253:
        /*00b0*/ 	.byte	0x04, 0x28
        /*00b2*/ 	.short	(.L_255 - .L_254)


	//   ....[0]....
.L_254:
        /*00b4*/ 	.word	0x00001bc0


	//   ....[1]....
        /*00b8*/ 	.word	0x00001be0


	//   ....[2]....
        /*00bc*/ 	.word	0x00001c00


	//   ....[3]....
        /*00c0*/ 	.word	0x00001c20


	//   ....[4]....
        /*00c4*/ 	.word	0x00002b70


	//   ....[5]....
        /*00c8*/ 	.word	0x00002e10


	//   ....[6]....
        /*00cc*/ 	.word	0x00002e30


	//   ....[7]....
        /*00d0*/ 	.word	0x00002e50


	//   ....[8]....
        /*00d4*/ 	.word	0x00002e70


	//   ....[9]....
        /*00d8*/ 	.word	0x00002f70


	//   ....[10]....
        /*00dc*/ 	.word	0x00002f90


	//   ....[11]....
        /*00e0*/ 	.word	0x00002fd0


	//   ....[12]....
        /*00e4*/ 	.word	0x00004490


	//   ....[13]....
        /*00e8*/ 	.word	0x00004500


	//   ....[14]....
        /*00ec*/ 	.word	0x00004520


	//   ....[15]....
        /*00f0*/ 	.word	0x00004550


	//   ....[16]....
        /*00f4*/ 	.word	0x00004570


	//   ....[17]....
        /*00f8*/ 	.word	0x00004620


	//   ....[18]....
        /*00fc*/ 	.word	0x00004640


	//   ....[19]....
        /*0100*/ 	.word	0x00004660


	//   ....[20]....
        /*0104*/ 	.word	0x000082f0


	//   ....[21]....
        /*0108*/ 	.word	0x00008350


	//   ....[22]....
        /*010c*/ 	.word	0x000083b0


	//   ....[23]....
        /*0110*/ 	.word	0x00008410


	//   ....[24]....
        /*0114*/ 	.word	0x00008490


	//   ....[25]....
        /*0118*/ 	.word	0x00008530


	//   ....[26]....
        /*011c*/ 	.word	0x000085b0


	//   ....[27]....
        /*0120*/ 	.word	0x00008610


	//   ....[28]....
        /*0124*/ 	.word	0x00008670


	//----- nvinfo : EIATTR_VRC_CTA_INIT_COUNT
	.align		4
.L_255:
        /*0128*/ 	.byte	0x02, 0x4a
	.zero		1
	.zero		1


	//----- nvinfo : EIATTR_SYSCALL_OFFSETS
	.align		4
        /*012c*/ 	.byte	0x04, 0x46
        /*012e*/ 	.short	(.L_257 - .L_256)


	//   ....[0]....
.L_256:
        /*0130*/ 	.word	0x00001270


	//----- nvinfo : EIATTR_EXIT_INSTR_OFFSETS
	.align		4
.L_257:
        /*0134*/ 	.byte	0x04, 0x1c
        /*0136*/ 	.short	(.L_259 - .L_258)


	//   ....[0]....
.L_258:
        /*0138*/ 	.word	0x000000d0


	//   ....[1]....
        /*013c*/ 	.word	0x00007e30


	//   ....[2]....
        /*0140*/ 	.word	0x000081e0


	//   ....[3]....
        /*0144*/ 	.word	0x000082a0


	//----- nvinfo : EIATTR_CRS_STACK_SIZE
	.align		4
.L_259:
        /*0148*/ 	.byte	0x04, 0x1e
        /*014a*/ 	.short	(.L_261 - .L_260)
.L_260:
        /*014c*/ 	.word	0x00000000


	//----- nvinfo : EIATTR_CBANK_PARAM_SIZE
	.align		4
.L_261:
        /*0150*/ 	.byte	0x03, 0x19
        /*0152*/ 	.short	0x0128


	//----- nvinfo : EIATTR_PARAM_CBANK
	.align		4
        /*0154*/ 	.byte	0x04, 0x0a
        /*0156*/ 	.short	(.L_263 - .L_262)
	.align		4
.L_262:
        /*0158*/ 	.word	index@(.nv.constant0._ZN4mmha33masked_multihead_attention_kernelItLi32ELi32ELi2ELi4ELi128ELb1ELb0EEEv26Multihead_attention_paramsIT_XT5_EE)
        /*015c*/ 	.short	0x0380
        /*015e*/ 	.short	0x0128


	//----- nvinfo : EIATTR_SW_WAR
	.align		4
.L_263:
        /*0160*/ 	.byte	0x04, 0x36
        /*0162*/ 	.short	(.L_265 - .L_264)
.L_264:
        /*0164*/ 	.word	0x00000008
.L_265:


//--------------------- .nv.info._ZN4mmha33masked_multihead_attention_kernelItLi32ELi32ELi4ELi4ELi64ELb1ELb0EEEv26Multihead_attention_paramsIT_XT5_EE --------------------------
	.section	.nv.info._ZN4mmha33masked_multihead_attention_kernelItLi32ELi32ELi4ELi4ELi64ELb1ELb0EEEv26Multihead_attention_paramsIT_XT5_EE,"",@"SHT_CUDA_INFO"
	.sectionflags	@""
	.align	4


	//----- nvinfo : EIATTR_CUDA_API_VERSION
	.align		4
        /*0000*/ 	.byte	0x04, 0x37
        /*0002*/ 	.short	(.L_267 - .L_266)
.L_266:
        /*0004*/ 	.word	0x00000082


	//----- nvinfo : EIATTR_KPARAM_INFO
	.align		4
.L_267:
        /*0008*/ 	.byte	0x04, 0x17
        /*000a*/ 	.short	(.L_269 - .L_268)
.L_268:
        /*000c*/ 	.word	0x00000000
        /*0010*/ 	.short	0x0000
        /*0012*/ 	.short	0x0000
        /*0014*/ 	.byte	0x00, 0xf0, 0xa1, 0x04


	//----- nvinfo : EIATTR_SPARSE_MMA_MASK
	.align		4
.L_269:
        /*0018*/ 	.byte	0x03, 0x50
        /*001a*/ 	.short	0x0000


	//----- nvinfo : EIATTR_MAXREG_COUNT
	.align		4
        /*001c*/ 	.byte	0x03, 0x1b
        /*001e*/ 	.short	0x00ff


	//----- nvinfo : EIATTR_NUM_BARRIERS
	.align		4
        /*0020*/ 	.byte	0x02, 0x4c
        /*0022*/ 	.byte	0x01
	.zero		1


	//----- nvinfo : EIATTR_EXTERNS
	.align		4
        /*0024*/ 	.byte	0x04, 0x0f
        /*0026*/ 	.short	(.L_271 - .L_270)


	//   ....[0]....
	.align		4
.L_270:
        /*0028*/ 	.word	index@(__assertfail)


	//----- nvinfo : EIATTR_MERCURY_ISA_VERSION
	.align		4
.L_271:
        /*002c*/ 	.byte	0x03, 0x5f
        /*002e*/ 	.short	0x0101


	//----- nvinfo : EIATTR_INT_WARP_WIDE_INSTR_OFFSETS
	.align		4
        /*0030*/ 	.byte	0x04, 0x31
        /*0032*/ 	.short	(.L_273 - .L_272)


	//   ....[0]....
.L_272:
        /*0034*/ 	.word	0x00000990


	//----- nvinfo : EIATTR_COOP_GROUP_MASK_REGIDS
	.align		4
.L_273:
        /*0038*/ 	.byte	0x04, 0x29
        /*003a*/ 	.short	(.L_275 - .L_274)


	//   ....[0]....
.L_274:
        /*003c*/ 	.word	0x05000008


	//   ....[1]....
        /*0040*/ 	.word	0x05000009


	//   ....[2]....
        /*0044*/ 	.word	0x0500000b


	//   ....[3]....
        /*0048*/ 	.word	0x0500000a


	//   ....[4]....
        /*004c*/ 	.word	0xffffffff


	//   ....[5]....
        /*0050*/ 	.word	0xffffffff


	//   ....[6]....
        /*0054*/ 	.word	0xffffffff


	//   ....[7]....
        /*0058*/ 	.word	0xffffffff


	//   ....[8]....
        /*005c*/ 	.word	0xffffffff


	//   ....[9]....
        /*0060*/ 	.word	0xffffffff


	//   ....[10]....
        /*0064*/ 	.word	0xffffffff


	//   ....[11]....
        /*0068*/ 	.word	0xffffffff


	//   ....[12]....
        /*006c*/ 	.word	0xffffffff


	//   ....[13]....
        /*0070*/ 	.word	0xffffffff


	//   ....[14]....
        /*0074*/ 	.word	0xffffffff


	//   ....[15]....
        /*0078*/ 	.word	0xffffffff


	//   ....[16]....
        /*007c*/ 	.word	0xffffffff


	//   ....[17]....
        /*0080*/ 	.word	0xffffffff


	//   ....[18]....
        /*0084*/ 	.word	0x0500000f


	//   ....[19]....
        /*0088*/ 	.word	0x0500000f


	//   ....[20]....
        /*008c*/ 	.word	0x0500000f


	//   ....[21]....
        /*0090*/ 	.word	0x0500000f


	//   ....[22]....
        /*0094*/ 	.word	0x0500000f


	//   ....[23]....
        /*0098*/ 	.word	0x0500000f


	//   ....[24]....
        /*009c*/ 	.word	0x0500000f


	//   ....[25]....
        /*00a0*/ 	.word	0x0500000f


	//   ....[26]....
        /*00a4*/ 	.word	0x0500000f


	//----- nvinfo : EIATTR_COOP_GROUP_INSTR_OFFSETS
	.align		4
.L_275:
        /*00a8*/ 	.byte	0x04, 0x28
        /*00aa*/ 	.short	(.L_277 - .L_276)


	//   ....[0]....
.L_276:
        /*00ac*/ 	.word	0x00001bc0


	//   ....[1]....
        /*00b0*/ 	.word	0x00001be0


	//   ....[2]....
        /*00b4*/ 	.word	0x00001c00


	//   ....[3]....
        /*00b8*/ 	.word	0x00001c20


	//   ....[4]....
        /*00bc*/ 	.word	0x00002a50


	//   ....[5]....
        /*00c0*/ 	.word	0x00002a70


	//   ....[6]....
        /*00c4*/ 	.word	0x00002da0


	//   ....[7]....
        /*00c8*/ 	.word	0x00002dc0


	//   ....[8]....
        /*00cc*/ 	.word	0x00002de0


	//   ....[9]....
        /*00d0*/ 	.word	0x00002ef0


	//   ....[10]....
        /*00d4*/ 	.word	0x00002f20


	//   ....[11]....
        /*00d8*/ 	.word	0x000043e0


	//   ....[12]....
        /*00dc*/ 	.word	0x00004450


	//   ....[13]....
        /*00e0*/ 	.word	0x00004480


	//   ....[14]....
        /*00e4*/ 	.word	0x000044b0


	//   ....[15]....
        /*00e8*/ 	.word	0x000044d0


	//   ....[16]....
        /*00ec*/ 	.word	0x00004570


	//   ....[17]....
        /*00f0*/ 	.word	0x00004590


	//   ....[18]....
        /*00f4*/ 	.word	0x00008020


	//   ....[19]....
        /*00f8*/ 	.word	0x00008080


	//   ....[20]....
        /*00fc*/ 	.word	0x000080e0


	//   ....[21]....
        /*0100*/ 	.word	0x00008140


	//   ....[22]....
        /*0104*/ 	.word	0x000081c0


	//   ....[23]....
        /*0108*/ 	.word	0x00008240


	//   ....[24]....
        /*010c*/ 	.word	0x000082d0


	//   ....[25]....
        /*0110*/ 	.word	0x00008350


	//   ....[26]....
        /*0114*/ 	.word	0x000083b0


	//----- nvinfo : EIATTR_VRC_CTA_INIT_COUNT
	.align		4
.L_277:
        /*0118*/ 	.byte	0x02, 0x4a
	.zero		1
	.zero		1


	//----- nvinfo : EIATTR_SYSCALL_OFFSETS
	.align		4
        /*011c*/ 	.byte	0x04, 0x46
        /*011e*/ 	.short	(.L_279 - .L_278)


	//   ....[0]....
.L_278:
        /*0120*/ 	.word	0x00001270


	//----- nvinfo : EIATTR_EXIT_INSTR_OFFSETS
	.align		4
.L_279:
        /*0124*/ 	.byte	0x04, 0x1c
        /*0126*/ 	.short	(.L_281 - .L_280)


	//   ....[0]....
.L_280:
        /*0128*/ 	.word	0x000000d0


	//   ....[1]....
        /*012c*/ 	.word	0x00007b60


	//   ....[2]....
        /*0130*/ 	.word	0x00007f10


	//   ....[3]....
        /*0134*/ 	.word	0x00007fd0


	//----- nvinfo : EIATTR_CRS_STACK_SIZE
	.align		4
.L_281:
        /*0138*/ 	.byte	0x04, 0x1e
        /*013a*/ 	.short	(.L_283 - .L_282)
.L_282:
        /*013c*/ 	.word	0x00000000


	//----- nvinfo : EIATTR_CBANK_PARAM_SIZE
	.align		4
.L_283:
        /*0140*/ 	.byte	0x03, 0x19
        /*0142*/ 	.short	0x0128


	//----- nvinfo : EIATTR_PARAM_CBANK
	.align		4
        /*0144*/ 	.byte	0x04, 0x0a
        /*0146*/ 	.short	(.L_285 - .L_284)
	.align		4
.L_284:
        /*0148*/ 	.word	index@(.nv.constant0._ZN4mmha33masked_multihead_attention_kernelItLi32ELi32ELi4ELi4ELi64ELb1ELb0EEEv26Multihead_attention_paramsIT_XT5_EE)
        /*014c*/ 	.short	0x0380
        /*014e*/ 	.short	0x0128


	//----- nvinfo : EIATTR_SW_WAR
	.align		4
.L_285:
        /*0150*/ 	.byte	0x04, 0x36
        /*0152*/ 	.short	(.L_287 - .L_286)
.L_286:
        /*0154*/ 	.word	0x00000008
.L_287:


//--------------------- .nv.info._ZN4mmha33masked_multihead_attention_kernelIfLi32ELi32ELi1ELi8ELi256ELb1ELb1EEEv26Multihead_attention_paramsIT_XT5_EE --------------------------
	.section	.nv.info._ZN4mmha33masked_multihead_attention_kernelIfLi32ELi32ELi1ELi8ELi256ELb1ELb1EEEv26Multihead_attention_paramsIT_XT5_EE,"",@"SHT_CUDA_INFO"
	.sectionflags	@""
	.align	4


	//----- nvinfo : EIATTR_CUDA_API_VERSION
	.align		4
        /*0000*/ 	.byte	0x04, 0x37
        /*0002*/ 	.short	(.L_289 - .L_288)
.L_288:
        /*0004*/ 	.word	0x00000082


	//----- nvinfo : EIATTR_KPARAM_INFO
	.align		4
.L_289:
        /*0008*/ 	.byte	0x04, 0x17
        /*000a*/ 	.short	(.L_291 - .L_290)
.L_290:
        /*000c*/ 	.word	0x00000000
        /*0010*/ 	.short	0x0000
        /*0012*/ 	.short	0x0000
        /*0014*/ 	.byte	0x00, 0xf0, 0xa1, 0x04


	//----- nvinfo : EIATTR_SPARSE_MMA_MASK
	.align		4
.L_291:
        /*0018*/ 	.byte	0x03, 0x50
        /*001a*/ 	.short	0x0000


	//----- nvinfo : EIATTR_MAXREG_COUNT
	.align		4
        /*001c*/ 	.byte	0x03, 0x1b
        /*001e*/ 	.short	0x00ff


	//----- nvinfo : EIATTR_NUM_BARRIERS
	.align		4
        /*0020*/ 	.byte	0x02, 0x4c
        /*0022*/ 	.byte	0x01
	.zero		1


	//----- nvinfo : EIATTR_MERCURY_ISA_VERSION
	.align		4
        /*0024*/ 	.byte	0x03, 0x5f
        /*0026*/ 	.short	0x0101


	//----- nvinfo : EIATTR_COOP_GROUP_MASK_REGIDS
	.align		4
        /*0028*/ 	.byte	0x04, 0x29
        /*002a*/ 	.short	(.L_293 - .L_292)


	//   ....[0]....
.L_292:
        /*002c*/ 	.word	0xffffffff


	//   ....[1]....
        /*0030*/ 	.word	0xffffffff


	//   ....[2]....
        /*0034*/ 	.word	0xffffffff


	//   ....[3]....
        /*0038*/ 	.word	0xffffffff


	//   ....[4]....
        /*003c*/ 	.word	0xffffffff


	//   ....[5]....
        /*0040*/ 	.word	0xffffffff


	//   ....[6]....
        /*0044*/ 	.word	0xffffffff


	//   ....[7]....
        /*0048*/ 	.word	0xffffffff


	//   ....[8]....
        /*004c*/ 	.word	0xffffffff


	//   ....[9]....
        /*0050*/ 	.word	0xffffffff


	//   ....[10]....
        /*0054*/ 	.word	0xffffffff


	//   ....[11]....
        /*0058*/ 	.word	0xffffffff


	//   ....[12]....
        /*005c*/ 	.word	0xffffffff


	//   ....[13]....
        /*0060*/ 	.word	0xffffffff


	//   ....[14]....
        /*0064*/ 	.word	0xffffffff


	//   ....[15]....
        /*0068*/ 	.word	0xffffffff


	//   ....[16]....
        /*006c*/ 	.word	0xffffffff


	//   ....[17]....
        /*0070*/ 	.word	0xffffffff


	//   ....[18]....
        /*0074*/ 	.word	0xffffffff


	//   ....[19]....
        /*0078*/ 	.word	0xffffffff


	//   ....[20]....
        /*007c*/ 	.word	0xffffffff


	//   ....[21]....
        /*0080*/ 	.word	0xffffffff


	//   ....[22]....
        /*0084*/ 	.word	0xffffffff


	//   ....[23]....
        /*0088*/ 	.word	0x0500000f


	//   ....[24]....
        /*008c*/ 	.word	0x0500000f


	//   ....[25]....
        /*0090*/ 	.word	0x0500000f


	//   ....[26]....
        /*0094*/ 	.word	0x0500000f


	//   ....[27]....
        /*0098*/ 	.word	0x0500000f


	//----- nvinfo : EIATTR_COOP_GROUP_INSTR_OFFSETS
	.align		4
.L_293:
        /*009c*/ 	.byte	0x04, 0x28
        /*009e*/ 	.short	(.L_295 - .L_294)


	//   ....[0]....
.L_294:
        /*00a0*/ 	.word	0x00001020


	//   ....[1]....
        /*00a4*/ 	.word	0x00001040


	//   ....[2]....
        /*00a8*/ 	.word	0x00001060


	//   ....[3]....
        /*00ac*/ 	.word	0x00001080


	//   ....[4]....
        /*00b0*/ 	.word	0x000010a0


	//   ....[5]....
        /*00b4*/ 	.word	0x00004740


	//   ....[6]....
        /*00b8*/ 	.word	0x000047b0


	//   ....[7]....
        /*00bc*/ 	.word	0x00004800


	//   ....[8]....
        /*00c0*/ 	.word	0x00004830


	//   ....[9]....
        /*00c4*/ 	.word	0x00004860


	//   ....[10]....
        /*00c8*/ 	.word	0x000048f0


	//   ....[11]....
        /*00cc*/ 	.word	0x00004910


	//   ....[12]....
        /*00d0*/ 	.word	0x00004940


	//   ....[13]....
        /*00d4*/ 	.word	0x00004970


	//   ....[14]....
        /*00d8*/ 	.word	0x00005e50


	//   ....[15]....
        /*00dc*/ 	.word	0x00005eb0


	//   ....[16]....
        /*00e0*/ 	.word	0x00005ed0


	//   ....[17]....
        /*00e4*/ 	.word	0x00005ef0


	//   ....[18]....
        /*00e8*/ 	.word	0x00005f10


	//   ....[19]....
        /*00ec*/ 	.word	0x00005f70


	//   ....[20]....
        /*00f0*/ 	.word	0x00005f90


	//   ....[21]....
        /*00f4*/ 	.word	0x00005fb0


	//   ....[22]....
        /*00f8*/ 	.word	0x00005fe0


	//   ....[23]....
        /*00fc*/ 	.word	0x00009700


	//   ....[24]....
        /*0100*/ 	.word	0x00009770


	//   ....[25]....
        /*0104*/ 	.word	0x000097e0


	//   ....[26]....
        /*0108*/ 	.word	0x00009850


	//   ....[27]....
        /*010c*/ 	.word	0x000098c0


	//----- nvinfo : EIATTR_VRC_CTA_INIT_COUNT
	.align		4
.L_295:
        /*0110*/ 	.byte	0x02, 0x4a
	.zero		1
	.zero		1


	//----- nvinfo : EIATTR_EXIT_INSTR_OFFSETS
	.align		4
        /*0114*/ 	.byte	0x04, 0x1c
        /*0116*/ 	.short	(.L_297 - .L_296)


	//   ....[0]....
.L_296:
        /*0118*/ 	.word	0x000000b0


	//   ....[1]....
        /*011c*/ 	.word	0x00009400


	//   ....[2]....
        /*0120*/ 	.word	0x00009660


	//   ....[3]....
        /*0124*/ 	.word	0x000096b0


	//----- nvinfo : EIATTR_CRS_STACK_SIZE
	.align		4
.L_297:
        /*0128*/ 	.byte	0x04, 0x1e
        /*012a*/ 	.short	(.L_299 - .L_298)
.L_298:
        /*012c*/ 	.word	0x00000000


	//----- nvinfo : EIATTR_CBANK_PARAM_SIZE
	.align		4
.L_299:
        /*0130*/ 	.byte	0x03, 0x19
        /*0132*/ 	.short	0x0128


	//----- nvinfo : EIATTR_PARAM_CBANK
	.align		4
        /*0134*/ 	.byte	0x04, 0x0a
        /*0136*/ 	.short	(.L_301 - .L_300)
	.align		4
.L_300:
        /*0138*/ 	.word	index@(.nv.constant0._ZN4mmha33masked_multihead_attention_kernelIfLi32ELi32ELi1ELi8ELi256ELb1ELb1EEEv26Multihead_attention_paramsIT_XT5_EE)
        /*013c*/ 	.short	0x0380
        /*013e*/ 	.short	0x0128


	//----- nvinfo : EIATTR_SW_WAR
	.align		4
.L_301:
        /*0140*/ 	.byte	0x04, 0x36
        /*0142*/ 	.short	(.L_303 - .L_302)
.L_302:
        /*0144*/ 	.word	0x00000008
.L_303:


//--------------------- .nv.info._ZN4mmha33masked_multihead_attention_kernelIfLi32ELi32ELi2ELi8ELi128ELb1ELb1EEEv26Multihead_attention_paramsIT_XT5_EE --------------------------
	.section	.nv.info._ZN4mmha33masked_multihead_attention_kernelIfLi32ELi32ELi2ELi8ELi128ELb1ELb1EEEv26Multihead_attention_paramsIT_XT5_EE,"",@"SHT_CUDA_INFO"
	.sectionflags	@""
	.align	4


	//----- nvinfo : EIATTR_CUDA_API_VERSION
	.align		4
        /*0000*/ 	.byte	0x04, 0x37
        /*0002*/ 	.short	(.L_305 - .L_304)
.L_304:
        /*0004*/ 	.word	0x00000082


	//----- nvinfo : EIATTR_KPARAM_INFO
	.align		4
.L_305:
        /*0008*/ 	.byte	0x04, 0x17
        /*000a*/ 	.short	(.L_307 - .L_306)
.L_306:
        /*000c*/ 	.word	0x00000000
        /*0010*/ 	.short	0x0000
        /*0012*/ 	.short	0x0000
        /*0014*/ 	.byte	0x00, 0xf0, 0xa1, 0x04


	//----- nvinfo : EIATTR_SPARSE_MMA_MASK
	.align		4
.L_307:
        /*0018*/ 	.byte	0x03, 0x50
        /*001a*/ 	.short	0x0000


	//----- nvinfo : EIATTR_MAXREG_COUNT
	.align		4
        /*001c*/ 	.byte	0x03, 0x1b
        /*001e*/ 	.short	0x00ff


	//----- nvinfo : EIATTR_NUM_BARRIERS
	.align		4
        /*0020*/ 	.byte	0x02, 0x4c
        /*0022*/ 	.byte	0x01
	.zero		1


	//----- nvinfo : EIATTR_MERCURY_ISA_VERSION
	.align		4
        /*0024*/ 	.byte	0x03, 0x5f
        /*0026*/ 	.short	0x0101


	//----- nvinfo : EIATTR_COOP_GROUP_MASK_REGIDS
	.align		4
        /*0028*/ 	.byte	0x04, 0x29
        /*002a*/ 	.short	(.L_309 - .L_308)


	//   ....[0]....
.L_308:
        /*002c*/ 	.word	0xffffffff


	//   ....[1]....
        /*0030*/ 	.word	0xffffffff


	//   ....[2]....
        /*0034*/ 	.word	0xffffffff


	//   ....[3]....
        /*0038*/ 	.word	0xffffffff


	//   ....[4]....
        /*003c*/ 	.word	0xffffffff


	//   ....[5]....
        /*0040*/ 	.word	0xffffffff


	//   ....[6]....
        /*0044*/ 	.word	0xffffffff


	//   ....[7]....
        /*0048*/ 	.word	0xffffffff


	//   ....[8]....
        /*004c*/ 	.word	0xffffffff


	//   ....[9]....
        /*0050*/ 	.word	0xffffffff


	//   ....[10]....
        /*0054*/ 	.word	0xffffffff


	//   ....[11]....
        /*0058*/ 	.word	0xffffffff


	//   ....[12]....
        /*005c*/ 	.word	0xffffffff


	//   ....[13]....
        /*0060*/ 	.word	0xffffffff


	//   ....[14]....
        /*0064*/ 	.word	0xffffffff


	//   ....[15]....
        /*0068*/ 	.word	0xffffffff


	//   ....[16]....
        /*006c*/ 	.word	0xffffffff


	//   ....[17]....
        /*0070*/ 	.word	0xffffffff


	//   ....[18]....
        /*0074*/ 	.word	0xffffffff


	//   ....[19]....
        /*0078*/ 	.word	0xffffffff


	//   ....[20]....
        /*007c*/ 	.word	0xffffffff


	//   ....[21]....
        /*0080*/ 	.word	0x0500003c


	//   ....[22]....
        /*0084*/ 	.word	0x0500003c


	//   ....[23]....
        /*0088*/ 	.word	0x0500003c


	//   ....[24]....
        /*008c*/ 	.word	0x0500003c


	//   ....[25]....
        /*0090*/ 	.word	0x0500003c


	//   ....[26]....
        /*0094*/ 	.word	0x0500003c


	//   ....[27]....
        /*0098*/ 	.word	0x0500003c


	//   ....[28]....
        /*009c*/ 	.word	0x0500003c


	//   ....[29]....
        /*00a0*/ 	.word	0x0500003c


	//   ....[30]....
        /*00a4*/ 	.word	0x0500003c


	//----- nvinfo : EIATTR_COOP_GROUP_INSTR_OFFSETS
	.align		4
.L_309:
        /*00a8*/ 	.byte	0x04, 0x28
        /*00aa*/ 	.short	(.L_311 - .L_310)


	//   ....[0]....
.L_310:
        /*00ac*/ 	.word	0x00000ff0


	//   ....[1]....
        /*00b0*/ 	.word	0x00001010


	//   ....[2]....
        /*00b4*/ 	.word	0x00001030


	//   ....[3]....
        /*00b8*/ 	.word	0x00001050


	//   ....[4]....
        /*00bc*/ 	.word	0x00001070


	//   ....[5]....
        /*00c0*/ 	.word	0x00004420


	//   ....[6]....
        /*00c4*/ 	.word	0x00004680


	//   ....[7]....
        /*00c8*/ 	.word	0x000046a0


	//   ....[8]....
        /*00cc*/ 	.word	0x000046c0


	//   ....[9]....
        /*00d0*/ 	.word	0x000046e0


	//   ....[10]....
        /*00d4*/ 	.word	0x00004820


	//   ....[11]....
        /*00d8*/ 	.word	0x00004840


	//   ....[12]....
        /*00dc*/ 	.word	0x00004880


	//   ....[13]....
        /*00e0*/ 	.word	0x00005d30


	//   ....[14]....
        /*00e4*/ 	.word	0x00005d90


	//   ....[15]....
        /*00e8*/ 	.word	0x00005db0


	//   ....[16]....
        /*00ec*/ 	.word	0x00005dd0


	//   ....[17]....
        /*00f0*/ 	.word	0x00005df0


	//   ....[18]....
        /*00f4*/ 	.word	0x00005e60


	//   ....[19]....
        /*00f8*/ 	.word	0x00005e80


	//   ....[20]....
        /*00fc*/ 	.word	0x00005ea0


	//   ....[21]....
        /*0100*/ 	.word	0x00009520


	//   ....[22]....
        /*0104*/ 	.word	0x00009580


	//   ....[23]....
        /*0108*/ 	.word	0x000095e0


	//   ....[24]....
        /*010c*/ 	.word	0x00009640


	//   ....[25]....
        /*0110*/ 	.word	0x000096a0


	//   ....[26]....
        /*0114*/ 	.word	0x00009730


	//   ....[27]....
        /*0118*/ 	.word	0x000097d0


	//   ....[28]....
        /*011c*/ 	.word	0x00009860


	//   ....[29]....
        /*0120*/ 	.word	0x000098c0


	//   ....[30]....
        /*0124*/ 	.word	0x00009920


	//----- nvinfo : EIATTR_VRC_CTA_INIT_COUNT
	.align		4
.L_311:
        /*0128*/ 	.byte	0x02, 0x4a
	.zero		1
	.zero		1


	//----- nvinfo : EIATTR_EXIT_INSTR_OFFSETS
	.align		4
        /*012c*/ 	.byte	0x04, 0x1c
        /*012e*/ 	.short	(.L_313 - .L_312)


	//   ....[0]....
.L_312:
        /*0130*/ 	.word	0x000000b0


	//   ....[1]....
        /*0134*/ 	.word	0x00009210


	//   ....[2]....
        /*0138*/ 	.word	0x00009470


	//   ....[3]....
        /*013c*/ 	.word	0x000094c0


	//----- nvinfo : EIATTR_CRS_STACK_SIZE
	.align		4
.L_313:
        /*0140*/ 	.byte	0x04, 0x1e
        /*0142*/ 	.short	(.L_315 - .L_314)
.L_314:
        /*0144*/ 	.word	0x00000000


	//----- nvinfo : EIATTR_CBANK_PARAM_SIZE
	.align		4
.L_315:
        /*0148*/ 	.byte	0x03, 0x19
        /*014a*/ 	.short	0x0128


	//----- nvinfo : EIATTR_PARAM_CBANK
	.align		4
        /*014c*/ 	.byte	0x04, 0x0a
        /*014e*/ 	.short	(.L_317 - .L_316)
	.align		4
.L_316:
        /*0150*/ 	.word	index@(.nv.constant0._ZN4mmha33masked_multihead_attention_kernelIfLi32ELi32ELi2ELi8ELi128ELb1ELb1EEEv26Multihead_attention_paramsIT_XT5_EE)
        /*0154*/ 	.short	0x0380
        /*0156*/ 	.short	0x0128


	//----- nvinfo : EIATTR_SW_WAR
	.align		4
.L_317:
        /*0158*/ 	.byte	0x04, 0x36
        /*015a*/ 	.short	(.L_319 - .L_318)
.L_318:
        /*015c*/ 	.word	0x00000008
.L_319:


//--------------------- .nv.info._ZN4mmha33masked_multihead_attention_kernelIfLi32ELi32ELi4ELi8ELi64ELb1ELb1EEEv26Multihead_attention_paramsIT_XT5_EE --------------------------
	.section	.nv.info._ZN4mmha33masked_multihead_attention_kernelIfLi32ELi32ELi4ELi8ELi64ELb1ELb1EEEv26Multihead_attention_paramsIT_XT5_EE,"",@"SHT_CUDA_INFO"
	.sectionflags	@""
	.align	4


	//----- nvinfo : EIATTR_CUDA_API_VERSION
	.align		4
        /*0000*/ 	.byte	0x04, 0x37
        /*0002*/ 	.short	(.L_321 - .L_320)
.L_320:
        /*0004*/ 	.word	0x00000082


	//----- nvinfo : EIATTR_KPARAM_INFO
	.align		4
.L_321:
        /*0008*/ 	.byte	0x04, 0x17
        /*000a*/ 	.short	(.L_323 - .L_322)
.L_322:
        /*000c*/ 	.word	0x00000000
        /*0010*/ 	.short	0x0000
        /*0012*/ 	.short	0x0000
        /*0014*/ 	.byte	0x00, 0xf0, 0xa1, 0x04


	//----- nvinfo : EIATTR_SPARSE_MMA_MASK
	.align		4
.L_323:
        /*0018*/ 	.byte	0x03, 0x50
        /*001a*/ 	.short	0x0000


	//----- nvinfo : EIATTR_MAXREG_COUNT
	.align		4
        /*001c*/ 	.byte	0x03, 0x1b
        /*001e*/ 	.short	0x00ff


	//----- nvinfo : EIATTR_NUM_BARRIERS
	.align		4
        /*0020*/ 	.byte	0x02, 0x4c
        /*0022*/ 	.byte	0x01
	.zero		1


	//----- nvinfo : EIATTR_MERCURY_ISA_VERSION
	.align		4
        /*0024*/ 	.byte	0x03, 0x5f
        /*0026*/ 	.short	0x0101


	//----- nvinfo : EIATTR_COOP_GROUP_MASK_REGIDS
	.align		4
        /*0028*/ 	.byte	0x04, 0x29
        /*002a*/ 	.short	(.L_325 - .L_324)


	//   ....[0]....
.L_324:
        /*002c*/ 	.word	0xffffffff


	//   ....[1]....
        /*0030*/ 	.word	0xffffffff


	//   ....[2]....
        /*0034*/ 	.word	0xffffffff


	//   ....[3]....
        /*0038*/ 	.word	0xffffffff


	//   ....[4]....
        /*003c*/ 	.word	0xffffffff


	//   ....[5]....
        /*0040*/ 	.word	0xffffffff


	//   ....[6]....
        /*0044*/ 	.word	0xffffffff


	//   ....[7]....
        /*0048*/ 	.word	0xffffffff


	//   ....[8]....
        /*004c*/ 	.word	0xffffffff


	//   ....[9]....
        /*0050*/ 	.word	0xffffffff


	//   ....[10]....
        /*0054*/ 	.word	0xffffffff


	//   ....[11]....
        /*0058*/ 	.word	0xffffffff


	//   ....[12]....
        /*005c*/ 	.word	0xffffffff


	//   ....[13]....
        /*0060*/ 	.word	0xffffffff


	//   ....[14]....
        /*0064*/ 	.word	0xffffffff


	//   ....[15]....
        /*0068*/ 	.word	0xffffffff


	//   ....[16]....
        /*006c*/ 	.word	0xffffffff


	//   ....[17]....
        /*0070*/ 	.word	0xffffffff


	//   ....[18]....
        /*0074*/ 	.word	0xffffffff


	//   ....[19]....
        /*0078*/ 	.word	0x05000021


	//   ....[20]....
        /*007c*/ 	.word	0x05000021


	//   ....[21]....
        /*0080*/ 	.word	0x05000021


	//   ....[22]....
        /*0084*/ 	.word	0x05000021


	//   ....[23]....
        /*0088*/ 	.word	0x05000021


	//   ....[24]....
        /*008c*/ 	.word	0x05000021


	//   ....[25]....
        /*0090*/ 	.word	0x05000021


	//   ....[26]....
        /*0094*/ 	.word	0x05000021


	//   ....[27]....
        /*0098*/ 	.word	0x05000021


	//   ....[28]....
        /*009c*/ 	.word	0x05000021


	//----- nvinfo : EIATTR_COOP_GROUP_INSTR_OFFSETS
	.align		4
.L_325:
        /*00a0*/ 	.byte	0x04, 0x28
        /*00a2*/ 	.short	(.L_327 - .L_326)


	//   ....[0]....
.L_326:
        /*00a4*/ 	.word	0x00001010


	//   ....[1]....
        /*00a8*/ 	.word	0x00001030


	//   ....[2]....
        /*00ac*/ 	.word	0x00001050


	//   ....[3]....
        /*00b0*/ 	.word	0x00001070


	//   ....[4]....
        /*00b4*/ 	.word	0x00001090


	//   ....[5]....
        /*00b8*/ 	.word	0x00003250


	//   ....[6]....
        /*00bc*/ 	.word	0x00003270


	//   ....[7]....
        /*00c0*/ 	.word	0x00003590


	//   ....[8]....
        /*00c4*/ 	.word	0x000035b0


	//   ....[9]....
        /*00c8*/ 	.word	0x000035d0


	//   ....[10]....
        /*00cc*/ 	.word	0x000036f0


	//   ....[11]....
        /*00d0*/ 	.word	0x00003720


	//   ....[12]....
        /*00d4*/ 	.word	0x00004bb0


	//   ....[13]....
        /*00d8*/ 	.word	0x00004c30


	//   ....[14]....
        /*00dc*/ 	.word	0x00004c50


	//   ....[15]....
        /*00e0*/ 	.word	0x00004c70


	//   ....[16]....
        /*00e4*/ 	.word	0x00004c90


	//   ....[17]....
        /*00e8*/ 	.word	0x00004cf0


	//   ....[18]....
        /*00ec*/ 	.word	0x00004d10


	//   ....[19]....
        /*00f0*/ 	.word	0x00008210


	//   ....[20]....
        /*00f4*/ 	.word	0x00008270


	//   ....[21]....
        /*00f8*/ 	.word	0x000082d0


	//   ....[22]....
        /*00fc*/ 	.word	0x00008330


	//   ....[23]....
        /*0100*/ 	.word	0x00008390


	//   ....[24]....
        /*0104*/ 	.word	0x00008410


	//   ....[25]....
        /*0108*/ 	.word	0x00008490


	//   ....[26]....
        /*010c*/ 	.word	0x00008520


	//   ....[27]....
        /*0110*/ 	.word	0x000085a0


	//   ....[28]....
        /*0114*/ 	.word	0x00008600


	//----- nvinfo : EIATTR_VRC_CTA_INIT_COUNT
	.align		4
.L_327:
        /*0118*/ 	.byte	0x02, 0x4a
	.zero		1
	.zero		1


	//----- nvinfo : EIATTR_EXIT_INSTR_OFFSETS
	.align		4
        /*011c*/ 	.byte	0x04, 0x1c
        /*011e*/ 	.short	(.L_329 - .L_328)


	//   ....[0]....
.L_328:
        /*0120*/ 	.word	0x000000d0


	//   ....[1]....
        /*0124*/ 	.word	0x00007f10


	//   ....[2]....
        /*0128*/ 	.word	0x00008170


	//   ....[3]....
        /*012c*/ 	.word	0x000081c0


	//----- nvinfo : EIATTR_CRS_STACK_SIZE
	.align		4
.L_329:
        /*0130*/ 	.byte	0x04, 0x1e
        /*0132*/ 	.short	(.L_331 - .L_330)
.L_330:
        /*0134*/ 	.word	0x00000000


	//----- nvinfo : EIATTR_CBANK_PARAM_SIZE
	.align		4
.L_331:
        /*0138*/ 	.byte	0x03, 0x19
        /*013a*/ 	.short	0x0128


	//----- nvinfo : EIATTR_PARAM_CBANK
	.align		4
        /*013c*/ 	.byte	0x04, 0x0a
        /*013e*/ 	.short	(.L_333 - .L_332)
	.align		4
.L_332:
        /*0140*/ 	.word	index@(.nv.constant0._ZN4mmha33masked_multihead_attention_kernelIfLi32ELi32ELi4ELi8ELi64ELb1ELb1EEEv26Multihead_attention_paramsIT_XT5_EE)
        /*0144*/ 	.short	0x0380
        /*0146*/ 	.short	0x0128


	//----- nvinfo : EIATTR_SW_WAR
	.align		4
.L_333:
        /*0148*/ 	.byte	0x04, 0x36
        /*014a*/ 	.short	(.L_335 - .L_334)
.L_334:
        /*014c*/ 	.word	0x00000008
.L_335:


//--------------------- .nv.info._ZN4mmha33masked_multihead_attention_kernelIfLi32ELi32ELi1ELi8ELi256ELb1ELb0EEEv26Multihead_attention_paramsIT_XT5_EE --------------------------
	.section	.nv.info._ZN4mmha33masked_multihead_attention_kernelIfLi32ELi32ELi1ELi8ELi256ELb1ELb0EEEv26Multihead_attention_paramsIT_XT5_EE,"",@"SHT_CUDA_INFO"
	.sectionflags	@""
	.align	4


	//----- nvinfo : EIATTR_CUDA_API_VERSION
	.align		4
        /*0000*/ 	.byte	0x04, 0x37
        /*0002*/ 	.short	(.L_337 - .L_336)
.L_336:
        /*0004*/ 	.word	0x00000082


	//----- nvinfo : EIATTR_KPARAM_INFO
	.align		4
.L_337:
        /*0008*/ 	.byte	0x04, 0x17
        /*000a*/ 	.short	(.L_339 - .L_338)
.L_338:
        /*000c*/ 	.word	0x00000000
        /*0010*/ 	.short	0x0000
        /*0012*/ 	.short	0x0000
        /*0014*/ 	.byte	0x00, 0xf0, 0xa1, 0x04


	//----- nvinfo : EIATTR_SPARSE_MMA_MASK
	.align		4
.L_339:
        /*0018*/ 	.byte	0x03, 0x50
        /*001a*/ 	.short	0x0000


	//----- nvinfo : EIATTR_MAXREG_COUNT
	.align		4
        /*001c*/ 	.byte	0x03, 0x1b
        /*001e*/ 	.short	0x00ff


	//----- nvinfo : EIATTR_NUM_BARRIERS
	.align		4
        /*0020*/ 	.byte	0x02, 0x4c
        /*0022*/ 	.byte	0x01
	.zero		1


	//----- nvinfo : EIATTR_MERCURY_ISA_VERSION
	.align		4
        /*0024*/ 	.byte	0x03, 0x5f
        /*0026*/ 	.short	0x0101


	//----- nvinfo : EIATTR_COOP_GROUP_MASK_REGIDS
	.align		4
        /*0028*/ 	.byte	0x04, 0x29
        /*002a*/ 	.short	(.L_341 - .L_340)


	//   ....[0]....
.L_340:
        /*002c*/ 	.word	0xffffffff


	//   ....[1]....
        /*0030*/ 	.word	0xffffffff


	//   ....[2]....
        /*0034*/ 	.word	0xffffffff


	//   ....[3]....
        /*0038*/ 	.word	0xffffffff


	//   ....[4]....
        /*003c*/ 	.word	0xffffffff


	//   ....[5]....
        /*0040*/ 	.word	0xffffffff


	//   ....[6]....
        /*0044*/ 	.word	0xffffffff


	//   ....[7]....
        /*0048*/ 	.word	0xffffffff


	//   ....[8]....
        /*004c*/ 	.word	0xffffffff


	//   ....[9]....
        /*0050*/ 	.word	0xffffffff


	//   ....[10]....
        /*0054*/ 	.word	0xffffffff


	//   ....[11]....
        /*0058*/ 	.word	0xffffffff


	//   ....[12]....
        /*005c*/ 	.word	0xffffffff


	//   ....[13]....
        /*0060*/ 	.word	0xffffffff


	//   ....[14]....
        /*0064*/ 	.word	0xffffffff


	//   ....[15]....
        /*0068*/ 	.word	0xffffffff


	//   ....[16]....
        /*006c*/ 	.word	0xffffffff


	//   ....[17]....
        /*0070*/ 	.word	0xffffffff


	//   ....[18]....
        /*0074*/ 	.word	0xffffffff


	//   ....[19]....
        /*0078*/ 	.word	0xffffffff


	//   ....[20]....
        /*007c*/ 	.word	0xffffffff


	//   ....[21]....
        /*0080*/ 	.word	0xffffffff


	//   ....[22]....
        /*0084*/ 	.word	0xffffffff


	//   ....[23]....
        /*0088*/ 	.word	0x0500000c


	//   ....[24]....
        /*008c*/ 	.word	0x0500000c


	//   ....[25]....
        /*0090*/ 	.word	0x0500000c


	//   ....[26]....
        /*0094*/ 	.word	0x0500000c


	//   ....[27]....
        /*0098*/ 	.word	0x0500000c


	//----- nvinfo : EIATTR_COOP_GROUP_INSTR_OFFSETS
	.align		4
.L_341:
        /*009c*/ 	.byte	0x04, 0x28
        /*009e*/ 	.short	(.L_343 - .L_342)


	//   ....[0]....
.L_342:
        /*00a0*/ 	.word	0x00001020


	//   ....[1]....
        /*00a4*/ 	.word	0x00001040


	//   ....[2]....
        /*00a8*/ 	.word	0x00001060


	//   ....[3]....
        /*00ac*/ 	.word	0x00001080


	//   ....[4]....
        /*00b0*/ 	.word	0x000010a0


	//   ....[5]....
        /*00b4*/ 	.word	0x00003b80


	//   ....[6]....
        /*00b8*/ 	.word	0x00003bf0


	//   ....[7]....
        /*00bc*/ 	.word	0x00003c20


	//   ....[8]....
        /*00c0*/ 	.word	0x00003c40


	//   ....[9]....
        /*00c4*/ 	.word	0x00003c70


	//   ....[10]....
        /*00c8*/ 	.word	0x00003cf0


	//   ....[11]....
        /*00cc*/ 	.word	0x00003d10


	//   ....[12]....
        /*00d0*/ 	.word	0x00003d40


	//   ....[13]....
        /*00d4*/ 	.word	0x00003d80


	//   ....[14]....
        /*00d8*/ 	.word	0x00005270


	//   ....[15]....
        /*00dc*/ 	.word	0x000052f0


	//   ....[16]....
        /*00e0*/ 	.word	0x00005310


	//   ....[17]....
        /*00e4*/ 	.word	0x00005330


	//   ....[18]....
        /*00e8*/ 	.word	0x00005350


	//   ....[19]....
        /*00ec*/ 	.word	0x000053b0


	//   ....[20]....
        /*00f0*/ 	.word	0x000053d0


	//   ....[21]....
        /*00f4*/ 	.word	0x000053f0


	//   ....[22]....
        /*00f8*/ 	.word	0x00005410


	//   ....[23]....
        /*00fc*/ 	.word	0x000096b0


	//   ....[24]....
        /*0100*/ 	.word	0x00009720


	//   ....[25]....
        /*0104*/ 	.word	0x00009790


	//   ....[26]....
        /*0108*/ 	.word	0x00009800


	//   ....[27]....
        /*010c*/ 	.word	0x00009870


	//----- nvinfo : EIATTR_VRC_CTA_INIT_COUNT
	.align		4
.L_343:
        /*0110*/ 	.byte	0x02, 0x4a
	.zero		1
	.zero		1


	//----- nvinfo : EIATTR_EXIT_INSTR_OFFSETS
	.align		4
        /*0114*/ 	.byte	0x04, 0x1c
        /*0116*/ 	.short	(.L_345 - .L_344)


	//   ....[0]....
.L_344:
        /*0118*/ 	.word	0x000000b0


	//   ....[1]....
        /*011c*/ 	.word	0x000093b0


	//   ....[2]....
        /*0120*/ 	.word	0x00009610


	//   ....[3]....
        /*0124*/ 	.word	0x00009660


	//----- nvinfo : EIATTR_CRS_STACK_SIZE
	.align		4
.L_345:
        /*0128*/ 	.byte	0x04, 0x1e
        /*012a*/ 	.short	(.L_347 - .L_346)
.L_346:
        /*012c*/ 	.word	0x00000000


	//----- nvinfo : EIATTR_CBANK_PARAM_SIZE
	.align		4
.L_347:
        /*0130*/ 	.byte	0x03, 0x19
        /*0132*/ 	.short	0x0128


	//----- nvinfo : EIATTR_PARAM_CBANK
	.align		4
        /*0134*/ 	.byte	0x04, 0x0a
        /*0136*/ 	.short	(.L_349 - .L_348)
	.align		4
.L_348:
        /*0138*/ 	.word	index@(.nv.constant0._ZN4mmha33masked_multihead_attention_kernelIfLi32ELi32ELi1ELi8ELi256ELb1ELb0EEEv26Multihead_attention_paramsIT_XT5_EE)
        /*013c*/ 	.short	0x0380
        /*013e*/ 	.short	0x0128


	//----- nvinfo : EIATTR_SW_WAR
	.align		4
.L_349:
        /*0140*/ 	.byte	0x04, 0x36
        /*0142*/ 	.short	(.L_351 - .L_350)
.L_350:
        /*0144*/ 	.word	0x00000008
.L_351:


//--------------------- .nv.info._ZN4mmha33masked_multihead_attention_kernelIfLi32ELi32ELi2ELi8ELi128ELb1ELb0EEEv26Multihead_attention_paramsIT_XT5_EE --------------------------
	.section	.nv.info._ZN4mmha33masked_multihead_attention_kernelIfLi32ELi32ELi2ELi8ELi128ELb1ELb0EEEv26Multihead_attention_paramsIT_XT5_EE,"",@"SHT_CUDA_INFO"
	.sectionflags	@""
	.align	4


	//----- nvinfo : EIATTR_CUDA_API_VERSION
	.align		4
        /*0000*/ 	.byte	0x04, 0x37
        /*0002*/ 	.short	(.L_353 - .L_352)
.L_352:
        /*0004*/ 	.word	0x00000082


	//----- nvinfo : EIATTR_KPARAM_INFO
	.align		4
.L_353:
        /*0008*/ 	.byte	0x04, 0x17
        /*000a*/ 	.short	(.L_355 - .L_354)
.L_354:
        /*000c*/ 	.word	0x00000000
        /*0010*/ 	.short	0x0000
        /*0012*/ 	.short	0x0000
        /*0014*/ 	.byte	0x00, 0xf0, 0xa1, 0x04


	//----- nvinfo : EIATTR_SPARSE_MMA_MASK
	.align		4
.L_355:
        /*0018*/ 	.byte	0x03, 0x50
        /*001a*/ 	.short	0x0000


	//----- nvinfo : EIATTR_MAXREG_COUNT
	.align		4
        /*001c*/ 	.byte	0x03, 0x1b
        /*001e*/ 	.short	0x00ff


	//----- nvinfo : EIATTR_NUM_BARRIERS
	.align		4
        /*0020*/ 	.byte	0x02, 0x4c
        /*0022*/ 	.byte	0x01
	.zero		1


	//----- nvinfo : EIATTR_MERCURY_ISA_VERSION
	.align		4
        /*0024*/ 	.byte	0x03, 0x5f
        /*0026*/ 	.short	0x0101


	//----- nvinfo : EIATTR_COOP_GROUP_MASK_REGIDS
	.align		4
        /*0028*/ 	.byte	0x04, 0x29
        /*002a*/ 	.short	(.L_357 - .L_356)


	//   ....[0]....
.L_356:
        /*002c*/ 	.word	0xffffffff


	//   ....[1]....
        /*0030*/ 	.word	0xffffffff


	//   ....[2]....
        /*0034*/ 	.word	0xffffffff


	//   ....[3]....
        /*0038*/ 	.word	0xffffffff


	//   ....[4]....
        /*003c*/ 	.word	0xffffffff


	//   ....[5]....
        /*0040*/ 	.word	0xffffffff


	//   ....[6]....
        /*0044*/ 	.word	0xffffffff


	//   ....[7]....
        /*0048*/ 	.word	0xffffffff


	//   ....[8]....
        /*004c*/ 	.word	0xffffffff


	//   ....[9]....
        /*0050*/ 	.word	0xffffffff


	//   ....[10]....
        /*0054*/ 	.word	0xffffffff


	//   ....[11]....
        /*0058*/ 	.word	0xffffffff


	//   ....[12]....
        /*005c*/ 	.word	0xffffffff


	//   ....[13]....
        /*0060*/ 	.word	0xffffffff


	//   ....[14]....
        /*0064*/ 	.word	0xffffffff


	//   ....[15]....
        /*0068*/ 	.word	0xffffffff


	//   ....[16]....
        /*006c*/ 	.word	0xffffffff


	//   ....[17]....
        /*0070*/ 	.word	0xffffffff


	//   ....[18]....
        /*0074*/ 	.word	0xffffffff


	//   ....[19]....
        /*0078*/ 	.word	0xffffffff


	//   ....[20]....
        /*007c*/ 	.word	0xffffffff


	//   ....[21]....
        /*0080*/ 	.word	0x0500003c


	//   ....[22]....
        /*0084*/ 	.word	0x0500003c


	//   ....[23]....
        /*0088*/ 	.word	0x0500003c


	//   ....[24]....
        /*008c*/ 	.word	0x0500003c


	//   ....[25]....
        /*0090*/ 	.word	0x0500003c


	//   ....[26]....
        /*0094*/ 	.word	0x0500003c


	//   ....[27]....
        /*0098*/ 	.word	0x0500003c


	//   ....[28]....
        /*009c*/ 	.word	0x0500003c


	//   ....[29]....
        /*00a0*/ 	.word	0x0500003c


	//   ....[30]....
        /*00a4*/ 	.word	0x0500003c


	//----- nvinfo : EIATTR_COOP_GROUP_INSTR_OFFSETS
	.align		4
.L_357:
        /*00a8*/ 	.byte	0x04, 0x28
        /*00aa*/ 	.short	(.L_359 - .L_358)


	//   ....[0]....
.L_358:
        /*00ac*/ 	.word	0x00000ff0


	//   ....[1]....
        /*00b0*/ 	.word	0x00001010


	//   ....[2]....
        /*00b4*/ 	.word	0x00001030


	//   ....[3]....
        /*00b8*/ 	.word	0x00001050


	//   ....[4]....
        /*00bc*/ 	.word	0x00001070


	//   ....[5]....
        /*00c0*/ 	.word	0x000038e0


	//   ....[6]....
        /*00c4*/ 	.word	0x00003b40


	//   ....[7]....
        /*00c8*/ 	.word	0x00003b60


	//   ....[8]....
        /*00cc*/ 	.word	0x00003b80


	//   ....[9]....
        /*00d0*/ 	.word	0x00003ba0


	//   ....[10]....
        /*00d4*/ 	.word	0x00003cb0


	//   ....[11]....
        /*00d8*/ 	.word	0x00003cd0


	//   ....[12]....
        /*00dc*/ 	.word	0x00003d10


	//   ....[13]....
        /*00e0*/ 	.word	0x000051f0


	//   ....[14]....
        /*00e4*/ 	.word	0x00005270


	//   ....[15]....
        /*00e8*/ 	.word	0x00005290


	//   ....[16]....
        /*00ec*/ 	.word	0x000052b0


	//   ....[17]....
        /*00f0*/ 	.word	0x000052d0


	//   ....[18]....
        /*00f4*/ 	.word	0x00005330


	//   ....[19]....
        /*00f8*/ 	.word	0x00005350


	//   ....[20]....
        /*00fc*/ 	.word	0x00005370


	//   ....[21]....
        /*0100*/ 	.word	0x00009570


	//   ....[22]....
        /*0104*/ 	.word	0x000095d0


	//   ....[23]....
        /*0108*/ 	.word	0x00009630


	//   ....[24]....
        /*010c*/ 	.word	0x00009690


	//   ....[25]....
        /*0110*/ 	.word	0x000096f0


	//   ....[26]....
        /*0114*/ 	.word	0x00009780


	//   ....[27]....
        /*0118*/ 	.word	0x00009820


	//   ....[28]....
        /*011c*/ 	.word	0x000098b0


	//   ....[29]....
        /*0120*/ 	.word	0x00009910


	//   ....[30]....
        /*0124*/ 	.word	0x00009970


	//----- nvinfo : EIATTR_VRC_CTA_INIT_COUNT
	.align		4
.L_359:
        /*0128*/ 	.byte	0x02, 0x4a
	.zero		1
	.zero		1


	//----- nvinfo : EIATTR_EXIT_INSTR_OFFSETS
	.align		4
        /*012c*/ 	.byte	0x04, 0x1c
        /*012e*/ 	.short	(.L_361 - .L_360)


	//   ....[0]....
.L_360:
        /*0130*/ 	.word	0x000000b0


	//   ....[1]....
        /*0134*/ 	.word	0x00009260


	//   ....[2]....
        /*0138*/ 	.word	0x000094c0


	//   ....[3]....
        /*013c*/ 	.word	0x00009510


	//----- nvinfo : EIATTR_CRS_STACK_SIZE
	.align		4
.L_361:
        /*0140*/ 	.byte	0x04, 0x1e
        /*0142*/ 	.short	(.L_363 - .L_362)
.L_362:
        /*0144*/ 	.word	0x00000000


	//----- nvinfo : EIATTR_CBANK_PARAM_SIZE
	.align		4
.L_363:
        /*0148*/ 	.byte	0x03, 0x19
        /*014a*/ 	.short	0x0128


	//----- nvinfo : EIATTR_PARAM_CBANK
	.align		4
        /*014c*/ 	.byte	0x04, 0x0a
        /*014e*/ 	.short	(.L_365 - .L_364)
	.align		4
.L_364:
        /*0150*/ 	.word	index@(.nv.constant0._ZN4mmha33masked_multihead_attention_kernelIfLi32ELi32ELi2ELi8ELi128ELb1ELb0EEEv26Multihead_attention_paramsIT_XT5_EE)
        /*0154*/ 	.short	0x0380
        /*0156*/ 	.short	0x0128


	//----- nvinfo : EIATTR_SW_WAR
	.align		4
.L_365:
        /*0158*/ 	.byte	0x04, 0x36
        /*015a*/ 	.short	(.L_367 - .L_366)
.L_366:
        /*015c*/ 	.word	0x00000008
.L_367:


//--------------------- .nv.info._ZN4mmha33masked_multihead_attention_kernelIfLi32ELi32ELi4ELi8ELi64ELb1ELb0EEEv26Multihead_attention_paramsIT_XT5_EE --------------------------
	.section	.nv.info._ZN4mmha33masked_multihead_attention_kernelIfLi32ELi32ELi4ELi8ELi64ELb1ELb0EEEv26Multihead_attention_paramsIT_XT5_EE,"",@"SHT_CUDA_INFO"
	.sectionflags	@""
	.align	4


	//----- nvinfo : EIATTR_CUDA_API_VERSION
	.align		4
        /*0000*/ 	.byte	0x04, 0x37
        /*0002*/ 	.short	(.L_369 - .L_368)
.L_368:
        /*0004*/ 	.word	0x00000082


	//----- nvinfo : EIATTR_KPARAM_INFO
	.align		4
.L_369:
        /*0008*/ 	.byte	0x04, 0x17
        /*000a*/ 	.short	(.L_371 - .L_370)
.L_370:
        /*000c*/ 	.word	0x00000000
        /*0010*/ 	.short	0x0000
        /*0012*/ 	.short	0x0000
        /*0014*/ 	.byte	0x00, 0xf0, 0xa1, 0x04


	//----- nvinfo : EIATTR_SPARSE_MMA_MASK
	.align		4
.L_371:
        /*0018*/ 	.byte	0x03, 0x50
        /*001a*/ 	.short	0x0000


	//----- nvinfo : EIATTR_MAXREG_COUNT
	.align		4
        /*001c*/ 	.byte	0x03, 0x1b
        /*001e*/ 	.short	0x00ff


	//----- nvinfo : EIATTR_NUM_BARRIERS
	.align		4
        /*0020*/ 	.byte	0x02, 0x4c
        /*0022*/ 	.byte	0x01
	.zero		1


	//----- nvinfo : EIATTR_MERCURY_ISA_VERSION
	.align		4
        /*0024*/ 	.byte	0x03, 0x5f
        /*0026*/ 	.short	0x0101


	//----- nvinfo : EIATTR_COOP_GROUP_MASK_REGIDS
	.align		4
        /*0028*/ 	.byte	0x04, 0x29
        /*002a*/ 	.short	(.L_373 - .L_372)


	//   ....[0]....
.L_372:
        /*002c*/ 	.word	0xffffffff


	//   ....[1]....
        /*0030*/ 	.word	0xffffffff


	//   ....[2]....
        /*0034*/ 	.word	0xffffffff


	//   ....[3]....
        /*0038*/ 	.word	0xffffffff


	//   ....[4]....
        /*003c*/ 	.word	0xffffffff


	//   ....[5]....
        /*0040*/ 	.word	0xffffffff


	//   ....[6]....
        /*0044*/ 	.word	0xffffffff


	//   ....[7]....
        /*0048*/ 	.word	0xffffffff


	//   ....[8]....
        /*004c*/ 	.word	0xffffffff


	//   ....[9]....
        /*0050*/ 	.word	0xffffffff


	//   ....[10]....
        /*0054*/ 	.word	0xffffffff


	//   ....[11]....
        /*0058*/ 	.word	0xffffffff


	//   ....[12]....
        /*005c*/ 	.word	0xffffffff


	//   ....[13]....
        /*0060*/ 	.word	0xffffffff


	//   ....[14]....
        /*0064*/ 	.word	0xffffffff


	//   ....[15]....
        /*0068*/ 	.word	0xffffffff


	//   ....[16]....
        /*006c*/ 	.word	0xffffffff


	//   ....[17]....
        /*0070*/ 	.word	0xffffffff


	//   ....[18]....
        /*0074*/ 	.word	0xffffffff


	//   ....[19]....
        /*0078*/ 	.word	0x0500001f


	//   ....[20]....
        /*007c*/ 	.word	0x0500001f


	//   ....[21]....
        /*0080*/ 	.word	0x0500001f


	//   ....[22]....
        /*0084*/ 	.word	0x0500001f


	//   ....[23]....
        /*0088*/ 	.word	0x0500001f


	//   ....[24]....
        /*008c*/ 	.word	0x0500001f


	//   ....[25]....
        /*0090*/ 	.word	0x0500001f


	//   ....[26]....
        /*0094*/ 	.word	0x0500001f


	//   ....[27]....
        /*0098*/ 	.word	0x0500001f


	//   ....[28]....
        /*009c*/ 	.word	0x0500001f


	//----- nvinfo : EIATTR_COOP_GROUP_INSTR_OFFSETS
	.align		4
.L_373:
        /*00a0*/ 	.byte	0x04, 0x28
        /*00a2*/ 	.short	(.L_375 - .L_374)


	//   ....[0]....
.L_374:
        /*00a4*/ 	.word	0x00000f80


	//   ....[1]....
        /*00a8*/ 	.word	0x00000fa0


	//   ....[2]....
        /*00ac*/ 	.word	0x00000fc0


	//   ....[3]....
        /*00b0*/ 	.word	0x00000fe0


	//   ....[4]....
        /*00b4*/ 	.word	0x00001000


	//   ....[5]....
        /*00b8*/ 	.word	0x00002d60


	//   ....[6]....
        /*00bc*/ 	.word	0x00002d80


	//   ....[7]....
        /*00c0*/ 	.word	0x00003080


	//   ....[8]....
        /*00c4*/ 	.word	0x000030a0


	//   ....[9]....
        /*00c8*/ 	.word	0x000030c0


	//   ....[10]....
        /*00cc*/ 	.word	0x000031f0


	//   ....[11]....
        /*00d0*/ 	.word	0x00003210


	//   ....[12]....
        /*00d4*/ 	.word	0x00004690


	//   ....[13]....
        /*00d8*/ 	.word	0x00004710


	//   ....[14]....
        /*00dc*/ 	.word	0x00004730


	//   ....[15]....
        /*00e0*/ 	.word	0x00004750


	//   ....[16]....
        /*00e4*/ 	.word	0x00004770


	//   ....[17]....
        /*00e8*/ 	.word	0x000047d0


	//   ....[18]....
        /*00ec*/ 	.word	0x000047f0


	//   ....[19]....
        /*00f0*/ 	.word	0x00008860


	//   ....[20]....
        /*00f4*/ 	.word	0x000088c0


	//   ....[21]....
        /*00f8*/ 	.word	0x00008920


	//   ....[22]....
        /*00fc*/ 	.word	0x00008980


	//   ....[23]....
        /*0100*/ 	.word	0x000089e0


	//   ....[24]....
        /*0104*/ 	.word	0x00008a60


	//   ....[25]....
        /*0108*/ 	.word	0x00008ae0


	//   ....[26]....
        /*010c*/ 	.word	0x00008b70


	//   ....[27]....
        /*0110*/ 	.word	0x00008bf0


	//   ....[28]....
        /*0114*/ 	.word	0x00008c50


	//----- nvinfo : EIATTR_VRC_CTA_INIT_COUNT
	.align		4
.L_375:
        /*0118*/ 	.byte	0x02, 0x4a
	.zero		1
	.zero		1


	//----- nvinfo : EIATTR_EXIT_INSTR_OFFSETS
	.align		4
        /*011c*/ 	.byte	0x04, 0x1c
        /*011e*/ 	.short	(.L_377 - .L_376)


	//   ....[0]....
.L_376:
        /*0120*/ 	.word	0x000000b0


	//   ....[1]....
        /*0124*/ 	.word	0x00008560


	//   ....[2]....
        /*0128*/ 	.word	0x000087c0


	//   ....[3]....
        /*012c*/ 	.word	0x00008810


	//----- nvinfo : EIATTR_CRS_STACK_SIZE
	.align		4
.L_377:
        /*0130*/ 	.byte	0x04, 0x1e
        /*0132*/ 	.short	(.L_379 - .L_378)
.L_378:
        /*0134*/ 	.word	0x00000000


	//----- nvinfo : EIATTR_CBANK_PARAM_SIZE
	.align		4
.L_379:
        /*0138*/ 	.byte	0x03, 0x19
        /*013a*/ 	.short	0x0128


	//----- nvinfo : EIATTR_PARAM_CBANK
	.align		4
        /*013c*/ 	.byte	0x04, 0x0a
        /*013e*/ 	.short	(.L_381 - .L_380)
	.align		4
.L_380:
        /*0140*/ 	.word	index@(.nv.constant0._ZN4mmha33masked_multihead_attention_kernelIfLi32ELi32ELi4ELi8ELi64ELb1ELb0EEEv26Multihead_attention_paramsIT_XT5_EE)
        /*0144*/ 	.short	0x0380
        /*0146*/ 	.short	0x0128


	//----- nvinfo : EIATTR_SW_WAR
	.align		4
.L_381:
        /*0148*/ 	.byte	0x04, 0x36
        /*014a*/ 	.short	(.L_383 - .L_382)
.L_382:
        /*014c*/ 	.word	0x00000008
.L_383:


//--------------------- .nv.info._ZN4mmha33masked_multihead_attention_kernelItLi32ELi32ELi1ELi4ELi256ELb0ELb1EEEv26Multihead_attention_paramsIT_XT5_EE --------------------------
	.section	.nv.info._ZN4mmha33masked_multihead_attention_kernelItLi32ELi32ELi1ELi4ELi256ELb0ELb1EEEv26Multihead_attention_paramsIT_XT5_EE,"",@"SHT_CUDA_INFO"
	.sectionflags	@""
	.align	4


	//----- nvinfo : EIATTR_CUDA_API_VERSION
	.align		4
        /*0000*/ 	.byte	0x04, 0x37
        /*0002*/ 	.short	(.L_385 - .L_384)
.L_384:
        /*0004*/ 	.word	0x00000082


	//----- nvinfo : EIATTR_KPARAM_INFO
	.align		4
.L_385:
        /*0008*/ 	.byte	0x04, 0x17
        /*000a*/ 	.short	(.L_387 - .L_386)
.L_386:
        /*000c*/ 	.word	0x00000000
        /*0010*/ 	.short	0x0000
        /*0012*/ 	.short	0x0000
        /*0014*/ 	.byte	0x00, 0xf0, 0xa1, 0x04


	//----- nvinfo : EIATTR_SPARSE_MMA_MASK
	.align		4
.L_387:
        /*0018*/ 	.byte	0x03, 0x50
        /*001a*/ 	.short	0x0000


	//----- nvinfo : EIATTR_MAXREG_COUNT
	.align		4
        /*001c*/ 	.byte	0x03, 0x1b
        /*001e*/ 	.short	0x00ff


	//----- nvinfo : EIATTR_NUM_BARRIERS
	.align		4
        /*0020*/ 	.byte	0x02, 0x4c
        /*0022*/ 	.byte	0x01
	.zero		1


	//----- nvinfo : EIATTR_EXTERNS
	.align		4
        /*0024*/ 	.byte	0x04, 0x0f
        /*0026*/ 	.short	(.L_389 - .L_388)


	//   ....[0]....
	.align		4
.L_388:
        /*0028*/ 	.word	index@(__assertfail)


	//----- nvinfo : EIATTR_MERCURY_ISA_VERSION
	.align		4
.L_389:
        /*002c*/ 	.byte	0x03, 0x5f
        /*002e*/ 	.short	0x0101


	//----- nvinfo : EIATTR_COOP_GROUP_MASK_REGIDS
	.align		4
        /*0030*/ 	.byte	0x04, 0x29
        /*0032*/ 	.short	(.L_391 - .L_390)


	//   ....[0]....
.L_390:
        /*0034*/ 	.word	0x05000006


	//   ....[1]....
        /*0038*/ 	.word	0x05000007


	//   ....[2]....
        /*003c*/ 	.word	0x05000009


	//   ....[3]....
        /*0040*/ 	.word	0x0500000a


	//   ....[4]....
        /*0044*/ 	.word	0xffffffff


	//   ....[5]....
        /*0048*/ 	.word	0xffffffff


	//   ....[6]....
        /*004c*/ 	.word	0xffffffff


	//   ....[7]....
        /*0050*/ 	.word	0xffffffff


	//   ....[8]....
        /*0054*/ 	.word	0xffffffff


	//   ....[9]....
        /*0058*/ 	.word	0xffffffff


	//   ....[10]....
        /*005c*/ 	.word	0xffffffff


	//   ....[11]....
        /*0060*/ 	.word	0xffffffff


	//   ....[12]....
        /*0064*/ 	.word	0xffffffff


	//   ....[13]....
        /*0068*/ 	.word	0xffffffff


	//   ....[14]....
        /*006c*/ 	.word	0xffffffff


	//   ....[15]....
        /*0070*/ 	.word	0xffffffff


	//   ....[16]....
        /*0074*/ 	.word	0xffffffff


	//   ....[17]....
        /*0078*/ 	.word	0xffffffff


	//   ....[18]....
        /*007c*/ 	.word	0xffffffff


	//   ....[19]....
        /*0080*/ 	.word	0xffffffff


	//   ....[20]....
        /*0084*/ 	.word	0xffffffff


	//   ....[21]....
        /*0088*/ 	.word	0xffffffff


	//   ....[22]....
        /*008c*/ 	.word	0x0500000f


	//   ....[23]....
        /*0090*/ 	.word	0x0500000f


	//   ....[24]....
        /*0094*/ 	.word	0x0500000f


	//   ....[25]....
        /*0098*/ 	.word	0x0500000f


	//----- nvinfo : EIATTR_COOP_GROUP_INSTR_OFFSETS
	.align		4
.L_391:
        /*009c*/ 	.byte	0x04, 0x28
        /*009e*/ 	.short	(.L_393 - .L_392)


	//   ....[0]....
.L_392:
        /*00a0*/ 	.word	0x000016d0


	//   ....[1]....
        /*00a4*/ 	.word	0x000016f0


	//   ....[2]....
        /*00a8*/ 	.word	0x00001710


	//   ....[3]....
        /*00ac*/ 	.word	0x00001730


	//   ....[4]....
        /*00b0*/ 	.word	0x00002370


	//   ....[5]....
        /*00b4*/ 	.word	0x000023f0


	//   ....[6]....
        /*00b8*/ 	.word	0x00002410


	//   ....[7]....
        /*00bc*/ 	.word	0x00002440


	//   ....[8]....
        /*00c0*/ 	.word	0x00002470


	//   ....[9]....
        /*00c4*/ 	.word	0x00002510


	//   ....[10]....
        /*00c8*/ 	.word	0x00002530


	//   ....[11]....
        /*00cc*/ 	.word	0x00002560


	//   ....[12]....
        /*00d0*/ 	.word	0x00002580


	//   ....[13]....
        /*00d4*/ 	.word	0x00003bd0


	//   ....[14]....
        /*00d8*/ 	.word	0x00003c30


	//   ....[15]....
        /*00dc*/ 	.word	0x00003c50


	//   ....[16]....
        /*00e0*/ 	.word	0x00003c70


	//   ....[17]....
        /*00e4*/ 	.word	0x00003c90


	//   ....[18]....
        /*00e8*/ 	.word	0x00003d60


	//   ....[19]....
        /*00ec*/ 	.word	0x00003d80


	//   ....[20]....
        /*00f0*/ 	.word	0x00003da0


	//   ....[21]....
        /*00f4*/ 	.word	0x00003dd0


	//   ....[22]....
        /*00f8*/ 	.word	0x00008070


	//   ....[23]....
        /*00fc*/ 	.word	0x000080d0


	//   ....[24]....
        /*0100*/ 	.word	0x00008130


	//   ....[25]....
        /*0104*/ 	.word	0x00008190


	//----- nvinfo : EIATTR_VRC_CTA_INIT_COUNT
	.align		4
.L_393:
        /*0108*/ 	.byte	0x02, 0x4a
	.zero		1
	.zero		1


	//----- nvinfo : EIATTR_SYSCALL_OFFSETS
	.align		4
        /*010c*/ 	.byte	0x04, 0x46
        /*010e*/ 	.short	(.L_395 - .L_394)


	//   ....[0]....
.L_394:
        /*0110*/ 	.word	0x00001010


	//----- nvinfo : EIATTR_EXIT_INSTR_OFFSETS
	.align		4
.L_395:
        /*0114*/ 	.byte	0x04, 0x1c
        /*0116*/ 	.short	(.L_397 - .L_396)


	//   ....[0]....
.L_396:
        /*0118*/ 	.word	0x000000b0


	//   ....[1]....
        /*011c*/ 	.word	0x00007bb0


	//   ....[2]....
        /*0120*/ 	.word	0x00007f60


	//   ....[3]....
        /*0124*/ 	.word	0x00008020


	//----- nvinfo : EIATTR_CRS_STACK_SIZE
	.align		4
.L_397:
        /*0128*/ 	.byte	0x04, 0x1e
        /*012a*/ 	.short	(.L_399 - .L_398)
.L_398:
        /*012c*/ 	.word	0x00000000


	//----- nvinfo : EIATTR_CBANK_PARAM_SIZE
	.align		4
.L_399:
        /*0130*/ 	.byte	0x03, 0x19
        /*0132*/ 	.short	0x0128


	//----- nvinfo : EIATTR_PARAM_CBANK
	.align		4
        /*0134*/ 	.byte	0x04, 0x0a
        /*0136*/ 	.short	(.L_401 - .L_400)
	.align		4
.L_400:
        /*0138*/ 	.word	index@(.nv.constant0._ZN4mmha33masked_multihead_attention_kernelItLi32ELi32ELi1ELi4ELi256ELb0ELb1EEEv26Multihead_attention_paramsIT_XT5_EE)
        /*013c*/ 	.short	0x0380
        /*013e*/ 	.short	0x0128


	//----- nvinfo : EIATTR_SW_WAR
	.align		4
.L_401:
        /*0140*/ 	.byte	0x04, 0x36
        /*0142*/ 	.short	(.L_403 - .L_402)
.L_402:
        /*0144*/ 	.word	0x00000008
.L_403:


//--------------------- .nv.info._ZN4mmha33masked_multihead_attention_kernelItLi32ELi32ELi2ELi4ELi128ELb0ELb1EEEv26Multihead_attention_paramsIT_XT5_EE --------------------------
	.section	.nv.info._ZN4mmha33masked_multihead_attention_kernelItLi32ELi32ELi2ELi4ELi128ELb0ELb1EEEv26Multihead_attention_paramsIT_XT5_EE,"",@"SHT_CUDA_INFO"
	.sectionflags	@""
	.align	4


	//----- nvinfo : EIATTR_CUDA_API_VERSION
	.align		4
        /*0000*/ 	.byte	0x04, 0x37
        /*0002*/ 	.short	(.L_405 - .L_404)
.L_404:
        /*0004*/ 	.word	0x00000082


	//----- nvinfo : EIATTR_KPARAM_INFO
	.align		4
.L_405:
        /*0008*/ 	.byte	0x04, 0x17
        /*000a*/ 	.short	(.L_407 - .L_406)
.L_406:
        /*000c*/ 	.word	0x00000000
        /*0010*/ 	.short	0x0000
        /*0012*/ 	.short	0x0000
        /*0014*/ 	.byte	0x00, 0xf0, 0xa1, 0x04


	//----- nvinfo : EIATTR_SPARSE_MMA_MASK
	.align		4
.L_407:
        /*0018*/ 	.byte	0x03, 0x50
        /*001a*/ 	.short	0x0000


	//----- nvinfo : EIATTR_MAXREG_COUNT
	.align		4
        /*001c*/ 	.byte	0x03, 0x1b
        /*001e*/ 	.short	0x00ff


	//----- nvinfo : EIATTR_NUM_BARRIERS
	.align		4
        /*0020*/ 	.byte	0x02, 0x4c
        /*0022*/ 	.byte	0x01
	.zero		1


	//----- nvinfo : EIATTR_EXTERNS
	.align		4
        /*0024*/ 	.byte	0x04, 0x0f
        /*0026*/ 	.short	(.L_409 - .L_408)


	//   ....[0]....
	.align		4
.L_408:
        /*0028*/ 	.word	index@(__assertfail)


	//----- nvinfo : EIATTR_MERCURY_ISA_VERSION
	.align		4
.L_409:
        /*002c*/ 	.byte	0x03, 0x5f
        /*002e*/ 	.short	0x0101


	//----- nvinfo : EIATTR_INT_WARP_WIDE_INSTR_OFFSETS
	.align		4
        /*0030*/ 	.byte	0x04, 0x31
        /*0032*/ 	.short	(.L_411 - .L_410)


	//   ....[0]....
.L_410:
        /*0034*/ 	.word	0x00000a00


	//----- nvinfo : EIATTR_COOP_GROUP_MASK_REGIDS
	.align		4
.L_411:
        /*0038*/ 	.byte	0x04, 0x29
        /*003a*/ 	.short	(.L_413 - .L_412)


	//   ....[0]....
.L_412:
        /*003c*/ 	.word	0x05000006


	//   ....[1]....
        /*0040*/ 	.word	0x05000005


	//   ....[2]....
        /*0044*/ 	.word	0x0500000a


	//   ....[3]....
        /*0048*/ 	.word	0x05000007


	//   ....[4]....
        /*004c*/ 	.word	0xffffffff


	//   ....[5]....
        /*0050*/ 	.word	0xffffffff


	//   ....[6]....
        /*0054*/ 	.word	0xffffffff


	//   ....[7]....
        /*0058*/ 	.word	0xffffffff


	//   ....[8]....
        /*005c*/ 	.word	0xffffffff


	//   ....[9]....
        /*0060*/ 	.word	0xffffffff


	//   ....[10]....
        /*0064*/ 	.word	0xffffffff


	//   ....[11]....
        /*0068*/ 	.word	0xffffffff


	//   ....[12]....
        /*006c*/ 	.word	0xffffffff


	//   ....[13]....
        /*0070*/ 	.word	0xffffffff


	//   ....[14]....
        /*0074*/ 	.word	0xffffffff


	//   ....[15]....
        /*0078*/ 	.word	0xffffffff


	//   ....[16]....
        /*007c*/ 	.word	0xffffffff


	//   ....[17]....
        /*0080*/ 	.word	0xffffffff


	//   ....[18]....
        /*0084*/ 	.word	0xffffffff


	//   ....[19]....
        /*0088*/ 	.word	0xffffffff


	//   ....[20]....
        /*008c*/ 	.word	0x0500000f


	//   ....[21]....
        /*0090*/ 	.word	0x0500000f


	//   ....[22]....
        /*0094*/ 	.word	0x0500000f


	//   ....[23]....
        /*0098*/ 	.word	0x0500000f


	//   ....[24]....
        /*009c*/ 	.word	0x0500000f


	//   ....[25]....
        /*00a0*/ 	.word	0x0500000f


	//   ....[26]....
        /*00a4*/ 	.word	0x0500000f


	//   ....[27]....
        /*00a8*/ 	.word	0x0500000f


	//   ....[28]....
        /*00ac*/ 	.word	0x0500000f


	//----- nvinfo : EIATTR_COOP_GROUP_INSTR_OFFSETS
	.align		4
.L_413:
        /*00b0*/ 	.byte	0x04, 0x28
        /*00b2*/ 	.short	(.L_415 - .L_414)


	//   ....[0]....
.L_414:
        /*00b4*/ 	.word	0x00001870


	//   ....[1]....
        /*00b8*/ 	.word	0x00001890


	//   ....[2]....
        /*00bc*/ 	.word	0x000018b0


	//   ....[3]....
        /*00c0*/ 	.word	0x000018d0


	//   ....[4]....
        /*00c4*/ 	.word	0x00002330


	//   ....[5]....
        /*00c8*/ 	.word	0x000026c0


	//   ....[6]....
        /*00cc*/ 	.word	0x000026e0


	//   ....[7]....
        /*00d0*/ 	.word	0x00002700


	//   ....[8]....
        /*00d4*/ 	.word	0x00002720


	//   ....[9]....
        /*00d8*/ 	.word	0x00002830


	//   ....[10]....
        /*00dc*/ 	.word	0x00002850


	//   ....[11]....
        /*00e0*/ 	.word	0x00002880


	//   ....[12]....
        /*00e4*/ 	.word	0x00003ee0


	//   ....[13]....
        /*00e8*/ 	.word	0x00003f60


	//   ....[14]....
        /*00ec*/ 	.word	0x00004000


	//   ....[15]....
        /*00f0*/ 	.word	0x00004020


	//   ....[16]....
        /*00f4*/ 	.word	0x00004040


	//   ....[17]....
        /*00f8*/ 	.word	0x000040b0


	//   ....[18]....
        /*00fc*/ 	.word	0x000040d0


	//   ....[19]....
        /*0100*/ 	.word	0x000040f0


	//   ....[20]....
        /*0104*/ 	.word	0x000081c0


	//   ....[21]....
        /*0108*/ 	.word	0x00008220


	//   ....[22]....
        /*010c*/ 	.word	0x00008280


	//   ....[23]....
        /*0110*/ 	.word	0x000082e0


	//   ....[24]....
        /*0114*/ 	.word	0x00008360


	//   ....[25]....
        /*0118*/ 	.word	0x00008400


	//   ....[26]....
        /*011c*/ 	.word	0x00008480


	//   ....[27]....
        /*0120*/ 	.word	0x000084e0


	//   ....[28]....
        /*0124*/ 	.word	0x00008540


	//----- nvinfo : EIATTR_VRC_CTA_INIT_COUNT
	.align		4
.L_415:
        /*0128*/ 	.byte	0x02, 0x4a
	.zero		1
	.zero		1


	//----- nvinfo : EIATTR_SYSCALL_OFFSETS
	.align		4
        /*012c*/ 	.byte	0x04, 0x46
        /*012e*/ 	.short	(.L_417 - .L_416)


	//   ....[0]....
.L_416:
        /*0130*/ 	.word	0x00001190


	//----- nvinfo : EIATTR_EXIT_INSTR_OFFSETS
	.align		4
.L_417:
        /*0134*/ 	.byte	0x04, 0x1c
        /*0136*/ 	.short	(.L_419 - .L_418)


	//   ....[0]....
.L_418:
        /*0138*/ 	.word	0x000000d0


	//   ....[1]....
        /*013c*/ 	.word	0x00007d00


	//   ....[2]....
        /*0140*/ 	.word	0x000080b0


	//   ....[3]....
        /*0144*/ 	.word	0x00008170


	//----- nvinfo : EIATTR_CRS_STACK_SIZE
	.align		4
.L_419:
        /*0148*/ 	.byte	0x04, 0x1e
        /*014a*/ 	.short	(.L_421 - .L_420)
.L_420:
        /*014c*/ 	.word	0x00000000


	//----- nvinfo : EIATTR_CBANK_PARAM_SIZE
	.align		4
.L_421:
        /*0150*/ 	.byte	0x03, 0x19
        /*0152*/ 	.short	0x0128


	//----- nvinfo : EIATTR_PARAM_CBANK
	.align		4
        /*0154*/ 	.byte	0x04, 0x0a
        /*0156*/ 	.short	(.L_423 - .L_422)
	.align		4
.L_422:
        /*0158*/ 	.word	index@(.nv.constant0._ZN4mmha33masked_multihead_attention_kernelItLi32ELi32ELi2ELi4ELi128ELb0ELb1EEEv26Multihead_attention_paramsIT_XT5_EE)
        /*015c*/ 	.short	0x0380
        /*015e*/ 	.short	0x0128


	//----- nvinfo : EIATTR_SW_WAR
	.align		4
.L_423:
        /*0160*/ 	.byte	0x04, 0x36
        /*0162*/ 	.short	(.L_425 - .L_424)
.L_424:
        /*0164*/ 	.word	0x00000008
.L_425:


//--------------------- .nv.info._ZN4mmha33masked_multihead_attention_kernelItLi32ELi32ELi4ELi4ELi64ELb0ELb1EEEv26Multihead_attention_paramsIT_XT5_EE --------------------------
	.section	.nv.info._ZN4mmha33masked_multihead_attention_kernelItLi32ELi32ELi4ELi4ELi64ELb0ELb1EEEv26Multihead_attention_paramsIT_XT5_EE,"",@"SHT_CUDA_INFO"
	.sectionflags	@""
	.align	4


	//----- nvinfo : EIATTR_CUDA_API_VERSION
	.align		4
        /*0000*/ 	.byte	0x04, 0x37
        /*0002*/ 	.short	(.L_427 - .L_426)
.L_426:
        /*0004*/ 	.word	0x00000082


	//----- nvinfo : EIATTR_KPARAM_INFO
	.align		4
.L_427:
        /*0008*/ 	.byte	0x04, 0x17
        /*000a*/ 	.short	(.L_429 - .L_428)
.L_428:
        /*000c*/ 	.word	0x00000000
        /*0010*/ 	.short	0x0000
        /*0012*/ 	.short	0x0000
        /*0014*/ 	.byte	0x00, 0xf0, 0xa1, 0x04


	//----- nvinfo : EIATTR_SPARSE_MMA_MASK
	.align		4
.L_429:
        /*0018*/ 	.byte	0x03, 0x50
        /*001a*/ 	.short	0x0000


	//----- nvinfo : EIATTR_MAXREG_COUNT
	.align		4
        /*001c*/ 	.byte	0x03, 0x1b
        /*001e*/ 	.short	0x00ff


	//----- nvinfo : EIATTR_NUM_BARRIERS
	.align		4
        /*0020*/ 	.byte	0x02, 0x4c
        /*0022*/ 	.byte	0x01
	.zero		1


	//----- nvinfo : EIATTR_EXTERNS
	.align		4
        /*0024*/ 	.byte	0x04, 0x0f
        /*0026*/ 	.short	(.L_431 - .L_430)


	//   ....[0]....
	.align		4
.L_430:
        /*0028*/ 	.word	index@(__assertfail)


	//----- nvinfo : EIATTR_MERCURY_ISA_VERSION
	.align		4
.L_431:
        /*002c*/ 	.byte	0x03, 0x5f
        /*002e*/ 	.short	0x0101


	//----- nvinfo : EIATTR_COOP_GROUP_MASK_REGIDS
	.align		4
        /*0030*/ 	.byte	0x04, 0x29
        /*0032*/ 	.short	(.L_433 - .L_432)


	//   ....[0]....
.L_432:
        /*0034*/ 	.word	0x05000006


	//   ....[1]....
        /*0038*/ 	.word	0x05000007


	//   ....[2]....
        /*003c*/ 	.word	0x0500000a


	//   ....[3]....
        /*0040*/ 	.word	0x0500000c


	//   ....[4]....
        /*0044*/ 	.word	0xffffffff


	//   ....[5]....
        /*0048*/ 	.word	0xffffffff


	//   ....[6]....
        /*004c*/ 	.word	0xffffffff


	//   ....[7]....
        /*0050*/ 	.word	0xffffffff


	//   ....[8]....
        /*0054*/ 	.word	0xffffffff


	//   ....[9]....
        /*0058*/ 	.word	0xffffffff


	//   ....[10]....
        /*005c*/ 	.word	0xffffffff


	//   ....[11]....
        /*0060*/ 	.word	0xffffffff


	//   ....[12]....
        /*0064*/ 	.word	0xffffffff


	//   ....[13]....
        /*0068*/ 	.word	0xffffffff


	//   ....[14]....
        /*006c*/ 	.word	0xffffffff


	//   ....[15]....
        /*0070*/ 	.word	0xffffffff


	//   ....[16]....
        /*0074*/ 	.word	0xffffffff


	//   ....[17]....
        /*0078*/ 	.word	0xffffffff


	//   ....[18]....
        /*007c*/ 	.word	0x0500000f


	//   ....[19]....
        /*0080*/ 	.word	0x0500000f


	//   ....[20]....
        /*0084*/ 	.word	0x0500000f


	//   ....[21]....
        /*0088*/ 	.word	0x0500000f


	//   ....[22]....
        /*008c*/ 	.word	0x0500000f


	//   ....[23]....
        /*0090*/ 	.word	0x0500000f


	//   ....[24]....
        /*0094*/ 	.word	0x0500000f


	//   ....[25]....
        /*0098*/ 	.word	0x0500000f


	//   ....[26]....
        /*009c*/ 	.word	0x0500000f


	//----- nvinfo : EIATTR_COOP_GROUP_INSTR_OFFSETS
	.align		4
.L_433:
        /*00a0*/ 	.byte	0x04, 0x28
        /*00a2*/ 	.short	(.L_435 - .L_434)


	//   ....[0]....
.L_434:
        /*00a4*/ 	.word	0x000017c0


	//   ....[1]....
        /*00a8*/ 	.word	0x000017e0


	//   ....[2]....
        /*00ac*/ 	.word	0x00001800


	//   ....[3]....
        /*00b0*/ 	.word	0x00001820


	//   ....[4]....
        /*00b4*/ 	.word	0x00002220


	//   ....[5]....
        /*00b8*/ 	.word	0x00002240


	//   ....[6]....
        /*00bc*/ 	.word	0x00002510


	//   ....[7]....
        /*00c0*/ 	.word	0x00002530


	//   ....[8]....
        /*00c4*/ 	.word	0x00002550


	//   ....[9]....
        /*00c8*/ 	.word	0x00002660


	//   ....[10]....
        /*00cc*/ 	.word	0x00002690


	//   ....[11]....
        /*00d0*/ 	.word	0x00003d10


	//   ....[12]....
        /*00d4*/ 	.word	0x00003d90


	//   ....[13]....
        /*00d8*/ 	.word	0x00003e10


	//   ....[14]....
        /*00dc*/ 	.word	0x00003e30


	//   ....[15]....
        /*00e0*/ 	.word	0x00003e50


	//   ....[16]....
        /*00e4*/ 	.word	0x00003ed0


	//   ....[17]....
        /*00e8*/ 	.word	0x00003ef0


	//   ....[18]....
        /*00ec*/ 	.word	0x00007ea0


	//   ....[19]....
        /*00f0*/ 	.word	0x00007f00


	//   ....[20]....
        /*00f4*/ 	.word	0x00007f60


	//   ....[21]....
        /*00f8*/ 	.word	0x00007fc0


	//   ....[22]....
        /*00fc*/ 	.word	0x00008040


	//   ....[23]....
        /*0100*/ 	.word	0x000080c0


	//   ....[24]....
        /*0104*/ 	.word	0x00008150


	//   ....[25]....
        /*0108*/ 	.word	0x000081d0


	//   ....[26]....
        /*010c*/ 	.word	0x00008230


	//----- nvinfo : EIATTR_VRC_CTA_INIT_COUNT
	.align		4
.L_435:
        /*0110*/ 	.byte	0x02, 0x4a
	.zero		1
	.zero		1


	//----- nvinfo : EIATTR_SYSCALL_OFFSETS
	.align		4
        /*0114*/ 	.byte	0x04, 0x46
        /*0116*/ 	.short	(.L_437 - .L_436)


	//   ....[0]....
.L_436:
        /*0118*/ 	.word	0x000010f0


	//----- nvinfo : EIATTR_EXIT_INSTR_OFFSETS
	.align		4
.L_437:
        /*011c*/ 	.byte	0x04, 0x1c
        /*011e*/ 	.short	(.L_439 - .L_438)


	//   ....[0]....
.L_438:
        /*0120*/ 	.word	0x000000d0


	//   ....[1]....
        /*0124*/ 	.word	0x000079e0


	//   ....[2]....
        /*0128*/ 	.word	0x00007d90


	//   ....[3]....
        /*012c*/ 	.word	0x00007e50


	//----- nvinfo : EIATTR_CRS_STACK_SIZE
	.align		4
.L_439:
        /*0130*/ 	.byte	0x04, 0x1e
        /*0132*/ 	.short	(.L_441 - .L_440)
.L_440:
        /*0134*/ 	.word	0x00000000


	//----- nvinfo : EIATTR_CBANK_PARAM_SIZE
	.align		4
.L_441:
        /*0138*/ 	.byte	0x03, 0x19
        /*013a*/ 	.short	0x0128


	//----- nvinfo : EIATTR_PARAM_CBANK
	.align		4
        /*013c*/ 	.byte	0x04, 0x0a
        /*013e*/ 	.short	(.L_443 - .L_442)
	.align		4
.L_442:
        /*0140*/ 	.word	index@(.nv.constant0._ZN4mmha33masked_multihead_attention_kernelItLi32ELi32ELi4ELi4ELi64ELb0ELb1EEEv26Multihead_attention_paramsIT_XT5_EE)
        /*0144*/ 	.short	0x0380
        /*0146*/ 	.short	0x0128


	//----- nvinfo : EIATTR_SW_WAR
	.align		4
.L_443:
        /*0148*/ 	.byte	0x04, 0x36
        /*014a*/ 	.short	(.L_445 - .L_444)
.L_444:
        /*014c*/ 	.word	0x00000008
.L_445:


//--------------------- .nv.info._ZN4mmha33masked_multihead_attention_kernelItLi32ELi32ELi1ELi4ELi256ELb0ELb0EEEv26Multihead_attention_paramsIT_XT5_EE --------------------------
	.section	.nv.info._ZN4mmha33masked_multihead_attention_kernelItLi32ELi32ELi1ELi4ELi256ELb0ELb0EEEv26Multihead_attention_paramsIT_XT5_EE,"",@"SHT_CUDA_INFO"
	.sectionflags	@""
	.align	4


	//----- nvinfo : EIATTR_CUDA_API_VERSION
	.align		4
        /*0000*/ 	.byte	0x04, 0x37
        /*0002*/ 	.short	(.L_447 - .L_446)
.L_446:
        /*0004*/ 	.word	0x00000082


	//----- nvinfo : EIATTR_KPARAM_INFO
	.align		4
.L_447:
        /*0008*/ 	.byte	0x04, 0x17
        /*000a*/ 	.short	(.L_449 - .L_448)
.L_448:
        /*000c*/ 	.word	0x00000000
        /*0010*/ 	.short	0x0000
        /*0012*/ 	.short	0x0000
        /*0014*/ 	.byte	0x00, 0xf0, 0xa1, 0x04


	//----- nvinfo : EIATTR_SPARSE_MMA_MASK
	.align		4
.L_449:
        /*0018*/ 	.byte	0x03, 0x50
        /*001a*/ 	.short	0x0000


	//----- nvinfo : EIATTR_MAXREG_COUNT
	.align		4
        /*001c*/ 	.byte	0x03, 0x1b
        /*001e*/ 	.short	0x00ff


	//----- nvinfo : EIATTR_NUM_BARRIERS
	.align		4
        /*0020*/ 	.byte	0x02, 0x4c
        /*0022*/ 	.byte	0x01
	.zero		1


	//----- nvinfo : EIATTR_EXTERNS
	.align		4
        /*0024*/ 	.byte	0x04, 0x0f
        /*0026*/ 	.short	(.L_451 - .L_450)


	//   ....[0]....
	.align		4
.L_450:
        /*0028*/ 	.word	index@(__assertfail)


	//----- nvinfo : EIATTR_MERCURY_ISA_VERSION
	.align		4
.L_451:
        /*002c*/ 	.byte	0x03, 0x5f
        /*002e*/ 	.short	0x0101


	//----- nvinfo : EIATTR_COOP_GROUP_MASK_REGIDS
	.align		4
        /*0030*/ 	.byte	0x04, 0x29
        /*0032*/ 	.short	(.L_453 - .L_452)


	//   ....[0]....
.L_452:
        /*0034*/ 	.word	0x05000006


	//   ....[1]....
        /*0038*/ 	.word	0x05000008


	//   ....[2]....
        /*003c*/ 	.word	0x05000007


	//   ....[3]....
        /*0040*/ 	.word	0x0500000a


	//   ....[4]....
        /*0044*/ 	.word	0xffffffff


	//   ....[5]....
        /*0048*/ 	.word	0xffffffff


	//   ....[6]....
        /*004c*/ 	.word	0xffffffff


	//   ....[7]....
        /*0050*/ 	.word	0xffffffff


	//   ....[8]....
        /*0054*/ 	.word	0xffffffff


	//   ....[9]....
        /*0058*/ 	.word	0xffffffff


	//   ....[10]....
        /*005c*/ 	.word	0xffffffff


	//   ....[11]....
        /*0060*/ 	.word	0xffffffff


	//   ....[12]....
        /*0064*/ 	.word	0xffffffff


	//   ....[13]....
        /*0068*/ 	.word	0xffffffff


	//   ....[14]....
        /*006c*/ 	.word	0xffffffff


	//   ....[15]....
        /*0070*/ 	.word	0xffffffff


	//   ....[16]....
        /*0074*/ 	.word	0xffffffff


	//   ....[17]....
        /*0078*/ 	.word	0xffffffff


	//   ....[18]....
        /*007c*/ 	.word	0xffffffff


	//   ....[19]....
        /*0080*/ 	.word	0xffffffff


	//   ....[20]....
        /*0084*/ 	.word	0xffffffff


	//   ....[21]....
        /*0088*/ 	.word	0xffffffff


	//   ....[22]....
        /*008c*/ 	.word	0x0500000f


	//   ....[23]....
        /*0090*/ 	.word	0x0500000f


	//   ....[24]....
        /*0094*/ 	.word	0x0500000f


	//   ....[25]....
        /*0098*/ 	.word	0x0500000f


	//----- nvinfo : EIATTR_COOP_GROUP_INSTR_OFFSETS
	.align		4
.L_453:
        /*009c*/ 	.byte	0x04, 0x28
        /*009e*/ 	.short	(.L_455 - .L_454)


	//   ....[0]....
.L_454:
        /*00a0*/ 	.word	0x00001820


	//   ....[1]....
        /*00a4*/ 	.word	0x00001840


	//   ....[2]....
        /*00a8*/ 	.word	0x00001860


	//   ....[3]....
        /*00ac*/ 	.word	0x00001880


	//   ....[4]....
        /*00b0*/ 	.word	0x00003390


	//   ....[5]....
        /*00b4*/ 	.word	0x00003400


	//   ....[6]....
        /*00b8*/ 	.word	0x00003430


	//   ....[7]....
        /*00bc*/ 	.word	0x00003460


	//   ....[8]....
        /*00c0*/ 	.word	0x000034a0


	//   ....[9]....
        /*00c4*/ 	.word	0x00003510


	//   ....[10]....
        /*00c8*/ 	.word	0x00003530


	//   ....[11]....
        /*00cc*/ 	.word	0x00003560


	//   ....[12]....
        /*00d0*/ 	.word	0x000035a0


	//   ....[13]....
        /*00d4*/ 	.word	0x00004c20


	//   ....[14]....
        /*00d8*/ 	.word	0x00004ca0


	//   ....[15]....
        /*00dc*/ 	.word	0x00004d40


	//   ....[16]....
        /*00e0*/ 	.word	0x00004d60


	//   ....[17]....
        /*00e4*/ 	.word	0x00004d80


	//   ....[18]....
        /*00e8*/ 	.word	0x00004df0


	//   ....[19]....
        /*00ec*/ 	.word	0x00004e10


	//   ....[20]....
        /*00f0*/ 	.word	0x00004e30


	//   ....[21]....
        /*00f4*/ 	.word	0x00004e50


	//   ....[22]....
        /*00f8*/ 	.word	0x00008ca0


	//   ....[23]....
        /*00fc*/ 	.word	0x00008d00


	//   ....[24]....
        /*0100*/ 	.word	0x00008d60


	//   ....[25]....
        /*0104*/ 	.word	0x00008dc0


	//----- nvinfo : EIATTR_VRC_CTA_INIT_COUNT
	.align		4
.L_455:
        /*0108*/ 	.byte	0x02, 0x4a
	.zero		1
	.zero		1


	//----- nvinfo : EIATTR_SYSCALL_OFFSETS
	.align		4
        /*010c*/ 	.byte	0x04, 0x46
        /*010e*/ 	.short	(.L_457 - .L_456)


	//   ....[0]....
.L_456:
        /*0110*/ 	.word	0x00001140


	//----- nvinfo : EIATTR_EXIT_INSTR_OFFSETS
	.align		4
.L_457:
        /*0114*/ 	.byte	0x04, 0x1c
        /*0116*/ 	.short	(.L_459 - .L_458)


	//   ....[0]....
.L_458:
        /*0118*/ 	.word	0x000000d0


	//   ....[1]....
        /*011c*/ 	.word	0x000087e0


	//   ....[2]....
        /*0120*/ 	.word	0x00008b90


	//   ....[3]....
        /*0124*/ 	.word	0x00008c50


	//----- nvinfo : EIATTR_CRS_STACK_SIZE
	.align		4
.L_459:
        /*0128*/ 	.byte	0x04, 0x1e
        /*012a*/ 	.short	(.L_461 - .L_460)
.L_460:
        /*012c*/ 	.word	0x00000000


	//----- nvinfo : EIATTR_CBANK_PARAM_SIZE
	.align		4
.L_461:
        /*0130*/ 	.byte	0x03, 0x19
        /*0132*/ 	.short	0x0128


	//----- nvinfo : EIATTR_PARAM_CBANK
	.align		4
        /*0134*/ 	.byte	0x04, 0x0a
        /*0136*/ 	.short	(.L_463 - .L_462)
	.align		4
.L_462:
        /*0138*/ 	.word	index@(.nv.constant0._ZN4mmha33masked_multihead_attention_kernelItLi32ELi32ELi1ELi4ELi256ELb0ELb0EEEv26Multihead_attention_paramsIT_XT5_EE)
        /*013c*/ 	.short	0x0380
        /*013e*/ 	.short	0x0128


	//----- nvinfo : EIATTR_SW_WAR
	.align		4
.L_463:
        /*0140*/ 	.byte	0x04, 0x36
        /*0142*/ 	.short	(.L_465 - .L_464)
.L_464:
        /*0144*/ 	.word	0x00000008
.L_465:


//--------------------- .nv.info._ZN4mmha33masked_multihead_attention_kernelItLi32ELi32ELi2ELi4ELi128ELb0ELb0EEEv26Multihead_attention_paramsIT_XT5_EE --------------------------
	.section	.nv.info._ZN4mmha33masked_multihead_attention_kernelItLi32ELi32ELi2ELi4ELi128ELb0ELb0EEEv26Multihead_attention_paramsIT_XT5_EE,"",@"SHT_CUDA_INFO"
	.sectionflags	@""
	.align	4


	//----- nvinfo : EIATTR_CUDA_API_VERSION
	.align		4
        /*0000*/ 	.byte	0x04, 0x37
        /*0002*/ 	.short	(.L_467 - .L_466)
.L_466:
        /*0004*/ 	.word	0x00000082


	//----- nvinfo : EIATTR_KPARAM_INFO
	.align		4
.L_467:
        /*0008*/ 	.byte	0x04, 0x17
        /*000a*/ 	.short	(.L_469 - .L_468)
.L_468:
        /*000c*/ 	.word	0x00000000
        /*0010*/ 	.short	0x0000
        /*0012*/ 	.short	0x0000
        /*0014*/ 	.byte	0x00, 0xf0, 0xa1, 0x04


	//----- nvinfo : EIATTR_SPARSE_MMA_MASK
	.align		4
.L_469:
        /*0018*/ 	.byte	0x03, 0x50
        /*001a*/ 	.short	0x0000


	//----- nvinfo : EIATTR_MAXREG_COUNT
	.align		4
        /*001c*/ 	.byte	0x03, 0x1b
        /*001e*/ 	.short	0x00ff


	//----- nvinfo : EIATTR_NUM_BARRIERS
	.align		4
        /*0020*/ 	.byte	0x02, 0x4c
        /*0022*/ 	.byte	0x01
	.zero		1


	//----- nvinfo : EIATTR_EXTERNS
	.align		4
        /*0024*/ 	.byte	0x04, 0x0f
        /*0026*/ 	.short	(.L_471 - .L_470)


	//   ....[0]....
	.align		4
.L_470:
        /*0028*/ 	.word	index@(__assertfail)


	//----- nvinfo : EIATTR_MERCURY_ISA_VERSION
	.align		4
.L_471:
        /*002c*/ 	.byte	0x03, 0x5f
        /*002e*/ 	.short	0x0101


	//----- nvinfo : EIATTR_COOP_GROUP_MASK_REGIDS
	.align		4
        /*0030*/ 	.byte	0x04, 0x29
        /*0032*/ 	.short	(.L_473 - .L_472)


	//   ....[0]....
.L_472:
        /*0034*/ 	.word	0x05000008


	//   ....[1]....
        /*0038*/ 	.word	0x0500000a


	//   ....[2]....
        /*003c*/ 	.word	0x05000009


	//   ....[3]....
        /*0040*/ 	.word	0x0500000c


	//   ....[4]....
        /*0044*/ 	.word	0xffffffff


	//   ....[5]....
        /*0048*/ 	.word	0xffffffff


	//   ....[6]....
        /*004c*/ 	.word	0xffffffff


	//   ....[7]....
        /*0050*/ 	.word	0xffffffff


	//   ....[8]....
        /*0054*/ 	.word	0xffffffff


	//   ....[9]....
        /*0058*/ 	.word	0xffffffff


	//   ....[10]....
        /*005c*/ 	.word	0xffffffff


	//   ....[11]....
        /*0060*/ 	.word	0xffffffff


	//   ....[12]....
        /*0064*/ 	.word	0xffffffff


	//   ....[13]....
        /*0068*/ 	.word	0xffffffff


	//   ....[14]....
        /*006c*/ 	.word	0xffffffff


	//   ....[15]....
        /*0070*/ 	.word	0xffffffff


	//   ....[16]....
        /*0074*/ 	.word	0xffffffff


	//   ....[17]....
        /*0078*/ 	.word	0xffffffff


	//   ....[18]....
        /*007c*/ 	.word	0xffffffff


	//   ....[19]....
        /*0080*/ 	.word	0xffffffff


	//   ....[20]....
        /*0084*/ 	.word	0xffffffff


	//   ....[21]....
        /*0088*/ 	.word	0xffffffff


	//   ....[22]....
        /*008c*/ 	.word	0x0500000f


	//   ....[23]....
        /*0090*/ 	.word	0x0500000f


	//   ....[24]....
        /*0094*/ 	.word	0x0500000f


	//   ....[25]....
        /*0098*/ 	.word	0x0500000f


	//   ....[26]....
        /*009c*/ 	.word	0x0500000f


	//   ....[27]....
        /*00a0*/ 	.word	0x0500000f


	//   ....[28]....
        /*00a4*/ 	.word	0x0500000f


	//   ....[29]....
        /*00a8*/ 	.word	0x0500000f


	//   ....[30]....
        /*00ac*/ 	.word	0x0500000f


	//   ....[31]....
        /*00b0*/ 	.word	0x0500000f


	//   ....[32]....
        /*00b4*/ 	.word	0x0500000f


	//----- nvinfo : EIATTR_COOP_GROUP_INSTR_OFFSETS
	.align		4
.L_473:
        /*00b8*/ 	.byte	0x04, 0x28
        /*00ba*/ 	.short	(.L_475 - .L_474)


	//   ....[0]....
.L_474:
        /*00bc*/ 	.word	0x00001840


	//   ....[1]....
        /*00c0*/ 	.word	0x00001860


	//   ....[2]....
        /*00c4*/ 	.word	0x00001880


	//   ....[3]....
        /*00c8*/ 	.word	0x000018a0


	//   ....[4]....
        /*00cc*/ 	.word	0x000021f0


	//   ....[5]....
        /*00d0*/ 	.word	0x000029d0


	//   ....[6]....
        /*00d4*/ 	.word	0x00002fe0


	//   ....[7]....
        /*00d8*/ 	.word	0x00003240


	//   ....[8]....
        /*00dc*/ 	.word	0x00003260


	//   ....[9]....
        /*00e0*/ 	.word	0x00003280


	//   ....[10]....
        /*00e4*/ 	.word	0x000032a0


	//   ....[11]....
        /*00e8*/ 	.word	0x000033a0


	//   ....[12]....
        /*00ec*/ 	.word	0x000033c0


	//   ....[13]....
        /*00f0*/ 	.word	0x00003400


	//   ....[14]....
        /*00f4*/ 	.word	0x00004a70


	//   ....[15]....
        /*00f8*/ 	.word	0x00004af0


	//   ....[16]....
        /*00fc*/ 	.word	0x00004b90


	//   ....[17]....
        /*0100*/ 	.word	0x00004bb0


	//   ....[18]....
        /*0104*/ 	.word	0x00004bd0


	//   ....[19]....
        /*0108*/ 	.word	0x00004c40


	//   ....[20]....
        /*010c*/ 	.word	0x00004c60


	//   ....[21]....
        /*0110*/ 	.word	0x00004c80


	//   ....[22]....
        /*0114*/ 	.word	0x000088b0


	//   ....[23]....
        /*0118*/ 	.word	0x00008910


	//   ....[24]....
        /*011c*/ 	.word	0x00008970


	//   ....[25]....
        /*0120*/ 	.word	0x000089d0


	//   ....[26]....
        /*0124*/ 	.word	0x00008a40


	//   ....[27]....
        /*0128*/ 	.word	0x00008ac0


	//   ....[28]....
        /*012c*/ 	.word	0x00008b50


	//   ....[29]....
        /*0130*/ 	.word	0x00008bf0


	//   ....[30]....
        /*0134*/ 	.word	0x00008c70


	//   ....[31]....
        /*0138*/ 	.word	0x00008cd0


	//   ....[32]....
        /*013c*/ 	.word	0x00008d30


	//----- nvinfo : EIATTR_VRC_CTA_INIT_COUNT
	.align		4
.L_475:
        /*0140*/ 	.byte	0x02, 0x4a
	.zero		1
	.zero		1


	//----- nvinfo : EIATTR_SYSCALL_OFFSETS
	.align		4
        /*0144*/ 	.byte	0x04, 0x46
        /*0146*/ 	.short	(.L_477 - .L_476)


	//   ....[0]....
.L_476:
        /*0148*/ 	.word	0x00001160


	//----- nvinfo : EIATTR_EXIT_INSTR_OFFSETS
	.align		4
.L_477:
        /*014c*/ 	.byte	0x04, 0x1c
        /*014e*/ 	.short	(.L_479 - .L_478)


	//   ....[0]....
.L_478:
        /*0150*/ 	.word	0x000000d0


	//   ....[1]....
        /*0154*/ 	.word	0x000083f0


	//   ....[2]....
        /*0158*/ 	.word	0x000087a0


	//   ....[3]....
        /*015c*/ 	.word	0x00008860


	//----- nvinfo : EIATTR_CRS_STACK_SIZE
	.align		4
.L_479:
        /*0160*/ 	.byte	0x04, 0x1e
        /*0162*/ 	.short	(.L_481 - .L_480)
.L_480:
        /*0164*/ 	.word	0x00000000


	//----- nvinfo : EIATTR_CBANK_PARAM_SIZE
	.align		4
.L_481:
        /*0168*/ 	.byte	0x03, 0x19
        /*016a*/ 	.short	0x0128


	//----- nvinfo : EIATTR_PARAM_CBANK
	.align		4
        /*016c*/ 	.byte	0x04, 0x0a
        /*016e*/ 	.short	(.L_483 - .L_482)
	.align		4
.L_482:
        /*0170*/ 	.word	index@(.nv.constant0._ZN4mmha33masked_multihead_attention_kernelItLi32ELi32ELi2ELi4ELi128ELb0ELb0EEEv26Multihead_attention_paramsIT_XT5_EE)
        /*0174*/ 	.short	0x0380
        /*0176*/ 	.short	0x0128


	//----- nvinfo : EIATTR_SW_WAR
	.align		4
.L_483:
        /*0178*/ 	.byte	0x04, 0x36
        /*017a*/ 	.short	(.L_485 - .L_484)
.L_484:
        /*017c*/ 	.word	0x00000008
.L_485:


//--------------------- .nv.info._ZN4mmha33masked_multihead_attention_kernelItLi32ELi32ELi4ELi4ELi64ELb0ELb0EEEv26Multihead_attention_paramsIT_XT5_EE --------------------------
	.section	.nv.info._ZN4mmha33masked_multihead_attention_kernelItLi32ELi32ELi4ELi4ELi64ELb0ELb0EEEv26Multihead_attention_paramsIT_XT5_EE,"",@"SHT_CUDA_INFO"
	.sectionflags	@""
	.align	4


	//----- nvinfo : EIATTR_CUDA_API_VERSION
	.align		4
        /*0000*/ 	.byte	0x04, 0x37
        /*0002*/ 	.short	(.L_487 - .L_486)
.L_486:
        /*0004*/ 	.word	0x00000082


	//----- nvinfo : EIATTR_KPARAM_INFO
	.align		4
.L_487:
        /*0008*/ 	.byte	0x04, 0x17
        /*000a*/ 	.short	(.L_489 - .L_488)
.L_488:
        /*000c*/ 	.word	0x00000000
        /*0010*/ 	.short	0x0000
        /*0012*/ 	.short	0x0000
        /*0014*/ 	.byte	0x00, 0xf0, 0xa1, 0x04


	//----- nvinfo : EIATTR_SPARSE_MMA_MASK
	.align		4
.L_489:
        /*0018*/ 	.byte	0x03, 0x50
        /*001a*/ 	.short	0x0000


	//----- nvinfo : EIATTR_MAXREG_COUNT
	.align		4
        /*001c*/ 	.byte	0x03, 0x1b
        /*001e*/ 	.short	0x00ff


	//----- nvinfo : EIATTR_NUM_BARRIERS
	.align		4
        /*0020*/ 	.byte	0x02, 0x4c
        /*0022*/ 	.byte	0x01
	.zero		1


	//----- nvinfo : EIATTR_EXTERNS
	.align		4
        /*0024*/ 	.byte	0x04, 0x0f
        /*0026*/ 	.short	(.L_491 - .L_490)


	//   ....[0]....
	.align		4
.L_490:
        /*0028*/ 	.word	index@(__assertfail)


	//----- nvinfo : EIATTR_MERCURY_ISA_VERSION
	.align		4
.L_491:
        /*002c*/ 	.byte	0x03, 0x5f
        /*002e*/ 	.short	0x0101


	//----- nvinfo : EIATTR_COOP_GROUP_MASK_REGIDS
	.align		4
        /*0030*/ 	.byte	0x04, 0x29
        /*0032*/ 	.short	(.L_493 - .L_492)


	//   ....[0]....
.L_492:
        /*0034*/ 	.word	0x05000008


	//   ....[1]....
        /*0038*/ 	.word	0x0500000a


	//   ....[2]....
        /*003c*/ 	.word	0x05000009


	//   ....[3]....
        /*0040*/ 	.word	0x0500000c


	//   ....[4]....
        /*0044*/ 	.word	0xffffffff


	//   ....[5]....
        /*0048*/ 	.word	0xffffffff


	//   ....[6]....
        /*004c*/ 	.word	0xffffffff


	//   ....[7]....
        /*0050*/ 	.word	0xffffffff


	//   ....[8]....
        /*0054*/ 	.word	0xffffffff


	//   ....[9]....
        /*0058*/ 	.word	0xffffffff


	//   ....[10]....
        /*005c*/ 	.word	0xffffffff


	//   ....[11]....
        /*0060*/ 	.word	0xffffffff


	//   ....[12]....
        /*0064*/ 	.word	0xffffffff


	//   ....[13]....
        /*0068*/ 	.word	0xffffffff


	//   ....[14]....
        /*006c*/ 	.word	0xffffffff


	//   ....[15]....
        /*0070*/ 	.word	0xffffffff


	//   ....[16]....
        /*0074*/ 	.word	0xffffffff


	//   ....[17]....
        /*0078*/ 	.word	0xffffffff


	//   ....[18]....
        /*007c*/ 	.word	0xffffffff


	//   ....[19]....
        /*0080*/ 	.word	0xffffffff


	//   ....[20]....
        /*0084*/ 	.word	0xffffffff


	//   ....[21]....
        /*0088*/ 	.word	0xffffffff


	//   ....[22]....
        /*008c*/ 	.word	0x0500000f


	//   ....[23]....
        /*0090*/ 	.word	0x0500000f


	//   ....[24]....
        /*0094*/ 	.word	0x0500000f


	//   ....[25]....
        /*0098*/ 	.word	0x0500000f


	//   ....[26]....
        /*009c*/ 	.word	0x0500000f


	//   ....[27]....
        /*00a0*/ 	.word	0x0500000f


	//   ....[28]....
        /*00a4*/ 	.word	0x0500000f


	//   ....[29]....
        /*00a8*/ 	.word	0x0500000f


	//   ....[30]....
        /*00ac*/ 	.word	0x0500000f


	//   ....[31]....
        /*00b0*/ 	.word	0x0500000f


	//   ....[32]....
        /*00b4*/ 	.word	0x0500000f


	//   ....[33]....
        /*00b8*/ 	.word	0x0500000f


	//   ....[34]....
        /*00bc*/ 	.word	0x0500000f


	//----- nvinfo : EIATTR_COOP_GROUP_INSTR_OFFSETS
	.align		4
.L_493:
        /*00c0*/ 	.byte	0x04, 0x28
        /*00c2*/ 	.short	(.L_495 - .L_494)


	//   ....[0]....
.L_494:
        /*00c4*/ 	.word	0x00001730


	//   ....[1]....
        /*00c8*/ 	.word	0x00001750


	//   ....[2]....
        /*00cc*/ 	.word	0x00001770


	//   ....[3]....
        /*00d0*/ 	.word	0x00001790


	//   ....[4]....
        /*00d4*/ 	.word	0x00002020


	//   ....[5]....
        /*00d8*/ 	.word	0x00002040


	//   ....[6]....
        /*00dc*/ 	.word	0x000027a0


	//   ....[7]....
        /*00e0*/ 	.word	0x000027c0


	//   ....[8]....
        /*00e4*/ 	.word	0x00002d80


	//   ....[9]....
        /*00e8*/ 	.word	0x00002da0


	//   ....[10]....
        /*00ec*/ 	.word	0x00002fb0


	//   ....[11]....
        /*00f0*/ 	.word	0x00002fd0


	//   ....[12]....
        /*00f4*/ 	.word	0x00002ff0


	//   ....[13]....
        /*00f8*/ 	.word	0x00003100


	//   ....[14]....
        /*00fc*/ 	.word	0x00003130


	//   ....[15]....
        /*0100*/ 	.word	0x00004760


	//   ....[16]....
        /*0104*/ 	.word	0x000047c0


	//   ....[17]....
        /*0108*/ 	.word	0x000047e0


	//   ....[18]....
        /*010c*/ 	.word	0x00004810


	//   ....[19]....
        /*0110*/ 	.word	0x00004850


	//   ....[20]....
        /*0114*/ 	.word	0x00004900


	//   ....[21]....
        /*0118*/ 	.word	0x00004920


	//   ....[22]....
        /*011c*/ 	.word	0x00008350


	//   ....[23]....
        /*0120*/ 	.word	0x000083b0


	//   ....[24]....
        /*0124*/ 	.word	0x00008410


	//   ....[25]....
        /*0128*/ 	.word	0x00008470


	//   ....[26]....
        /*012c*/ 	.word	0x000084e0


	//   ....[27]....
        /*0130*/ 	.word	0x00008540


	//   ....[28]....
        /*0134*/ 	.word	0x000085c0


	//   ....[29]....
        /*0138*/ 	.word	0x00008640


	//   ....[30]....
        /*013c*/ 	.word	0x000086d0


	//   ....[31]....
        /*0140*/ 	.word	0x00008750


	//   ....[32]....
        /*0144*/ 	.word	0x000087e0


	//   ....[33]....
        /*0148*/ 	.word	0x00008860


	//   ....[34]....
        /*014c*/ 	.word	0x000088c0


	//----- nvinfo : EIATTR_VRC_CTA_INIT_COUNT
	.align		4
.L_495:
        /*0150*/ 	.byte	0x02, 0x4a
	.zero		1
	.zero		1


	//----- nvinfo : EIATTR_SYSCALL_OFFSETS
	.align		4
        /*0154*/ 	.byte	0x04, 0x46
        /*0156*/ 	.short	(.L_497 - .L_496)


	//   ....[0]....
.L_496:
        /*0158*/ 	.word	0x00001060


	//----- nvinfo : EIATTR_EXIT_INSTR_OFFSETS
	.align		4
.L_497:
        /*015c*/ 	.byte	0x04, 0x1c
        /*015e*/ 	.short	(.L_499 - .L_498)


	//   ....[0]....
.L_498:
        /*0160*/ 	.word	0x000000b0


	//   ....[1]....
        /*0164*/ 	.word	0x00007e90


	//   ....[2]....
        /*0168*/ 	.word	0x00008240


	//   ....[3]....
        /*016c*/ 	.word	0x00008300


	//----- nvinfo : EIATTR_CRS_STACK_SIZE
	.align		4
.L_499:
        /*0170*/ 	.byte	0x04, 0x1e
        /*0172*/ 	.short	(.L_501 - .L_500)
.L_500:
        /*0174*/ 	.word	0x00000000


	//----- nvinfo : EIATTR_CBANK_PARAM_SIZE
	.align		4
.L_501:
        /*0178*/ 	.byte	0x03, 0x19
        /*017a*/ 	.short	0x0128


	//----- nvinfo : EIATTR_PARAM_CBANK
	.align		4
        /*017c*/ 	.byte	0x04, 0x0a
        /*017e*/ 	.short	(.L_503 - .L_502)
	.align		4
.L_502:
        /*0180*/ 	.word	index@(.nv.constant0._ZN4mmha33masked_multihead_attention_kernelItLi32ELi32ELi4ELi4ELi64ELb0ELb0EEEv26Multihead_attention_paramsIT_XT5_EE)
        /*0184*/ 	.short	0x0380
        /*0186*/ 	.short	0x0128


	//----- nvinfo : EIATTR_SW_WAR
	.align		4
.L_503:
        /*0188*/ 	.byte	0x04, 0x36
        /*018a*/ 	.short	(.L_505 - .L_504)
.L_504:
        /*018c*/ 	.word	0x00000008
.L_505:


//--------------------- .nv.info._ZN4mmha33masked_multihead_attention_kernelIfLi32ELi32ELi1ELi8ELi256ELb0ELb1EEEv26Multihead_attention_paramsIT_XT5_EE --------------------------
	.section	.nv.info._ZN4mmha33masked_multihead_attention_kernelIfLi32ELi32ELi1ELi8ELi256ELb0ELb1EEEv26Multihead_attention_paramsIT_XT5_EE,"",@"SHT_CUDA_INFO"
	.sectionflags	@""
	.align	4


	//----- nvinfo : EIATTR_CUDA_API_VERSION
	.align		4
        /*0000*/ 	.byte	0x04, 0x37
        /*0002*/ 	.short	(.L_507 - .L_506)
.L_506:
        /*0004*/ 	.word	0x00000082


	//----- nvinfo : EIATTR_KPARAM_INFO
	.align		4
.L_507:
        /*0008*/ 	.byte	0x04, 0x17
        /*000a*/ 	.short	(.L_509 - .L_508)
.L_508:
        /*000c*/ 	.word	0x00000000
        /*0010*/ 	.short	0x0000
        /*0012*/ 	.short	0x0000
        /*0014*/ 	.byte	0x00, 0xf0, 0xa1, 0x04


	//----- nvinfo : EIATTR_SPARSE_MMA_MASK
	.align		4
.L_509:
        /*0018*/ 	.byte	0x03, 0x50
        /*001a*/ 	.short	0x0000


	//----- nvinfo : EIATTR_MAXREG_COUNT
	.align		4
        /*001c*/ 	.byte	0x03, 0x1b
        /*001e*/ 	.short	0x00ff


	//----- nvinfo : EIATTR_NUM_BARRIERS
	.align		4
        /*0020*/ 	.byte	0x02, 0x4c
        /*0022*/ 	.byte	0x01
	.zero		1


	//----- nvinfo : EIATTR_MERCURY_ISA_VERSION
	.align		4
        /*0024*/ 	.byte	0x03, 0x5f
        /*0026*/ 	.short	0x0101


	//----- nvinfo : EIATTR_COOP_GROUP_MASK_REGIDS
	.align		4
        /*0028*/ 	.byte	0x04, 0x29
        /*002a*/ 	.short	(.L_511 - .L_510)


	//   ....[0]....
.L_510:
        /*002c*/ 	.word	0xffffffff


	//   ....[1]....
        /*0030*/ 	.word	0xffffffff


	//   ....[2]....
        /*0034*/ 	.word	0xffffffff


	//   ....[3]....
        /*0038*/ 	.word	0xffffffff


	//   ....[4]....
        /*003c*/ 	.word	0xffffffff


	//   ....[5]....
        /*0040*/ 	.word	0xffffffff


	//   ....[6]....
        /*0044*/ 	.word	0xffffffff


	//   ....[7]....
        /*0048*/ 	.word	0xffffffff


	//   ....[8]....
        /*004c*/ 	.word	0xffffffff


	//   ....[9]....
        /*0050*/ 	.word	0xffffffff


	//   ....[10]....
        /*0054*/ 	.word	0xffffffff


	//   ....[11]....
        /*0058*/ 	.word	0xffffffff


	//   ....[12]....
        /*005c*/ 	.word	0xffffffff


	//   ....[13]....
        /*0060*/ 	.word	0xffffffff


	//   ....[14]....
        /*0064*/ 	.word	0xffffffff


	//   ....[15]....
        /*0068*/ 	.word	0xffffffff


	//   ....[16]....
        /*006c*/ 	.word	0xffffffff


	//   ....[17]....
        /*0070*/ 	.word	0xffffffff


	//   ....[18]....
        /*0074*/ 	.word	0xffffffff


	//   ....[19]....
        /*0078*/ 	.word	0xffffffff


	//   ....[20]....
        /*007c*/ 	.word	0xffffffff


	//   ....[21]....
        /*0080*/ 	.word	0xffffffff


	//   ....[22]....
        /*0084*/ 	.word	0xffffffff


	//   ....[23]....
        /*0088*/ 	.word	0x05000012


	//   ....[24]....
        /*008c*/ 	.word	0x05000012


	//   ....[25]....
        /*0090*/ 	.word	0x05000012


	//   ....[26]....
        /*0094*/ 	.word	0x05000012


	//   ....[27]....
        /*0098*/ 	.word	0x05000012


	//----- nvinfo : EIATTR_COOP_GROUP_INSTR_OFFSETS
	.align		4
.L_511:
        /*009c*/ 	.byte	0x04, 0x28
        /*009e*/ 	.short	(.L_513 - .L_512)


	//   ....[0]....
.L_512:
        /*00a0*/ 	.word	0x00000f40


	//   ....[1]....
        /*00a4*/ 	.word	0x00000f60


	//   ....[2]....
        /*00a8*/ 	.word	0x00000f80


	//   ....[3]....
        /*00ac*/ 	.word	0x00000fa0


	//   ....[4]....
        /*00b0*/ 	.word	0x00000fc0


	//   ....[5]....
        /*00b4*/ 	.word	0x000021c0


	//   ....[6]....
        /*00b8*/ 	.word	0x00002240


	//   ....[7]....
        /*00bc*/ 	.word	0x000022a0


	//   ....[8]....
        /*00c0*/ 	.word	0x000022d0


	//   ....[9]....
        /*00c4*/ 	.word	0x00002310


	//   ....[10]....
        /*00c8*/ 	.word	0x00002360


	//   ....[11]....
        /*00cc*/ 	.word	0x00002390


	//   ....[12]....
        /*00d0*/ 	.word	0x000023c0


	//   ....[13]....
        /*00d4*/ 	.word	0x00002400


	//   ....[14]....
        /*00d8*/ 	.word	0x00003a40


	//   ....[15]....
        /*00dc*/ 	.word	0x00003ac0


	//   ....[16]....
        /*00e0*/ 	.word	0x00003af0


	//   ....[17]....
        /*00e4*/ 	.word	0x00003b10


	//   ....[18]....
        /*00e8*/ 	.word	0x00003b30


	//   ....[19]....
        /*00ec*/ 	.word	0x00003b90


	//   ....[20]....
        /*00f0*/ 	.word	0x00003bb0


	//   ....[21]....
        /*00f4*/ 	.word	0x00003be0


	//   ....[22]....
        /*00f8*/ 	.word	0x00003c00


	//   ....[23]....
        /*00fc*/ 	.word	0x00007cb0


	//   ....[24]....
        /*0100*/ 	.word	0x00007d20


	//   ....[25]....
        /*0104*/ 	.word	0x00007d90


	//   ....[26]....
        /*0108*/ 	.word	0x00007e00


	//   ....[27]....
        /*010c*/ 	.word	0x00007e70


	//----- nvinfo : EIATTR_VRC_CTA_INIT_COUNT
	.align		4
.L_513:
        /*0110*/ 	.byte	0x02, 0x4a
	.zero		1
	.zero		1


	//----- nvinfo : EIATTR_EXIT_INSTR_OFFSETS
	.align		4
        /*0114*/ 	.byte	0x04, 0x1c
        /*0116*/ 	.short	(.L_515 - .L_514)


	//   ....[0]....
.L_514:
        /*0118*/ 	.word	0x000000b0


	//   ....[1]....
        /*011c*/ 	.word	0x000079b0


	//   ....[2]....
        /*0120*/ 	.word	0x00007c10


	//   ....[3]....
        /*0124*/ 	.word	0x00007c60


	//----- nvinfo : EIATTR_CRS_STACK_SIZE
	.align		4
.L_515:
        /*0128*/ 	.byte	0x04, 0x1e
        /*012a*/ 	.short	(.L_517 - .L_516)
.L_516:
        /*012c*/ 	.word	0x00000000


	//----- nvinfo : EIATTR_CBANK_PARAM_SIZE
	.align		4
.L_517:
        /*0130*/ 	.byte	0x03, 0x19
        /*0132*/ 	.short	0x0128


	//----- nvinfo : EIATTR_PARAM_CBANK
	.align		4
        /*0134*/ 	.byte	0x04, 0x0a
        /*0136*/ 	.short	(.L_519 - .L_518)
	.align		4
.L_518:
        /*0138*/ 	.word	index@(.nv.constant0._ZN4mmha33masked_multihead_attention_kernelIfLi32ELi32ELi1ELi8ELi256ELb0ELb1EEEv26Multihead_attention_paramsIT_XT5_EE)
        /*013c*/ 	.short	0x0380
        /*013e*/ 	.short	0x0128


	//----- nvinfo : EIATTR_SW_WAR
	.align		4
.L_519:
        /*0140*/ 	.byte	0x04, 0x36
        /*0142*/ 	.short	(.L_521 - .L_520)
.L_520:
        /*0144*/ 	.word	0x00000008
.L_521:


//--------------------- .nv.info._ZN4mmha33masked_multihead_attention_kernelIfLi32ELi32ELi2ELi8ELi128ELb0ELb1EEEv26Multihead_attention_paramsIT_XT5_EE --------------------------
	.section	.nv.info._ZN4mmha33masked_multihead_attention_kernelIfLi32ELi32ELi2ELi8ELi128ELb0ELb1EEEv26Multihead_attention_paramsIT_XT5_EE,"",@"SHT_CUDA_INFO"
	.sectionflags	@""
	.align	4


	//----- nvinfo : EIATTR_CUDA_API_VERSION
	.align		4
        /*0000*/ 	.byte	0x04, 0x37
        /*0002*/ 	.short	(.L_523 - .L_522)
.L_522:
        /*0004*/ 	.word	0x00000082


	//----- nvinfo : EIATTR_KPARAM_INFO
	.align		4
.L_523:
        /*0008*/ 	.byte	0x04, 0x17
        /*000a*/ 	.short	(.L_525 - .L_524)
.L_524:
        /*000c*/ 	.word	0x00000000
        /*0010*/ 	.short	0x0000
        /*0012*/ 	.short	0x0000
        /*0014*/ 	.byte	0x00, 0xf0, 0xa1, 0x04


	//----- nvinfo : EIATTR_SPARSE_MMA_MASK
	.align		4
.L_525:
        /*0018*/ 	.byte	0x03, 0x50
        /*001a*/ 	.short	0x0000


	//----- nvinfo : EIATTR_MAXREG_COUNT
	.align		4
        /*001c*/ 	.byte	0x03, 0x1b
        /*001e*/ 	.short	0x00ff


	//----- nvinfo : EIATTR_NUM_BARRIERS
	.align		4
        /*0020*/ 	.byte	0x02, 0x4c
        /*0022*/ 	.byte	0x01
	.zero		1


	//----- nvinfo : EIATTR_MERCURY_ISA_VERSION
	.align		4
        /*0024*/ 	.byte	0x03, 0x5f
        /*0026*/ 	.short	0x0101


	//----- nvinfo : EIATTR_INT_WARP_WIDE_INSTR_OFFSETS
	.align		4
        /*0028*/ 	.byte	0x04, 0x31
        /*002a*/ 	.short	(.L_527 - .L_526)


	//   ....[0]....
.L_526:
        /*002c*/ 	.word	0x00000960


	//----- nvinfo : EIATTR_COOP_GROUP_MASK_REGIDS
	.align		4
.L_527:
        /*0030*/ 	.byte	0x04, 0x29
        /*0032*/ 	.short	(.L_529 - .L_528)


	//   ....[0]....
.L_528:
        /*0034*/ 	.word	0xffffffff


	//   ....[1]....
        /*0038*/ 	.word	0xffffffff


	//   ....[2]....
        /*003c*/ 	.word	0xffffffff


	//   ....[3]....
        /*0040*/ 	.word	0xffffffff


	//   ....[4]....
        /*0044*/ 	.word	0xffffffff


	//   ....[5]....
        /*0048*/ 	.word	0xffffffff


	//   ....[6]....
        /*004c*/ 	.word	0xffffffff


	//   ....[7]....
        /*0050*/ 	.word	0xffffffff


	//   ....[8]....
        /*0054*/ 	.word	0xffffffff


	//   ....[9]....
        /*0058*/ 	.word	0xffffffff


	//   ....[10]....
        /*005c*/ 	.word	0xffffffff


	//   ....[11]....
        /*0060*/ 	.word	0xffffffff


	//   ....[12]....
        /*0064*/ 	.word	0xffffffff


	//   ....[13]....
        /*0068*/ 	.word	0xffffffff


	//   ....[14]....
        /*006c*/ 	.word	0xffffffff


	//   ....[15]....
        /*0070*/ 	.word	0xffffffff


	//   ....[16]....
        /*0074*/ 	.word	0xffffffff


	//   ....[17]....
        /*0078*/ 	.word	0xffffffff


	//   ....[18]....
        /*007c*/ 	.word	0xffffffff


	//   ....[19]....
        /*0080*/ 	.word	0xffffffff


	//   ....[20]....
        /*0084*/ 	.word	0xffffffff


	//   ....[21]....
        /*0088*/ 	.word	0x0500000a


	//   ....[22]....
        /*008c*/ 	.word	0x0500000a


	//   ....[23]....
        /*0090*/ 	.word	0x0500000a


	//   ....[24]....
        /*0094*/ 	.word	0x0500000a


	//   ....[25]....
        /*0098*/ 	.word	0x0500000a


	//   ....[26]....
        /*009c*/ 	.word	0x0500000a


	//   ....[27]....
        /*00a0*/ 	.word	0x0500000a


	//   ....[28]....
        /*00a4*/ 	.word	0x0500000a


	//   ....[29]....
        /*00a8*/ 	.word	0x0500000a


	//   ....[30]....
        /*00ac*/ 	.word	0x0500000a


	//----- nvinfo : EIATTR_COOP_GROUP_INSTR_OFFSETS
	.align		4
.L_529:
        /*00b0*/ 	.byte	0x04, 0x28
        /*00b2*/ 	.short	(.L_531 - .L_530)


	//   ....[0]....
.L_530:
        /*00b4*/ 	.word	0x00001070


	//   ....[1]....
        /*00b8*/ 	.word	0x00001090


	//   ....[2]....
        /*00bc*/ 	.word	0x000010b0


	//   ....[3]....
        /*00c0*/ 	.word	0x000010d0


	//   ....[4]....
        /*00c4*/ 	.word	0x000010f0


	//   ....[5]....
        /*00c8*/ 	.word	0x00001e00


	//   ....[6]....
        /*00cc*/ 	.word	0x00002150


	//   ....[7]....
        /*00d0*/ 	.word	0x00002170


	//   ....[8]....
        /*00d4*/ 	.word	0x00002190


	//   ....[9]....
        /*00d8*/ 	.word	0x000021b0


	//   ....[10]....
        /*00dc*/ 	.word	0x000022b0


	//   ....[11]....
        /*00e0*/ 	.word	0x000022e0


	//   ....[12]....
        /*00e4*/ 	.word	0x00002320


	//   ....[13]....
        /*00e8*/ 	.word	0x000039a0


	//   ....[14]....
        /*00ec*/ 	.word	0x00003a20


	//   ....[15]....
        /*00f0*/ 	.word	0x00003a40


	//   ....[16]....
        /*00f4*/ 	.word	0x00003a60


	//   ....[17]....
        /*00f8*/ 	.word	0x00003a80


	//   ....[18]....
        /*00fc*/ 	.word	0x00003ae0


	//   ....[19]....
        /*0100*/ 	.word	0x00003b00


	//   ....[20]....
        /*0104*/ 	.word	0x00003b20


	//   ....[21]....
        /*0108*/ 	.word	0x00007c40


	//   ....[22]....
        /*010c*/ 	.word	0x00007ca0


	//   ....[23]....
        /*0110*/ 	.word	0x00007d00


	//   ....[24]....
        /*0114*/ 	.word	0x00007d60


	//   ....[25]....
        /*0118*/ 	.word	0x00007dc0


	//   ....[26]....
        /*011c*/ 	.word	0x00007e50


	//   ....[27]....
        /*0120*/ 	.word	0x00007ef0


	//   ....[28]....
        /*0124*/ 	.word	0x00007f80


	//   ....[29]....
        /*0128*/ 	.word	0x00007fe0


	//   ....[30]....
        /*012c*/ 	.word	0x00008040


	//----- nvinfo : EIATTR_VRC_CTA_INIT_COUNT
	.align		4
.L_531:
        /*0130*/ 	.byte	0x02, 0x4a
	.zero		1
	.zero		1


	//----- nvinfo : EIATTR_EXIT_INSTR_OFFSETS
	.align		4
        /*0134*/ 	.byte	0x04, 0x1c
        /*0136*/ 	.short	(.L_533 - .L_532)


	//   ....[0]....
.L_532:
        /*0138*/ 	.word	0x000000d0


	//   ....[1]....
        /*013c*/ 	.word	0x00007930


	//   ....[2]....
        /*0140*/ 	.word	0x00007b90


	//   ....[3]....
        /*0144*/ 	.word	0x00007be0


	//----- nvinfo : EIATTR_CRS_STACK_SIZE
	.align		4
.L_533:
        /*0148*/ 	.byte	0x04, 0x1e
        /*014a*/ 	.short	(.L_535 - .L_534)
.L_534:
        /*014c*/ 	.word	0x00000000


	//----- nvinfo : EIATTR_CBANK_PARAM_SIZE
	.align		4
.L_535:
        /*0150*/ 	.byte	0x03, 0x19
        /*0152*/ 	.short	0x0128


	//----- nvinfo : EIATTR_PARAM_CBANK
	.align		4
        /*0154*/ 	.byte	0x04, 0x0a
        /*0156*/ 	.short	(.L_537 - .L_536)
	.align		4
.L_536:
        /*0158*/ 	.word	index@(.nv.constant0._ZN4mmha33masked_multihead_attention_kernelIfLi32ELi32ELi2ELi8ELi128ELb0ELb1EEEv26Multihead_attention_paramsIT_XT5_EE)
        /*015c*/ 	.short	0x0380
        /*015e*/ 	.short	0x0128


	//----- nvinfo : EIATTR_SW_WAR
	.align		4
.L_537:
        /*0160*/ 	.byte	0x04, 0x36
        /*0162*/ 	.short	(.L_539 - .L_538)
.L_538:
        /*0164*/ 	.word	0x00000008
.L_539:


//--------------------- .nv.info._ZN4mmha33masked_multihead_attention_kernelIfLi32ELi32ELi4ELi8ELi64ELb0ELb1EEEv26Multihead_attention_paramsIT_XT5_EE --------------------------
	.section	.nv.info._ZN4mmha33masked_multihead_attention_kernelIfLi32ELi32ELi4ELi8ELi64ELb0ELb1EEEv26Multihead_attention_paramsIT_XT5_EE,"",@"SHT_CUDA_INFO"
	.sectionflags	@""
	.align	4


	//----- nvinfo : EIATTR_CUDA_API_VERSION
	.align		4
        /*0000*/ 	.byte	0x04, 0x37
        /*0002*/ 	.short	(.L_541 - .L_540)
.L_540:
        /*0004*/ 	.word	0x00000082


	//----- nvinfo : EIATTR_KPARAM_INFO
	.align		4
.L_541:
        /*0008*/ 	.byte	0x04, 0x17
        /*000a*/ 	.short	(.L_543 - .L_542)
.L_542:
        /*000c*/ 	.word	0x00000000
        /*0010*/ 	.short	0x0000
        /*0012*/ 	.short	0x0000
        /*0014*/ 	.byte	0x00, 0xf0, 0xa1, 0x04


	//----- nvinfo : EIATTR_SPARSE_MMA_MASK
	.align		4
.L_543:
        /*0018*/ 	.byte	0x03, 0x50
        /*001a*/ 	.short	0x0000


	//----- nvinfo : EIATTR_MAXREG_COUNT
	.align		4
        /*001c*/ 	.byte	0x03, 0x1b
        /*001e*/ 	.short	0x00ff


	//----- nvinfo : EIATTR_NUM_BARRIERS
	.align		4
        /*0020*/ 	.byte	0x02, 0x4c
        /*0022*/ 	.byte	0x01
	.zero		1


	//----- nvinfo : EIATTR_MERCURY_ISA_VERSION
	.align		4
        /*0024*/ 	.byte	0x03, 0x5f
        /*0026*/ 	.short	0x0101


	//----- nvinfo : EIATTR_COOP_GROUP_MASK_REGIDS
	.align		4
        /*0028*/ 	.byte	0x04, 0x29
        /*002a*/ 	.short	(.L_545 - .L_544)


	//   ....[0]....
.L_544:
        /*002c*/ 	.word	0xffffffff


	//   ....[1]....
        /*0030*/ 	.word	0xffffffff


	//   ....[2]....
        /*0034*/ 	.word	0xffffffff


	//   ....[3]....
        /*0038*/ 	.word	0xffffffff


	//   ....[4]....
        /*003c*/ 	.word	0xffffffff


	//   ....[5]....
        /*0040*/ 	.word	0xffffffff


	//   ....[6]....
        /*0044*/ 	.word	0xffffffff


	//   ....[7]....
        /*0048*/ 	.word	0xffffffff


	//   ....[8]....
        /*004c*/ 	.word	0xffffffff


	//   ....[9]....
        /*0050*/ 	.word	0xffffffff


	//   ....[10]....
        /*0054*/ 	.word	0xffffffff


	//   ....[11]....
        /*0058*/ 	.word	0xffffffff


	//   ....[12]....
        /*005c*/ 	.word	0xffffffff


	//   ....[13]....
        /*0060*/ 	.word	0xffffffff


	//   ....[14]....
        /*0064*/ 	.word	0xffffffff


	//   ....[15]....
        /*0068*/ 	.word	0xffffffff


	//   ....[16]....
        /*006c*/ 	.word	0xffffffff


	//   ....[17]....
        /*0070*/ 	.word	0xffffffff


	//   ....[18]....
        /*0074*/ 	.word	0xffffffff


	//   ....[19]....
        /*0078*/ 	.word	0x05000015


	//   ....[20]....
        /*007c*/ 	.word	0x05000015


	//   ....[21]....
        /*0080*/ 	.word	0x05000015


	//   ....[22]....
        /*0084*/ 	.word	0x05000015


	//   ....[23]....
        /*0088*/ 	.word	0x05000015


	//   ....[24]....
        /*008c*/ 	.word	0x05000015


	//   ....[25]....
        /*0090*/ 	.word	0x05000015


	//   ....[26]....
        /*0094*/ 	.word	0x05000015


	//   ....[27]....
        /*0098*/ 	.word	0x05000015


	//   ....[28]....
        /*009c*/ 	.word	0x05000015


	//----- nvinfo : EIATTR_COOP_GROUP_INSTR_OFFSETS
	.align		4
.L_545:
        /*00a0*/ 	.byte	0x04, 0x28
        /*00a2*/ 	.short	(.L_547 - .L_546)


	//   ....[0]....
.L_546:
        /*00a4*/ 	.word	0x00000f10


	//   ....[1]....
        /*00a8*/ 	.word	0x00000f30


	//   ....[2]....
        /*00ac*/ 	.word	0x00000f50


	//   ....[3]....
        /*00b0*/ 	.word	0x00000f70


	//   ....[4]....
        /*00b4*/ 	.word	0x00000f90


	//   ....[5]....
        /*00b8*/ 	.word	0x00001b60


	//   ....[6]....
        /*00bc*/ 	.word	0x00001b80


	//   ....[7]....
        /*00c0*/ 	.word	0x00001e80


	//   ....[8]....
        /*00c4*/ 	.word	0x00001ea0


	//   ....[9]....
        /*00c8*/ 	.word	0x00001ec0


	//   ....[10]....
        /*00cc*/ 	.word	0x00001ff0


	//   ....[11]....
        /*00d0*/ 	.word	0x00002010


	//   ....[12]....
        /*00d4*/ 	.word	0x00003660


	//   ....[13]....
        /*00d8*/ 	.word	0x000036c0


	//   ....[14]....
        /*00dc*/ 	.word	0x000036e0


	//   ....[15]....
        /*00e0*/ 	.word	0x00003700


	//   ....[16]....
        /*00e4*/ 	.word	0x00003720


	//   ....[17]....
        /*00e8*/ 	.word	0x00003790


	//   ....[18]....
        /*00ec*/ 	.word	0x000037b0


	//   ....[19]....
        /*00f0*/ 	.word	0x00007780


	//   ....[20]....
        /*00f4*/ 	.word	0x000077e0


	//   ....[21]....
        /*00f8*/ 	.word	0x00007840


	//   ....[22]....
        /*00fc*/ 	.word	0x000078a0


	//   ....[23]....
        /*0100*/ 	.word	0x00007900


	//   ....[24]....
        /*0104*/ 	.word	0x00007980


	//   ....[25]....
        /*0108*/ 	.word	0x00007a00


	//   ....[26]....
        /*010c*/ 	.word	0x00007a90


	//   ....[27]....
        /*0110*/ 	.word	0x00007b10


	//   ....[28]....
        /*0114*/ 	.word	0x00007b70


	//----- nvinfo : EIATTR_VRC_CTA_INIT_COUNT
	.align		4
.L_547:
        /*0118*/ 	.byte	0x02, 0x4a
	.zero		1
	.zero		1


	//----- nvinfo : EIATTR_EXIT_INSTR_OFFSETS
	.align		4
        /*011c*/ 	.byte	0x04, 0x1c
        /*011e*/ 	.short	(.L_549 - .L_548)


	//   ....[0]....
.L_548:
        /*0120*/ 	.word	0x000000b0


	//   ....[1]....
        /*0124*/ 	.word	0x00007470


	//   ....[2]....
        /*0128*/ 	.word	0x000076d0


	//   ....[3]....
        /*012c*/ 	.word	0x00007720


	//----- nvinfo : EIATTR_CRS_STACK_SIZE
	.align		4
.L_549:
        /*0130*/ 	.byte	0x04, 0x1e
        /*0132*/ 	.short	(.L_551 - .L_550)
.L_550:
        /*0134*/ 	.word	0x00000000


	//----- nvinfo : EIATTR_CBANK_PARAM_SIZE
	.align		4
.L_551:
        /*0138*/ 	.byte	0x03, 0x19
        /*013a*/ 	.short	0x0128


	//----- nvinfo : EIATTR_PARAM_CBANK
	.align		4
        /*013c*/ 	.byte	0x04, 0x0a
        /*013e*/ 	.short	(.L_553 - .L_552)
	.align		4
.L_552:
        /*0140*/ 	.word	index@(.nv.constant0._ZN4mmha33masked_multihead_attention_kernelIfLi32ELi32ELi4ELi8ELi64ELb0ELb1EEEv26Multihead_attention_paramsIT_XT5_EE)
        /*0144*/ 	.short	0x0380
        /*0146*/ 	.short	0x0128


	//----- nvinfo : EIATTR_SW_WAR
	.align		4
.L_553:
        /*0148*/ 	.byte	0x04, 0x36
        /*014a*/ 	.short	(.L_555 - .L_554)
.L_554:
        /*014c*/ 	.word	0x00000008
.L_555:


//--------------------- .nv.info._ZN4mmha33masked_multihead_attention_kernelIfLi32ELi32ELi1ELi8ELi256ELb0ELb0EEEv26Multihead_attention_paramsIT_XT5_EE --------------------------
	.section	.nv.info._ZN4mmha33masked_multihead_attention_kernelIfLi32ELi32ELi1ELi8ELi256ELb0ELb0EEEv26Multihead_attention_paramsIT_XT5_EE,"",@"SHT_CUDA_INFO"
	.sectionflags	@""
	.align	4


	//----- nvinfo : EIATTR_CUDA_API_VERSION
	.align		4
        /*0000*/ 	.byte	0x04, 0x37
        /*0002*/ 	.short	(.L_557 - .L_556)
.L_556:
        /*0004*/ 	.word	0x00000082


	//----- nvinfo : EIATTR_KPARAM_INFO
	.align		4
.L_557:
        /*0008*/ 	.byte	0x04, 0x17
        /*000a*/ 	.short	(.L_559 - .L_558)
.L_558:
        /*000c*/ 	.word	0x00000000
        /*0010*/ 	.short	0x0000
        /*0012*/ 	.short	0x0000
        /*0014*/ 	.byte	0x00, 0xf0, 0xa1, 0x04


	//----- nvinfo : EIATTR_SPARSE_MMA_MASK
	.align		4
.L_559:
        /*0018*/ 	.byte	0x03, 0x50
        /*001a*/ 	.short	0x0000


	//----- nvinfo : EIATTR_MAXREG_COUNT
	.align		4
        /*001c*/ 	.byte	0x03, 0x1b
        /*001e*/ 	.short	0x00ff


	//----- nvinfo : EIATTR_NUM_BARRIERS
	.align		4
        /*0020*/ 	.byte	0x02, 0x4c
        /*0022*/ 	.byte	0x01
	.zero		1


	//----- nvinfo : EIATTR_MERCURY_ISA_VERSION
	.align		4
        /*0024*/ 	.byte	0x03, 0x5f
        /*0026*/ 	.short	0x0101


	//----- nvinfo : EIATTR_COOP_GROUP_MASK_REGIDS
	.align		4
        /*0028*/ 	.byte	0x04, 0x29
        /*002a*/ 	.short	(.L_561 - .L_560)


	//   ....[0]....
.L_560:
        /*002c*/ 	.word	0xffffffff


	//   ....[1]....
        /*0030*/ 	.word	0xffffffff


	//   ....[2]....
        /*0034*/ 	.word	0xffffffff


	//   ....[3]....
        /*0038*/ 	.word	0xffffffff


	//   ....[4]....
        /*003c*/ 	.word	0xffffffff


	//   ....[5]....
        /*0040*/ 	.word	0xffffffff


	//   ....[6]....
        /*0044*/ 	.word	0xffffffff


	//   ....[7]....
        /*0048*/ 	.word	0xffffffff


	//   ....[8]....
        /*004c*/ 	.word	0xffffffff


	//   ....[9]....
        /*0050*/ 	.word	0xffffffff


	//   ....[10]....
        /*0054*/ 	.word	0xffffffff


	//   ....[11]....
        /*0058*/ 	.word	0xffffffff


	//   ....[12]....
        /*005c*/ 	.word	0xffffffff


	//   ....[13]....
        /*0060*/ 	.word	0xffffffff


	//   ....[14]....
        /*0064*/ 	.word	0xffffffff


	//   ....[15]....
        /*0068*/ 	.word	0xffffffff


	//   ....[16]....
        /*006c*/ 	.word	0xffffffff


	//   ....[17]....
        /*0070*/ 	.word	0xffffffff


	//   ....[18]....
        /*0074*/ 	.word	0xffffffff


	//   ....[19]....
        /*0078*/ 	.word	0xffffffff


	//   ....[20]....
        /*007c*/ 	.word	0xffffffff


	//   ....[21]....
        /*0080*/ 	.word	0xffffffff


	//   ....[22]....
        /*0084*/ 	.word	0xffffffff


	//   ....[23]....
        /*0088*/ 	.word	0x05000013


	//   ....[24]....
        /*008c*/ 	.word	0x05000013


	//   ....[25]....
        /*0090*/ 	.word	0x05000013


	//   ....[26]....
        /*0094*/ 	.word	0x05000013


	//   ....[27]....
        /*0098*/ 	.word	0x05000013


	//----- nvinfo : EIATTR_COOP_GROUP_INSTR_OFFSETS
	.align		4
.L_561:
        /*009c*/ 	.byte	0x04, 0x28
        /*009e*/ 	.short	(.L_563 - .L_562)


	//   ....[0]....
.L_562:
        /*00a0*/ 	.word	0x00000f00


	//   ....[1]....
        /*00a4*/ 	.word	0x00000f20


	//   ....[2]....
        /*00a8*/ 	.word	0x00000f40


	//   ....[3]....
        /*00ac*/ 	.word	0x00000f60


	//   ....[4]....
        /*00b0*/ 	.word	0x00000f80


	//   ....[5]....
        /*00b4*/ 	.word	0x00001dd0


	//   ....[6]....
        /*00b8*/ 	.word	0x00001e50


	//   ....[7]....
        /*00bc*/ 	.word	0x00001e80


	//   ....[8]....
        /*00c0*/ 	.word	0x00001ea0


	//   ....[9]....
        /*00c4*/ 	.word	0x00001ee0


	//   ....[10]....
        /*00c8*/ 	.word	0x00001f70


	//   ....[11]....
        /*00cc*/ 	.word	0x00001f90


	//   ....[12]....
        /*00d0*/ 	.word	0x00001fc0


	//   ....[13]....
        /*00d4*/ 	.word	0x00001fe0


	//   ....[14]....
        /*00d8*/ 	.word	0x00003650


	//   ....[15]....
        /*00dc*/ 	.word	0x000036c0


	//   ....[16]....
        /*00e0*/ 	.word	0x000036e0


	//   ....[17]....
        /*00e4*/ 	.word	0x00003700


	//   ....[18]....
        /*00e8*/ 	.word	0x00003730


	//   ....[19]....
        /*00ec*/ 	.word	0x000037b0


	//   ....[20]....
        /*00f0*/ 	.word	0x000037d0


	//   ....[21]....
        /*00f4*/ 	.word	0x000037f0


	//   ....[22]....
        /*00f8*/ 	.word	0x00003820


	//   ....[23]....
        /*00fc*/ 	.word	0x00007870


	//   ....[24]....
        /*0100*/ 	.word	0x000078e0


	//   ....[25]....
        /*0104*/ 	.word	0x00007950


	//   ....[26]....
        /*0108*/ 	.word	0x000079c0


	//   ....[27]....
        /*010c*/ 	.word	0x00007a30


	//----- nvinfo : EIATTR_VRC_CTA_INIT_COUNT
	.align		4
.L_563:
        /*0110*/ 	.byte	0x02, 0x4a
	.zero		1
	.zero		1


	//----- nvinfo : EIATTR_EXIT_INSTR_OFFSETS
	.align		4
        /*0114*/ 	.byte	0x04, 0x1c
        /*0116*/ 	.short	(.L_565 - .L_564)


	//   ....[0]....
.L_564:
        /*0118*/ 	.word	0x000000b0


	//   ....[1]....
        /*011c*/ 	.word	0x00007570


	//   ....[2]....
        /*0120*/ 	.word	0x000077d0


	//   ....[3]....
        /*0124*/ 	.word	0x00007820


	//----- nvinfo : EIATTR_CRS_STACK_SIZE
	.align		4
.L_565:
        /*0128*/ 	.byte	0x04, 0x1e
        /*012a*/ 	.short	(.L_567 - .L_566)
.L_566:
        /*012c*/ 	.word	0x00000000


	//----- nvinfo : EIATTR_CBANK_PARAM_SIZE
	.align		4
.L_567:
        /*0130*/ 	.byte	0x03, 0x19
        /*0132*/ 	.short	0x0128


	//----- nvinfo : EIATTR_PARAM_CBANK
	.align		4
        /*0134*/ 	.byte	0x04, 0x0a
        /*0136*/ 	.short	(.L_569 - .L_568)
	.align		4
.L_568:
        /*0138*/ 	.word	index@(.nv.constant0._ZN4mmha33masked_multihead_attention_kernelIfLi32ELi32ELi1ELi8ELi256ELb0ELb0EEEv26Multihead_attention_paramsIT_XT5_EE)
        /*013c*/ 	.short	0x0380
        /*013e*/ 	.short	0x0128


	//----- nvinfo : EIATTR_SW_WAR
	.align		4
.L_569:
        /*0140*/ 	.byte	0x04, 0x36
        /*0142*/ 	.short	(.L_571 - .L_570)
.L_570:
        /*0144*/ 	.word	0x00000008
.L_571:


//--------------------- .nv.info._ZN4mmha33masked_multihead_attention_kernelIfLi32ELi32ELi2ELi8ELi128ELb0ELb0EEEv26Multihead_attention_paramsIT_XT5_EE --------------------------
	.section	.nv.info._ZN4mmha33masked_multihead_attention_kernelIfLi32ELi32ELi2ELi8ELi128ELb0ELb0EEEv26Multihead_attention_paramsIT_XT5_EE,"",@"SHT_CUDA_INFO"
	.sectionflags	@""
	.align	4


	//----- nvinfo : EIATTR_CUDA_API_VERSION
	.align		4
        /*0000*/ 	.byte	0x04, 0x37
        /*0002*/ 	.short	(.L_573 - .L_572)
.L_572:
        /*0004*/ 	.word	0x00000082


	//----- nvinfo : EIATTR_KPARAM_INFO
	.align		4
.L_573:
        /*0008*/ 	.byte	0x04, 0x17
        /*000a*/ 	.short	(.L_575 - .L_574)
.L_574:
        /*000c*/ 	.word	0x00000000
        /*0010*/ 	.short	0x0000
        /*0012*/ 	.short	0x0000
        /*0014*/ 	.byte	0x00, 0xf0, 0xa1, 0x04


	//----- nvinfo : EIATTR_SPARSE_MMA_MASK
	.align		4
.L_575:
        /*0018*/ 	.byte	0x03, 0x50
        /*001a*/ 	.short	0x0000


	//----- nvinfo : EIATTR_MAXREG_COUNT
	.align		4
        /*001c*/ 	.byte	0x03, 0x1b
        /*001e*/ 	.short	0x00ff


	//----- nvinfo : EIATTR_NUM_BARRIERS
	.align		4
        /*0020*/ 	.byte	0x02, 0x4c
        /*0022*/ 	.byte	0x01
	.zero		1


	//----- nvinfo : EIATTR_MERCURY_ISA_VERSION
	.align		4
        /*0024*/ 	.byte	0x03, 0x5f
        /*0026*/ 	.short	0x0101


	//----- nvinfo : EIATTR_INT_WARP_WIDE_INSTR_OFFSETS
	.align		4
        /*0028*/ 	.byte	0x04, 0x31
        /*002a*/ 	.short	(.L_577 - .L_576)


	//   ....[0]....
.L_576:
        /*002c*/ 	.word	0x00000950


	//----- nvinfo : EIATTR_COOP_GROUP_MASK_REGIDS
	.align		4
.L_577:
        /*0030*/ 	.byte	0x04, 0x29
        /*0032*/ 	.short	(.L_579 - .L_578)


	//   ....[0]....
.L_578:
        /*0034*/ 	.word	0xffffffff


	//   ....[1]....
        /*0038*/ 	.word	0xffffffff


	//   ....[2]....
        /*003c*/ 	.word	0xffffffff


	//   ....[3]....
        /*0040*/ 	.word	0xffffffff


	//   ....[4]....
        /*0044*/ 	.word	0xffffffff


	//   ....[5]....
        /*0048*/ 	.word	0xffffffff


	//   ....[6]....
        /*004c*/ 	.word	0xffffffff


	//   ....[7]....
        /*0050*/ 	.word	0xffffffff


	//   ....[8]....
        /*0054*/ 	.word	0xffffffff


	//   ....[9]....
        /*0058*/ 	.word	0xffffffff


	//   ....[10]....
        /*005c*/ 	.word	0xffffffff


	//   ....[11]....
        /*0060*/ 	.word	0xffffffff


	//   ....[12]....
        /*0064*/ 	.word	0xffffffff


	//   ....[13]....
        /*0068*/ 	.word	0xffffffff


	//   ....[14]....
        /*006c*/ 	.word	0xffffffff


	//   ....[15]....
        /*0070*/ 	.word	0xffffffff


	//   ....[16]....
        /*0074*/ 	.word	0xffffffff


	//   ....[17]....
        /*0078*/ 	.word	0xffffffff


	//   ....[18]....
        /*007c*/ 	.word	0xffffffff


	//   ....[19]....
        /*0080*/ 	.word	0xffffffff


	//   ....[20]....
        /*0084*/ 	.word	0xffffffff


	//   ....[21]....
        /*0088*/ 	.word	0x0500000a


	//   ....[22]....
        /*008c*/ 	.word	0x0500000a


	//   ....[23]....
        /*0090*/ 	.word	0x0500000a


	//   ....[24]....
        /*0094*/ 	.word	0x0500000a


	//   ....[25]....
        /*0098*/ 	.word	0x0500000a


	//   ....[26]....
        /*009c*/ 	.word	0x0500000a


	//   ....[27]....
        /*00a0*/ 	.word	0x0500000a


	//   ....[28]....
        /*00a4*/ 	.word	0x0500000a


	//   ....[29]....
        /*00a8*/ 	.word	0x0500000a


	//   ....[30]....
        /*00ac*/ 	.word	0x0500000a


	//----- nvinfo : EIATTR_COOP_GROUP_INSTR_OFFSETS
	.align		4
.L_579:
        /*00b0*/ 	.byte	0x04, 0x28
        /*00b2*/ 	.short	(.L_581 - .L_580)


	//   ....[0]....
.L_580:
        /*00b4*/ 	.word	0x00001060


	//   ....[1]....
        /*00b8*/ 	.word	0x00001080


	//   ....[2]....
        /*00bc*/ 	.word	0x000010a0


	//   ....[3]....
        /*00c0*/ 	.word	0x000010c0


	//   ....[4]....
        /*00c4*/ 	.word	0x000010e0


	//   ....[5]....
        /*00c8*/ 	.word	0x00001c10


	//   ....[6]....
        /*00cc*/ 	.word	0x00001f10


	//   ....[7]....
        /*00d0*/ 	.word	0x00001f30


	//   ....[8]....
        /*00d4*/ 	.word	0x00001f50


	//   ....[9]....
        /*00d8*/ 	.word	0x00001f70


	//   ....[10]....
        /*00dc*/ 	.word	0x00002080


	//   ....[11]....
        /*00e0*/ 	.word	0x000020b0


	//   ....[12]....
        /*00e4*/ 	.word	0x000020e0


	//   ....[13]....
        /*00e8*/ 	.word	0x00003760


	//   ....[14]....
        /*00ec*/ 	.word	0x000037e0


	//   ....[15]....
        /*00f0*/ 	.word	0x00003800


	//   ....[16]....
        /*00f4*/ 	.word	0x00003820


	//   ....[17]....
        /*00f8*/ 	.word	0x00003840


	//   ....[18]....
        /*00fc*/ 	.word	0x000038a0


	//   ....[19]....
        /*0100*/ 	.word	0x000038c0


	//   ....[20]....
        /*0104*/ 	.word	0x000038e0


	//   ....[21]....
        /*0108*/ 	.word	0x00007980


	//   ....[22]....
        /*010c*/ 	.word	0x000079e0


	//   ....[23]....
        /*0110*/ 	.word	0x00007a40


	//   ....[24]....
        /*0114*/ 	.word	0x00007aa0


	//   ....[25]....
        /*0118*/ 	.word	0x00007b00


	//   ....[26]....
        /*011c*/ 	.word	0x00007b90


	//   ....[27]....
        /*0120*/ 	.word	0x00007c30


	//   ....[28]....
        /*0124*/ 	.word	0x00007cc0


	//   ....[29]....
        /*0128*/ 	.word	0x00007d20


	//   ....[30]....
        /*012c*/ 	.word	0x00007d80


	//----- nvinfo : EIATTR_VRC_CTA_INIT_COUNT
	.align		4
.L_581:
        /*0130*/ 	.byte	0x02, 0x4a
	.zero		1
	.zero		1


	//----- nvinfo : EIATTR_EXIT_INSTR_OFFSETS
	.align		4
        /*0134*/ 	.byte	0x04, 0x1c
        /*0136*/ 	.short	(.L_583 - .L_582)


	//   ....[0]....
.L_582:
        /*0138*/ 	.word	0x000000d0


	//   ....[1]....
        /*013c*/ 	.word	0x00007670


	//   ....[2]....
        /*0140*/ 	.word	0x000078d0


	//   ....[3]....
        /*0144*/ 	.word	0x00007920


	//----- nvinfo : EIATTR_CRS_STACK_SIZE
	.align		4
.L_583:
        /*0148*/ 	.byte	0x04, 0x1e
        /*014a*/ 	.short	(.L_585 - .L_584)
.L_584:
        /*014c*/ 	.word	0x00000000


	//----- nvinfo : EIATTR_CBANK_PARAM_SIZE
	.align		4
.L_585:
        /*0150*/ 	.byte	0x03, 0x19
        /*0152*/ 	.short	0x0128


	//----- nvinfo : EIATTR_PARAM_CBANK
	.align		4
        /*0154*/ 	.byte	0x04, 0x0a
        /*0156*/ 	.short	(.L_587 - .L_586)
	.align		4
.L_586:
        /*0158*/ 	.word	index@(.nv.constant0._ZN4mmha33masked_multihead_attention_kernelIfLi32ELi32ELi2ELi8ELi128ELb0ELb0EEEv26Multihead_attention_paramsIT_XT5_EE)
        /*015c*/ 	.short	0x0380
        /*015e*/ 	.short	0x0128


	//----- nvinfo : EIATTR_SW_WAR
	.align		4
.L_587:
        /*0160*/ 	.byte	0x04, 0x36
        /*0162*/ 	.short	(.L_589 - .L_588)
.L_588:
        /*0164*/ 	.word	0x00000008
.L_589:


//--------------------- .nv.info._ZN4mmha33masked_multihead_attention_kernelIfLi32ELi32ELi4ELi8ELi64ELb0ELb0EEEv26Multihead_attention_paramsIT_XT5_EE --------------------------
	.section	.nv.info._ZN4mmha33masked_multihead_attention_kernelIfLi32ELi32ELi4ELi8ELi64ELb0ELb0EEEv26Multihead_attention_paramsIT_XT5_EE,"",@"SHT_CUDA_INFO"
	.sectionflags	@""
	.align	4


	//----- nvinfo : EIATTR_CUDA_API_VERSION
	.align		4
        /*0000*/ 	.byte	0x04, 0x37
        /*0002*/ 	.short	(.L_591 - .L_590)
.L_590:
        /*0004*/ 	.word	0x00000082


	//----- nvinfo : EIATTR_KPARAM_INFO
	.align		4
.L_591:
        /*0008*/ 	.byte	0x04, 0x17
        /*000a*/ 	.short	(.L_593 - .L_592)
.L_592:
        /*000c*/ 	.word	0x00000000
        /*0010*/ 	.short	0x0000
        /*0012*/ 	.short	0x0000
        /*0014*/ 	.byte	0x00, 0xf0, 0xa1, 0x04


	//----- nvinfo : EIATTR_SPARSE_MMA_MASK
	.align		4
.L_593:
        /*0018*/ 	.byte	0x03, 0x50
        /*001a*/ 	.short	0x0000


	//----- nvinfo : EIATTR_MAXREG_COUNT
	.align		4
        /*001c*/ 	.byte	0x03, 0x1b
        /*001e*/ 	.short	0x00ff


	//----- nvinfo : EIATTR_NUM_BARRIERS
	.align		4
        /*0020*/ 	.byte	0x02, 0x4c
        /*0022*/ 	.byte	0x01
	.zero		1


	//----- nvinfo : EIATTR_MERCURY_ISA_VERSION
	.align		4
        /*0024*/ 	.byte	0x03, 0x5f
        /*0026*/ 	.short	0x0101


	//----- nvinfo : EIATTR_COOP_GROUP_MASK_REGIDS
	.align		4
        /*0028*/ 	.byte	0x04, 0x29
        /*002a*/ 	.short	(.L_595 - .L_594)


	//   ....[0]....
.L_594:
        /*002c*/ 	.word	0xffffffff


	//   ....[1]....
        /*0030*/ 	.word	0xffffffff


	//   ....[2]....
        /*0034*/ 	.word	0xffffffff


	//   ....[3]....
        /*0038*/ 	.word	0xffffffff


	//   ....[4]....
        /*003c*/ 	.word	0xffffffff


	//   ....[5]....
        /*0040*/ 	.word	0xffffffff


	//   ....[6]....
        /*0044*/ 	.word	0xffffffff


	//   ....[7]....
        /*0048*/ 	.word	0xffffffff


	//   ....[8]....
        /*004c*/ 	.word	0xffffffff


	//   ....[9]....
        /*0050*/ 	.word	0xffffffff


	//   ....[10]....
        /*0054*/ 	.word	0xffffffff


	//   ....[11]....
        /*0058*/ 	.word	0xffffffff


	//   ....[12]....
        /*005c*/ 	.word	0xffffffff


	//   ....[13]....
        /*0060*/ 	.word	0xffffffff


	//   ....[14]....
        /*0064*/ 	.word	0xffffffff


	//   ....[15]....
        /*0068*/ 	.word	0xffffffff


	//   ....[16]....
        /*006c*/ 	.word	0xffffffff


	//   ....[17]....
        /*0070*/ 	.word	0xffffffff


	//   ....[18]....
        /*0074*/ 	.word	0xffffffff


	//   ....[19]....
        /*0078*/ 	.word	0x05000019


	//   ....[20]....
        /*007c*/ 	.word	0x05000019


	//   ....[21]....
        /*0080*/ 	.word	0x05000019


	//   ....[22]....
        /*0084*/ 	.word	0x05000019


	//   ....[23]....
        /*0088*/ 	.word	0x05000019


	//   ....[24]....
        /*008c*/ 	.word	0x05000019


	//   ....[25]....
        /*0090*/ 	.word	0x05000019


	//   ....[26]....
        /*0094*/ 	.word	0x05000019


	//   ....[27]....
        /*0098*/ 	.word	0x05000019


	//   ....[28]....
        /*009c*/ 	.word	0x05000019


	//----- nvinfo : EIATTR_COOP_GROUP_INSTR_OFFSETS
	.align		4
.L_595:
        /*00a0*/ 	.byte	0x04, 0x28
        /*00a2*/ 	.short	(.L_597 - .L_596)


	//   ....[0]....
.L_596:
        /*00a4*/ 	.word	0x00000f00


	//   ....[1]....
        /*00a8*/ 	.word	0x00000f20


	//   ....[2]....
        /*00ac*/ 	.word	0x00000f40


	//   ....[3]....
        /*00b0*/ 	.word	0x00000f60


	//   ....[4]....
        /*00b4*/ 	.word	0x00000f80


	//   ....[5]....
        /*00b8*/ 	.word	0x00001990


	//   ....[6]....
        /*00bc*/ 	.word	0x000019b0


	//   ....[7]....
        /*00c0*/ 	.word	0x00001bd0


	//   ....[8]....
        /*00c4*/ 	.word	0x00001bf0


	//   ....[9]....
        /*00c8*/ 	.word	0x00001c10


	//   ....[10]....
        /*00cc*/ 	.word	0x00001d40


	//   ....[11]....
        /*00d0*/ 	.word	0x00001d60


	//   ....[12]....
        /*00d4*/ 	.word	0x000033a0


	//   ....[13]....
        /*00d8*/ 	.word	0x00003400


	//   ....[14]....
        /*00dc*/ 	.word	0x00003420


	//   ....[15]....
        /*00e0*/ 	.word	0x00003440


	//   ....[16]....
        /*00e4*/ 	.word	0x00003460


	//   ....[17]....
        /*00e8*/ 	.word	0x000034d0


	//   ....[18]....
        /*00ec*/ 	.word	0x000034f0


	//   ....[19]....
        /*00f0*/ 	.word	0x00007460


	//   ....[20]....
        /*00f4*/ 	.word	0x000074c0


	//   ....[21]....
        /*00f8*/ 	.word	0x00007520


	//   ....[22]....
        /*00fc*/ 	.word	0x00007580


	//   ....[23]....
        /*0100*/ 	.word	0x000075e0


	//   ....[24]....
        /*0104*/ 	.word	0x00007670


	//   ....[25]....
        /*0108*/ 	.word	0x000076f0


	//   ....[26]....
        /*010c*/ 	.word	0x00007780


	//   ....[27]....
        /*0110*/ 	.word	0x00007800


	//   ....[28]....
        /*0114*/ 	.word	0x00007860


	//----- nvinfo : EIATTR_VRC_CTA_INIT_COUNT
	.align		4
.L_597:
        /*0118*/ 	.byte	0x02, 0x4a
	.zero		1
	.zero		1


	//----- nvinfo : EIATTR_EXIT_INSTR_OFFSETS
	.align		4
        /*011c*/ 	.byte	0x04, 0x1c
        /*011e*/ 	.short	(.L_599 - .L_598)


	//   ....[0]....
.L_598:
        /*0120*/ 	.word	0x000000b0


	//   ....[1]....
        /*0124*/ 	.word	0x00007160


	//   ....[2]....
        /*0128*/ 	.word	0x000073c0


	//   ....[3]....
        /*012c*/ 	.word	0x00007410


	//----- nvinfo : EIATTR_CRS_STACK_SIZE
	.align		4
.L_599:
        /*0130*/ 	.byte	0x04, 0x1e
        /*0132*/ 	.short	(.L_601 - .L_600)
.L_600:
        /*0134*/ 	.word	0x00000000


	//----- nvinfo : EIATTR_CBANK_PARAM_SIZE
	.align		4
.L_601:
        /*0138*/ 	.byte	0x03, 0x19
        /*013a*/ 	.short	0x0128


	//----- nvinfo : EIATTR_PARAM_CBANK
	.align		4
        /*013c*/ 	.byte	0x04, 0x0a
        /*013e*/ 	.short	(.L_603 - .L_602)
	.align		4
.L_602:
        /*0140*/ 	.word	index@(.nv.constant0._ZN4mmha33masked_multihead_attention_kernelIfLi32ELi32ELi4ELi8ELi64ELb0ELb0EEEv26Multihead_attention_paramsIT_XT5_EE)
        /*0144*/ 	.short	0x0380
        /*0146*/ 	.short	0x0128


	//----- nvinfo : EIATTR_SW_WAR
	.align		4
.L_603:
        /*0148*/ 	.byte	0x04, 0x36
        /*014a*/ 	.short	(.L_605 - .L_604)
.L_604:
        /*014c*/ 	.word	0x00000008
.L_605:


//--------------------- .nv.callgraph             --------------------------
	.section	.nv.callgraph,"",@"SHT_CUDA_CALLGRAPH"
	.align	4
	.sectionentsize	8
	.align		4
        /*0000*/ 	.word	0x00000000
	.align		4
        /*0004*/ 	.word	0xffffffff
	.align		4
        /*0008*/ 	.word	index@(_ZN4mmha33masked_multihead_attention_kernelItLi32ELi32ELi1ELi4ELi256ELb1ELb1EEEv26Multihead_attention_paramsIT_XT5_EE)
	.align		4
        /*000c*/ 	.word	index@(__assertfail)
	.align		4
        /*0010*/ 	.word	index@(_ZN4mmha33masked_multihead_attention_kernelItLi32ELi32ELi2ELi4ELi128ELb1ELb1EEEv26Multihead_attention_paramsIT_XT5_EE)
	.align		4
        /*0014*/ 	.word	index@(__assertfail)
	.align		4
        /*0018*/ 	.word	index@(_ZN4mmha33masked_multihead_attention_kernelItLi32ELi32ELi4ELi4ELi64ELb1ELb1EEEv26Multihead_attention_paramsIT_XT5_EE)
	.align		4
        /*001c*/ 	.word	index@(__assertfail)
	.align		4
        /*0020*/ 	.word	index@(_ZN4mmha33masked_multihead_attention_kernelItLi32ELi32ELi1ELi4ELi256ELb1ELb0EEEv26Multihead_attention_paramsIT_XT5_EE)
	.align		4
        /*0024*/ 	.word	index@(__assertfail)
	.align		4
        /*0028*/ 	.word	index@(_ZN4mmha33masked_multihead_attention_kernelItLi32ELi32ELi2ELi4ELi128ELb1ELb0EEEv26Multihead_attention_paramsIT_XT5_EE)
	.align		4
        /*002c*/ 	.word	index@(__assertfail)
	.align		4
        /*0030*/ 	.word	index@(_ZN4mmha33masked_multihead_attention_kernelItLi32ELi32ELi4ELi4ELi64ELb1ELb0EEEv26Multihead_attention_paramsIT_XT5_EE)
	.align		4
        /*0034*/ 	.word	index@(__assertfail)
	.align		4
        /*0038*/ 	.word	index@(_ZN4mmha33masked_multihead_attention_kernelItLi32ELi32ELi1ELi4ELi256ELb0ELb1EEEv26Multihead_attention_paramsIT_XT5_EE)
	.align		4
        /*003c*/ 	.word	index@(__assertfail)
	.align		4
        /*0040*/ 	.word	index@(_ZN4mmha33masked_multihead_attention_kernelItLi32ELi32ELi2ELi4ELi128ELb0ELb1EEEv26Multihead_attention_paramsIT_XT5_EE)
	.align		4
        /*0044*/ 	.word	index@(__assertfail)
	.align		4
        /*0048*/ 	.word	index@(_ZN4mmha33masked_multihead_attention_kernelItLi32ELi32ELi4ELi4ELi64ELb0ELb1EEEv26Multihead_attention_paramsIT_XT5_EE)
	.align		4
        /*004c*/ 	.word	index@(__assertfail)
	.align		4
        /*0050*/ 	.word	index@(_ZN4mmha33masked_multihead_attention_kernelItLi32ELi32ELi1ELi4ELi256ELb0ELb0EEEv26Multihead_attention_paramsIT_XT5_EE)
	.align		4
        /*0054*/ 	.word	index@(__assertfail)
	.align		4
        /*0058*/ 	.word	index@(_ZN4mmha33masked_multihead_attention_kernelItLi32ELi32ELi2ELi4ELi128ELb0ELb0EEEv26Multihead_attention_paramsIT_XT5_EE)
	.align		4
        /*005c*/ 	.word	index@(__assertfail)
	.align		4
        /*0060*/ 	.word	index@(_ZN4mmha33masked_multihead_attention_kernelItLi32ELi32ELi4ELi4ELi64ELb0ELb0EEEv26Multihead_attention_paramsIT_XT5_EE)
	.align		4
        /*0064*/ 	.word	index@(__assertfail)
	.align		4
        /*0068*/ 	.word	0x00000000
	.align		4
        /*006c*/ 	.word	0xfffffffe
	.align		4
        /*0070*/ 	.word	0x00000000
	.align		4
        /*0074*/ 	.word	0xfffffffd
	.align		4
        /*0078*/ 	.word	0x00000000
	.align		4
        /*007c*/ 	.word	0xfffffffc


//--------------------- .nv.constant4             --------------------------
	.section	.nv.constant4,"a",@progbits
	.align	8
	.align		8
.nv.constant4:
        /*0000*/ 	.dword	__assertfail
	.align		8
        /*0008*/ 	.dword	__unnamed_1
	.align		8
        /*0010*/ 	.dword	__unnamed_2
	.align		8
        /*0018*/ 	.dword	__unnamed_3
	.align		8
        /*0020*/ 	.dword	__unnamed_4
	.align		8
        /*0028*/ 	.dword	__unnamed_5
	.align		8
        /*0030*/ 	.dword	__unnamed_6
	.align		8
        /*0038*/ 	.dword	__unnamed_7
	.align		8
        /*0040*/ 	.dword	__unnamed_8
	.align		8
        /*0048*/ 	.dword	__unnamed_9
	.align		8
        /*0050*/ 	.dword	__unnamed_10
	.align		8
        /*0058*/ 	.dword	__unnamed_11
	.align		8
        /*0060*/ 	.dword	__unnamed_12
	.align		8
        /*0068*/ 	.dword	$str
	.align		8
        /*0070*/ 	.dword	$str$1


//--------------------- .text._ZN4mmha33masked_multihead_attention_kernelItLi32ELi32ELi1ELi4ELi256ELb1ELb1EEEv26Multihead_attention_paramsIT_XT5_EE --------------------------
	.section	.text._ZN4mmha33masked_multihead_attention_kernelItLi32ELi32ELi1ELi4ELi256ELb1ELb1EEEv26Multihead_attention_paramsIT_XT5_EE,"ax",@progbits
	.align	128
        .global         _ZN4mmha33masked_multihead_attention_kernelItLi32ELi32ELi1ELi4ELi256ELb1ELb1EEEv26Multihead_attention_paramsIT_XT5_EE
        .type           _ZN4mmha33masked_multihead_attention_kernelItLi32ELi32ELi1ELi4ELi256ELb1ELb1EEEv26Multihead_attention_paramsIT_XT5_EE,@function
        .size           _ZN4mmha33masked_multihead_attention_kernelItLi32ELi32ELi1ELi4ELi256ELb1ELb1EEEv26Multihead_attention_paramsIT_XT5_EE,(.L_x_2682 - _ZN4mmha33masked_multihead_attention_kernelItLi32ELi32ELi1ELi4ELi256ELb1ELb1EEEv26Multihead_attention_paramsIT_XT5_EE)
        .other          _ZN4mmha33masked_multihead_attention_kernelItLi32ELi32ELi1ELi4ELi256ELb1ELb1EEEv26Multihead_attention_paramsIT_XT5_EE,@"STO_CUDA_ENTRY STV_DEFAULT"
_ZN4mmha33masked_multihead_attention_kernelItLi32ELi32ELi1ELi4ELi256ELb1ELb1EEEv26Multihead_attention_paramsIT_XT5_EE:
.text._ZN4mmha33masked_multihead_attention_kernelItLi32ELi32ELi1ELi4ELi256ELb1ELb1EEEv26Multihead_attention_paramsIT_XT5_EE:
[----:B------:R-:W0:Y:S01]  /*0000*/  LDC R1, c[0x0][0x37c] ;  /* 0x0000df00ff017b82 */ /* 0x000e220000000800 */
[----:B------:R-:W1:Y:S07]  /*0010*/  LDCU.64 UR4, c[0x0][0x490] ;  /* 0x00009200ff0477ac */ /* 0x000e6e0008000a00 */
[----:B------:R-:W2:Y:S01]  /*0020*/  S2UR UR39, SR_CTAID.Y ;  /* 0x00000000002779c3 */ /* 0x000ea20000002600 */
[----:B------:R-:W3:Y:S01]  /*0030*/  LDCU.64 UR36, c[0x0][0x358] ;  /* 0x00006b00ff2477ac */ /* 0x000ee20008000a00 */
[----:B-1----:R-:W-:-:S04]  /*0040*/  UISETP.NE.U32.AND UP0, UPT, UR4, URZ, UPT ;  /* 0x000000ff0400728c */ /* 0x002fc8000bf05070 */
[----:B------:R-:W-:-:S09]  /*0050*/  UISETP.NE.AND.EX UP0, UPT, UR5, URZ, UPT, UP0 ;  /* 0x000000ff0500728c */ /* 0x000fd2000bf05300 */
[----:B--23--:R-:W-:Y:S05]  /*0060*/  BRA.U !UP0, `(.L_x_0) ;  /* 0x00000001081c7547 */ /* 0x00cfea000b800000 */
[----:B------:R-:W-:-:S04]  /*0070*/  UIADD3 UR4, UP0, UPT, UR39, UR4, URZ ;  /* 0x0000000427047290 */ /* 0x000fc8000ff1e0ff */
[----:B------:R-:W-:Y:S02]  /*0080*/  UIADD3.X UR5, UPT, UPT, URZ, UR5, URZ, UP0, !UPT ;  /* 0x00000005ff057290 */ /* 0x000fe400087fe4ff */
[----:B------:R-:W-:-:S04]  /*0090*/  MOV R2, UR4 ;  /* 0x0000000400027c02 */ /* 0x000fc80008000f00 */
[----:B------:R-:W-:-:S05]  /*00a0*/  MOV R3, UR5 ;  /* 0x0000000500037c02 */ /* 0x000fca0008000f00 */
[----:B------:R-:W2:Y:S02]  /*00b0*/  LDG.E.U8 R2, desc[UR36][R2.64] ;  /* 0x0000002402027981 */ /* 0x000ea4000c1e1100 */
[----:B--2---:R-:W-:-:S13]  /*00c0*/  ISETP.NE.AND P0, PT, R2, 0x1, PT ;  /* 0x000000010200780c */ /* 0x004fda0003f05270 */
[----:B------:R-:W-:Y:S05]  /*00d0*/  @!P0 EXIT ;  /* 0x000000000000894d */ /* 0x000fea0003800000 */
.L_x_0:
[----:B------:R-:W1:Y:S01]  /*00e0*/  LDCU.64 UR4, c[0x0][0x498] ;  /* 0x00009300ff0477ac */ /* 0x000e620008000a00 */
[----:B------:R-:W2:Y:S01]  /*00f0*/  LDC R13, c[0x0][0x3f0] ;  /* 0x0000fc00ff0d7b82 */ /* 0x000ea20000000800 */
[----:B------:R-:W3:Y:S01]  /*0100*/  S2R R6, SR_CTAID.Y ;  /* 0x0000000000067919 */ /* 0x000ee20000002600 */
[----:B------:R-:W4:Y:S06]  /*0110*/  LDCU UR6, c[0x0][0x3f4] ;  /* 0x00007e80ff0677ac */ /* 0x000f2c0008000800 */
[----:B------:R-:W0:Y:S01]  /*0120*/  LDC.64 R10, c[0x0][0x460] ;  /* 0x00011800ff0a7b82 */ /* 0x000e220000000a00 */
[----:B------:R-:W4:Y:S01]  /*0130*/  S2R R63, SR_TID.X ;  /* 0x00000000003f7919 */ /* 0x000f220000002100 */
[----:B------:R-:W4:Y:S06]  /*0140*/  S2R R17, SR_CTAID.X ;  /* 0x0000000000117919 */ /* 0x000f2c0000002500 */
[----:B------:R-:W4:Y:S01]  /*0150*/  LDC R21, c[0x0][0x3f8] ;  /* 0x0000fe00ff157b82 */ /* 0x000f220000000800 */
[----:B-1----:R-:W-:-:S06]  /*0160*/  UIMAD.WIDE.U32 UR4, UR39, 0x4, UR4 ;  /* 0x00000004270478a5 */ /* 0x002fcc000f8e0004 */
[----:B------:R-:W-:Y:S01]  /*0170*/  MOV R2, UR4 ;  /* 0x0000000400027c02 */ /* 0x000fe20008000f00 */
[----:B------:R-:W-:Y:S01]  /*0180*/  IMAD.U32 R3, RZ, RZ, UR5 ;  /* 0x00000005ff037e24 */ /* 0x000fe2000f8e00ff */
[----:B--2---:R-:W-:-:S04]  /*0190*/  IABS R7, R13 ;  /* 0x0000000d00077213 */ /* 0x004fc80000000000 */
[----:B------:R1:W2:Y:S01]  /*01a0*/  LDG.E R12, desc[UR36][R2.64] ;  /* 0x00000024020c7981 */ /* 0x0002a2000c1e1900 */
[----:B------:R-:W3:Y:S01]  /*01b0*/  I2F.RP R0, R7 ;  /* 0x0000000700007306 */ /* 0x000ee20000209400 */
[----:B-1----:R-:W1:Y:S07]  /*01c0*/  LDC R3, c[0x0][0x40c] ;  /* 0x00010300ff037b82 */ /* 0x002e6e0000000800 */
[----:B---3--:R-:W3:Y:S02]  /*01d0*/  MUFU.RCP R0, R0 ;  /* 0x0000000000007308 */ /* 0x008ee40000001000 */
[----:B---3--:R-:W-:-:S06]  /*01e0*/  IADD3 R4, PT, PT, R0, 0xffffffe, RZ ;  /* 0x0ffffffe00047810 */ /* 0x008fcc0007ffe0ff */
[----:B------:R3:W0:Y:S02]  /*01f0*/  F2I.FTZ.U32.TRUNC.NTZ R5, R4 ;  /* 0x0000000400057305 */ /* 0x000624000021f000 */
[----:B---3--:R-:W-:Y:S01]  /*0200*/  HFMA2 R4, -RZ, RZ, 0, 0 ;  /* 0x00000000ff047431 */ /* 0x008fe200000001ff */
[----:B0-----:R-:W-:-:S05]  /*0210*/  IADD3 R8, PT, PT, RZ, -R5, RZ ;  /* 0x80000005ff087210 */ /* 0x001fca0007ffe0ff */
[----:B------:R-:W-:Y:S01]  /*0220*/  IMAD R9, R8, R7, RZ ;  /* 0x0000000708097224 */ /* 0x000fe200078e02ff */
[----:B------:R-:W-:-:S03]  /*0230*/  IABS R0, R6 ;  /* 0x0000000600007213 */ /* 0x000fc60000000000 */
[----:B------:R-:W-:-:S06]  /*0240*/  IMAD.HI.U32 R5, R5, R9, R4 ;  /* 0x0000000905057227 */ /* 0x000fcc00078e0004 */
[----:B------:R-:W-:-:S04]  /*0250*/  IMAD.HI.U32 R28, R5, R0, RZ ;  /* 0x00000000051c7227 */ /* 0x000fc800078e00ff */
[----:B------:R-:W-:-:S04]  /*0260*/  IMAD.MOV R2, RZ, RZ, -R28 ;  /* 0x000000ffff027224 */ /* 0x000fc800078e0a1c */
[----:B------:R-:W-:-:S05]  /*0270*/  IMAD R0, R7, R2, R0 ;  /* 0x0000000207007224 */ /* 0x000fca00078e0200 */
[----:B------:R-:W-:Y:S02]  /*0280*/  ISETP.GT.U32.AND P1, PT, R7, R0, PT ;  /* 0x000000000700720c */ /* 0x000fe40003f24070 */
[----:B------:R-:W-:-:S04]  /*0290*/  ISETP.NE.U32.AND P0, PT, R10, RZ, PT ;  /* 0x000000ff0a00720c */ /* 0x000fc80003f05070 */
[----:B------:R-:W-:-:S04]  /*02a0*/  ISETP.NE.AND.EX P0, PT, R11, RZ, PT, P0 ;  /* 0x000000ff0b00720c */ /* 0x000fc80003f05300 */
[----:B-1----:R-:W-:-:S03]  /*02b0*/  ISETP.EQ.AND P5, PT, R3, RZ, P0 ;  /* 0x000000ff0300720c */ /* 0x002fc600007a2270 */
[----:B------:R-:W-:-:S04]  /*02c0*/  @!P1 IADD3 R0, PT, PT, R0, -R7, RZ ;  /* 0x8000000700009210 */ /* 0x000fc80007ffe0ff */
[----:B------:R-:W-:Y:S02]  /*02d0*/  ISETP.GE.U32.AND P0, PT, R0, R7, PT ;  /* 0x000000070000720c */ /* 0x000fe40003f06070 */
[----:B------:R-:W-:-:S04]  /*02e0*/  LOP3.LUT R0, R13, UR39, RZ, 0x3c, !PT ;  /* 0x000000270d007c12 */ /* 0x000fc8000f8e3cff */
[----:B------:R-:W-:Y:S01]  /*02f0*/  ISETP.GE.AND P2, PT, R0, RZ, PT ;  /* 0x000000ff0000720c */ /* 0x000fe20003f46270 */
[----:B------:R-:W0:Y:S01]  /*0300*/  @P5 LDC.64 R4, c[0x0][0x460] ;  /* 0x00011800ff045b82 */ /* 0x000e220000000a00 */
[----:B----4-:R-:W-:-:S04]  /*0310*/  MOV R0, UR6 ;  /* 0x0000000600007c02 */ /* 0x010fc80008000f00 */
[----:B------:R-:W-:-:S04]  /*0320*/  IABS R8, R0 ;  /* 0x0000000000087213 */ /* 0x000fc80000000000 */
[----:B------:R-:W1:Y:S01]  /*0330*/  I2F.RP R0, R8 ;  /* 0x0000000800007306 */ /* 0x000e620000209400 */
[----:B------:R-:W-:Y:S02]  /*0340*/  @!P1 IADD3 R28, PT, PT, R28, 0x1, RZ ;  /* 0x000000011c1c9810 */ /* 0x000fe40007ffe0ff */
[----:B------:R-:W-:-:S05]  /*0350*/  ISETP.NE.AND P1, PT, R13, RZ, PT ;  /* 0x000000ff0d00720c */ /* 0x000fca0003f25270 */
[----:B-1----:R-:W1:Y:S01]  /*0360*/  MUFU.RCP R0, R0 ;  /* 0x0000000000007308 */ /* 0x002e620000001000 */
[----:B------:R-:W-:-:S05]  /*0370*/  @P0 IADD3 R28, PT, PT, R28, 0x1, RZ ;  /* 0x000000011c1c0810 */ /* 0x000fca0007ffe0ff */
[----:B------:R-:W-:Y:S02]  /*0380*/  @!P2 IMAD.MOV R28, RZ, RZ, -R28 ;  /* 0x000000ffff1ca224 */ /* 0x000fe400078e0a1c */
[----:B------:R-:W-:Y:S02]  /*0390*/  @!P1 LOP3.LUT R28, RZ, R13, RZ, 0x33, !PT ;  /* 0x0000000dff1c9212 */ /* 0x000fe400078e33ff */
[----:B-1----:R-:W-:-:S04]  /*03a0*/  IADD3 R6, PT, PT, R0, 0xffffffe, RZ ;  /* 0x0ffffffe00067810 */ /* 0x002fc80007ffe0ff */
[----:B------:R1:W3:Y:S01]  /*03b0*/  F2I.FTZ.U32.TRUNC.NTZ R7, R6 ;  /* 0x0000000600077305 */ /* 0x0002e2000021f000 */
[----:B------:R-:W-:Y:S01]  /*03c0*/  MOV R2, RZ ;  /* 0x000000ff00027202 */ /* 0x000fe20000000f00 */
[----:B0-----:R-:W-:-:S05]  /*03d0*/  @P5 IMAD.WIDE R4, R28, 0x4, R4 ;  /* 0x000000041c045825 */ /* 0x001fca00078e0204 */
[----:B------:R3:W5:Y:S01]  /*03e0*/  @P5 LDG.E R2, desc[UR36][R4.64] ;  /* 0x0000002404025981 */ /* 0x000762000c1e1900 */
[----:B-1----:R-:W-:Y:S02]  /*03f0*/  HFMA2 R6, -RZ, RZ, 0, 0 ;  /* 0x00000000ff067431 */ /* 0x002fe400000001ff */
[----:B---3--:R-:W-:-:S04]  /*0400*/  IMAD.MOV R5, RZ, RZ, -R7 ;  /* 0x000000ffff057224 */ /* 0x008fc800078e0a07 */
[----:B------:R-:W-:-:S04]  /*0410*/  IMAD R5, R5, R8, RZ ;  /* 0x0000000805057224 */ /* 0x000fc800078e02ff */
[----:B------:R-:W-:Y:S01]  /*0420*/  IMAD.HI.U32 R7, R7, R5, R6 ;  /* 0x0000000507077227 */ /* 0x000fe200078e0006 */
[----:B------:R-:W-:Y:S01]  /*0430*/  ISETP.GT.U32.AND P3, PT, R63, 0xf, PT ;  /* 0x0000000f3f00780c */ /* 0x000fe20003f64070 */
[----:B------:R-:W-:Y:S02]  /*0440*/  UISETP.NE.AND UP0, UPT, UR6, URZ, UPT ;  /* 0x000000ff0600728c */ /* 0x000fe4000bf05270 */
[----:B------:R-:W-:Y:S01]  /*0450*/  IMAD R24, R21, UR39, R17 ;  /* 0x0000002715187c24 */ /* 0x000fe2000f8e0211 */
[----:B------:R-:W-:Y:S01]  /*0460*/  BSSY.RECONVERGENT B0, `(.L_x_1) ;  /* 0x000002c000007945 */ /* 0x000fe20003800200 */
[----:B------:R-:W-:Y:S02]  /*0470*/  P2R R18, PR, RZ, 0x20 ;  /* 0x00000020ff127803 */ /* 0x000fe40000000000 */
[----:B--2---:R-:W-:-:S13]  /*0480*/  R2UR UR40, R12 ;  /* 0x000000000c2872ca */ /* 0x004fda00000e0000 */
[----:B------:R-:W-:-:S06]  /*0490*/  UIADD3 UR41, UPT, UPT, UR40, -0x1, URZ ;  /* 0xffffffff28297890 */ /* 0x000fcc000fffe0ff */
[----:B------:R-:W-:-:S04]  /*04a0*/  MOV R44, UR41 ;  /* 0x00000029002c7c02 */ /* 0x000fc80008000f00 */
[----:B------:R-:W-:-:S05]  /*04b0*/  IABS R0, R44 ;  /* 0x0000002c00007213 */ /* 0x000fca0000000000 */
[----:B------:R-:W-:-:S05]  /*04c0*/  IMAD.HI.U32 R7, R7, R0, RZ ;  /* 0x0000000007077227 */ /* 0x000fca00078e00ff */
[----:B------:R-:W-:-:S05]  /*04d0*/  IADD3 R7, PT, PT, -R7, RZ, RZ ;  /* 0x000000ff07077210 */ /* 0x000fca0007ffe1ff */
[----:B------:R-:W-:-:S05]  /*04e0*/  IMAD R7, R8, R7, R0 ;  /* 0x0000000708077224 */ /* 0x000fca00078e0200 */
[----:B------:R-:W-:Y:S02]  /*04f0*/  R2UR UR38, R7 ;  /* 0x00000000072672ca */ /* 0x000fe400000e0000 */
[----:B------:R-:W0:Y:S11]  /*0500*/  LDC R7, c[0x0][0x3e8] ;  /* 0x0000fa00ff077b82 */ /* 0x000e360000000800 */
[----:B------:R-:W-:-:S13]  /*0510*/  ISETP.GT.U32.AND P0, PT, R8, UR38, PT ;  /* 0x0000002608007c0c */ /* 0x000fda000bf04070 */
[----:B------:R-:W-:-:S04]  /*0520*/  @!P0 IADD3 R0, PT, PT, -R8, UR38, RZ ;  /* 0x0000002608008c10 */ /* 0x000fc8000fffe1ff */
[----:B------:R-:W-:-:S13]  /*0530*/  @!P0 R2UR UR38, R0 ;  /* 0x00000000002682ca */ /* 0x000fda00000e0000 */
[----:B------:R-:W-:Y:S02]  /*0540*/  ISETP.GT.U32.AND P1, PT, R8, UR38, PT ;  /* 0x0000002608007c0c */ /* 0x000fe4000bf24070 */
[----:B0-----:R-:W-:Y:S01]  /*0550*/  ISETP.NE.AND P0, PT, R7, RZ, PT ;  /* 0x000000ff0700720c */ /* 0x001fe20003f05270 */
[----:B------:R-:W-:-:S10]  /*0560*/  UISETP.GE.AND UP1, UPT, UR41, URZ, UPT ;  /* 0x000000ff2900728c */ /* 0x000fd4000bf26270 */
[----:B------:R-:W-:-:S04]  /*0570*/  @!P1 IADD3 R8, PT, PT, -R8, UR38, RZ ;  /* 0x0000002608089c10 */ /* 0x000fc8000fffe1ff */
[----:B------:R-:W-:Y:S02]  /*0580*/  @!P1 R2UR UR38, R8 ;  /* 0x00000000082692ca */ /* 0x000fe400000e0000 */
[----:B------:R-:W-:Y:S01]  /*0590*/  @P0 SHF.L.U32 R0, R17, 0x5, RZ ;  /* 0x0000000511000819 */ /* 0x000fe200000006ff */
[----:B------:R-:W-:Y:S01]  /*05a0*/  @!P0 IMAD.SHL.U32 R5, R24, 0x20, RZ ;  /* 0x0000002018058824 */ /* 0x000fe200078e00ff */
[----:B------:R-:W-:-:S03]  /*05b0*/  MOV R27, RZ ;  /* 0x000000ff001b7202 */ /* 0x000fc60000000f00 */
[----:B------:R-:W-:Y:S01]  /*05c0*/  @P0 IMAD R5, R7, UR39, R0 ;  /* 0x0000002707050c24 */ /* 0x000fe2000f8e0200 */
[----:B------:R-:W-:-:S05]  /*05d0*/  SHF.L.U32 R0, R63, 0x1, RZ ;  /* 0x000000013f007819 */ /* 0x000fca00000006ff */
[----:B------:R-:W-:Y:S02]  /*05e0*/  @!UP1 UIADD3 UR38, UPT, UPT, -UR38, URZ, URZ ;  /* 0x000000ff26269290 */ /* 0x000fe4000fffe1ff */
[----:B------:R-:W-:Y:S01]  /*05f0*/  @!UP0 ULOP3.LUT UR38, URZ, UR6, URZ, 0x33, !UPT ;  /* 0x00000006ff268292 */ /* 0x000fe2000f8e33ff */
[----:B------:R-:W-:Y:S11]  /*0600*/  @P3 BRA `(.L_x_2) ;  /* 0x0000000000443947 */ /* 0x000ff60003800000 */
[----:B------:R-:W0:Y:S01]  /*0610*/  LDC R4, c[0x0][0x478] ;  /* 0x00011e00ff047b82 */ /* 0x000e220000000800 */
[----:B------:R-:W-:Y:S01]  /*0620*/  IMAD.IADD R15, R0, 0x1, R5 ;  /* 0x00000001000f7824 */ /* 0x000fe200078e0205 */
[----:B0-----:R-:W-:-:S13]  /*0630*/  ISETP.NE.AND P0, PT, R4, 0x2, PT ;  /* 0x000000020400780c */ /* 0x001fda0003f05270 */
[----:B------:R-:W0:Y:S08]  /*0640*/  @!P0 LDC.64 R8, c[0x0][0x388] ;  /* 0x0000e200ff088b82 */ /* 0x000e300000000a00 */
[----:B------:R-:W1:Y:S08]  /*0650*/  @!P0 LDC.64 R4, c[0x0][0x468] ;  /* 0x00011a00ff048b82 */ /* 0x000e700000000a00 */
[----:B------:R-:W2:Y:S01]  /*0660*/  @P0 LDC.64 R6, c[0x0][0x388] ;  /* 0x0000e200ff060b82 */ /* 0x000ea20000000a00 */
[----:B0-----:R-:W-:-:S04]  /*0670*/  @!P0 IADD3 R8, P1, PT, R15, R8, RZ ;  /* 0x000000080f088210 */ /* 0x001fc80007f3e0ff */
[C---:B------:R-:W-:Y:S01]  /*0680*/  @!P0 LEA.HI.X.SX32 R9, R15.reuse, R9, 0x1, P1 ;  /* 0x000000090f098211 */ /* 0x040fe200008f0eff */
[----:B-1----:R-:W3:Y:S04]  /*0690*/  @!P0 LDG.E R4, desc[UR36][R4.64] ;  /* 0x0000002404048981 */ /* 0x002ee8000c1e1900 */
[----:B------:R-:W4:Y:S01]  /*06a0*/  @!P0 LDG.E.U16 R8, desc[UR36][R8.64] ;  /* 0x0000002408088981 */ /* 0x000f22000c1e1500 */
[----:B--2---:R-:W-:Y:S01]  /*06b0*/  @P0 IMAD.WIDE R6, R15, 0x2, R6 ;  /* 0x000000020f060825 */ /* 0x004fe200078e0206 */
[----:B----4-:R-:W3:Y:S08]  /*06c0*/  @!P0 I2F.S8 R11, R8 ;  /* 0x00000008000b8306 */ /* 0x010ef00000001400 */
[----:B------:R-:W0:Y:S01]  /*06d0*/  @!P0 I2F.S8 R13, R8.B1 ;  /* 0x10000008000d8306 */ /* 0x000e220000001400 */
[C---:B---3--:R-:W-:Y:S01]  /*06e0*/  @!P0 FMUL.FTZ R11, R4.reuse, R11 ;  /* 0x0000000b040b8220 */ /* 0x048fe20000410000 */
[----:B0-----:R-:W-:-:S05]  /*06f0*/  @!P0 FMUL.FTZ R10, R4, R13 ;  /* 0x0000000d040a8220 */ /* 0x001fca0000410000 */
[----:B------:R-:W-:-:S06]  /*0700*/  @!P0 F2FP.F16.F32.PACK_AB R27, R10, R11 ;  /* 0x0000000b0a1b823e */ /* 0x000fcc00000000ff */
[----:B------:R0:W5:Y:S02]  /*0710*/  @P0 LDG.E R27, desc[UR36][R6.64] ;  /* 0x00000024061b0981 */ /* 0x000164000c1e1900 */
.L_x_2:
[----:B------:R-:W-:Y:S05]  /*0720*/  BSYNC.RECONVERGENT B0 ;  /* 0x0000000000007941 */ /* 0x000fea0003800200 */
.L_x_1:
[----:B------:R-:W1:Y:S01]  /*0730*/  LDCU.64 UR8, c[0x0][0x3a0] ;  /* 0x00007400ff0877ac */ /* 0x000e620008000a00 */
[----:B------:R-:W2:Y:S01]  /*0740*/  LDC.64 R4, c[0x0][0x418] ;  /* 0x00010600ff047b82 */ /* 0x000ea20000000a00 */
[----:B------:R-:W-:Y:S01]  /*0750*/  SHF.R.U32.HI R19, RZ, 0x2, R63 ;  /* 0x00000002ff137819 */ /* 0x000fe2000001163f */
[----:B------:R-:W-:Y:S01]  /*0760*/  HFMA2 R25, -RZ, RZ, 0, 0 ;  /* 0x00000000ff197431 */ /* 0x000fe200000001ff */
[----:B------:R-:W3:Y:S01]  /*0770*/  LDCU.64 UR4, c[0x0][0x390] ;  /* 0x00007200ff0477ac */ /* 0x000ee20008000a00 */
[----:B------:R-:W-:Y:S01]  /*0780*/  LOP3.LUT R23, R0, 0x6, RZ, 0xc0, !PT ;  /* 0x0000000600177812 */ /* 0x000fe200078ec0ff */
[----:B------:R-:W-:Y:S01]  /*0790*/  IMAD.MOV.U32 R22, RZ, RZ, RZ ;  /* 0x000000ffff167224 */ /* 0x000fe200078e00ff */
[----:B------:R-:W-:Y:S01]  /*07a0*/  SHF.L.U32 R24, R24, 0x5, RZ ;  /* 0x0000000518187819 */ /* 0x000fe200000006ff */
[----:B------:R-:W-:-:S04]  /*07b0*/  @!P3 IMAD R13, R19, UR6, R44 ;  /* 0x00000006130dbc24 */ /* 0x000fc8000f8e022c */
[----:B------:R-:W-:-:S05]  /*07c0*/  @!P3 IMAD R12, R24, UR6, R23 ;  /* 0x00000006180cbc24 */ /* 0x000fca000f8e0217 */
[----:B------:R-:W-:Y:S02]  /*07d0*/  @!P3 LEA R15, R13, R12, 0x3 ;  /* 0x0000000c0d0fb211 */ /* 0x000fe400078e18ff */
[----:B-1----:R-:W-:Y:S02]  /*07e0*/  ISETP.NE.U32.AND P0, PT, RZ, UR8, PT ;  /* 0x00000008ff007c0c */ /* 0x002fe4000bf05070 */
[----:B------:R-:W-:Y:S02]  /*07f0*/  LEA R13, R17, R0, 0x5 ;  /* 0x00000000110d7211 */ /* 0x000fe400078e28ff */
[----:B------:R-:W-:Y:S02]  /*0800*/  ISETP.NE.AND.EX P0, PT, RZ, UR9, PT, P0 ;  /* 0x00000009ff007c0c */ /* 0x000fe4000bf05300 */
[----:B---3--:R-:W-:Y:S02]  /*0810*/  ISETP.NE.U32.AND P1, PT, RZ, UR4, PT ;  /* 0x00000004ff007c0c */ /* 0x008fe4000bf25070 */
[----:B------:R-:W-:-:S02]  /*0820*/  ISETP.GT.U32.OR P0, PT, R63, 0xf, !P0 ;  /* 0x0000000f3f00780c */ /* 0x000fc40004704470 */
[----:B------:R-:W-:Y:S02]  /*0830*/  ISETP.NE.AND.EX P1, PT, RZ, UR5, PT, P1 ;  /* 0x00000005ff007c0c */ /* 0x000fe4000bf25310 */
[----:B------:R-:W-:Y:S02]  /*0840*/  ISETP.NE.OR P2, PT, R3, RZ, P0 ;  /* 0x000000ff0300720c */ /* 0x000fe40000745670 */
[C---:B------:R-:W-:Y:S02]  /*0850*/  ISETP.GT.U32.OR P0, PT, R63.reuse, 0xf, !P1 ;  /* 0x0000000f3f00780c */ /* 0x040fe40004f04470 */
[----:B------:R-:W-:Y:S02]  /*0860*/  ISETP.GT.U32.OR P1, PT, R63, 0xf, !P5 ;  /* 0x0000000f3f00780c */ /* 0x000fe40006f24470 */
[----:B--2---:R-:W-:Y:S02]  /*0870*/  ISETP.NE.U32.AND P4, PT, R4, RZ, PT ;  /* 0x000000ff0400720c */ /* 0x004fe40003f85070 */
[----:B------:R-:W-:-:S02]  /*0880*/  R2UR UR4, R5 ;  /* 0x00000000050472ca */ /* 0x000fc400000e0000 */
[----:B------:R-:W1:Y:S07]  /*0890*/  @!P3 LDC.64 R4, c[0x0][0x3b8] ;  /* 0x0000ee00ff04bb82 */ /* 0x000e6e0000000a00 */
[----:B-----5:R-:W-:Y:S01]  /*08a0*/  @!P1 IMAD R12, R2, R21, RZ ;  /* 0x00000015020c9224 */ /* 0x020fe200078e02ff */
[----:B------:R-:W2:Y:S01]  /*08b0*/  @!P2 LDC.64 R8, c[0x0][0x3a0] ;  /* 0x0000e800ff08ab82 */ /* 0x000ea20000000a00 */
[----:B------:R-:W-:Y:S02]  /*08c0*/  VOTEU.ANY UP0, P4 ;  /* 0x0000000000ff7886 */ /* 0x000fe40002000100 */
[----:B------:R-:W-:-:S05]  /*08d0*/  UISETP.NE.AND.EX UP0, UPT, UR4, URZ, UPT, UP0 ;  /* 0x000000ff0400728c */ /* 0x000fca000bf05300 */
[----:B0-----:R-:W0:Y:S06]  /*08e0*/  @!P0 LDC.64 R6, c[0x0][0x390] ;  /* 0x0000e400ff068b82 */ /* 0x001e2c0000000a00 */
[----:B------:R-:W3:Y:S02]  /*08f0*/  @UP0 LDCU.64 UR4, c[0x0][0x418] ;  /* 0x00008300ff0407ac */ /* 0x000ee40008000a00 */
[----:B------:R-:W4:Y:S01]  /*0900*/  @!P1 LDC.64 R10, c[0x0][0x450] ;  /* 0x00011400ff0a9b82 */ /* 0x000f220000000a00 */
[----:B-1----:R-:W-:Y:S01]  /*0910*/  @!P3 IMAD.WIDE R4, R15, 0x2, R4 ;  /* 0x000000020f04b825 */ /* 0x002fe200078e0204 */
[----:B------:R-:W-:-:S02]  /*0920*/  @!P1 LEA R15, R12, R13, 0x5 ;  /* 0x0000000d0c0f9211 */ /* 0x000fc400078e28ff */
[----:B------:R-:W-:Y:S02]  /*0930*/  MOV R12, RZ ;  /* 0x000000ff000c7202 */ /* 0x000fe40000000f00 */
[----:B------:R1:W4:Y:S01]  /*0940*/  @!P3 LDG.E R22, desc[UR36][R4.64] ;  /* 0x000000240416b981 */ /* 0x000322000c1e1900 */
[----:B--2---:R-:W-:-:S05]  /*0950*/  @!P2 IMAD.WIDE.U32 R8, R13, 0x2, R8 ;  /* 0x000000020d08a825 */ /* 0x004fca00078e0008 */
[----:B------:R-:W2:Y:S01]  /*0960*/  @!P2 LDG.E R25, desc[UR36][R8.64] ;  /* 0x000000240819a981 */ /* 0x000ea2000c1e1900 */
[----:B0-----:R-:W-:Y:S01]  /*0970*/  @!P0 IMAD.WIDE.U32 R6, R13, 0x2, R6 ;  /* 0x000000020d068825 */ /* 0x001fe200078e0006 */
[----:B---3--:R-:W-:Y:S01]  /*0980*/  @UP0 UIMAD.WIDE.U32 UR4, UR39, 0x4, UR4 ;  /* 0x00000004270408a5 */ /* 0x008fe2000f8e0004 */
[----:B------:R-:W0:Y:S03]  /*0990*/  LDC R13, c[0x0][0x400] ;  /* 0x00010000ff0d7b82 */ /* 0x000e260000000800 */
[----:B------:R-:W3:Y:S01]  /*09a0*/  @!P0 LDG.E R12, desc[UR36][R6.64] ;  /* 0x00000024060c8981 */ /* 0x000ee2000c1e1900 */
[----:B----4-:R-:W-:-:S06]  /*09b0*/  @!P1 IMAD.WIDE R10, R15, 0x2, R10 ;  /* 0x000000020f0a9825 */ /* 0x010fcc00078e020a */
[----:B------:R-:W4:Y:S01]  /*09c0*/  @!P1 LDG.E R11, desc[UR36][R10.64] ;  /* 0x000000240a0b9981 */ /* 0x000f22000c1e1900 */
[----:B-1----:R-:W-:Y:S01]  /*09d0*/  MOV R4, UR4 ;  /* 0x0000000400047c02 */ /* 0x002fe20008000f00 */
[----:B------:R-:W1:Y:S01]  /*09e0*/  LDCU.U8 UR4, c[0x0][0x404] ;  /* 0x00008080ff0477ac */ /* 0x000e620008000000 */
[----:B------:R-:W-:Y:S01]  /*09f0*/  PLOP3.LUT P2, PT, PT, PT, UP0, 0x80, 0x8 ;  /* 0x000000000008781c */ /* 0x000fe20003f4f008 */
[----:B------:R-:W-:Y:S01]  /*0a00*/  IMAD.MOV.U32 R16, RZ, RZ, RZ ;  /* 0x000000ffff107224 */ /* 0x000fe200078e00ff */
[----:B------:R-:W-:-:S11]  /*0a10*/  MOV R5, UR5 ;  /* 0x0000000500057c02 */ /* 0x000fd60008000f00 */
[----:B------:R0:W5:Y:S01]  /*0a20*/  @P2 LDG.E R16, desc[UR36][R4.64] ;  /* 0x0000002404102981 */ /* 0x000162000c1e1900 */
[----:B------:R-:W-:Y:S02]  /*0a30*/  ISETP.NE.AND P2, PT, R3, RZ, PT ;  /* 0x000000ff0300720c */ /* 0x000fe40003f45270 */
[----:B-1----:R-:W-:-:S04]  /*0a40*/  ISETP.NE.AND P0, PT, RZ, UR4, PT ;  /* 0x00000004ff007c0c */ /* 0x002fc8000bf05270 */
[----:B0-----:R-:W-:Y:S01]  /*0a50*/  ISETP.LT.OR P0, PT, R13, 0x1, P0 ;  /* 0x000000010d00780c */ /* 0x001fe20000701670 */
[----:B------:R-:W-:Y:S01]  /*0a60*/  UIMAD UR39, UR39, UR6, URZ ;  /* 0x00000006272772a4 */ /* 0x000fe2000f8e02ff */
[----:B------:R-:W-:Y:S03]  /*0a70*/  BSSY.RECONVERGENT B6, `(.L_x_3) ;  /* 0x00000df000067945 */ /* 0x000fe60003800200 */
[----:B------:R-:W-:Y:S01]  /*0a80*/  USHF.R.S32.HI UR42, URZ, 0x1f, UR39 ;  /* 0x0000001fff2a7899 */ /* 0x000fe20008011427 */
[----:B------:R-:W-:Y:S02]  /*0a90*/  IMAD R28, R28, R21, RZ ;  /* 0x000000151c1c7224 */ /* 0x000fe400078e02ff */
[----:B--2---:R-:W-:Y:S02]  /*0aa0*/  @!P2 HADD2 R22, R22, R25 ;  /* 0x000000191616a230 */ /* 0x004fe40000000000 */
[----:B---3--:R-:W-:-:S02]  /*0ab0*/  HFMA2 R27, R27, 1, 1, R12 ;  /* 0x3c003c001b1b7831 */ /* 0x008fc4000000000c */
[----:B----4-:R-:W-:Y:S01]  /*0ac0*/  @!P1 HMUL2 R22, R22, R11 ;  /* 0x0000000b16169232 */ /* 0x010fe20000000000 */
[----:B------:R-:W-:Y:S06]  /*0ad0*/  @P0 BRA `(.L_x_4) ;  /* 0x0000000000d00947 */ /* 0x000fec0003800000 */
[----:B------:R-:W-:Y:S05]  /*0ae0*/  @P2 BRA `(.L_x_5) ;  /* 0x0000000000742947 */ /* 0x000fea0003800000 */
[----:B------:R-:W-:-:S13]  /*0af0*/  ISETP.GE.AND P0, PT, R0, R13, PT ;  /* 0x0000000d0000720c */ /* 0x000fda0003f06270 */
[----:B------:R-:W-:Y:S05]  /*0b00*/  @P0 BRA `(.L_x_6) ;  /* 0x0000000c00540947 */ /* 0x000fea0003800000 */
[----:B------:R-:W-:Y:S01]  /*0b10*/  I2FP.F32.U32 R4, R13 ;  /* 0x0000000d00047245 */ /* 0x000fe20000201000 */
[----:B------:R-:W-:Y:S01]  /*0b20*/  HADD2.F32 R6, -RZ, R27.H1_H1 ;  /* 0x3000001bff067230 */ /* 0x000fe20000004100 */
[----:B------:R-:W-:Y:S01]  /*0b30*/  I2FP.F32.U32 R0, R0 ;  /* 0x0000000000007245 */ /* 0x000fe20000201000 */
[--C-:B------:R-:W-:Y:S01]  /*0b40*/  HADD2.F32 R8, -RZ, R22.reuse.H1_H1 ;  /* 0x30000016ff087230 */ /* 0x100fe20000004100 */
[----:B------:R0:W1:Y:S01]  /*0b50*/  MUFU.RCP R5, R4 ;  /* 0x0000000400057308 */ /* 0x0000620000001000 */
[----:B-----5:R-:W-:Y:S01]  /*0b60*/  IADD3 R3, PT, PT, -R16, R3, RZ ;  /* 0x0000000310037210 */ /* 0x020fe20007ffe1ff */
[----:B------:R-:W-:-:S03]  /*0b70*/  HADD2.F32 R22, -RZ, R22.H0_H0 ;  /* 0x20000016ff167230 */ /* 0x000fc60000004100 */
[----:B------:R-:W-:Y:S01]  /*0b80*/  I2FP.F32.S32 R3, R3 ;  /* 0x0000000300037245 */ /* 0x000fe20000201400 */
[----:B0-----:R-:W-:Y:S02]  /*0b90*/  HADD2.F32 R4, -RZ, R27.H0_H0 ;  /* 0x2000001bff047230 */ /* 0x001fe40000004100 */
[----:B-1----:R-:W-:-:S04]  /*0ba0*/  FMUL.FTZ R0, R0, R5 ;  /* 0x0000000500007220 */ /* 0x002fc80000410000 */
[----:B------:R-:W-:-:S06]  /*0bb0*/  FMUL.FTZ R0, R0, 13.28771209716796875 ;  /* 0x41549a7800007820 */ /* 0x000fcc0000410000 */
[----:B------:R-:W0:Y:S02]  /*0bc0*/  MUFU.EX2 R0, -R0 ;  /* 0x8000000000007308 */ /* 0x000e240000000800 */
[----:B0-----:R-:W-:-:S04]  /*0bd0*/  FMUL.FTZ R3, R3, R0 ;  /* 0x0000000003037220 */ /* 0x001fc80000410000 */
[----:B------:R-:W-:-:S04]  /*0be0*/  FMUL.RZ R9, R3, 0.15915493667125701904 ;  /* 0x3e22f98303097820 */ /* 0x000fc8000040c000 */
[----:B------:R-:W0:Y:S08]  /*0bf0*/  MUFU.SIN R5, R9 ;  /* 0x0000000900057308 */ /* 0x000e300000000400 */
[----:B------:R-:W1:Y:S01]  /*0c00*/  MUFU.COS R3, R9 ;  /* 0x0000000900037308 */ /* 0x000e620000000000 */
[C---:B0-----:R-:W-:Y:S01]  /*0c10*/  FMUL.FTZ R0, R5.reuse, R6 ;  /* 0x0000000605007220 */ /* 0x041fe20000410000 */
[----:B------:R-:W-:Y:S01]  /*0c20*/  FMUL.FTZ R7, R5, R8 ;  /* 0x0000000805077220 */ /* 0x000fe20000410000 */
[C---:B-1----:R-:W-:Y:S01]  /*0c30*/  FMUL.FTZ R6, R3.reuse, R6 ;  /* 0x0000000603067220 */ /* 0x042fe20000410000 */
[----:B------:R-:W-:-:S02]  /*0c40*/  FMUL.FTZ R8, R3, R8 ;  /* 0x0000000803087220 */ /* 0x000fc40000410000 */
[C---:B------:R-:W-:Y:S01]  /*0c50*/  FFMA.FTZ R7, R3.reuse, R22, -R7 ;  /* 0x0000001603077223 */ /* 0x040fe20000010807 */
[-C--:B------:R-:W-:Y:S01]  /*0c60*/  FFMA.FTZ R0, R3, R4.reuse, -R0 ;  /* 0x0000000403007223 */ /* 0x080fe20000010800 */
[C---:B------:R-:W-:Y:S01]  /*0c70*/  FFMA.FTZ R27, R5.reuse, R4, R6 ;  /* 0x00000004051b7223 */ /* 0x040fe20000010006 */
[----:B------:R-:W-:-:S04]  /*0c80*/  FFMA.FTZ R22, R5, R22, R8 ;  /* 0x0000001605167223 */ /* 0x000fc80000010008 */
[----:B------:R-:W-:Y:S02]  /*0c90*/  F2FP.F16.F32.PACK_AB R27, R27, R0 ;  /* 0x000000001b1b723e */ /* 0x000fe400000000ff */
[----:B------:R-:W-:Y:S01]  /*0ca0*/  F2FP.F16.F32.PACK_AB R22, R22, R7 ;  /* 0x000000071616723e */ /* 0x000fe200000000ff */
[----:B------:R-:W-:Y:S06]  /*0cb0*/  BRA `(.L_x_6) ;  /* 0x0000000800e87947 */ /* 0x000fec0003800000 */
.L_x_5:
[----:B------:R-:W-:-:S13]  /*0cc0*/  ISETP.GE.AND P0, PT, R0, R13, PT ;  /* 0x0000000d0000720c */ /* 0x000fda0003f06270 */
[----:B------:R-:W-:Y:S05]  /*0cd0*/  @P0 BRA `(.L_x_6) ;  /* 0x0000000800e00947 */ /* 0x000fea0003800000 */
[----:B------:R-:W-:Y:S01]  /*0ce0*/  I2FP.F32.U32 R13, R13 ;  /* 0x0000000d000d7245 */ /* 0x000fe20000201000 */
[----:B-----5:R-:W-:Y:S01]  /*0cf0*/  IMAD.IADD R3, R3, 0x1, -R16 ;  /* 0x0000000103037824 */ /* 0x020fe200078e0a10 */
[----:B------:R-:W-:Y:S01]  /*0d00*/  I2FP.F32.U32 R0, R0 ;  /* 0x0000000000007245 */ /* 0x000fe20000201000 */
[--C-:B------:R-:W-:Y:S02]  /*0d10*/  HADD2.F32 R6, -RZ, R27.reuse.H1_H1 ;  /* 0x3000001bff067230 */ /* 0x100fe40000004100 */
[----:B------:R-:W-:Y:S01]  /*0d20*/  HADD2.F32 R27, -RZ, R27.H0_H0 ;  /* 0x2000001bff1b7230 */ /* 0x000fe20000004100 */
[----:B------:R-:W0:Y:S01]  /*0d30*/  MUFU.RCP R13, R13 ;  /* 0x0000000d000d7308 */ /* 0x000e220000001000 */
[----:B------:R-:W-:Y:S01]  /*0d40*/  I2FP.F32.S32 R3, R3 ;  /* 0x0000000300037245 */ /* 0x000fe20000201400 */
[----:B0-----:R-:W-:-:S04]  /*0d50*/  FMUL.FTZ R0, R0, R13 ;  /* 0x0000000d00007220 */ /* 0x001fc80000410000 */
[----:B------:R-:W-:-:S06]  /*0d60*/  FMUL.FTZ R0, R0, 13.28771209716796875 ;  /* 0x41549a7800007820 */ /* 0x000fcc0000410000 */
[----:B------:R-:W0:Y:S02]  /*0d70*/  MUFU.EX2 R0, -R0 ;  /* 0x8000000000007308 */ /* 0x000e240000000800 */
[----:B0-----:R-:W-:-:S04]  /*0d80*/  FMUL.FTZ R3, R3, R0 ;  /* 0x0000000003037220 */ /* 0x001fc80000410000 */
[----:B------:R-:W-:-:S04]  /*0d90*/  FMUL.RZ R3, R3, 0.15915493667125701904 ;  /* 0x3e22f98303037820 */ /* 0x000fc8000040c000 */
[----:B------:R-:W0:Y:S08]  /*0da0*/  MUFU.SIN R5, R3 ;  /* 0x0000000300057308 */ /* 0x000e300000000400 */
[----:B------:R-:W1:Y:S01]  /*0db0*/  MUFU.COS R4, R3 ;  /* 0x0000000300047308 */ /* 0x000e620000000000 */
[-C--:B0-----:R-:W-:Y:S01]  /*0dc0*/  FMUL.FTZ R7, R5, R6.reuse ;  /* 0x0000000605077220 */ /* 0x081fe20000410000 */
[----:B-1----:R-:W-:-:S03]  /*0dd0*/  FMUL.FTZ R6, R4, R6 ;  /* 0x0000000604067220 */ /* 0x002fc60000410000 */
[-C--:B------:R-:W-:Y:S01]  /*0de0*/  FFMA.FTZ R7, R4, R27.reuse, -R7 ;  /* 0x0000001b04077223 */ /* 0x080fe20000010807 */
[----:B------:R-:W-:-:S05]  /*0df0*/  FFMA.FTZ R6, R5, R27, R6 ;  /* 0x0000001b05067223 */ /* 0x000fca0000010006 */
[----:B------:R-:W-:Y:S01]  /*0e00*/  F2FP.F16.F32.PACK_AB R27, R6, R7 ;  /* 0x00000007061b723e */ /* 0x000fe200000000ff */
[----:B------:R-:W-:Y:S06]  /*0e10*/  BRA `(.L_x_6) ;  /* 0x0000000800907947 */ /* 0x000fec0003800000 */
.L_x_4:
[----:B------:R-:W-:-:S04]  /*0e20*/  ISETP.NE.AND P0, PT, RZ, UR4, PT ;  /* 0x00000004ff007c0c */ /* 0x000fc8000bf05270 */
[----:B------:R-:W-:-:S13]  /*0e30*/  ISETP.LT.OR P0, PT, R13, 0x1, !P0 ;  /* 0x000000010d00780c */ /* 0x000fda0004701670 */
[----:B------:R-:W-:Y:S05]  /*0e40*/  @P0 BRA `(.L_x_6) ;  /* 0x0000000800840947 */ /* 0x000fea0003800000 */
[----:B------:R-:W-:Y:S02]  /*0e50*/  LEA.HI R29, R13, R13, RZ, 0x1 ;  /* 0x0000000d0d1d7211 */ /* 0x000fe400078f08ff */
[----:B------:R-:W-:Y:S02]  /*0e60*/  IABS R8, R0 ;  /* 0x0000000000087213 */ /* 0x000fe40000000000 */
[----:B------:R-:W-:-:S04]  /*0e70*/  SHF.R.S32.HI R29, RZ, 0x1, R29 ;  /* 0x00000001ff1d7819 */ /* 0x000fc8000001141d */
[-C--:B------:R-:W-:Y:S02]  /*0e80*/  IABS R6, R29.reuse ;  /* 0x0000001d00067213 */ /* 0x080fe40000000000 */
[----:B------:R-:W-:Y:S02]  /*0e90*/  IABS R9, R29 ;  /* 0x0000001d00097213 */ /* 0x000fe40000000000 */
[----:B------:R-:W0:Y:S08]  /*0ea0*/  I2F.RP R3, R6 ;  /* 0x0000000600037306 */ /* 0x000e300000209400 */
[----:B0-----:R-:W0:Y:S02]  /*0eb0*/  MUFU.RCP R3, R3 ;  /* 0x0000000300037308 */ /* 0x001e240000001000 */
[----:B0-----:R-:W-:Y:S01]  /*0ec0*/  IADD3 R4, PT, PT, R3, 0xffffffe, RZ ;  /* 0x0ffffffe03047810 */ /* 0x001fe20007ffe0ff */
[----:B------:R-:W-:-:S05]  /*0ed0*/  IMAD.MOV R3, RZ, RZ, -R9 ;  /* 0x000000ffff037224 */ /* 0x000fca00078e0a09 */
[----:B------:R0:W1:Y:S02]  /*0ee0*/  F2I.FTZ.U32.TRUNC.NTZ R5, R4 ;  /* 0x0000000400057305 */ /* 0x000064000021f000 */
[----:B0-----:R-:W-:Y:S02]  /*0ef0*/  MOV R4, RZ ;  /* 0x000000ff00047202 */ /* 0x001fe40000000f00 */
[----:B-1----:R-:W-:-:S05]  /*0f00*/  IADD3 R7, PT, PT, RZ, -R5, RZ ;  /* 0x80000005ff077210 */ /* 0x002fca0007ffe0ff */
[----:B------:R-:W-:-:S04]  /*0f10*/  IMAD R7, R7, R6, RZ ;  /* 0x0000000607077224 */ /* 0x000fc800078e02ff */
[----:B------:R-:W-:-:S06]  /*0f20*/  IMAD.HI.U32 R5, R5, R7, R4 ;  /* 0x0000000705057227 */ /* 0x000fcc00078e0004 */
[----:B------:R-:W-:-:S04]  /*0f30*/  IMAD.HI.U32 R26, R5, R8, RZ ;  /* 0x00000008051a7227 */ /* 0x000fc800078e00ff */
[----:B------:R-:W-:-:S05]  /*0f40*/  IMAD R3, R26, R3, R8 ;  /* 0x000000031a037224 */ /* 0x000fca00078e0208 */
[----:B------:R-:W-:-:S13]  /*0f50*/  ISETP.GT.U32.AND P1, PT, R6, R3, PT ;  /* 0x000000030600720c */ /* 0x000fda0003f24070 */
[-C--:B------:R-:W-:Y:S02]  /*0f60*/  @!P1 IADD3 R3, PT, PT, R3, -R6.reuse, RZ ;  /* 0x8000000603039210 */ /* 0x080fe40007ffe0ff */
[----:B------:R-:W-:Y:S02]  /*0f70*/  @!P1 IADD3 R26, PT, PT, R26, 0x1, RZ ;  /* 0x000000011a1a9810 */ /* 0x000fe40007ffe0ff */
[----:B------:R-:W-:Y:S02]  /*0f80*/  ISETP.GE.U32.AND P0, PT, R3, R6, PT ;  /* 0x000000060300720c */ /* 0x000fe40003f06070 */
[----:B------:R-:W-:Y:S02]  /*0f90*/  LOP3.LUT R3, R0, R29, RZ, 0x3c, !PT ;  /* 0x0000001d00037212 */ /* 0x000fe400078e3cff */
[----:B------:R-:W-:Y:S02]  /*0fa0*/  ISETP.NE.AND P1, PT, R29, RZ, PT ;  /* 0x000000ff1d00720c */ /* 0x000fe40003f25270 */
[----:B------:R-:W-:-:S02]  /*0fb0*/  ISETP.GE.AND P2, PT, R3, RZ, PT ;  /* 0x000000ff0300720c */ /* 0x000fc40003f46270 */
[----:B------:R-:W-:-:S05]  /*0fc0*/  LOP3.LUT R3, R29, 0x1, RZ, 0xc0, !PT ;  /* 0x000000011d037812 */ /* 0x000fca00078ec0ff */
[----:B------:R-:W-:Y:S02]  /*0fd0*/  @P0 IADD3 R26, PT, PT, R26, 0x1, RZ ;  /* 0x000000011a1a0810 */ /* 0x000fe40007ffe0ff */
[----:B------:R-:W-:-:S04]  /*0fe0*/  ISETP.GE.AND P0, PT, R0, R13, PT ;  /* 0x0000000d0000720c */ /* 0x000fc80003f06270 */
[----:B------:R-:W-:Y:S01]  /*0ff0*/  @!P2 IMAD.MOV R26, RZ, RZ, -R26 ;  /* 0x000000ffff1aa224 */ /* 0x000fe200078e0a1a */
[----:B------:R-:W-:Y:S02]  /*1000*/  @!P1 LOP3.LUT R26, RZ, R29, RZ, 0x33, !PT ;  /* 0x0000001dff1a9212 */ /* 0x000fe400078e33ff */
[----:B------:R-:W-:Y:S02]  /*1010*/  ISETP.GT.U32.OR P1, PT, R63, 0xf, P0 ;  /* 0x0000000f3f00780c */ /* 0x000fe40000724470 */
[----:B------:R-:W-:Y:S02]  /*1020*/  ISETP.NE.U32.AND P0, PT, R3, 0x1, PT ;  /* 0x000000010300780c */ /* 0x000fe40003f05070 */
[----:B------:R-:W-:Y:S02]  /*1030*/  IADD3 R30, PT, PT, -R26, RZ, RZ ;  /* 0x000000ff1a1e7210 */ /* 0x000fe40007ffe1ff */
[----:B------:R-:W-:-:S03]  /*1040*/  P2R R31, PR, RZ, 0x2 ;  /* 0x00000002ff1f7803 */ /* 0x000fc60000000000 */
[----:B------:R-:W-:-:S06]  /*1050*/  IMAD R30, R29, R30, R0 ;  /* 0x0000001e1d1e7224 */ /* 0x000fcc00078e0200 */
[----:B------:R-:W-:Y:S05]  /*1060*/  @P0 BRA `(.L_x_7) ;  /* 0x0000000000400947 */ /* 0x000fea0003800000 */
[----:B------:R-:W-:Y:S01]  /*1070*/  MOV R0, 0x0 ;  /* 0x0000000000007802 */ /* 0x000fe20000000f00 */
[----:B------:R-:W0:Y:S01]  /*1080*/  LDCU.64 UR4, c[0x4][0x68] ;  /* 0x01000d00ff0477ac */ /* 0x000e220008000a00 */
[----:B------:R-:W-:Y:S02]  /*1090*/  HFMA2 R12, -RZ, RZ, 0, 5.9604644775390625e-08 ;  /* 0x00000001ff0c7431 */ /* 0x000fe400000001ff */
[----:B------:R-:W-:Y:S01]  /*10a0*/  IMAD.MOV.U32 R8, RZ, RZ, 0x53f ;  /* 0x0000053fff087424 */ /* 0x000fe200078e00ff */
[----:B------:R1:W2:Y:S01]  /*10b0*/  LDC.64 R14, c[0x4][R0] ;  /* 0x01000000000e7b82 */ /* 0x0002a20000000a00 */
[----:B------:R-:W3:Y:S01]  /*10c0*/  LDCU.64 UR6, c[0x4][0x70] ;  /* 0x01000e00ff0677ac */ /* 0x000ee20008000a00 */
[----:B------:R-:W-:Y:S01]  /*10d0*/  MOV R13, RZ ;  /* 0x000000ff000d7202 */ /* 0x000fe20000000f00 */
[----:B------:R-:W4:Y:S01]  /*10e0*/  LDCU.64 UR8, c[0x4][0x60] ;  /* 0x01000c00ff0877ac */ /* 0x000f220008000a00 */
[----:B0-----:R-:W-:Y:S02]  /*10f0*/  MOV R4, UR4 ;  /* 0x0000000400047c02 */ /* 0x001fe40008000f00 */
[----:B------:R-:W-:Y:S01]  /*1100*/  MOV R5, UR5 ;  /* 0x0000000500057c02 */ /* 0x000fe20008000f00 */
[----:B---3--:R-:W-:Y:S01]  /*1110*/  IMAD.U32 R6, RZ, RZ, UR6 ;  /* 0x00000006ff067e24 */ /* 0x008fe2000f8e00ff */
[----:B------:R-:W-:-:S02]  /*1120*/  MOV R7, UR7 ;  /* 0x0000000700077c02 */ /* 0x000fc40008000f00 */
[----:B----4-:R-:W-:Y:S02]  /*1130*/  MOV R10, UR8 ;  /* 0x00000008000a7c02 */ /* 0x010fe40008000f00 */
[----:B-1----:R-:W-:-:S07]  /*1140*/  MOV R11, UR9 ;  /* 0x00000009000b7c02 */ /* 0x002fce0008000f00 */
[----:B------:R-:W-:-:S07]  /*1150*/  LEPC R20, `(.L_x_7) ;  /* 0x000000001014794e */ /* 0x000fce0000000000 */
[----:B--2--5:R-:W-:Y:S05]  /*1160*/  CALL.ABS.NOINC R14 ;  /* 0x000000000e007343 */ /* 0x024fea0003c00000 */
.L_x_7:
[----:B------:R-:W0:Y:S01]  /*1170*/  S2R R3, SR_CgaCtaId ;  /* 0x0000000000037919 */ /* 0x000e220000008800 */
[----:B------:R-:W1:Y:S01]  /*1180*/  LDC R9, c[0x0][0x400] ;  /* 0x00010000ff097b82 */ /* 0x000e620000000800 */
[----:B------:R-:W-:Y:S02]  /*1190*/  ISETP.NE.AND P6, PT, R31, RZ, PT ;  /* 0x000000ff1f00720c */ /* 0x000fe40003fc5270 */
[----:B------:R-:W-:-:S04]  /*11a0*/  MOV R0, 0x400 ;  /* 0x0000040000007802 */ /* 0x000fc80000000f00 */
[----:B------:R-:W-:-:S04]  /*11b0*/  IADD3 R0, PT, PT, R0, 0xc0, RZ ;  /* 0x000000c000007810 */ /* 0x000fc80007ffe0ff */
[----:B0-----:R-:W-:-:S05]  /*11c0*/  LEA R3, R3, R0, 0x18 ;  /* 0x0000000003037211 */ /* 0x001fca00078ec0ff */
[----:B-1----:R-:W-:Y:S01]  /*11d0*/  IMAD R0, R9, 0x2, R3 ;  /* 0x0000000209007824 */ /* 0x002fe200078e0203 */
[----:B------:R-:W-:Y:S06]  /*11e0*/  @P6 BRA `(.L_x_8) ;  /* 0x00000000001c6947 */ /* 0x000fec0003800000 */
[----:B------:R-:W0:Y:S01]  /*11f0*/  LDCU UR4, c[0x0][0x40c] ;  /* 0x00008180ff0477ac */ /* 0x000e220008000800 */
[----:B------:R-:W-:-:S05]  /*1200*/  IMAD R5, R29, R26, R30 ;  /* 0x0000001a1d057224 */ /* 0x000fca00078e021e */
[----:B------:R-:W-:-:S05]  /*1210*/  LEA R4, R5, R3, 0x1 ;  /* 0x0000000305047211 */ /* 0x000fca00078e08ff */
[----:B------:R1:W-:Y:S01]  /*1220*/  STS [R4], R27 ;  /* 0x0000001b04007388 */ /* 0x0003e20000000800 */
[----:B0-----:R-:W-:-:S13]  /*1230*/  ISETP.NE.AND P0, PT, RZ, UR4, PT ;  /* 0x00000004ff007c0c */ /* 0x001fda000bf05270 */
[----:B------:R-:W-:-:S05]  /*1240*/  @!P0 LEA R5, R5, R0, 0x1 ;  /* 0x0000000005058211 */ /* 0x000fca00078e08ff */
[----:B------:R1:W-:Y:S02]  /*1250*/  @!P0 STS [R5], R22 ;  /* 0x0000001605008388 */ /* 0x0003e40000000800 */
.L_x_8:
[----:B------:R-:W-:Y:S05]  /*1260*/  WARPSYNC.ALL ;  /* 0x0000000000007948 */ /* 0x000fea0003800000 */
[----:B------:R-:W-:Y:S06]  /*1270*/  BAR.SYNC.DEFER_BLOCKING 0x0 ;  /* 0x0000000000007b1d */ /* 0x000fec0000010000 */
[----:B------:R-:W-:Y:S05]  /*1280*/  @P6 BRA.U `(.L_x_9) ;  /* 0x0000000500446947 */ /* 0x000fea0003800000 */
[----:B-1----:R-:W-:Y:S01]  /*1290*/  SHF.R.S32.HI R4, RZ, 0x1f, R9 ;  /* 0x0000001fff047819 */ /* 0x002fe20000011409 */
[----:B------:R-:W-:Y:S01]  /*12a0*/  BSSY.RECONVERGENT B0, `(.L_x_9) ;  /* 0x000004f000007945 */ /* 0x000fe20003800200 */
[----:B------:R-:W-:Y:S02]  /*12b0*/  SHF.R.U32.HI R6, RZ, 0x1, R30 ;  /* 0x00000001ff067819 */ /* 0x000fe4000001161e */
[----:B------:R-:W-:-:S04]  /*12c0*/  LEA.HI R4, R4, R9, RZ, 0x2 ;  /* 0x0000000904047211 */ /* 0x000fc800078f10ff */
[----:B------:R-:W-:-:S05]  /*12d0*/  SHF.R.S32.HI R5, RZ, 0x2, R4 ;  /* 0x00000002ff057819 */ /* 0x000fca0000011404 */
[----:B------:R-:W-:Y:S01]  /*12e0*/  IMAD R5, R26, R5, R6 ;  /* 0x000000051a057224 */ /* 0x000fe200078e0206 */
[----:B------:R-:W-:Y:S06]  /*12f0*/  @P6 BRA `(.L_x_10) ;  /* 0x0000000400246947 */ /* 0x000fec0003800000 */
[----:B------:R-:W-:Y:S01]  /*1300*/  SHF.L.U32 R8, R5, 0x1, RZ ;  /* 0x0000000105087819 */ /* 0x000fe200000006ff */
[----:B------:R-:W0:Y:S01]  /*1310*/  LDC R11, c[0x0][0x40c] ;  /* 0x00010300ff0b7b82 */ /* 0x000e220000000800 */
[----:B------:R-:W-:Y:S03]  /*1320*/  BSSY.RECONVERGENT B1, `(.L_x_11) ;  /* 0x0000043000017945 */ /* 0x000fe60003800200 */
[----:B------:R-:W-:-:S05]  /*1330*/  IMAD.IADD R4, R3, 0x1, R8 ;  /* 0x0000000103047824 */ /* 0x000fca00078e0208 */
[----:B------:R-:W-:Y:S01]  /*1340*/  LEA R5, R29, R4, 0x1 ;  /* 0x000000041d057211 */ /* 0x000fe200078e08ff */
[----:B------:R-:W-:Y:S04]  /*1350*/  LDS.U16 R27, [R4] ;  /* 0x00000000041b7984 */ /* 0x000fe80000000400 */
[----:B------:R-:W1:Y:S01]  /*1360*/  LDS.U16 R6, [R5] ;  /* 0x0000000005067984 */ /* 0x000e620000000400 */
[----:B0-----:R-:W-:Y:S02]  /*1370*/  ISETP.NE.AND P0, PT, R11, RZ, PT ;  /* 0x000000ff0b00720c */ /* 0x001fe40003f05270 */
[----:B-1----:R-:W-:-:S11]  /*1380*/  PRMT R27, R27, 0x5410, R6 ;  /* 0x000054101b1b7816 */ /* 0x002fd60000000006 */
[----:B------:R-:W-:Y:S05]  /*1390*/  @P0 BRA `(.L_x_12) ;  /* 0x00000000009c0947 */ /* 0x000fea0003800000 */
[----:B------:R-:W-:Y:S01]  /*13a0*/  IADD3 R13, PT, PT, R0, R8, RZ ;  /* 0x00000008000d7210 */ /* 0x000fe20007ffe0ff */
[----:B------:R-:W-:Y:S01]  /*13b0*/  BSSY.RECONVERGENT B2, `(.L_x_13) ;  /* 0x0000021000027945 */ /* 0x000fe20003800200 */
[----:B------:R-:W-:Y:S02]  /*13c0*/  ISETP.GE.AND P0, PT, R8, R9, PT ;  /* 0x000000090800720c */ /* 0x000fe40003f06270 */
[----:B------:R-:W-:Y:S01]  /*13d0*/  LEA R14, R29, R13, 0x1 ;  /* 0x0000000d1d0e7211 */ /* 0x000fe200078e08ff */
[----:B------:R-:W-:Y:S04]  /*13e0*/  LDS.U16 R22, [R13] ;  /* 0x000000000d167984 */ /* 0x000fe80000000400 */
[----:B------:R-:W0:Y:S02]  /*13f0*/  LDS.U16 R7, [R14] ;  /* 0x000000000e077984 */ /* 0x000e240000000400 */
[----:B0-----:R-:W-:-:S04]  /*1400*/  PRMT R22, R22, 0x5410, R7 ;  /* 0x0000541016167816 */ /* 0x001fc80000000007 */
[----:B------:R-:W-:Y:S05]  /*1410*/  @P0 BRA `(.L_x_14) ;  /* 0x0000000000680947 */ /* 0x000fea0003800000 */
[----:B------:R-:W-:Y:S01]  /*1420*/  I2FP.F32.S32 R7, R9 ;  /* 0x0000000900077245 */ /* 0x000fe20000201400 */
[----:B-----5:R-:W-:Y:S01]  /*1430*/  IMAD.IADD R11, R11, 0x1, -R16 ;  /* 0x000000010b0b7824 */ /* 0x020fe200078e0a10 */
[----:B------:R-:W-:Y:S01]  /*1440*/  I2FP.F32.S32 R6, R8 ;  /* 0x0000000800067245 */ /* 0x000fe20000201400 */
[--C-:B------:R-:W-:Y:S02]  /*1450*/  HADD2.F32 R10, -RZ, R27.reuse.H1_H1 ;  /* 0x3000001bff0a7230 */ /* 0x100fe40000004100 */
[--C-:B------:R-:W-:Y:S01]  /*1460*/  HADD2.F32 R15, -RZ, R22.reuse.H1_H1 ;  /* 0x30000016ff0f7230 */ /* 0x100fe20000004100 */
[----:B------:R-:W0:Y:S01]  /*1470*/  MUFU.RCP R7, R7 ;  /* 0x0000000700077308 */ /* 0x000e220000001000 */
[----:B------:R-:W-:Y:S01]  /*1480*/  I2FP.F32.S32 R11, R11 ;  /* 0x0000000b000b7245 */ /* 0x000fe20000201400 */
[----:B------:R-:W-:Y:S02]  /*1490*/  HADD2.F32 R20, -RZ, R27.H0_H0 ;  /* 0x2000001bff147230 */ /* 0x000fe40000004100 */
[----:B------:R-:W-:-:S02]  /*14a0*/  HADD2.F32 R22, -RZ, R22.H0_H0 ;  /* 0x20000016ff167230 */ /* 0x000fc40000004100 */
[----:B0-----:R-:W-:-:S04]  /*14b0*/  FMUL.FTZ R6, R6, R7 ;  /* 0x0000000706067220 */ /* 0x001fc80000410000 */
[----:B------:R-:W-:-:S06]  /*14c0*/  FMUL.FTZ R6, R6, 13.28771209716796875 ;  /* 0x41549a7806067820 */ /* 0x000fcc0000410000 */
[----:B------:R-:W0:Y:S02]  /*14d0*/  MUFU.EX2 R6, -R6 ;  /* 0x8000000600067308 */ /* 0x000e240000000800 */
[----:B0-----:R-:W-:-:S04]  /*14e0*/  FMUL.FTZ R8, R11, R6 ;  /* 0x000000060b087220 */ /* 0x001fc80000410000 */
[----:B------:R-:W-:-:S04]  /*14f0*/  FMUL.RZ R12, R8, 0.15915493667125701904 ;  /* 0x3e22f983080c7820 */ /* 0x000fc8000040c000 */
[----:B------:R-:W0:Y:S08]  /*1500*/  MUFU.SIN R9, R12 ;  /* 0x0000000c00097308 */ /* 0x000e300000000400 */
[----:B------:R-:W1:Y:S01]  /*1510*/  MUFU.COS R8, R12 ;  /* 0x0000000c00087308 */ /* 0x000e620000000000 */
[CC--:B0-----:R-:W-:Y:S01]  /*1520*/  FMUL.FTZ R7, R10.reuse, R9.reuse ;  /* 0x000000090a077220 */ /* 0x0c1fe20000410000 */
[CC--:B------:R-:W-:Y:S01]  /*1530*/  FMUL.FTZ R11, R15.reuse, R9.reuse ;  /* 0x000000090f0b7220 */ /* 0x0c0fe20000410000 */
[-C--:B-1----:R-:W-:Y:S01]  /*1540*/  FMUL.FTZ R6, R10, R8.reuse ;  /* 0x000000080a067220 */ /* 0x082fe20000410000 */
[-C--:B------:R-:W-:Y:S01]  /*1550*/  FMUL.FTZ R10, R15, R8.reuse ;  /* 0x000000080f0a7220 */ /* 0x080fe20000410000 */
[-C--:B------:R-:W-:Y:S01]  /*1560*/  FFMA.FTZ R7, R20, R8.reuse, -R7 ;  /* 0x0000000814077223 */ /* 0x080fe20000010807 */
[----:B------:R-:W-:Y:S01]  /*1570*/  FFMA.FTZ R11, R22, R8, -R11 ;  /* 0x00000008160b7223 */ /* 0x000fe2000001080b */
[-C--:B------:R-:W-:Y:S01]  /*1580*/  FFMA.FTZ R6, R20, R9.reuse, R6 ;  /* 0x0000000914067223 */ /* 0x080fe20000010006 */
[----:B------:R-:W-:-:S04]  /*1590*/  FFMA.FTZ R10, R22, R9, R10 ;  /* 0x00000009160a7223 */ /* 0x000fc8000001000a */
[----:B------:R-:W-:Y:S02]  /*15a0*/  F2FP.F16.F32.PACK_AB R27, R6, R7 ;  /* 0x00000007061b723e */ /* 0x000fe400000000ff */
[----:B------:R-:W-:-:S07]  /*15b0*/  F2FP.F16.F32.PACK_AB R22, R10, R11 ;  /* 0x0000000b0a16723e */ /* 0x000fce00000000ff */
.L_x_14:
[----:B------:R-:W-:Y:S05]  /*15c0*/  BSYNC.RECONVERGENT B2 ;  /* 0x0000000000027941 */ /* 0x000fea0003800200 */
.L_x_13:
[----:B------:R-:W-:Y:S01]  /*15d0*/  PRMT R7, R22, 0x7632, R7 ;  /* 0x0000763216077816 */ /* 0x000fe20000000007 */
[----:B------:R0:W-:Y:S04]  /*15e0*/  STS.U16 [R13], R22 ;  /* 0x000000160d007388 */ /* 0x0001e80000000400 */
[----:B------:R0:W-:Y:S01]  /*15f0*/  STS.U16 [R14], R7 ;  /* 0x000000070e007388 */ /* 0x0001e20000000400 */
[----:B------:R-:W-:Y:S05]  /*1600*/  BRA `(.L_x_15) ;  /* 0x0000000000507947 */ /* 0x000fea0003800000 */
.L_x_12:
[----:B------:R-:W-:-:S13]  /*1610*/  ISETP.GE.AND P0, PT, R8, R9, PT ;  /* 0x000000090800720c */ /* 0x000fda0003f06270 */
[----:B------:R-:W-:Y:S05]  /*1620*/  @P0 BRA `(.L_x_15) ;  /* 0x0000000000480947 */ /* 0x000fea0003800000 */
[----:B------:R-:W-:Y:S01]  /*1630*/  I2FP.F32.S32 R9, R9 ;  /* 0x0000000900097245 */ /* 0x000fe20000201400 */
[----:B------:R-:W-:Y:S01]  /*1640*/  HADD2.F32 R14, -RZ, R27.H0_H0 ;  /* 0x2000001bff0e7230 */ /* 0x000fe20000004100 */
[----:B------:R-:W-:Y:S02]  /*1650*/  I2FP.F32.S32 R8, R8 ;  /* 0x0000000800087245 */ /* 0x000fe40000201400 */
[----:B------:R-:W-:Y:S02]  /*1660*/  I2FP.F32.S32 R6, R11 ;  /* 0x0000000b00067245 */ /* 0x000fe40000201400 */
[----:B------:R-:W0:Y:S02]  /*1670*/  MUFU.RCP R9, R9 ;  /* 0x0000000900097308 */ /* 0x000e240000001000 */
[----:B0-----:R-:W-:-:S04]  /*1680*/  FMUL.FTZ R8, R8, R9 ;  /* 0x0000000908087220 */ /* 0x001fc80000410000 */
[----:B------:R-:W-:Y:S01]  /*1690*/  FMUL.FTZ R12, R8, 13.28771209716796875 ;  /* 0x41549a78080c7820 */ /* 0x000fe20000410000 */
[----:B------:R-:W-:-:S03]  /*16a0*/  HADD2.F32 R8, -RZ, R27.H1_H1 ;  /* 0x3000001bff087230 */ /* 0x000fc60000004100 */
[----:B------:R-:W0:Y:S02]  /*16b0*/  MUFU.EX2 R7, -R12 ;  /* 0x8000000c00077308 */ /* 0x000e240000000800 */
[----:B0-----:R-:W-:-:S04]  /*16c0*/  FMUL.FTZ R6, R6, R7 ;  /* 0x0000000706067220 */ /* 0x001fc80000410000 */
[----:B------:R-:W-:-:S04]  /*16d0*/  FMUL.RZ R10, R6, 0.15915493667125701904 ;  /* 0x3e22f983060a7820 */ /* 0x000fc8000040c000 */
[----:B------:R-:W0:Y:S08]  /*16e0*/  MUFU.SIN R7, R10 ;  /* 0x0000000a00077308 */ /* 0x000e300000000400 */
[----:B------:R-:W1:Y:S01]  /*16f0*/  MUFU.COS R6, R10 ;  /* 0x0000000a00067308 */ /* 0x000e620000000000 */
[C---:B0-----:R-:W-:Y:S01]  /*1700*/  FMUL.FTZ R9, R8.reuse, R7 ;  /* 0x0000000708097220 */ /* 0x041fe20000410000 */
[----:B-1----:R-:W-:-:S03]  /*1710*/  FMUL.FTZ R8, R8, R6 ;  /* 0x0000000608087220 */ /* 0x002fc60000410000 */
[C---:B------:R-:W-:Y:S01]  /*1720*/  FFMA.FTZ R9, R14.reuse, R6, -R9 ;  /* 0x000000060e097223 */ /* 0x040fe20000010809 */
[----:B------:R-:W-:-:S05]  /*1730*/  FFMA.FTZ R8, R14, R7, R8 ;  /* 0x000000070e087223 */ /* 0x000fca0000010008 */
[----:B------:R-:W-:-:S07]  /*1740*/  F2FP.F16.F32.PACK_AB R27, R8, R9 ;  /* 0x00000009081b723e */ /* 0x000fce00000000ff */
.L_x_15:
[----:B------:R-:W-:Y:S05]  /*1750*/  BSYNC.RECONVERGENT B1 ;  /* 0x0000000000017941 */ /* 0x000fea0003800200 */
.L_x_11:
[----:B------:R-:W-:Y:S01]  /*1760*/  PRMT R6, R27, 0x7632, R6 ;  /* 0x000076321b067816 */ /* 0x000fe20000000006 */
[----:B------:R1:W-:Y:S04]  /*1770*/  STS.U16 [R4], R27 ;  /* 0x0000001b04007388 */ /* 0x0003e80000000400 */
[----:B------:R1:W-:Y:S02]  /*1780*/  STS.U16 [R5], R6 ;  /* 0x0000000605007388 */ /* 0x0003e40000000400 */
.L_x_10:
[----:B------:R-:W-:Y:S05]  /*1790*/  BSYNC.RECONVERGENT B0 ;  /* 0x0000000000007941 */ /* 0x000fea0003800200 */
.L_x_9:
[----:B------:R-:W-:Y:S06]  /*17a0*/  BAR.SYNC.DEFER_BLOCKING 0x0 ;  /* 0x0000000000007b1d */ /* 0x000fec0000010000 */
[----:B------:R-:W-:Y:S04]  /*17b0*/  BSSY.RECONVERGENT B0, `(.L_x_16) ;  /* 0x0000009000007945 */ /* 0x000fe80003800200 */
[----:B------:R-:W-:Y:S05]  /*17c0*/  @P6 BRA `(.L_x_17) ;  /* 0x00000000001c6947 */ /* 0x000fea0003800000 */
[----:B------:R-:W2:Y:S01]  /*17d0*/  LDCU UR4, c[0x0][0x40c] ;  /* 0x00008180ff0477ac */ /* 0x000ea20008000800 */
[----:B------:R-:W-:-:S05]  /*17e0*/  IMAD R26, R29, R26, R30 ;  /* 0x0000001a1d1a7224 */ /* 0x000fca00078e021e */
[----:B------:R-:W-:-:S05]  /*17f0*/  LEA R3, R26, R3, 0x1 ;  /* 0x000000031a037211 */ /* 0x000fca00078e08ff */
[----:B-1----:R3:W4:Y:S01]  /*1800*/  LDS R27, [R3] ;  /* 0x00000000031b7984 */ /* 0x0027220000000800 */
[----:B--2---:R-:W-:-:S13]  /*1810*/  ISETP.NE.AND P0, PT, RZ, UR4, PT ;  /* 0x00000004ff007c0c */ /* 0x004fda000bf05270 */
[----:B------:R-:W-:-:S05]  /*1820*/  @!P0 LEA R0, R26, R0, 0x1 ;  /* 0x000000001a008211 */ /* 0x000fca00078e08ff */
[----:B0-----:R3:W2:Y:S02]  /*1830*/  @!P0 LDS R22, [R0] ;  /* 0x0000000000168984 */ /* 0x0016a40000000800 */
.L_x_17:
[----:B------:R-:W-:Y:S05]  /*1840*/  BSYNC.RECONVERGENT B0 ;  /* 0x0000000000007941 */ /* 0x000fea0003800200 */
.L_x_16:
[----:B------:R-:W-:Y:S06]  /*1850*/  BAR.SYNC.DEFER_BLOCKING 0x0 ;  /* 0x0000000000007b1d */ /* 0x000fec0000010000 */
.L_x_6:
[----:B------:R-:W-:Y:S05]  /*1860*/  BSYNC.RECONVERGENT B6 ;  /* 0x0000000000067941 */ /* 0x000fea0003800200 */
.L_x_3:
[----:B-1----:R-:W0:Y:S01]  /*1870*/  LDC R6, c[0x0][0x3f4] ;  /* 0x0000fd00ff067b82 */ /* 0x002e220000000800 */
[----:B------:R-:W-:Y:S01]  /*1880*/  ISETP.GT.U32.AND P0, PT, R63, 0xf, PT ;  /* 0x0000000f3f00780c */ /* 0x000fe20003f04070 */
[----:B---3--:R-:W-:Y:S01]  /*1890*/  IMAD.MOV.U32 R0, RZ, RZ, -0x800001 ;  /* 0xff7fffffff007424 */ /* 0x008fe200078e00ff */
[----:B0-----:R-:W-:-:S04]  /*18a0*/  IADD3 R7, PT, PT, RZ, -R6, RZ ;  /* 0x80000006ff077210 */ /* 0x001fc80007ffe0ff */
[----:B------:R-:W-:-:S07]  /*18b0*/  VIADDMNMX R7, R7, UR40, RZ, !PT ;  /* 0x0000002807077c46 */ /* 0x000fce000f8001ff */
[----:B------:R-:W-:Y:S05]  /*18c0*/  @P0 BRA `(.L_x_18) ;  /* 0x0000000000e80947 */ /* 0x000fea0003800000 */
[----:B------:R-:W0:Y:S01]  /*18d0*/  S2R R20, SR_CgaCtaId ;  /* 0x0000000000147919 */ /* 0x000e220000008800 */
[----:B------:R-:W-:Y:S01]  /*18e0*/  MOV R9, 0x400 ;  /* 0x0000040000097802 */ /* 0x000fe20000000f00 */
[----:B------:R-:W1:Y:S03]  /*18f0*/  LDCU UR4, c[0x0][0x40c] ;  /* 0x00008180ff0477ac */ /* 0x000e660008000800 */
[----:B------:R-:W-:Y:S01]  /*1900*/  IADD3 R3, PT, PT, R9, 0x40, RZ ;  /* 0x0000004009037810 */ /* 0x000fe20007ffe0ff */
[----:B-1----:R-:W-:-:S03]  /*1910*/  UISETP.NE.AND UP0, UPT, UR4, URZ, UPT ;  /* 0x000000ff0400728c */ /* 0x002fc6000bf05270 */
[----:B0-----:R-:W-:Y:S01]  /*1920*/  LEA R4, R20, R3, 0x18 ;  /* 0x0000000314047211 */ /* 0x001fe200078ec0ff */
[----:B--2-4-:R-:W-:-:S03]  /*1930*/  HMUL2 R3, R27, R22 ;  /* 0x000000161b037232 */ /* 0x014fc60000000000 */
[----:B------:R-:W-:Y:S02]  /*1940*/  LEA R4, R63, R4, 0x2 ;  /* 0x000000043f047211 */ /* 0x000fe400078e10ff */
[--C-:B------:R-:W-:Y:S02]  /*1950*/  HADD2.F32 R13, -RZ, R3.reuse.H0_H0 ;  /* 0x20000003ff0d7230 */ /* 0x100fe40000004100 */
[----:B------:R-:W-:Y:S01]  /*1960*/  HADD2.F32 R10, -RZ, R3.H1_H1 ;  /* 0x30000003ff0a7230 */ /* 0x000fe20000004100 */
[----:B------:R0:W-:Y:S01]  /*1970*/  STS [R4], R27 ;  /* 0x0000001b04007388 */ /* 0x0001e20000000800 */
[----:B------:R-:W-:Y:S05]  /*1980*/  BRA.U UP0, `(.L_x_19) ;  /* 0x0000000100287547 */ /* 0x000fea000b800000 */
[----:B0-----:R-:W0:Y:S01]  /*1990*/  LDC.64 R4, c[0x0][0x3b8] ;  /* 0x0000ee00ff047b82 */ /* 0x001e220000000a00 */
[-C--:B------:R-:W-:Y:S01]  /*19a0*/  IMAD R24, R24, R6.reuse, R23 ;  /* 0x0000000618187224 */ /* 0x080fe200078e0217 */
[----:B------:R-:W-:Y:S01]  /*19b0*/  IADD3 R3, PT, PT, R9, 0x80, RZ ;  /* 0x0000008009037810 */ /* 0x000fe20007ffe0ff */
[----:B------:R-:W-:-:S03]  /*19c0*/  IMAD R19, R19, R6, UR38 ;  /* 0x0000002613137e24 */ /* 0x000fc6000f8e0206 */
[----:B------:R-:W-:Y:S01]  /*19d0*/  LEA R8, R20, R3, 0x18 ;  /* 0x0000000314087211 */ /* 0x000fe200078ec0ff */
[----:B------:R-:W-:-:S03]  /*19e0*/  IMAD R19, R19, 0x8, R24 ;  /* 0x0000000813137824 */ /* 0x000fc600078e0218 */
[----:B------:R-:W-:-:S05]  /*19f0*/  LEA R8, R63, R8, 0x2 ;  /* 0x000000083f087211 */ /* 0x000fca00078e10ff */
[----:B------:R1:W-:Y:S01]  /*1a00*/  STS [R8], R25 ;  /* 0x0000001908007388 */ /* 0x0003e20000000800 */
[----:B0-----:R-:W-:-:S05]  /*1a10*/  IMAD.WIDE R4, R19, 0x2, R4 ;  /* 0x0000000213047825 */ /* 0x001fca00078e0204 */
[----:B------:R1:W-:Y:S02]  /*1a20*/  STG.E desc[UR36][R4.64], R22 ;  /* 0x0000001604007986 */ /* 0x0003e4000c101924 */
.L_x_19:
[----:B------:R-:W-:Y:S01]  /*1a30*/  UMOV UR4, 0xffff ;  /* 0x0000ffff00047882 */ /* 0x000fe20000000000 */
[----:B------:R-:W-:Y:S02]  /*1a40*/  FADD.FTZ R13, R13, R10 ;  /* 0x0000000a0d0d7221 */ /* 0x000fe40000010000 */
[----:B------:R-:W-:Y:S05]  /*1a50*/  BRA.DIV UR4, `(.L_x_20) ;  /* 0x0000006604d87947 */ /* 0x000fea000b800000 */
[----:B-1----:R-:W-:Y:S01]  /*1a60*/  MOV R8, 0xffff ;  /* 0x0000ffff00087802 */ /* 0x002fe20000000f00 */
[----:B------:R-:W-:Y:S01]  /*1a70*/  IMAD.MOV.U32 R11, RZ, RZ, 0xffff ;  /* 0x0000ffffff0b7424 */ /* 0x000fe200078e00ff */
[----:B------:R-:W-:Y:S02]  /*1a80*/  MOV R10, 0xffff ;  /* 0x0000ffff000a7802 */ /* 0x000fe40000000f00 */
[----:B------:R-:W-:Y:S01]  /*1a90*/  MOV R12, 0xffff ;  /* 0x0000ffff000c7802 */ /* 0x000fe20000000f00 */
[----:B------:R-:W1:Y:S02]  /*1aa0*/  SHFL.BFLY PT, R14, R13, 0x8, 0x1f ;  /* 0x0d001f000d0e7f89 */ /* 0x000e6400000e0000 */
[----:B-1----:R-:W-:-:S05]  /*1ab0*/  FADD.FTZ R3, R13, R14 ;  /* 0x0000000e0d037221 */ /* 0x002fca0000010000 */
[----:B------:R-:W0:Y:S02]  /*1ac0*/  SHFL.BFLY PT, R14, R3, 0x4, 0x1f ;  /* 0x0c801f00030e7f89 */ /* 0x000e2400000e0000 */
[----:B0-----:R-:W-:-:S05]  /*1ad0*/  FADD.FTZ R4, R3, R14 ;  /* 0x0000000e03047221 */ /* 0x001fca0000010000 */
[----:B------:R-:W0:Y:S02]  /*1ae0*/  SHFL.BFLY PT, R14, R4, 0x2, 0x1f ;  /* 0x0c401f00040e7f89 */ /* 0x000e2400000e0000 */
[----:B0-----:R-:W-:-:S05]  /*1af0*/  FADD.FTZ R5, R4, R14 ;  /* 0x0000000e04057221 */ /* 0x001fca0000010000 */
[----:B------:R0:W1:Y:S02]  /*1b00*/  SHFL.BFLY PT, R14, R5, 0x1, 0x1f ;  /* 0x0c201f00050e7f89 */ /* 0x00006400000e0000 */
.L_x_111:
[----:B------:R-:W-:Y:S01]  /*1b10*/  ISETP.NE.AND P0, PT, R63, RZ, PT ;  /* 0x000000ff3f00720c */ /* 0x000fe20003f05270 */
[----:B-1----:R-:W-:-:S12]  /*1b20*/  FADD.FTZ R14, R5, R14 ;  /* 0x0000000e050e7221 */ /* 0x002fd80000010000 */
[----:B------:R-:W-:Y:S05]  /*1b30*/  @P0 BRA `(.L_x_18) ;  /* 0x00000000004c0947 */ /* 0x000fea0003800000 */
[----:B------:R-:W1:Y:S02]  /*1b40*/  LDCU.64 UR4, c[0x0][0x438] ;  /* 0x00008700ff0477ac */ /* 0x000e640008000a00 */
[----:B-1----:R-:W-:Y:S01]  /*1b50*/  ISETP.NE.U32.AND P0, PT, RZ, UR4, PT ;  /* 0x00000004ff007c0c */ /* 0x002fe2000bf05070 */
[----:B------:R-:W1:Y:S03]  /*1b60*/  LDCU UR4, c[0x0][0x410] ;  /* 0x00008200ff0477ac */ /* 0x000e660008000800 */
[----:B------:R-:W-:-:S13]  /*1b70*/  ISETP.NE.AND.EX P0, PT, RZ, UR5, PT, P0 ;  /* 0x00000005ff007c0c */ /* 0x000fda000bf05300 */
[----:B------:R-:W2:Y:S01]  /*1b80*/  @P0 LDC R8, c[0x0][0x440] ;  /* 0x00011000ff080b82 */ /* 0x000ea20000000800 */
[----:B-----5:R-:W-:-:S07]  /*1b90*/  @P0 IADD3 R0, PT, PT, -R16, UR41, RZ ;  /* 0x0000002910000c10 */ /* 0x020fce000fffe1ff */
[----:B0-----:R-:W0:Y:S01]  /*1ba0*/  @P0 LDC.64 R4, c[0x0][0x438] ;  /* 0x00010e00ff040b82 */ /* 0x001e220000000a00 */
[----:B--2---:R-:W-:-:S04]  /*1bb0*/  @P0 IMAD R3, R17, R8, R0 ;  /* 0x0000000811030224 */ /* 0x004fc800078e0200 */
[----:B------:R-:W-:-:S04]  /*1bc0*/  @P0 IMAD R3, R3, R8, R0 ;  /* 0x0000000803030224 */ /* 0x000fc800078e0200 */
[----:B0-----:R-:W-:-:S06]  /*1bd0*/  @P0 IMAD.WIDE R4, R3, 0x2, R4 ;  /* 0x0000000203040825 */ /* 0x001fcc00078e0204 */
[----:B------:R-:W2:Y:S01]  /*1be0*/  @P0 LDG.E.U16 R4, desc[UR36][R4.64] ;  /* 0x0000002404040981 */ /* 0x000ea2000c1e1500 */
[----:B------:R-:W-:Y:S01]  /*1bf0*/  IADD3 R9, PT, PT, R9, 0xc0, RZ ;  /* 0x000000c009097810 */ /* 0x000fe20007ffe0ff */
[----:B-1----:R-:W-:Y:S01]  /*1c00*/  FMUL.FTZ R0, R14, UR4 ;  /* 0x000000040e007c20 */ /* 0x002fe20008410000 */
[----:B------:R-:W-:Y:S02]  /*1c10*/  IADD3 R8, PT, PT, -R7, UR40, RZ ;  /* 0x0000002807087c10 */ /* 0x000fe4000fffe1ff */
[----:B------:R-:W-:-:S04]  /*1c20*/  LEA R9, R20, R9, 0x18 ;  /* 0x0000000914097211 */ /* 0x000fc800078ec0ff */
[----:B------:R-:W-:Y:S01]  /*1c30*/  LEA R9, R8, R9, 0x2 ;  /* 0x0000000908097211 */ /* 0x000fe200078e10ff */
[----:B--2---:R-:W-:-:S05]  /*1c40*/  @P0 HADD2.F32 R3, -RZ, R4.H0_H0 ;  /* 0x20000004ff030230 */ /* 0x004fca0000004100 */
[----:B------:R-:W-:-:S05]  /*1c50*/  @P0 FADD.FTZ R0, R0, R3 ;  /* 0x0000000300000221 */ /* 0x000fca0000010000 */
[----:B------:R1:W-:Y:S02]  /*1c60*/  STS [R9+-0x4], R0 ;  /* 0xfffffc0009007388 */ /* 0x0003e40000000800 */
.L_x_18:
[----:B------:R-:W-:Y:S05]  /*1c70*/  WARPSYNC.ALL ;  /* 0x0000000000007948 */ /* 0x000fea0003800000 */
[----:B------:R-:W3:Y:S01]  /*1c80*/  S2UR UR9, SR_CgaCtaId ;  /* 0x00000000000979c3 */ /* 0x000ee20000008800 */
[----:B------:R-:W0:Y:S01]  /*1c90*/  LDCU UR4, c[0x0][0x40c] ;  /* 0x00008180ff0477ac */ /* 0x000e220008000800 */
[----:B------:R-:W-:Y:S01]  /*1ca0*/  IADD3 R3, PT, PT, R44, 0x1f, -R7 ;  /* 0x0000001f2c037810 */ /* 0x000fe20007ffe807 */
[----:B------:R-:W-:Y:S01]  /*1cb0*/  BSSY.RECONVERGENT B0, `(.L_x_21) ;  /* 0x000012e000007945 */ /* 0x000fe20003800200 */
[----:B------:R-:W-:Y:S02]  /*1cc0*/  UMOV UR8, 0x400 ;  /* 0x0000040000087882 */ /* 0x000fe40000000000 */
[----:B------:R-:W-:Y:S01]  /*1cd0*/  SHF.R.S32.HI R4, RZ, 0x1f, R3 ;  /* 0x0000001fff047819 */ /* 0x000fe20000011403 */
[----:B------:R-:W1:Y:S03]  /*1ce0*/  LDCU UR11, c[0x0][0x40c] ;  /* 0x00008180ff0b77ac */ /* 0x000e660008000800 */
[----:B------:R-:W-:Y:S01]  /*1cf0*/  LEA.HI R4, R4, R3, RZ, 0x5 ;  /* 0x0000000304047211 */ /* 0x000fe200078f28ff */
[----:B------:R-:W1:Y:S03]  /*1d00*/  LDCU UR20, c[0x0][0x3f4] ;  /* 0x00007e80ff1477ac */ /* 0x000e660008000800 */
[----:B------:R-:W-:Y:S01]  /*1d10*/  LOP3.LUT R4, R4, 0xffffffe0, RZ, 0xc0, !PT ;  /* 0xffffffe004047812 */ /* 0x000fe200078ec0ff */
[----:B------:R-:W1:Y:S01]  /*1d20*/  LDCU UR14, c[0x0][0x3f8] ;  /* 0x00007f00ff0e77ac */ /* 0x000e620008000800 */
[----:B------:R-:W-:Y:S01]  /*1d30*/  BAR.SYNC.DEFER_BLOCKING 0x0 ;  /* 0x0000000000007b1d */ /* 0x000fe20000010000 */
[----:B0-----:R-:W-:-:S05]  /*1d40*/  ISETP.NE.AND P0, PT, RZ, UR4, PT ;  /* 0x00000004ff007c0c */ /* 0x001fca000bf05270 */
[----:B------:R-:W0:Y:S01]  /*1d50*/  LDCU UR4, c[0x0][0x3f0] ;  /* 0x00007e00ff0477ac */ /* 0x000e220008000800 */
[----:B---3--:R-:W-:Y:S01]  /*1d60*/  ULEA UR5, UR9, UR8, 0x18 ;  /* 0x0000000809057291 */ /* 0x008fe2000f8ec0ff */
[----:B------:R-:W3:Y:S01]  /*1d70*/  LDCU UR15, c[0x0][0x410] ;  /* 0x00008200ff0f77ac */ /* 0x000ee20008000800 */
[----:B------:R-:W2:Y:S01]  /*1d80*/  LDCU.64 UR12, c[0x0][0x3c8] ;  /* 0x00007900ff0c77ac */ /* 0x000ea20008000a00 */
[----:B------:R-:W2:Y:S06]  /*1d90*/  LDCU.64 UR16, c[0x0][0x3b8] ;  /* 0x00007700ff1077ac */ /* 0x000eac0008000a00 */
[----:B-1----:R-:W1:Y:S01]  /*1da0*/  @!P0 LDS.128 R8, [UR5+0x80] ;  /* 0x00008005ff088984 */ /* 0x002e620008000c00 */
[----:B0-----:R-:W-:Y:S01]  /*1db0*/  IMAD R19, R28, UR4, R17 ;  /* 0x000000041c137c24 */ /* 0x001fe2000f8e0211 */
[----:B------:R-:W0:Y:S02]  /*1dc0*/  LDCU.64 UR18, c[0x0][0x438] ;  /* 0x00008700ff1277ac */ /* 0x000e240008000a00 */
[----:B------:R-:W0:Y:S01]  /*1dd0*/  @!P0 LDS.128 R12, [UR5+0x90] ;  /* 0x00009005ff0c8984 */ /* 0x000e220008000c00 */
[----:B------:R-:W-:-:S03]  /*1de0*/  IMAD.SHL.U32 R19, R19, 0x20, RZ ;  /* 0x0000002013137824 */ /* 0x000fc600078e00ff */
[----:B--2---:R-:W2:Y:S04]  /*1df0*/  @!P0 LDS.128 R20, [UR5+0xa0] ;  /* 0x0000a005ff148984 */ /* 0x004ea80008000c00 */
[----:B----4-:R-:W4:Y:S01]  /*1e00*/  @!P0 LDS.128 R24, [UR5+0xb0] ;  /* 0x0000b005ff188984 */ /* 0x010f220008000c00 */
[----:B------:R-:W-:-:S13]  /*1e10*/  ISETP.GE.AND P0, PT, R63, R4, PT ;  /* 0x000000043f00720c */ /* 0x000fda0003f06270 */
[----:B---3--:R-:W-:Y:S05]  /*1e20*/  @P0 BRA `(.L_x_22) ;  /* 0x0000001000580947 */ /* 0x008fea0003800000 */
[----:B------:R-:W3:Y:S01]  /*1e30*/  LDS.128 R28, [UR5+0x40] ;  /* 0x00004005ff1c7984 */ /* 0x000ee20008000c00 */
[----:B------:R-:W1:Y:S01]  /*1e40*/  LDCU UR4, c[0x0][0x3f8] ;  /* 0x00007f00ff0477ac */ /* 0x000e620008000800 */
[----:B------:R-:W0:Y:S01]  /*1e50*/  LDC.64 R68, c[0x0][0x450] ;  /* 0x00011400ff447b82 */ /* 0x000e220000000a00 */
[----:B------:R-:W-:Y:S01]  /*1e60*/  IADD3 R7, PT, PT, R63, R7, RZ ;  /* 0x000000073f077210 */ /* 0x000fe20007ffe0ff */
[----:B------:R-:W0:Y:S01]  /*1e70*/  LDS.128 R32, [UR5+0x50] ;  /* 0x00005005ff207984 */ /* 0x000e220008000c00 */
[----:B------:R-:W2:Y:S02]  /*1e80*/  LDCU.64 UR6, c[0x0][0x420] ;  /* 0x00008400ff0677ac */ /* 0x000ea40008000a00 */
[----:B------:R-:W-:Y:S01]  /*1e90*/  IADD3 R64, PT, PT, R7, 0x1, RZ ;  /* 0x0000000107407810 */ /* 0x000fe20007ffe0ff */
[----:B------:R-:W0:Y:S01]  /*1ea0*/  LDS.128 R36, [UR5+0x60] ;  /* 0x00006005ff247984 */ /* 0x000e220008000c00 */
[----:B------:R-:W4:Y:S03]  /*1eb0*/  LDCU UR10, c[0x0][0x440] ;  /* 0x00008800ff0a77ac */ /* 0x000f260008000800 */
[----:B------:R-:W3:Y:S01]  /*1ec0*/  LDS.128 R40, [UR5+0x70] ;  /* 0x00007005ff287984 */ /* 0x000ee20008000c00 */
[----:B-1----:R-:W-:Y:S01]  /*1ed0*/  IMAD R3, R2, UR4, R17 ;  /* 0x0000000402037c24 */ /* 0x002fe2000f8e0211 */
[----:B------:R-:W-:Y:S01]  /*1ee0*/  UIADD3 UR4, UPT, UPT, UR8, 0xc0, URZ ;  /* 0x000000c008047890 */ /* 0x000fe2000fffe0ff */
[----:B--2---:R-:W-:-:S03]  /*1ef0*/  MOV R60, UR6 ;  /* 0x00000006003c7c02 */ /* 0x004fc60008000f00 */
[----:B------:R-:W-:Y:S01]  /*1f00*/  ULEA UR4, UR9, UR4, 0x18 ;  /* 0x0000000409047291 */ /* 0x000fe2000f8ec0ff */
[----:B------:R-:W-:Y:S01]  /*1f10*/  SHF.L.U32 R3, R3, 0x5, RZ ;  /* 0x0000000503037819 */ /* 0x000fe200000006ff */
[----:B------:R-:W-:Y:S01]  /*1f20*/  IMAD.U32 R61, RZ, RZ, UR7 ;  /* 0x00000007ff3d7e24 */ /* 0x000fe2000f8e00ff */
[----:B------:R-:W-:Y:S01]  /*1f30*/  ISETP.NE.U32.AND P0, PT, RZ, UR6, PT ;  /* 0x00000006ff007c0c */ /* 0x000fe2000bf05070 */
[----:B----4-:R-:W-:Y:S01]  /*1f40*/  IMAD R44, R17, UR10, R44 ;  /* 0x0000000a112c7c24 */ /* 0x010fe2000f8e022c */
[----:B------:R-:W-:Y:S01]  /*1f50*/  IADD3 R60, P1, P2, R60, UR39, R7 ;  /* 0x000000273c3c7c10 */ /* 0x000fe2000fa3e007 */
[----:B0-----:R-:W-:Y:S01]  /*1f60*/  IMAD.WIDE R68, R3, 0x2, R68 ;  /* 0x0000000203447825 */ /* 0x001fe200078e0244 */
[----:B------:R-:W-:Y:S02]  /*1f70*/  IABS R3, R6 ;  /* 0x0000000600037213 */ /* 0x000fe40000000000 */
[----:B------:R-:W-:Y:S01]  /*1f80*/  ISETP.NE.AND.EX P0, PT, RZ, UR7, PT, P0 ;  /* 0x00000007ff007c0c */ /* 0x000fe2000bf05300 */
[----:B------:R-:W-:Y:S01]  /*1f90*/  IMAD R62, R44, UR10, R7 ;  /* 0x0000000a2c3e7c24 */ /* 0x000fe2000f8e0207 */
[----:B------:R-:W-:-:S02]  /*1fa0*/  LEA R63, R63, UR4, 0x2 ;  /* 0x000000043f3f7c11 */ /* 0x000fc4000f8e10ff */
[----:B---3--:R-:W-:-:S09]  /*1fb0*/  IADD3.X R61, PT, PT, R61, UR42, RZ, P1, P2 ;  /* 0x0000002a3d3d7c10 */ /* 0x008fd20008fe44ff */
.L_x_31:
[----:B------:R-:W0:Y:S01]  /*1fc0*/  I2F.RP R58, R3 ;  /* 0x00000003003a7306 */ /* 0x000e220000209400 */
[----:B------:R-:W1:Y:S07]  /*1fd0*/  LDC R66, c[0x0][0x3f4] ;  /* 0x0000fd00ff427b82 */ /* 0x000e6e0000000800 */
[----:B0-----:R-:W0:Y:S02]  /*1fe0*/  MUFU.RCP R58, R58 ;  /* 0x0000003a003a7308 */ /* 0x001e240000001000 */
[----:B0-----:R-:W-:-:S06]  /*1ff0*/  IADD3 R59, PT, PT, R58, 0xffffffe, RZ ;  /* 0x0ffffffe3a3b7810 */ /* 0x001fcc0007ffe0ff */
[----:B------:R1:W0:Y:S02]  /*2000*/  F2I.FTZ.U32.TRUNC.NTZ R57, R59 ;  /* 0x0000003b00397305 */ /* 0x000224000021f000 */
[----:B-1----:R-:W-:Y:S02]  /*2010*/  IABS R59, R66 ;  /* 0x00000042003b7213 */ /* 0x002fe40000000000 */
[----:B0-----:R-:W-:-:S05]  /*2020*/  IADD3 R56, PT, PT, RZ, -R57, RZ ;  /* 0x80000039ff387210 */ /* 0x001fca0007ffe0ff */
[----:B------:R-:W-:Y:S02]  /*2030*/  IMAD R65, R56, R3, RZ ;  /* 0x0000000338417224 */ /* 0x000fe400078e02ff */
[----:B------:R-:W-:-:S04]  /*2040*/  IMAD.MOV.U32 R56, RZ, RZ, RZ ;  /* 0x000000ffff387224 */ /* 0x000fc800078e00ff */
[----:B------:R-:W-:Y:S01]  /*2050*/  IMAD.HI.U32 R57, R57, R65, R56 ;  /* 0x0000004139397227 */ /* 0x000fe200078e0038 */
[----:B------:R-:W-:-:S04]  /*2060*/  IADD3 R56, PT, PT, R64, -0x1, RZ ;  /* 0xffffffff40387810 */ /* 0x000fc80007ffe0ff */
[----:B------:R-:W-:-:S05]  /*2070*/  IABS R65, R56 ;  /* 0x0000003800417213 */ /* 0x000fca0000000000 */
[----:B------:R-:W-:-:S05]  /*2080*/  IMAD.HI.U32 R57, R57, R65, RZ ;  /* 0x0000004139397227 */ /* 0x000fca00078e00ff */
[----:B------:R-:W-:Y:S02]  /*2090*/  IADD3 R58, PT, PT, -R57, RZ, RZ ;  /* 0x000000ff393a7210 */ /* 0x000fe40007ffe1ff */
[----:B------:R-:W2:Y:S03]  /*20a0*/  @P0 LDG.E.U8 R57, desc[UR36][R60.64] ;  /* 0x000000243c390981 */ /* 0x000ea6000c1e1100 */
[----:B------:R-:W-:-:S05]  /*20b0*/  IMAD R65, R59, R58, R65 ;  /* 0x0000003a3b417224 */ /* 0x000fca00078e0241 */
[----:B------:R-:W-:Y:S02]  /*20c0*/  ISETP.GT.U32.AND P1, PT, R3, R65, PT ;  /* 0x000000410300720c */ /* 0x000fe40003f24070 */
[----:B------:R-:W-:-:S11]  /*20d0*/  ISETP.GE.AND P2, PT, R56, RZ, PT ;  /* 0x000000ff3800720c */ /* 0x000fd60003f46270 */
[----:B------:R-:W-:-:S04]  /*20e0*/  @!P1 IADD3 R65, PT, PT, R65, -R59, RZ ;  /* 0x8000003b41419210 */ /* 0x000fc80007ffe0ff */
[----:B------:R-:W-:Y:S02]  /*20f0*/  ISETP.GT.U32.AND P1, PT, R3, R65, PT ;  /* 0x000000410300720c */ /* 0x000fe40003f24070 */
[----:B------:R-:W-:Y:S01]  /*2100*/  ISETP.NE.AND P5, PT, R66, RZ, PT ;  /* 0x000000ff4200720c */ /* 0x000fe20003fa5270 */
[----:B------:R-:W-:Y:S10]  /*2110*/  BSSY.RECONVERGENT B1, `(.L_x_23) ;  /* 0x0000030000017945 */ /* 0x000ff40003800200 */
[----:B------:R-:W-:-:S05]  /*2120*/  @!P1 IMAD.IADD R65, R65, 0x1, -R59 ;  /* 0x0000000141419824 */ /* 0x000fca00078e0a3b */
[----:B------:R-:W-:Y:S02]  /*2130*/  @!P2 IADD3 R65, PT, PT, -R65, RZ, RZ ;  /* 0x000000ff4141a210 */ /* 0x000fe40007ffe1ff */
[----:B------:R-:W-:Y:S02]  /*2140*/  @!P5 LOP3.LUT R65, RZ, R66, RZ, 0x33, !PT ;  /* 0x00000042ff41d212 */ /* 0x000fe400078e33ff */
[----:B--2---:R-:W-:Y:S02]  /*2150*/  ISETP.NE.AND P3, PT, R57, RZ, P0 ;  /* 0x000000ff3900720c */ /* 0x004fe40000765270 */
[----:B------:R-:W-:-:S04]  /*2160*/  MOV R57, UR40 ;  /* 0x0000002800397c02 */ /* 0x000fc80008000f00 */
[----:B------:R-:W-:-:S04]  /*2170*/  IADD3 R57, PT, PT, R57, -0x1, RZ ;  /* 0xffffffff39397810 */ /* 0x000fc80007ffe0ff */
[CC--:B------:R-:W-:Y:S02]  /*2180*/  ISETP.GE.AND P4, PT, R56.reuse, R57.reuse, PT ;  /* 0x000000393800720c */ /* 0x0c0fe40003f86270 */
[----:B------:R-:W-:-:S11]  /*2190*/  ISETP.GE.AND P1, PT, R56, R57, PT ;  /* 0x000000393800720c */ /* 0x000fd60003f26270 */
[----:B-----5:R-:W-:Y:S05]  /*21a0*/  @P4 BRA `(.L_x_24) ;  /* 0x0000000000984947 */ /* 0x020fea0003800000 */
[----:B------:R-:W-:Y:S02]  /*21b0*/  USHF.R.S32.HI UR4, URZ, 0x1f, UR39 ;  /* 0x0000001fff047899 */ /* 0x000fe40008011427 */
[----:B------:R-:W-:-:S04]  /*21c0*/  IADD3 R44, P2, PT, R65, UR39, RZ ;  /* 0x00000027412c7c10 */ /* 0x000fc8000ff5e0ff */
[----:B------:R-:W-:Y:S02]  /*21d0*/  IADD3.X R45, PT, PT, RZ, UR4, RZ, P2, !PT ;  /* 0x00000004ff2d7c10 */ /* 0x000fe400097fe4ff */
[----:B------:R-:W-:-:S04]  /*21e0*/  LEA R46, P2, R44, UR12, 0x2 ;  /* 0x0000000c2c2e7c11 */ /* 0x000fc8000f8410ff */
[----:B------:R-:W-:-:S05]  /*21f0*/  LEA.HI.X R47, R44, UR13, R45, 0x2, P2 ;  /* 0x0000000d2c2f7c11 */ /* 0x000fca00090f142d */
[----:B------:R-:W2:Y:S01]  /*2200*/  LDG.E R46, desc[UR36][R46.64] ;  /* 0x000000242e2e7981 */ /* 0x000ea2000c1e1900 */
[----:B------:R-:W-:-:S04]  /*2210*/  IMAD R45, R66, UR14, RZ ;  /* 0x0000000e422d7c24 */ /* 0x000fc8000f8e02ff */
[----:B--2---:R-:W-:Y:S02]  /*2220*/  IMAD R44, R46, R45, RZ ;  /* 0x0000002d2e2c7224 */ /* 0x004fe400078e02ff */
[----:B------:R-:W-:Y:S02]  /*2230*/  IMAD R45, R19, R66, RZ ;  /* 0x00000042132d7224 */ /* 0x000fe400078e02ff */
[----:B------:R-:W-:-:S03]  /*2240*/  IMAD R44, R44, 0x4, R65 ;  /* 0x000000042c2c7824 */ /* 0x000fc600078e0241 */
[----:B------:R-:W-:Y:S02]  /*2250*/  SHF.R.S32.HI R57, RZ, 0x1f, R45 ;  /* 0x0000001fff397819 */ /* 0x000fe4000001142d */
[----:B------:R-:W-:-:S04]  /*2260*/  SHF.L.U32 R44, R44, 0x3, RZ ;  /* 0x000000032c2c7819 */ /* 0x000fc800000006ff */
[----:B------:R-:W-:-:S04]  /*2270*/  IADD3 R45, P2, PT, R44, R45, RZ ;  /* 0x0000002d2c2d7210 */ /* 0x000fc80007f5e0ff */
[----:B------:R-:W-:Y:S02]  /*2280*/  LEA.HI.X.SX32 R56, R44, R57, 0x1, P2 ;  /* 0x000000392c387211 */ /* 0x000fe400010f0eff */
[----:B------:R-:W-:-:S04]  /*2290*/  LEA R44, P2, R45, UR16, 0x1 ;  /* 0x000000102d2c7c11 */ /* 0x000fc8000f8408ff */
[----:B------:R-:W-:-:S06]  /*22a0*/  LEA.HI.X R45, R45, UR17, R56, 0x1, P2 ;  /* 0x000000112d2d7c11 */ /* 0x000fcc00090f0c38 */
[----:B------:R-:W5:Y:S01]  /*22b0*/  LDG.E.128 R44, desc[UR36][R44.64] ;  /* 0x000000242c2c7981 */ /* 0x000f62000c1e1d00 */
[----:B------:R-:W-:-:S09]  /*22c0*/  UISETP.NE.AND UP0, UPT, UR11, URZ, UPT ;  /* 0x000000ff0b00728c */ /* 0x000fd2000bf05270 */
[----:B------:R-:W-:Y:S05]  /*22d0*/  BRA.U UP0, `(.L_x_24) ;  /* 0x00000001004c7547 */ /* 0x000fea000b800000 */
[----:B------:R-:W-:-:S13]  /*22e0*/  ISETP.NE.AND P6, PT, R18, RZ, PT ;  /* 0x000000ff1200720c */ /* 0x000fda0003fc5270 */
[----:B------:R-:W2:Y:S01]  /*22f0*/  @P6 LDG.E.128 R56, desc[UR36][R68.64] ;  /* 0x0000002444386981 */ /* 0x000ea2000c1e1d00 */
[----:B-----5:R-:W-:Y:S02]  /*2300*/  HFMA2 R44, R44, 1, 1, R8 ;  /* 0x3c003c002c2c7831 */ /* 0x020fe40000000008 */
[----:B------:R-:W-:Y:S02]  /*2310*/  HADD2 R45, R45, R9 ;  /* 0x000000092d2d7230 */ /* 0x000fe40000000000 */
[----:B------:R-:W-:Y:S02]  /*2320*/  HFMA2 R46, R46, 1, 1, R10 ;  /* 0x3c003c002e2e7831 */ /* 0x000fe4000000000a */
[----:B------:R-:W-:Y:S02]  /*2330*/  HADD2 R47, R47, R11 ;  /* 0x0000000b2f2f7230 */ /* 0x000fe40000000000 */
[----:B--2---:R-:W-:Y:S02]  /*2340*/  @P6 HMUL2 R44, R44, R56 ;  /* 0x000000382c2c6232 */ /* 0x004fe40000000000 */
[----:B------:R-:W-:Y:S01]  /*2350*/  @P6 HFMA2 R45, R45, R57, -RZ ;  /* 0x000000392d2d6231 */ /* 0x000fe200001000ff */
[----:B------:R-:W0:Y:S01]  /*2360*/  S2R R56, SR_CTAID.Y ;  /* 0x0000000000387919 */ /* 0x000e220000002600 */
[----:B------:R-:W-:-:S02]  /*2370*/  @P6 HMUL2 R46, R46, R58 ;  /* 0x0000003a2e2e6232 */ /* 0x000fc40000000000 */
[----:B------:R-:W-:Y:S02]  /*2380*/  @P6 HFMA2 R47, R47, R59, -RZ ;  /* 0x0000003b2f2f6231 */ /* 0x000fe400001000ff */
[----:B0-----:R-:W-:-:S04]  /*2390*/  IMAD R57, R56, UR14, R17 ;  /* 0x0000000e38397c24 */ /* 0x001fc8000f8e0211 */
[----:B------:R-:W-:-:S05]  /*23a0*/  IMAD R56, R57, R66, RZ ;  /* 0x0000004239387224 */ /* 0x000fca00078e02ff */
[----:B------:R-:W-:-:S04]  /*23b0*/  SHF.L.U32 R56, R56, 0x5, RZ ;  /* 0x0000000538387819 */ /* 0x000fc800000006ff */
[----:B------:R-:W-:-:S04]  /*23c0*/  LEA R57, P2, R65, R56, 0x3 ;  /* 0x0000003841397211 */ /* 0x000fc800078418ff */
[----:B------:R-:W-:Y:S02]  /*23d0*/  LEA.HI.X.SX32 R58, R56, RZ, 0x1, P2 ;  /* 0x000000ff383a7211 */ /* 0x000fe400010f0eff */
[----:B------:R-:W-:-:S04]  /*23e0*/  LEA R56, P2, R57, UR16, 0x1 ;  /* 0x0000001039387c11 */ /* 0x000fc8000f8408ff */
[----:B------:R-:W-:-:S05]  /*23f0*/  LEA.HI.X R57, R57, UR17, R58, 0x1, P2 ;  /* 0x0000001139397c11 */ /* 0x000fca00090f0c3a */
[----:B------:R0:W-:Y:S04]  /*2400*/  STG.E.128 desc[UR36][R56.64], R44 ;  /* 0x0000002c38007986 */ /* 0x0001e8000c101d24 */
.L_x_24:
[----:B------:R-:W-:Y:S05]  /*2410*/  BSYNC.RECONVERGENT B1 ;  /* 0x0000000000017941 */ /* 0x000fea0003800200 */
.L_x_23:
[----:B------:R-:W-:Y:S04]  /*2420*/  BSSY.RECONVERGENT B1, `(.L_x_25) ;  /* 0x0000071000017945 */ /* 0x000fe80003800200 */
[----:B------:R-:W-:Y:S05]  /*2430*/  @P1 BRA `(.L_x_26) ;  /* 0x0000000400bc1947 */ /* 0x000fea0003800000 */
[----:B------:R-:W-:Y:S02]  /*2440*/  USHF.R.S32.HI UR4, URZ, 0x1f, UR39 ;  /* 0x0000001fff047899 */ /* 0x000fe40008011427 */
[----:B------:R-:W-:Y:S02]  /*2450*/  IADD3 R4, P2, PT, R65, UR39, RZ ;  /* 0x0000002741047c10 */ /* 0x000fe4000ff5e0ff */
[----:B------:R-:W-:Y:S02]  /*2460*/  ISETP.NE.AND P5, PT, R18, RZ, PT ;  /* 0x000000ff1200720c */ /* 0x000fe40003fa5270 */
[----:B------:R-:W-:Y:S02]  /*2470*/  IADD3.X R5, PT, PT, RZ, UR4, RZ, P2, !PT ;  /* 0x00000004ff057c10 */ /* 0x000fe400097fe4ff */
[----:B------:R-:W-:-:S04]  /*2480*/  LEA R52, P2, R4, UR12, 0x2 ;  /* 0x0000000c04347c11 */ /* 0x000fc8000f8410ff */
[----:B------:R-:W-:-:S05]  /*2490*/  LEA.HI.X R53, R4, UR13, R5, 0x2, P2 ;  /* 0x0000000d04357c11 */ /* 0x000fca00090f1405 */
[----:B------:R-:W2:Y:S01]  /*24a0*/  LDG.E R6, desc[UR36][R52.64] ;  /* 0x0000002434067981 */ /* 0x000ea2000c1e1900 */
[-C--:B0-----:R-:W-:Y:S01]  /*24b0*/  IADD3 R57, PT, PT, R65, R66.reuse, RZ ;  /* 0x0000004241397210 */ /* 0x081fe20007ffe0ff */
[----:B------:R-:W-:Y:S01]  /*24c0*/  IMAD R5, R66, UR14, RZ ;  /* 0x0000000e42057c24 */ /* 0x000fe2000f8e02ff */
[----:B------:R-:W-:Y:S01]  /*24d0*/  UISETP.NE.AND UP0, UPT, UR11, URZ, UPT ;  /* 0x000000ff0b00728c */ /* 0x000fe2000bf05270 */
[----:B------:R-:W-:Y:S02]  /*24e0*/  IMAD R4, R19, R66, RZ ;  /* 0x0000004213047224 */ /* 0x000fe400078e02ff */
[----:B------:R-:W-:-:S03]  /*24f0*/  IMAD.SHL.U32 R54, R57, 0x8, RZ ;  /* 0x0000000839367824 */ /* 0x000fc600078e00ff */
[----:B------:R-:W-:Y:S01]  /*2500*/  SHF.R.S32.HI R48, RZ, 0x1f, R4 ;  /* 0x0000001fff307819 */ /* 0x000fe20000011404 */
[----:B--2---:R-:W-:-:S05]  /*2510*/  IMAD R5, R5, R6, RZ ;  /* 0x0000000605057224 */ /* 0x004fca00078e02ff */
[----:B------:R-:W-:-:S04]  /*2520*/  LEA R5, R5, R54, 0x5 ;  /* 0x0000003605057211 */ /* 0x000fc800078e28ff */
[----:B------:R-:W-:-:S04]  /*2530*/  IADD3 R4, P2, PT, R4, R5, RZ ;  /* 0x0000000504047210 */ /* 0x000fc80007f5e0ff */
[----:B------:R-:W-:Y:S02]  /*2540*/  LEA.HI.X.SX32 R5, R5, R48, 0x1, P2 ;  /* 0x0000003005057211 */ /* 0x000fe400010f0eff */
[----:B------:R-:W-:-:S04]  /*2550*/  LEA R48, P2, R4, UR16, 0x1 ;  /* 0x0000001004307c11 */ /* 0x000fc8000f8408ff */
[----:B------:R-:W-:-:S06]  /*2560*/  LEA.HI.X R49, R4, UR17, R5, 0x1, P2 ;  /* 0x0000001104317c11 */ /* 0x000fcc00090f0c05 */
[----:B------:R-:W5:Y:S01]  /*2570*/  LDG.E.128 R48, desc[UR36][R48.64] ;  /* 0x0000002430307981 */ /* 0x000f62000c1e1d00 */
[----:B------:R-:W-:Y:S05]  /*2580*/  BRA.U UP0, `(.L_x_27) ;  /* 0x0000000100507547 */ /* 0x000fea000b800000 */
[----:B------:R-:W2:Y:S01]  /*2590*/  @P5 LDG.E.128 R4, desc[UR36][R68.64+0x10] ;  /* 0x0000102444045981 */ /* 0x000ea2000c1e1d00 */
[----:B-----5:R-:W-:Y:S02]  /*25a0*/  HFMA2 R49, R49, 1, 1, R13 ;  /* 0x3c003c0031317831 */ /* 0x020fe4000000000d */
[----:B------:R-:W-:Y:S01]  /*25b0*/  HADD2 R48, R48, R12 ;  /* 0x0000000c30307230 */ /* 0x000fe20000000000 */
[----:B------:R-:W0:Y:S01]  /*25c0*/  S2R R56, SR_CTAID.Y ;  /* 0x0000000000387919 */ /* 0x000e220000002600 */
[----:B------:R-:W-:Y:S02]  /*25d0*/  HADD2 R51, R51, R15 ;  /* 0x0000000f33337230 */ /* 0x000fe40000000000 */
[----:B------:R-:W-:Y:S02]  /*25e0*/  HADD2 R50, R50, R14 ;  /* 0x0000000e32327230 */ /* 0x000fe40000000000 */
[----:B0-----:R-:W-:-:S04]  /*25f0*/  IMAD R55, R56, UR14, R17 ;  /* 0x0000000e38377c24 */ /* 0x001fc8000f8e0211 */
[----:B------:R-:W-:-:S05]  /*2600*/  IMAD R55, R55, R66, RZ ;  /* 0x0000004237377224 */ /* 0x000fca00078e02ff */
[----:B------:R-:W-:Y:S02]  /*2610*/  SHF.L.U32 R56, R55, 0x5, RZ ;  /* 0x0000000537387819 */ /* 0x000fe400000006ff */
[----:B------:R-:W-:Y:S02]  /*2620*/  SHF.R.S32.HI R55, RZ, 0x1f, R54 ;  /* 0x0000001fff377819 */ /* 0x000fe40000011436 */
[----:B------:R-:W-:-:S04]  /*2630*/  IADD3 R54, P2, PT, R56, R54, RZ ;  /* 0x0000003638367210 */ /* 0x000fc80007f5e0ff */
[----:B------:R-:W-:Y:S01]  /*2640*/  LEA.HI.X.SX32 R55, R56, R55, 0x1, P2 ;  /* 0x0000003738377211 */ /* 0x000fe200010f0eff */
[----:B--2---:R-:W-:Y:S01]  /*2650*/  @P5 HMUL2 R48, R48, R4 ;  /* 0x0000000430305232 */ /* 0x004fe20000000000 */
[C---:B------:R-:W-:Y:S01]  /*2660*/  LEA R4, P2, R54.reuse, UR16, 0x1 ;  /* 0x0000001036047c11 */ /* 0x040fe2000f8408ff */
[----:B------:R-:W-:Y:S02]  /*2670*/  @P5 HFMA2 R49, R49, R5, -RZ ;  /* 0x0000000531315231 */ /* 0x000fe400001000ff */
[----:B------:R-:W-:Y:S02]  /*2680*/  @P5 HMUL2 R50, R50, R6 ;  /* 0x0000000632325232 */ /* 0x000fe40000000000 */
[----:B------:R-:W-:Y:S01]  /*2690*/  @P5 HFMA2 R51, R51, R7, -RZ ;  /* 0x0000000733335231 */ /* 0x000fe200001000ff */
[----:B------:R-:W-:-:S05]  /*26a0*/  LEA.HI.X R5, R54, UR17, R55, 0x1, P2 ;  /* 0x0000001136057c11 */ /* 0x000fca00090f0c37 */
[----:B------:R0:W-:Y:S04]  /*26b0*/  STG.E.128 desc[UR36][R4.64], R48 ;  /* 0x0000003004007986 */ /* 0x0001e8000c101d24 */
[----:B------:R0:W5:Y:S02]  /*26c0*/  LDG.E R6, desc[UR36][R52.64] ;  /* 0x0000002434067981 */ /* 0x000164000c1e1900 */
.L_x_27:
[C---:B------:R-:W-:Y:S01]  /*26d0*/  LEA R56, R66.reuse, R65, 0x1 ;  /* 0x0000004142387211 */ /* 0x040fe200078e08ff */
[----:B0-----:R-:W-:Y:S02]  /*26e0*/  IMAD R5, R66, UR14, RZ ;  /* 0x0000000e42057c24 */ /* 0x001fe4000f8e02ff */
[----:B------:R-:W-:Y:S01]  /*26f0*/  IMAD R4, R19, R66, RZ ;  /* 0x0000004213047224 */ /* 0x000fe200078e02ff */
[----:B------:R-:W-:Y:S01]  /*2700*/  SHF.L.U32 R56, R56, 0x3, RZ ;  /* 0x0000000338387819 */ /* 0x000fe200000006ff */
[----:B-----5:R-:W-:-:S03]  /*2710*/  IMAD R5, R5, R6, RZ ;  /* 0x0000000605057224 */ /* 0x020fc600078e02ff */
[----:B------:R-:W-:Y:S01]  /*2720*/  SHF.R.S32.HI R6, RZ, 0x1f, R4 ;  /* 0x0000001fff067819 */ /* 0x000fe20000011404 */
[----:B------:R-:W-:-:S05]  /*2730*/  IMAD R5, R5, 0x20, R56 ;  /* 0x0000002005057824 */ /* 0x000fca00078e0238 */
[----:B------:R-:W-:-:S04]  /*2740*/  IADD3 R4, P2, PT, R4, R5, RZ ;  /* 0x0000000504047210 */ /* 0x000fc80007f5e0ff */
[----:B------:R-:W-:Y:S02]  /*2750*/  LEA.HI.X.SX32 R5, R5, R6, 0x1, P2 ;  /* 0x0000000605057211 */ /* 0x000fe400010f0eff */
[C---:B------:R-:W-:Y:S02]  /*2760*/  LEA R52, P4, R4.reuse, UR16, 0x1 ;  /* 0x0000001004347c11 */ /* 0x040fe4000f8808ff */
[----:B------:R-:W-:Y:S02]  /*2770*/  IADD3 R65, P2, PT, R65, UR39, RZ ;  /* 0x0000002741417c10 */ /* 0x000fe4000ff5e0ff */
[----:B------:R-:W-:-:S06]  /*2780*/  LEA.HI.X R53, R4, UR17, R5, 0x1, P4 ;  /* 0x0000001104357c11 */ /* 0x000fcc000a0f0c05 */
[----:B------:R-:W5:Y:S01]  /*2790*/  LDG.E.128 R52, desc[UR36][R52.64] ;  /* 0x0000002434347981 */ /* 0x000f62000c1e1d00 */
[----:B------:R-:W-:Y:S05]  /*27a0*/  BRA.U UP0, `(.L_x_28) ;  /* 0x00000001004c7547 */ /* 0x000fea000b800000 */
[----:B------:R-:W2:Y:S01]  /*27b0*/  @P5 LDG.E.128 R4, desc[UR36][R68.64+0x20] ;  /* 0x0000202444045981 */ /* 0x000ea2000c1e1d00 */
[----:B-----5:R-:W-:Y:S02]  /*27c0*/  HADD2 R52, R52, R20 ;  /* 0x0000001434347230 */ /* 0x020fe40000000000 */
[----:B------:R-:W-:Y:S02]  /*27d0*/  HFMA2 R53, R53, 1, 1, R21 ;  /* 0x3c003c0035357831 */ /* 0x000fe40000000015 */
[----:B------:R-:W-:Y:S02]  /*27e0*/  HADD2 R54, R54, R22 ;  /* 0x0000001636367230 */ /* 0x000fe40000000000 */
[----:B------:R-:W-:Y:S02]  /*27f0*/  HADD2 R55, R55, R23 ;  /* 0x0000001737377230 */ /* 0x000fe40000000000 */
[----:B--2---:R-:W-:Y:S02]  /*2800*/  @P5 HMUL2 R52, R52, R4 ;  /* 0x0000000434345232 */ /* 0x004fe40000000000 */
[----:B------:R-:W-:Y:S01]  /*2810*/  @P5 HFMA2 R54, R54, R6, -RZ ;  /* 0x0000000636365231 */ /* 0x000fe200001000ff */
[----:B------:R-:W0:Y:S01]  /*2820*/  S2R R4, SR_CTAID.Y ;  /* 0x0000000000047919 */ /* 0x000e220000002600 */
[----:B------:R-:W-:-:S02]  /*2830*/  @P5 HMUL2 R53, R53, R5 ;  /* 0x0000000535355232 */ /* 0x000fc40000000000 */
[----:B------:R-:W-:Y:S02]  /*2840*/  @P5 HMUL2 R55, R55, R7 ;  /* 0x0000000737375232 */ /* 0x000fe40000000000 */
[----:B0-----:R-:W-:Y:S01]  /*2850*/  IMAD R59, R4, UR14, R17 ;  /* 0x0000000e043b7c24 */ /* 0x001fe2000f8e0211 */
[----:B------:R-:W-:-:S03]  /*2860*/  SHF.R.S32.HI R4, RZ, 0x1f, R56 ;  /* 0x0000001fff047819 */ /* 0x000fc60000011438 */
[----:B------:R-:W-:-:S05]  /*2870*/  IMAD R59, R59, R66, RZ ;  /* 0x000000423b3b7224 */ /* 0x000fca00078e02ff */
[----:B------:R-:W-:-:S04]  /*2880*/  SHF.L.U32 R59, R59, 0x5, RZ ;  /* 0x000000053b3b7819 */ /* 0x000fc800000006ff */
[----:B------:R-:W-:-:S04]  /*2890*/  IADD3 R56, P4, PT, R59, R56, RZ ;  /* 0x000000383b387210 */ /* 0x000fc80007f9e0ff */
[----:B------:R-:W-:Y:S02]  /*28a0*/  LEA.HI.X.SX32 R5, R59, R4, 0x1, P4 ;  /* 0x000000043b057211 */ /* 0x000fe400020f0eff */
[----:B------:R-:W-:-:S04]  /*28b0*/  LEA R4, P4, R56, UR16, 0x1 ;  /* 0x0000001038047c11 */ /* 0x000fc8000f8808ff */
[----:B------:R-:W-:-:S05]  /*28c0*/  LEA.HI.X R5, R56, UR17, R5, 0x1, P4 ;  /* 0x0000001138057c11 */ /* 0x000fca000a0f0c05 */
[----:B------:R0:W-:Y:S04]  /*28d0*/  STG.E.128 desc[UR36][R4.64], R52 ;  /* 0x0000003404007986 */ /* 0x0001e8000c101d24 */
.L_x_28:
[----:B------:R-:W-:Y:S02]  /*28e0*/  IADD3.X R6, PT, PT, RZ, UR4, RZ, P2, !PT ;  /* 0x00000004ff067c10 */ /* 0x000fe400097fe4ff */
[----:B0-----:R-:W-:-:S04]  /*28f0*/  LEA R4, P2, R65, UR12, 0x2 ;  /* 0x0000000c41047c11 */ /* 0x001fc8000f8410ff */
[----:B------:R-:W-:-:S05]  /*2900*/  LEA.HI.X R5, R65, UR13, R6, 0x2, P2 ;  /* 0x0000000d41057c11 */ /* 0x000fca00090f1406 */
[----:B------:R-:W2:Y:S01]  /*2910*/  LDG.E R4, desc[UR36][R4.64] ;  /* 0x0000002404047981 */ /* 0x000ea2000c1e1900 */
[C---:B------:R-:W-:Y:S01]  /*2920*/  LEA R65, R66.reuse, R57, 0x1 ;  /* 0x0000003942417211 */ /* 0x040fe200078e08ff */
[----:B------:R-:W-:Y:S02]  /*2930*/  IMAD R7, R66, UR14, RZ ;  /* 0x0000000e42077c24 */ /* 0x000fe4000f8e02ff */
[----:B------:R-:W-:Y:S01]  /*2940*/  IMAD R57, R19, R66, RZ ;  /* 0x0000004213397224 */ /* 0x000fe200078e02ff */
[----:B------:R-:W-:Y:S01]  /*2950*/  SHF.L.U32 R65, R65, 0x3, RZ ;  /* 0x0000000341417819 */ /* 0x000fe200000006ff */
[----:B--2---:R-:W-:-:S04]  /*2960*/  IMAD R6, R7, R4, RZ ;  /* 0x0000000407067224 */ /* 0x004fc800078e02ff */
[----:B------:R-:W-:-:S05]  /*2970*/  IMAD R6, R6, 0x20, R65 ;  /* 0x0000002006067824 */ /* 0x000fca00078e0241 */
[----:B------:R-:W-:Y:S02]  /*2980*/  SHF.R.S32.HI R7, RZ, 0x1f, R6 ;  /* 0x0000001fff077819 */ /* 0x000fe40000011406 */
[----:B------:R-:W-:-:S04]  /*2990*/  IADD3 R56, P2, PT, R57, R6, RZ ;  /* 0x0000000639387210 */ /* 0x000fc80007f5e0ff */
[----:B------:R-:W-:Y:S02]  /*29a0*/  LEA.HI.X.SX32 R7, R57, R7, 0x1, P2 ;  /* 0x0000000739077211 */ /* 0x000fe400010f0eff */
[----:B------:R-:W-:-:S04]  /*29b0*/  LEA R6, P2, R56, UR16, 0x1 ;  /* 0x0000001038067c11 */ /* 0x000fc8000f8408ff */
[----:B------:R-:W-:-:S06]  /*29c0*/  LEA.HI.X R7, R56, UR17, R7, 0x1, P2 ;  /* 0x0000001138077c11 */ /* 0x000fcc00090f0c07 */
[----:B------:R-:W5:Y:S01]  /*29d0*/  LDG.E.128 R4, desc[UR36][R6.64] ;  /* 0x0000002406047981 */ /* 0x000f62000c1e1d00 */
[----:B------:R-:W-:-:S09]  /*29e0*/  UISETP.NE.AND UP0, UPT, UR11, URZ, UPT ;  /* 0x000000ff0b00728c */ /* 0x000fd2000bf05270 */
[----:B------:R-:W-:Y:S05]  /*29f0*/  BRA.U UP0, `(.L_x_26) ;  /* 0x00000001004c7547 */ /* 0x000fea000b800000 */
        /* <DEDUP_REMOVED lines=19> */
.L_x_26:
[----:B------:R-:W-:Y:S05]  /*2b30*/  BSYNC.RECONVERGENT B1 ;  /* 0x0000000000017941 */ /* 0x000fea0003800200 */
.L_x_25:
[----:B------:R-:W-:Y:S04]  /*2b40*/  BSSY.RECONVERGENT B1, `(.L_x_29) ;  /* 0x0000032000017945 */ /* 0x000fe80003800200 */
[----:B------:R-:W-:Y:S05]  /*2b50*/  @P1 BRA `(.L_x_30) ;  /* 0x0000000000c01947 */ /* 0x000fea0003800000 */
[----:B01----:R-:W0:Y:S01]  /*2b60*/  LDC.64 R56, c[0x0][0x448] ;  /* 0x00011200ff387b82 */ /* 0x003e220000000a00 */
[----:B------:R-:W-:-:S04]  /*2b70*/  ISETP.NE.U32.AND P2, PT, RZ, UR18, PT ;  /* 0x00000012ff007c0c */ /* 0x000fc8000bf45070 */
[----:B------:R-:W-:Y:S02]  /*2b80*/  ISETP.NE.AND.EX P2, PT, RZ, UR19, PT, P2 ;  /* 0x00000013ff007c0c */ /* 0x000fe4000bf45320 */
[----:B0-----:R-:W-:-:S04]  /*2b90*/  ISETP.NE.U32.AND P1, PT, R56, RZ, PT ;  /* 0x000000ff3800720c */ /* 0x001fc80003f25070 */
[----:B------:R-:W-:-:S13]  /*2ba0*/  ISETP.NE.AND.EX P1, PT, R57, RZ, PT, P1 ;  /* 0x000000ff3900720c */ /* 0x000fda0003f25310 */
[----:B------:R-:W0:Y:S08]  /*2bb0*/  @P1 LDC R56, c[0x0][0x408] ;  /* 0x00010200ff381b82 */ /* 0x000e300000000800 */
[----:B------:R-:W0:Y:S02]  /*2bc0*/  @P1 LDC R57, c[0x0][0x430] ;  /* 0x00010c00ff391b82 */ /* 0x000e240000000800 */
[----:B0-----:R-:W-:-:S02]  /*2bd0*/  @P1 IADD3 R56, PT, PT, R56, R57, RZ ;  /* 0x0000003938381210 */ /* 0x001fc40007ffe0ff */
[----:B------:R-:W-:-:S04]  /*2be0*/  IADD3 R57, PT, PT, R64, -0x1, RZ ;  /* 0xffffffff40397810 */ /* 0x000fc80007ffe0ff */
[----:B------:R-:W-:Y:S01]  /*2bf0*/  @P1 ISETP.GE.AND P4, PT, R57, R56, PT ;  /* 0x000000383900120c */ /* 0x000fe20003f86270 */
[----:B-----5:R-:W-:Y:S02]  /*2c00*/  HMUL2 R56, R28, R44 ;  /* 0x0000002c1c387232 */ /* 0x020fe40000000000 */
[----:B------:R-:W-:Y:S02]  /*2c10*/  HFMA2 R57, R29, R45, -RZ ;  /* 0x0000002d1d397231 */ /* 0x000fe400001000ff */
[----:B------:R-:W-:Y:S02]  /*2c20*/  HFMA2 R58, R32, R48, R56 ;  /* 0x00000030203a7231 */ /* 0x000fe40000000038 */
[----:B------:R-:W-:Y:S02]  /*2c30*/  HMUL2 R56, R30, R46 ;  /* 0x0000002e1e387232 */ /* 0x000fe40000000000 */
[----:B------:R-:W-:Y:S02]  /*2c40*/  HFMA2 R57, R33, R49, R57 ;  /* 0x0000003121397231 */ /* 0x000fe40000000039 */
[----:B------:R-:W-:-:S02]  /*2c50*/  HFMA2 R56, R34, R50, R56 ;  /* 0x0000003222387231 */ /* 0x000fc40000000038 */
[----:B------:R-:W-:Y:S02]  /*2c60*/  HFMA2 R57, R37, R53, R57 ;  /* 0x0000003525397231 */ /* 0x000fe40000000039 */
[----:B------:R-:W-:Y:S02]  /*2c70*/  HFMA2 R58, R36, R52, R58 ;  /* 0x00000034243a7231 */ /* 0x000fe4000000003a */
[----:B------:R-:W-:Y:S02]  /*2c80*/  HFMA2 R57, R41, R5, R57 ;  /* 0x0000000529397231 */ /* 0x000fe40000000039 */
[----:B------:R-:W-:Y:S02]  /*2c90*/  HFMA2 R56, R38, R54, R56 ;  /* 0x0000003626387231 */ /* 0x000fe40000000038 */
[----:B------:R-:W-:Y:S02]  /*2ca0*/  HFMA2 R58, R40, R4, R58 ;  /* 0x00000004283a7231 */ /* 0x000fe4000000003a */
[----:B------:R-:W-:-:S02]  /*2cb0*/  HFMA2 R56, R42, R6, R56 ;  /* 0x000000062a387231 */ /* 0x000fc40000000038 */
[----:B------:R-:W-:Y:S02]  /*2cc0*/  HADD2 R57, R58, R57 ;  /* 0x000000393a397230 */ /* 0x000fe40000000000 */
[----:B------:R-:W-:-:S04]  /*2cd0*/  HMUL2 R58, R31, R47 ;  /* 0x0000002f1f3a7232 */ /* 0x000fc80000000000 */
[----:B------:R-:W-:Y:S02]  /*2ce0*/  HFMA2 R58, R35, R51, R58 ;  /* 0x00000033233a7231 */ /* 0x000fe4000000003a */
[----:B------:R-:W-:Y:S02]  /*2cf0*/  HADD2 R59, R57, R56 ;  /* 0x00000038393b7230 */ /* 0x000fe40000000000 */
[----:B------:R-:W0:Y:S01]  /*2d00*/  @P2 LDC.64 R56, c[0x0][0x438] ;  /* 0x00010e00ff382b82 */ /* 0x000e220000000a00 */
[----:B------:R-:W-:-:S04]  /*2d10*/  HFMA2 R58, R39, R55, R58 ;  /* 0x00000037273a7231 */ /* 0x000fc8000000003a */
[----:B------:R-:W-:-:S04]  /*2d20*/  HFMA2 R58, R43, R7, R58 ;  /* 0x000000072b3a7231 */ /* 0x000fc8000000003a */
[----:B------:R-:W-:Y:S02]  /*2d30*/  HADD2 R65, R59, R58 ;  /* 0x0000003a3b417230 */ /* 0x000fe40000000000 */
[----:B0-----:R-:W-:-:S04]  /*2d40*/  @P2 IMAD.WIDE R58, R62, 0x2, R56 ;  /* 0x000000023e3a2825 */ /* 0x001fc800078e0238 */
[--C-:B------:R-:W-:Y:S02]  /*2d50*/  HADD2.F32 R56, -RZ, R65.reuse.H0_H0 ;  /* 0x20000041ff387230 */ /* 0x100fe40000004100 */
[----:B------:R-:W-:Y:S01]  /*2d60*/  HADD2.F32 R65, -RZ, R65.H1_H1 ;  /* 0x30000041ff417230 */ /* 0x000fe20000004100 */
[----:B------:R-:W2:Y:S04]  /*2d70*/  @P2 LDG.E.U16 R58, desc[UR36][R58.64] ;  /* 0x000000243a3a2981 */ /* 0x000ea8000c1e1500 */
[----:B------:R-:W-:Y:S02]  /*2d80*/  FADD.FTZ R65, R56, R65 ;  /* 0x0000004138417221 */ /* 0x000fe40000010000 */
[----:B------:R-:W0:Y:S02]  /*2d90*/  @P1 LDC.64 R56, c[0x0][0x448] ;  /* 0x00011200ff381b82 */ /* 0x000e240000000a00 */
[----:B0-----:R-:W-:-:S06]  /*2da0*/  @P1 IMAD.WIDE.U32 R56, R17, 0x2, R56 ;  /* 0x0000000211381825 */ /* 0x001fcc00078e0038 */
[----:B------:R-:W3:Y:S01]  /*2db0*/  @P1 LDG.E.U16 R56, desc[UR36][R56.64] ;  /* 0x0000002438381981 */ /* 0x000ee2000c1e1500 */
[----:B------:R-:W-:Y:S01]  /*2dc0*/  @P1 SEL R67, R16, RZ, !P4 ;  /* 0x000000ff10431207 */ /* 0x000fe20006000000 */
[----:B------:R-:W-:-:S03]  /*2dd0*/  FMUL.FTZ R65, R65, UR15 ;  /* 0x0000000f41417c20 */ /* 0x000fc60008410000 */
[----:B------:R-:W-:Y:S01]  /*2de0*/  @P1 IADD3 R67, PT, PT, R64, -UR40, R67 ;  /* 0x8000002840431c10 */ /* 0x000fe2000fffe043 */
[----:B--2---:R-:W-:-:S03]  /*2df0*/  @P2 HADD2.F32 R66, -RZ, R58.H0_H0 ;  /* 0x2000003aff422230 */ /* 0x004fc60000004100 */
[----:B------:R-:W-:Y:S02]  /*2e00*/  @P1 I2FP.F32.S32 R58, R67 ;  /* 0x00000043003a1245 */ /* 0x000fe40000201400 */
[----:B------:R-:W-:Y:S01]  /*2e10*/  @P2 FADD.FTZ R65, R65, R66 ;  /* 0x0000004241412221 */ /* 0x000fe20000010000 */
[----:B---3--:R-:W-:-:S05]  /*2e20*/  @P1 HADD2.F32 R66, -RZ, R56.H0_H0 ;  /* 0x20000038ff421230 */ /* 0x008fca0000004100 */
[----:B------:R-:W-:-:S05]  /*2e30*/  @P1 FFMA.FTZ R65, R58, R66, R65 ;  /* 0x000000423a411223 */ /* 0x000fca0000010041 */
[----:B------:R2:W-:Y:S01]  /*2e40*/  STS [R63], R65 ;  /* 0x000000413f007388 */ /* 0x0005e20000000800 */
[----:B------:R-:W-:-:S07]  /*2e50*/  @!P3 FMNMX.FTZ R0, R0, R65, !PT ;  /* 0x000000410000b209 */ /* 0x000fce0007810000 */
.L_x_30:
[----:B------:R-:W-:Y:S05]  /*2e60*/  BSYNC.RECONVERGENT B1 ;  /* 0x0000000000017941 */ /* 0x000fea0003800200 */
.L_x_29:
[----:B01----:R-:W-:Y:S01]  /*2e70*/  MOV R56, UR20 ;  /* 0x0000001400387c02 */ /* 0x003fe20008000f00 */
[----:B------:R-:W-:Y:S01]  /*2e80*/  UIADD3 UR4, UPT, UPT, UR40, -0x1, URZ ;  /* 0xffffffff28047890 */ /* 0x000fe2000fffe0ff */
[----:B------:R-:W-:Y:S01]  /*2e90*/  IADD3 R60, P2, PT, R60, 0x100, RZ ;  /* 0x000001003c3c7810 */ /* 0x000fe20007f5e0ff */
[----:B--2---:R-:W-:Y:S01]  /*2ea0*/  VIADD R63, R63, 0x400 ;  /* 0x000004003f3f7836 */ /* 0x004fe20000000000 */
[----:B------:R-:W-:Y:S01]  /*2eb0*/  IADD3 R62, PT, PT, R62, 0x100, RZ ;  /* 0x000001003e3e7810 */ /* 0x000fe20007ffe0ff */
[----:B------:R-:W-:Y:S01]  /*2ec0*/  IMAD.MOV R56, RZ, RZ, -R56 ;  /* 0x000000ffff387224 */ /* 0x000fe200078e0a38 */
[----:B------:R-:W-:Y:S02]  /*2ed0*/  IADD3.X R61, PT, PT, RZ, R61, RZ, P2, !PT ;  /* 0x0000003dff3d7210 */ /* 0x000fe400017fe4ff */
[----:B------:R-:W-:Y:S02]  /*2ee0*/  MOV R57, UR4 ;  /* 0x0000000400397c02 */ /* 0x000fe40008000f00 */
[----:B------:R-:W-:-:S04]  /*2ef0*/  VIADDMNMX R56, R56, UR40, RZ, !PT ;  /* 0x0000002838387c46 */ /* 0x000fc8000f8001ff */
[----:B------:R-:W-:-:S04]  /*2f00*/  IADD3 R57, PT, PT, R57, 0x1f, -R56 ;  /* 0x0000001f39397810 */ /* 0x000fc80007ffe838 */
[----:B------:R-:W-:-:S04]  /*2f10*/  SHF.R.S32.HI R58, RZ, 0x1f, R57 ;  /* 0x0000001fff3a7819 */ /* 0x000fc80000011439 */
[----:B------:R-:W-:-:S04]  /*2f20*/  LEA.HI R58, R58, R57, RZ, 0x5 ;  /* 0x000000393a3a7211 */ /* 0x000fc800078f28ff */
[----:B------:R-:W-:-:S04]  /*2f30*/  LOP3.LUT R57, R58, 0xffffffe0, RZ, 0xc0, !PT ;  /* 0xffffffe03a397812 */ /* 0x000fc800078ec0ff */
[----:B------:R-:W-:Y:S02]  /*2f40*/  IADD3 R57, PT, PT, R57, R56, RZ ;  /* 0x0000003839397210 */ /* 0x000fe40007ffe0ff */
[C---:B------:R-:W-:Y:S02]  /*2f50*/  IADD3 R56, PT, PT, R64.reuse, 0xff, RZ ;  /* 0x000000ff40387810 */ /* 0x040fe40007ffe0ff */
[----:B------:R-:W-:Y:S02]  /*2f60*/  IADD3 R64, PT, PT, R64, 0x100, RZ ;  /* 0x0000010040407810 */ /* 0x000fe40007ffe0ff */
[----:B------:R-:W-:-:S13]  /*2f70*/  ISETP.GE.AND P1, PT, R56, R57, PT ;  /* 0x000000393800720c */ /* 0x000fda0003f26270 */
[----:B------:R-:W-:Y:S05]  /*2f80*/  @!P1 BRA `(.L_x_31) ;  /* 0xfffffff0000c9947 */ /* 0x000fea000383ffff */
.L_x_22:
[----:B0-----:R-:W-:Y:S05]  /*2f90*/  BSYNC.RECONVERGENT B0 ;  /* 0x0000000000007941 */ /* 0x001fea0003800200 */
.L_x_21:
[----:B------:R-:W0:Y:S01]  /*2fa0*/  SHFL.BFLY PT, R3, R0, 0x10, 0x1f ;  /* 0x0e001f0000037f89 */ /* 0x000e2200000e0000 */
[----:B------:R-:W-:Y:S01]  /*2fb0*/  MOV R14, 0x400 ;  /* 0x00000400000e7802 */ /* 0x000fe20000000f00 */
[----:B------:R-:W1:Y:S01]  /*2fc0*/  LDCU UR4, c[0x0][0x3f4] ;  /* 0x00007e80ff0477ac */ /* 0x000e620008000800 */
[----:B------:R-:W-:Y:S01]  /*2fd0*/  BSSY.RECONVERGENT B0, `(.L_x_32) ;  /* 0x000016f000007945 */ /* 0x000fe20003800200 */
[----:B-----5:R-:W3:Y:S01]  /*2fe0*/  S2R R6, SR_TID.X ;  /* 0x0000000000067919 */ /* 0x020ee20000002100 */
[----:B------:R-:W-:Y:S01]  /*2ff0*/  USHF.R.S32.HI UR14, URZ, 0x1f, UR39 ;  /* 0x0000001fff0e7899 */ /* 0x000fe20008011427 */
[----:B------:R-:W2:Y:S01]  /*3000*/  S2R R15, SR_CgaCtaId ;  /* 0x00000000000f7919 */ /* 0x000ea20000008800 */
[----:B-1----:R-:W-:Y:S01]  /*3010*/  IMAD.U32 R11, RZ, RZ, UR4 ;  /* 0x00000004ff0b7e24 */ /* 0x002fe2000f8e00ff */
[----:B0-----:R-:W-:-:S04]  /*3020*/  FMNMX.FTZ R3, R3, R0, !PT ;  /* 0x0000000003037209 */ /* 0x001fc80007810000 */
[----:B------:R-:W-:Y:S01]  /*3030*/  IADD3 R11, PT, PT, RZ, -R11, RZ ;  /* 0x8000000bff0b7210 */ /* 0x000fe20007ffe0ff */
[----:B------:R-:W0:Y:S01]  /*3040*/  SHFL.BFLY PT, R4, R3, 0x8, 0x1f ;  /* 0x0d001f0003047f89 */ /* 0x000e2200000e0000 */
[----:B---3--:R-:W-:Y:S02]  /*3050*/  LOP3.LUT P0, R0, R6, 0x1f, RZ, 0xc0, !PT ;  /* 0x0000001f06007812 */ /* 0x008fe4000780c0ff */
[----:B--2---:R-:W-:Y:S02]  /*3060*/  LEA R9, R15, R14, 0x18 ;  /* 0x0000000e0f097211 */ /* 0x004fe400078ec0ff */
[----:B------:R-:W-:Y:S02]  /*3070*/  ISETP.GT.U32.AND P1, PT, R0, 0x7, PT ;  /* 0x000000070000780c */ /* 0x000fe40003f24070 */
[----:B0-----:R-:W-:Y:S02]  /*3080*/  FMNMX.FTZ R4, R3, R4, !PT ;  /* 0x0000000403047209 */ /* 0x001fe40007810000 */
[----:B------:R-:W-:-:S03]  /*3090*/  LEA.HI R3, R6, R9, RZ, 0x1d ;  /* 0x0000000906037211 */ /* 0x000fc600078fe8ff */
[----:B------:R-:W0:Y:S02]  /*30a0*/  SHFL.BFLY PT, R5, R4, 0x4, 0x1f ;  /* 0x0c801f0004057f89 */ /* 0x000e2400000e0000 */
[----:B0-----:R-:W-:Y:S02]  /*30b0*/  FMNMX.FTZ R5, R4, R5, !PT ;  /* 0x0000000504057209 */ /* 0x001fe40007810000 */
[----:B------:R-:W-:-:S03]  /*30c0*/  LEA R4, R0, R9, 0x2 ;  /* 0x0000000900047211 */ /* 0x000fc600078e10ff */
[----:B------:R-:W0:Y:S02]  /*30d0*/  SHFL.BFLY PT, R8, R5, 0x2, 0x1f ;  /* 0x0c401f0005087f89 */ /* 0x000e2400000e0000 */
[----:B0-----:R-:W-:Y:S02]  /*30e0*/  FMNMX.FTZ R8, R5, R8, !PT ;  /* 0x0000000805087209 */ /* 0x001fe40007810000 */
[----:B------:R-:W-:-:S03]  /*30f0*/  MOV R5, 0xff7fffff ;  /* 0xff7fffff00057802 */ /* 0x000fc60000000f00 */
[----:B------:R-:W0:Y:S02]  /*3100*/  SHFL.BFLY PT, R7, R8, 0x1, 0x1f ;  /* 0x0c201f0008077f89 */ /* 0x000e2400000e0000 */
[----:B0-----:R-:W-:-:S05]  /*3110*/  FMNMX.FTZ R10, R8, R7, !PT ;  /* 0x00000007080a7209 */ /* 0x001fca0007810000 */
[----:B------:R0:W-:Y:S01]  /*3120*/  @!P0 STS [R3], R10 ;  /* 0x0000000a03008388 */ /* 0x0001e20000000800 */
[----:B------:R-:W-:Y:S01]  /*3130*/  BAR.SYNC.DEFER_BLOCKING 0x0 ;  /* 0x0000000000007b1d */ /* 0x000fe20000010000 */
[----:B0-----:R-:W-:-:S05]  /*3140*/  MOV R10, R11 ;  /* 0x0000000b000a7202 */ /* 0x001fca0000000f00 */
[----:B------:R-:W0:Y:S04]  /*3150*/  @!P1 LDS R5, [R4] ;  /* 0x0000000004059984 */ /* 0x000e280000000800 */
[----:B0-----:R-:W0:Y:S02]  /*3160*/  SHFL.BFLY PT, R8, R5, 0x4, 0x1f ;  /* 0x0c801f0005087f89 */ /* 0x001e2400000e0000 */
[----:B0-----:R-:W-:Y:S02]  /*3170*/  FMNMX.FTZ R7, R8, R5, !PT ;  /* 0x0000000508077209 */ /* 0x001fe40007810000 */
[----:B------:R-:W-:-:S03]  /*3180*/  VIADDMNMX R5, R10, UR40, RZ, !PT ;  /* 0x000000280a057c46 */ /* 0x000fc6000f8001ff */
[----:B------:R-:W0:Y:S02]  /*3190*/  SHFL.BFLY PT, R8, R7, 0x2, 0x1f ;  /* 0x0c401f0007087f89 */ /* 0x000e2400000e0000 */
[----:B0-----:R-:W-:Y:S02]  /*31a0*/  FMNMX.FTZ R9, R7, R8, !PT ;  /* 0x0000000807097209 */ /* 0x001fe40007810000 */
[----:B------:R-:W-:-:S03]  /*31b0*/  IADD3 R7, PT, PT, R6, R5, RZ ;  /* 0x0000000506077210 */ /* 0x000fc60007ffe0ff */
[----:B------:R-:W0:Y:S01]  /*31c0*/  SHFL.BFLY PT, R8, R9, 0x1, 0x1f ;  /* 0x0c201f0009087f89 */ /* 0x000e2200000e0000 */
[----:B------:R-:W-:Y:S02]  /*31d0*/  ISETP.GE.AND P0, PT, R7, UR40, PT ;  /* 0x0000002807007c0c */ /* 0x000fe4000bf06270 */
[----:B0-----:R-:W-:Y:S01]  /*31e0*/  FMNMX.FTZ R8, R9, R8, !PT ;  /* 0x0000000809087209 */ /* 0x001fe20007810000 */
[----:B------:R-:W-:-:S05]  /*31f0*/  HFMA2 R9, -RZ, RZ, 0, 0 ;  /* 0x00000000ff097431 */ /* 0x000fca00000001ff */
[----:B------:R-:W0:Y:S05]  /*3200*/  SHFL.IDX PT, R8, R8, RZ, 0x1f ;  /* 0x00001fff08087589 */ /* 0x000e2a00000e0000 */
[----:B------:R-:W-:Y:S05]  /*3210*/  @P0 BRA `(.L_x_33) ;  /* 0x0000001400280947 */ /* 0x000fea0003800000 */
[----:B------:R-:W1:Y:S02]  /*3220*/  LDC.64 R10, c[0x0][0x420] ;  /* 0x00010800ff0a7b82 */ /* 0x000e640000000a00 */
[----:B-1----:R-:W-:-:S04]  /*3230*/  ISETP.NE.U32.AND P0, PT, R10, RZ, PT ;  /* 0x000000ff0a00720c */ /* 0x002fc80003f05070 */
[----:B------:R-:W-:-:S13]  /*3240*/  ISETP.NE.AND.EX P0, PT, R11, RZ, PT, P0 ;  /* 0x000000ff0b00720c */ /* 0x000fda0003f05300 */
[----:B------:R-:W-:Y:S05]  /*3250*/  @P0 BRA `(.L_x_34) ;  /* 0x0000000c00940947 */ /* 0x000fea0003800000 */
[----:B------:R-:W-:Y:S01]  /*3260*/  IMAD.MOV.U32 R10, RZ, RZ, 0x100 ;  /* 0x00000100ff0a7424 */ /* 0x000fe200078e00ff */
[----:B------:R-:W-:Y:S01]  /*3270*/  LOP3.LUT R9, RZ, R6, RZ, 0x33, !PT ;  /* 0x00000006ff097212 */ /* 0x000fe200078e33ff */
[----:B------:R-:W-:Y:S01]  /*3280*/  BSSY.RECONVERGENT B1, `(.L_x_35) ;  /* 0x000001c000017945 */ /* 0x000fe20003800200 */
[----:B------:R-:W-:Y:S02]  /*3290*/  MOV R11, R7 ;  /* 0x00000007000b7202 */ /* 0x000fe40000000f00 */
[----:B------:R-:W-:-:S04]  /*32a0*/  VIADDMNMX R10, R7, R10, UR40, !PT ;  /* 0x00000028070a7e46 */ /* 0x000fc8000f80010a */
[----:B------:R-:W-:-:S04]  /*32b0*/  IADD3 R10, PT, PT, -R5, R10, R9 ;  /* 0x0000000a050a7210 */ /* 0x000fc80007ffe109 */
[C---:B------:R-:W-:Y:S02]  /*32c0*/  LOP3.LUT R9, R10.reuse, 0x300, RZ, 0xc0, !PT ;  /* 0x000003000a097812 */ /* 0x040fe400078ec0ff */
[----:B------:R-:W-:Y:S02]  /*32d0*/  ISETP.GE.U32.AND P1, PT, R10, 0x300, PT ;  /* 0x000003000a00780c */ /* 0x000fe40003f26070 */
[----:B------:R-:W-:Y:S02]  /*32e0*/  ISETP.NE.AND P0, PT, R9, 0x300, PT ;  /* 0x000003000900780c */ /* 0x000fe40003f05270 */
[----:B------:R-:W-:-:S11]  /*32f0*/  MOV R9, RZ ;  /* 0x000000ff00097202 */ /* 0x000fd60000000f00 */
[----:B------:R-:W-:Y:S05]  /*3300*/  @!P0 BRA `(.L_x_36) ;  /* 0x00000000004c8947 */ /* 0x000fea0003800000 */
[----:B------:R-:W-:Y:S01]  /*3310*/  IADD3 R12, PT, PT, R14, 0xc0, RZ ;  /* 0x000000c00e0c7810 */ /* 0x000fe20007ffe0ff */
[----:B------:R-:W-:Y:S01]  /*3320*/  IMAD.MOV.U32 R11, RZ, RZ, R7 ;  /* 0x000000ffff0b7224 */ /* 0x000fe200078e0007 */
[----:B------:R-:W-:Y:S02]  /*3330*/  LEA.HI R9, R10, 0x1, RZ, 0x18 ;  /* 0x000000010a097811 */ /* 0x000fe400078fc0ff */
[----:B------:R-:W-:Y:S02]  /*3340*/  LEA R13, R15, R12, 0x18 ;  /* 0x0000000c0f0d7211 */ /* 0x000fe400078ec0ff */
[----:B------:R-:W-:Y:S01]  /*3350*/  LOP3.LUT R10, R9, 0x3, RZ, 0xc0, !PT ;  /* 0x00000003090a7812 */ /* 0x000fe200078ec0ff */
[----:B------:R-:W-:Y:S01]  /*3360*/  HFMA2 R9, -RZ, RZ, 0, 0 ;  /* 0x00000000ff097431 */ /* 0x000fe200000001ff */
[----:B------:R-:W-:Y:S02]  /*3370*/  LEA R12, R6, R13, 0x2 ;  /* 0x0000000d060c7211 */ /* 0x000fe400078e10ff */
[----:B------:R-:W-:-:S07]  /*3380*/  IADD3 R10, PT, PT, -R10, RZ, RZ ;  /* 0x000000ff0a0a7210 */ /* 0x000fce0007ffe1ff */
.L_x_37:
[----:B------:R-:W0:Y:S01]  /*3390*/  LDS R13, [R12] ;  /* 0x000000000c0d7984 */ /* 0x000e220000000800 */
[----:B------:R-:W-:Y:S02]  /*33a0*/  IADD3 R10, PT, PT, R10, 0x1, RZ ;  /* 0x000000010a0a7810 */ /* 0x000fe40007ffe0ff */
[----:B------:R-:W-:Y:S02]  /*33b0*/  IADD3 R11, PT, PT, R11, 0x100, RZ ;  /* 0x000001000b0b7810 */ /* 0x000fe40007ffe0ff */
[----:B------:R-:W-:Y:S01]  /*33c0*/  ISETP.NE.AND P0, PT, R10, RZ, PT ;  /* 0x000000ff0a00720c */ /* 0x000fe20003f05270 */
[----:B0-----:R-:W-:-:S04]  /*33d0*/  FADD.FTZ R13, -R8, R13 ;  /* 0x0000000d080d7221 */ /* 0x001fc80000010100 */
[----:B------:R-:W-:-:S06]  /*33e0*/  FMUL.FTZ R13, R13, 1.4426950216293334961 ;  /* 0x3fb8aa3b0d0d7820 */ /* 0x000fcc0000410000 */
[----:B------:R-:W0:Y:S02]  /*33f0*/  MUFU.EX2 R13, R13 ;  /* 0x0000000d000d7308 */ /* 0x000e240000000800 */
[----:B0-----:R0:W-:Y:S01]  /*3400*/  STS [R12], R13 ;  /* 0x0000000d0c007388 */ /* 0x0011e20000000800 */
[----:B------:R-:W-:Y:S01]  /*3410*/  FADD.FTZ R9, R13, R9 ;  /* 0x000000090d097221 */ /* 0x000fe20000010000 */
[----:B0-----:R-:W-:Y:S01]  /*3420*/  VIADD R12, R12, 0x400 ;  /* 0x000004000c0c7836 */ /* 0x001fe20000000000 */
[----:B------:R-:W-:Y:S06]  /*3430*/  @P0 BRA `(.L_x_37) ;  /* 0xfffffffc00d40947 */ /* 0x000fec000383ffff */
.L_x_36:
[----:B------:R-:W-:Y:S05]  /*3440*/  BSYNC.RECONVERGENT B1 ;  /* 0x0000000000017941 */ /* 0x000fea0003800200 */
.L_x_35:
[----:B------:R-:W-:Y:S05]  /*3450*/  @!P1 BRA `(.L_x_33) ;  /* 0x0000001000989947 */ /* 0x000fea0003800000 */
[----:B------:R-:W-:Y:S01]  /*3460*/  IADD3 R12, PT, PT, -R11, UR40, RZ ;  /* 0x000000280b0c7c10 */ /* 0x000fe2000fffe1ff */
[----:B------:R-:W-:Y:S01]  /*3470*/  BSSY.RECONVERGENT B1, `(.L_x_38) ;  /* 0x0000070000017945 */ /* 0x000fe20003800200 */
[----:B------:R-:W-:Y:S02]  /*3480*/  IADD3 R14, PT, PT, R14, 0xc0, RZ ;  /* 0x000000c00e0e7810 */ /* 0x000fe40007ffe0ff */
[----:B------:R-:W-:Y:S02]  /*3490*/  ISETP.GT.AND P1, PT, R12, 0xc00, PT ;  /* 0x00000c000c00780c */ /* 0x000fe40003f24270 */
[----:B------:R-:W-:Y:S02]  /*34a0*/  SHF.L.U32 R10, R5, 0x2, RZ ;  /* 0x00000002050a7819 */ /* 0x000fe400000006ff */
[----:B------:R-:W-:Y:S02]  /*34b0*/  LEA R15, R15, R14, 0x18 ;  /* 0x0000000e0f0f7211 */ /* 0x000fe400078ec0ff */
[----:B------:R-:W-:-:S02]  /*34c0*/  LEA R10, R11, -R10, 0x2 ;  /* 0x8000000a0b0a7211 */ /* 0x000fc400078e10ff */
[----:B------:R-:W-:Y:S02]  /*34d0*/  PLOP3.LUT P0, PT, PT, PT, PT, 0x80, 0x8 ;  /* 0x000000000008781c */ /* 0x000fe40003f0f070 */
[----:B------:R-:W-:-:S03]  /*34e0*/  IADD3 R10, PT, PT, R10, 0x800, R15 ;  /* 0x000008000a0a7810 */ /* 0x000fc60007ffe00f */
[----:B------:R-:W-:Y:S08]  /*34f0*/  @!P1 BRA `(.L_x_39) ;  /* 0x00000004009c9947 */ /* 0x000ff00003800000 */
[----:B------:R-:W-:Y:S02]  /*3500*/  MOV R12, UR40 ;  /* 0x00000028000c7c02 */ /* 0x000fe40008000f00 */
[----:B------:R-:W-:-:S03]  /*3510*/  PLOP3.LUT P0, PT, PT, PT, PT, 0x8, 0x80 ;  /* 0x000000000080781c */ /* 0x000fc60003f0e170 */
[----:B------:R-:W-:-:S10]  /*3520*/  VIADD R12, R12, 0xfffff400 ;  /* 0xfffff4000c0c7836 */ /* 0x000fd40000000000 */
.L_x_40:
[----:B------:R-:W0:Y:S01]  /*3530*/  LDS R13, [R10+-0x800] ;  /* 0xfff800000a0d7984 */ /* 0x000e220000000800 */
[----:B------:R-:W-:-:S03]  /*3540*/  IADD3 R11, PT, PT, R11, 0x1000, RZ ;  /* 0x000010000b0b7810 */ /* 0x000fc60007ffe0ff */
[----:B------:R-:W1:Y:S01]  /*3550*/  LDS R15, [R10+-0x400] ;  /* 0xfffc00000a0f7984 */ /* 0x000e620000000800 */
[----:B------:R-:W-:-:S03]  /*3560*/  ISETP.GE.AND P1, PT, R11, R12, PT ;  /* 0x0000000c0b00720c */ /* 0x000fc60003f26270 */
[----:B------:R-:W2:Y:S04]  /*3570*/  LDS R21, [R10] ;  /* 0x000000000a157984 */ /* 0x000ea80000000800 */
[----:B------:R-:W3:Y:S04]  /*3580*/  LDS R23, [R10+0x400] ;  /* 0x000400000a177984 */ /* 0x000ee80000000800 */
[----:B----4-:R-:W4:Y:S04]  /*3590*/  LDS R25, [R10+0x800] ;  /* 0x000800000a197984 */ /* 0x010f280000000800 */
[----:B------:R-:W5:Y:S04]  /*35a0*/  LDS R27, [R10+0xc00] ;  /* 0x000c00000a1b7984 */ /* 0x000f680000000800 */
[----:B------:R-:W5:Y:S04]  /*35b0*/  LDS R29, [R10+0x1000] ;  /* 0x001000000a1d7984 */ /* 0x000f680000000800 */
[----:B------:R-:W5:Y:S04]  /*35c0*/  LDS R31, [R10+0x1400] ;  /* 0x001400000a1f7984 */ /* 0x000f680000000800 */
[----:B------:R-:W5:Y:S04]  /*35d0*/  LDS R33, [R10+0x1800] ;  /* 0x001800000a217984 */ /* 0x000f680000000800 */
[----:B------:R-:W5:Y:S01]  /*35e0*/  LDS R35, [R10+0x1c00] ;  /* 0x001c00000a237984 */ /* 0x000f620000000800 */
[----:B0-----:R-:W-:-:S03]  /*35f0*/  FADD.FTZ R13, -R8, R13 ;  /* 0x0000000d080d7221 */ /* 0x001fc60000010100 */
[----:B------:R-:W0:Y:S01]  /*3600*/  LDS R37, [R10+0x2000] ;  /* 0x002000000a257984 */ /* 0x000e220000000800 */
[----:B------:R-:W-:Y:S01]  /*3610*/  FMUL.FTZ R13, R13, 1.4426950216293334961 ;  /* 0x3fb8aa3b0d0d7820 */ /* 0x000fe20000410000 */
[C---:B-1----:R-:W-:Y:S02]  /*3620*/  FADD.FTZ R15, -R8.reuse, R15 ;  /* 0x0000000f080f7221 */ /* 0x042fe40000010100 */
[----:B------:R-:W1:Y:S01]  /*3630*/  LDS R39, [R10+0x2400] ;  /* 0x002400000a277984 */ /* 0x000e620000000800 */
[C---:B--2---:R-:W-:Y:S01]  /*3640*/  FADD.FTZ R21, -R8.reuse, R21 ;  /* 0x0000001508157221 */ /* 0x044fe20000010100 */
[----:B------:R-:W-:Y:S02]  /*3650*/  FMUL.FTZ R15, R15, 1.4426950216293334961 ;  /* 0x3fb8aa3b0f0f7820 */ /* 0x000fe40000410000 */
[----:B------:R-:W2:Y:S01]  /*3660*/  LDS R41, [R10+0x2800] ;  /* 0x002800000a297984 */ /* 0x000ea20000000800 */
[----:B------:R-:W5:Y:S01]  /*3670*/  MUFU.EX2 R13, R13 ;  /* 0x0000000d000d7308 */ /* 0x000f620000000800 */
[----:B------:R-:W-:Y:S01]  /*3680*/  FMUL.FTZ R21, R21, 1.4426950216293334961 ;  /* 0x3fb8aa3b15157820 */ /* 0x000fe20000410000 */
[C---:B---3--:R-:W-:Y:S01]  /*3690*/  FADD.FTZ R23, -R8.reuse, R23 ;  /* 0x0000001708177221 */ /* 0x048fe20000010100 */
[----:B------:R-:W3:Y:S01]  /*36a0*/  LDS R43, [R10+0x2c00] ;  /* 0x002c00000a2b7984 */ /* 0x000ee20000000800 */
[----:B----4-:R-:W-:-:S02]  /*36b0*/  FADD.FTZ R25, -R8, R25 ;  /* 0x0000001908197221 */ /* 0x010fc40000010100 */
[----:B------:R-:W-:Y:S01]  /*36c0*/  FMUL.FTZ R23, R23, 1.4426950216293334961 ;  /* 0x3fb8aa3b17177820 */ /* 0x000fe20000410000 */
[----:B------:R-:W4:Y:S01]  /*36d0*/  LDS R45, [R10+0x3000] ;  /* 0x003000000a2d7984 */ /* 0x000f220000000800 */
[----:B------:R-:W0:Y:S01]  /*36e0*/  MUFU.EX2 R15, R15 ;  /* 0x0000000f000f7308 */ /* 0x000e220000000800 */
[----:B------:R-:W-:Y:S01]  /*36f0*/  FMUL.FTZ R25, R25, 1.4426950216293334961 ;  /* 0x3fb8aa3b19197820 */ /* 0x000fe20000410000 */
[C---:B-----5:R-:W-:Y:S01]  /*3700*/  FADD.FTZ R27, -R8.reuse, R27 ;  /* 0x0000001b081b7221 */ /* 0x060fe20000010100 */
[----:B------:R-:W5:Y:S01]  /*3710*/  LDS R47, [R10+0x3400] ;  /* 0x003400000a2f7984 */ /* 0x000f620000000800 */
[C---:B------:R-:W-:Y:S02]  /*3720*/  FADD.FTZ R29, -R8.reuse, R29 ;  /* 0x0000001d081d7221 */ /* 0x040fe40000010100 */
[----:B------:R-:W-:Y:S02]  /*3730*/  FMUL.FTZ R27, R27, 1.4426950216293334961 ;  /* 0x3fb8aa3b1b1b7820 */ /* 0x000fe40000410000 */
[----:B------:R-:W1:Y:S01]  /*3740*/  MUFU.EX2 R21, R21 ;  /* 0x0000001500157308 */ /* 0x000e620000000800 */
[----:B------:R-:W-:Y:S01]  /*3750*/  FADD.FTZ R14, R13, R9 ;  /* 0x000000090d0e7221 */ /* 0x000fe20000010000 */
[----:B------:R-:W-:Y:S01]  /*3760*/  FMUL.FTZ R29, R29, 1.4426950216293334961 ;  /* 0x3fb8aa3b1d1d7820 */ /* 0x000fe20000410000 */
[C---:B------:R-:W-:Y:S01]  /*3770*/  FADD.FTZ R31, -R8.reuse, R31 ;  /* 0x0000001f081f7221 */ /* 0x040fe20000010100 */
[----:B------:R-:W-:Y:S01]  /*3780*/  STS [R10+-0x800], R13 ;  /* 0xfff8000d0a007388 */ /* 0x000fe20000000800 */
[----:B------:R-:W-:-:S02]  /*3790*/  FADD.FTZ R33, -R8, R33 ;  /* 0x0000002108217221 */ /* 0x000fc40000010100 */
[----:B------:R-:W-:Y:S01]  /*37a0*/  FMUL.FTZ R31, R31, 1.4426950216293334961 ;  /* 0x3fb8aa3b1f1f7820 */ /* 0x000fe20000410000 */
[----:B------:R-:W2:Y:S01]  /*37b0*/  MUFU.EX2 R23, R23 ;  /* 0x0000001700177308 */ /* 0x000ea20000000800 */
[----:B0-----:R-:W-:Y:S01]  /*37c0*/  FADD.FTZ R14, R14, R15 ;  /* 0x0000000f0e0e7221 */ /* 0x001fe20000010000 */
[----:B------:R-:W-:Y:S01]  /*37d0*/  FMUL.FTZ R33, R33, 1.4426950216293334961 ;  /* 0x3fb8aa3b21217820 */ /* 0x000fe20000410000 */
[C---:B------:R-:W-:Y:S01]  /*37e0*/  FADD.FTZ R35, -R8.reuse, R35 ;  /* 0x0000002308237221 */ /* 0x040fe20000010100 */
[----:B------:R-:W-:Y:S01]  /*37f0*/  STS [R10+-0x400], R15 ;  /* 0xfffc000f0a007388 */ /* 0x000fe20000000800 */
[----:B------:R-:W-:Y:S02]  /*3800*/  FADD.FTZ R37, -R8, R37 ;  /* 0x0000002508257221 */ /* 0x000fe40000010100 */
[----:B------:R-:W-:Y:S01]  /*3810*/  FMUL.FTZ R35, R35, 1.4426950216293334961 ;  /* 0x3fb8aa3b23237820 */ /* 0x000fe20000410000 */
[----:B------:R-:W0:Y:S01]  /*3820*/  MUFU.EX2 R25, R25 ;  /* 0x0000001900197308 */ /* 0x000e220000000800 */
[----:B-1----:R-:W-:Y:S01]  /*3830*/  FADD.FTZ R14, R14, R21 ;  /* 0x000000150e0e7221 */ /* 0x002fe20000010000 */
[----:B------:R-:W-:Y:S01]  /*3840*/  FMUL.FTZ R37, R37, 1.4426950216293334961 ;  /* 0x3fb8aa3b25257820 */ /* 0x000fe20000410000 */
[----:B------:R-:W-:Y:S01]  /*3850*/  FADD.FTZ R39, -R8, R39 ;  /* 0x0000002708277221 */ /* 0x000fe20000010100 */
[----:B------:R-:W-:Y:S03]  /*3860*/  STS [R10], R21 ;  /* 0x000000150a007388 */ /* 0x000fe60000000800 */
[----:B------:R-:W-:Y:S01]  /*3870*/  FMUL.FTZ R39, R39, 1.4426950216293334961 ;  /* 0x3fb8aa3b27277820 */ /* 0x000fe20000410000 */
[----:B------:R-:W1:Y:S01]  /*3880*/  MUFU.EX2 R27, R27 ;  /* 0x0000001b001b7308 */ /* 0x000e620000000800 */
[----:B--2---:R-:W-:Y:S01]  /*3890*/  FADD.FTZ R14, R14, R23 ;  /* 0x000000170e0e7221 */ /* 0x004fe20000010000 */
[C---:B------:R-:W-:Y:S01]  /*38a0*/  FADD.FTZ R41, -R8.reuse, R41 ;  /* 0x0000002908297221 */ /* 0x040fe20000010100 */
[----:B---3--:R-:W-:Y:S01]  /*38b0*/  FADD.FTZ R43, -R8, R43 ;  /* 0x0000002b082b7221 */ /* 0x008fe20000010100 */
[----:B------:R-:W-:Y:S02]  /*38c0*/  STS [R10+0x400], R23 ;  /* 0x000400170a007388 */ /* 0x000fe40000000800 */
[----:B------:R-:W-:Y:S01]  /*38d0*/  FMUL.FTZ R41, R41, 1.4426950216293334961 ;  /* 0x3fb8aa3b29297820 */ /* 0x000fe20000410000 */
[----:B------:R-:W-:Y:S01]  /*38e0*/  FMUL.FTZ R43, R43, 1.4426950216293334961 ;  /* 0x3fb8aa3b2b2b7820 */ /* 0x000fe20000410000 */
[----:B------:R-:W2:Y:S01]  /*38f0*/  MUFU.EX2 R29, R29 ;  /* 0x0000001d001d7308 */ /* 0x000ea20000000800 */
[----:B0-----:R-:W-:Y:S01]  /*3900*/  FADD.FTZ R14, R14, R25 ;  /* 0x000000190e0e7221 */ /* 0x001fe20000010000 */
[C---:B----4-:R-:W-:Y:S01]  /*3910*/  FADD.FTZ R45, -R8.reuse, R45 ;  /* 0x0000002d082d7221 */ /* 0x050fe20000010100 */
[----:B-----5:R-:W-:Y:S01]  /*3920*/  FADD.FTZ R47, -R8, R47 ;  /* 0x0000002f082f7221 */ /* 0x020fe20000010100 */
[----:B------:R-:W-:Y:S02]  /*3930*/  STS [R10+0x800], R25 ;  /* 0x000800190a007388 */ /* 0x000fe40000000800 */
[----:B------:R-:W-:Y:S01]  /*3940*/  FMUL.FTZ R45, R45, 1.4426950216293334961 ;  /* 0x3fb8aa3b2d2d7820 */ /* 0x000fe20000410000 */
[----:B------:R-:W-:Y:S01]  /*3950*/  FMUL.FTZ R47, R47, 1.4426950216293334961 ;  /* 0x3fb8aa3b2f2f7820 */ /* 0x000fe20000410000 */
[----:B------:R-:W0:Y:S01]  /*3960*/  MUFU.EX2 R31, R31 ;  /* 0x0000001f001f7308 */ /* 0x000e220000000800 */
[----:B-1----:R-:W-:Y:S01]  /*3970*/  FADD.FTZ R14, R14, R27 ;  /* 0x0000001b0e0e7221 */ /* 0x002fe20000010000 */
[----:B------:R-:W-:Y:S06]  /*3980*/  STS [R10+0xc00], R27 ;  /* 0x000c001b0a007388 */ /* 0x000fec0000000800 */
[----:B------:R-:W1:Y:S01]  /*3990*/  MUFU.EX2 R33, R33 ;  /* 0x0000002100217308 */ /* 0x000e620000000800 */
[----:B--2---:R-:W-:Y:S01]  /*39a0*/  FADD.FTZ R14, R14, R29 ;  /* 0x0000001d0e0e7221 */ /* 0x004fe20000010000 */
[----:B------:R-:W-:Y:S06]  /*39b0*/  STS [R10+0x1000], R29 ;  /* 0x0010001d0a007388 */ /* 0x000fec0000000800 */
[----:B------:R-:W2:Y:S01]  /*39c0*/  MUFU.EX2 R35, R35 ;  /* 0x0000002300237308 */ /* 0x000ea20000000800 */
[----:B0-----:R-:W-:Y:S01]  /*39d0*/  FADD.FTZ R14, R14, R31 ;  /* 0x0000001f0e0e7221 */ /* 0x001fe20000010000 */
[----:B------:R-:W-:Y:S06]  /*39e0*/  STS [R10+0x1400], R31 ;  /* 0x0014001f0a007388 */ /* 0x000fec0000000800 */
        /* <DEDUP_REMOVED lines=17> */
[----:B------:R-:W-:Y:S03]  /*3b00*/  STS [R10+0x2c00], R43 ;  /* 0x002c002b0a007388 */ /* 0x000fe60000000800 */
[----:B-1----:R-:W-:Y:S01]  /*3b10*/  FADD.FTZ R14, R14, R45 ;  /* 0x0000002d0e0e7221 */ /* 0x002fe20000010000 */
[----:B------:R-:W-:Y:S04]  /*3b20*/  STS [R10+0x3000], R45 ;  /* 0x0030002d0a007388 */ /* 0x000fe80000000800 */
[----:B--2---:R0:W-:Y:S01]  /*3b30*/  STS [R10+0x3400], R47 ;  /* 0x0034002f0a007388 */ /* 0x0041e20000000800 */
[----:B------:R-:W-:Y:S01]  /*3b40*/  FADD.FTZ R9, R14, R47 ;  /* 0x0000002f0e097221 */ /* 0x000fe20000010000 */
[----:B0-----:R-:W-:Y:S01]  /*3b50*/  IADD3 R10, PT, PT, R10, 0x4000, RZ ;  /* 0x000040000a0a7810 */ /* 0x001fe20007ffe0ff */
[----:B------:R-:W-:Y:S06]  /*3b60*/  @!P1 BRA `(.L_x_40) ;  /* 0xfffffff800709947 */ /* 0x000fec000383ffff */
.L_x_39:
[----:B------:R-:W-:Y:S05]  /*3b70*/  BSYNC.RECONVERGENT B1 ;  /* 0x0000000000017941 */ /* 0x000fea0003800200 */
.L_x_38:
[----:B------:R-:W-:Y:S01]  /*3b80*/  IADD3 R12, PT, PT, -R11, UR40, RZ ;  /* 0x000000280b0c7c10 */ /* 0x000fe2000fffe1ff */
[----:B------:R-:W-:Y:S03]  /*3b90*/  BSSY.RECONVERGENT B1, `(.L_x_41) ;  /* 0x0000036000017945 */ /* 0x000fe60003800200 */
[----:B------:R-:W-:-:S13]  /*3ba0*/  ISETP.GT.AND P1, PT, R12, 0x400, PT ;  /* 0x000004000c00780c */ /* 0x000fda0003f24270 */
[----:B------:R-:W-:Y:S05]  /*3bb0*/  @!P1 BRA `(.L_x_42) ;  /* 0x0000000000cc9947 */ /* 0x000fea0003800000 */
[----:B------:R-:W0:Y:S01]  /*3bc0*/  LDS R13, [R10+-0x800] ;  /* 0xfff800000a0d7984 */ /* 0x000e220000000800 */
[----:B------:R-:W-:Y:S02]  /*3bd0*/  PLOP3.LUT P0, PT, PT, PT, PT, 0x8, 0x80 ;  /* 0x000000000080781c */ /* 0x000fe40003f0e170 */
[----:B------:R-:W-:Y:S01]  /*3be0*/  IADD3 R11, PT, PT, R11, 0x800, RZ ;  /* 0x000008000b0b7810 */ /* 0x000fe20007ffe0ff */
[----:B------:R-:W1:Y:S04]  /*3bf0*/  LDS R15, [R10+-0x400] ;  /* 0xfffc00000a0f7984 */ /* 0x000e680000000800 */
[----:B------:R-:W2:Y:S04]  /*3c00*/  LDS R21, [R10] ;  /* 0x000000000a157984 */ /* 0x000ea80000000800 */
[----:B------:R-:W3:Y:S04]  /*3c10*/  LDS R23, [R10+0x400] ;  /* 0x000400000a177984 */ /* 0x000ee80000000800 */
[----:B----4-:R-:W4:Y:S04]  /*3c20*/  LDS R25, [R10+0x800] ;  /* 0x000800000a197984 */ /* 0x010f280000000800 */
[----:B------:R-:W5:Y:S04]  /*3c30*/  LDS R27, [R10+0xc00] ;  /* 0x000c00000a1b7984 */ /* 0x000f680000000800 */
[----:B------:R-:W5:Y:S04]  /*3c40*/  LDS R29, [R10+0x1000] ;  /* 0x001000000a1d7984 */ /* 0x000f680000000800 */
[----:B------:R-:W5:Y:S01]  /*3c50*/  LDS R31, [R10+0x1400] ;  /* 0x001400000a1f7984 */ /* 0x000f620000000800 */
[----:B0-----:R-:W-:-:S04]  /*3c60*/  FADD.FTZ R13, -R8, R13 ;  /* 0x0000000d080d7221 */ /* 0x001fc80000010100 */
[----:B------:R-:W-:Y:S01]  /*3c70*/  FMUL.FTZ R13, R13, 1.4426950216293334961 ;  /* 0x3fb8aa3b0d0d7820 */ /* 0x000fe20000410000 */
[C---:B-1----:R-:W-:Y:S01]  /*3c80*/  FADD.FTZ R15, -R8.reuse, R15 ;  /* 0x0000000f080f7221 */ /* 0x042fe20000010100 */
[----:B--2---:R-:W-:-:S03]  /*3c90*/  FADD.FTZ R21, -R8, R21 ;  /* 0x0000001508157221 */ /* 0x004fc60000010100 */
[----:B------:R-:W-:Y:S01]  /*3ca0*/  FMUL.FTZ R15, R15, 1.4426950216293334961 ;  /* 0x3fb8aa3b0f0f7820 */ /* 0x000fe20000410000 */
[----:B------:R-:W0:Y:S01]  /*3cb0*/  MUFU.EX2 R13, R13 ;  /* 0x0000000d000d7308 */ /* 0x000e220000000800 */
[----:B------:R-:W-:Y:S01]  /*3cc0*/  FMUL.FTZ R21, R21, 1.4426950216293334961 ;  /* 0x3fb8aa3b15157820 */ /* 0x000fe20000410000 */
[C---:B---3--:R-:W-:Y:S01]  /*3cd0*/  FADD.FTZ R23, -R8.reuse, R23 ;  /* 0x0000001708177221 */ /* 0x048fe20000010100 */
[----:B----4-:R-:W-:-:S03]  /*3ce0*/  FADD.FTZ R25, -R8, R25 ;  /* 0x0000001908197221 */ /* 0x010fc60000010100 */
[----:B------:R-:W-:Y:S02]  /*3cf0*/  FMUL.FTZ R23, R23, 1.4426950216293334961 ;  /* 0x3fb8aa3b17177820 */ /* 0x000fe40000410000 */
[----:B------:R-:W1:Y:S01]  /*3d00*/  MUFU.EX2 R15, R15 ;  /* 0x0000000f000f7308 */ /* 0x000e620000000800 */
[----:B------:R-:W-:Y:S01]  /*3d10*/  FMUL.FTZ R25, R25, 1.4426950216293334961 ;  /* 0x3fb8aa3b19197820 */ /* 0x000fe20000410000 */
[C---:B-----5:R-:W-:Y:S01]  /*3d20*/  FADD.FTZ R27, -R8.reuse, R27 ;  /* 0x0000001b081b7221 */ /* 0x060fe20000010100 */
[----:B------:R-:W-:-:S03]  /*3d30*/  FADD.FTZ R29, -R8, R29 ;  /* 0x0000001d081d7221 */ /* 0x000fc60000010100 */
[----:B------:R-:W-:Y:S02]  /*3d40*/  FMUL.FTZ R27, R27, 1.4426950216293334961 ;  /* 0x3fb8aa3b1b1b7820 */ /* 0x000fe40000410000 */
[----:B------:R-:W2:Y:S01]  /*3d50*/  MUFU.EX2 R21, R21 ;  /* 0x0000001500157308 */ /* 0x000ea20000000800 */
[----:B0-----:R-:W-:Y:S01]  /*3d60*/  FADD.FTZ R9, R9, R13 ;  /* 0x0000000d09097221 */ /* 0x001fe20000010000 */
[----:B------:R-:W-:Y:S01]  /*3d70*/  FADD.FTZ R31, -R8, R31 ;  /* 0x0000001f081f7221 */ /* 0x000fe20000010100 */
[----:B------:R-:W-:Y:S01]  /*3d80*/  FMUL.FTZ R29, R29, 1.4426950216293334961 ;  /* 0x3fb8aa3b1d1d7820 */ /* 0x000fe20000410000 */
[----:B------:R-:W-:Y:S02]  /*3d90*/  STS [R10+-0x800], R13 ;  /* 0xfff8000d0a007388 */ /* 0x000fe40000000800 */
[----:B------:R-:W-:Y:S02]  /*3da0*/  FMUL.FTZ R31, R31, 1.4426950216293334961 ;  /* 0x3fb8aa3b1f1f7820 */ /* 0x000fe40000410000 */
[----:B------:R-:W0:Y:S01]  /*3db0*/  MUFU.EX2 R23, R23 ;  /* 0x0000001700177308 */ /* 0x000e220000000800 */
[----:B-1----:R-:W-:Y:S01]  /*3dc0*/  FADD.FTZ R9, R9, R15 ;  /* 0x0000000f09097221 */ /* 0x002fe20000010000 */
[----:B------:R-:W-:Y:S06]  /*3dd0*/  STS [R10+-0x400], R15 ;  /* 0xfffc000f0a007388 */ /* 0x000fec0000000800 */
[----:B------:R-:W1:Y:S01]  /*3de0*/  MUFU.EX2 R25, R25 ;  /* 0x0000001900197308 */ /* 0x000e620000000800 */
[----:B--2---:R-:W-:Y:S01]  /*3df0*/  FADD.FTZ R9, R9, R21 ;  /* 0x0000001509097221 */ /* 0x004fe20000010000 */
[----:B------:R-:W-:Y:S06]  /*3e00*/  STS [R10], R21 ;  /* 0x000000150a007388 */ /* 0x000fec0000000800 */
        /* <DEDUP_REMOVED lines=8> */
[----:B------:R-:W-:Y:S03]  /*3e90*/  STS [R10+0xc00], R27 ;  /* 0x000c001b0a007388 */ /* 0x000fe60000000800 */
[----:B0-----:R-:W-:Y:S01]  /*3ea0*/  FADD.FTZ R9, R9, R29 ;  /* 0x0000001d09097221 */ /* 0x001fe20000010000 */
[----:B------:R-:W-:Y:S04]  /*3eb0*/  STS [R10+0x1000], R29 ;  /* 0x0010001d0a007388 */ /* 0x000fe80000000800 */
[----:B-1----:R0:W-:Y:S01]  /*3ec0*/  STS [R10+0x1400], R31 ;  /* 0x0014001f0a007388 */ /* 0x0021e20000000800 */
[----:B------:R-:W-:Y:S01]  /*3ed0*/  FADD.FTZ R9, R9, R31 ;  /* 0x0000001f09097221 */ /* 0x000fe20000010000 */
[----:B0-----:R-:W-:-:S07]  /*3ee0*/  IADD3 R10, PT, PT, R10, 0x2000, RZ ;  /* 0x000020000a0a7810 */ /* 0x001fce0007ffe0ff */
.L_x_42:
[----:B------:R-:W-:Y:S05]  /*3ef0*/  BSYNC.RECONVERGENT B1 ;  /* 0x0000000000017941 */ /* 0x000fea0003800200 */
.L_x_41:
[----:B------:R-:W-:-:S13]  /*3f00*/  ISETP.LT.OR P0, PT, R11, UR40, P0 ;  /* 0x000000280b007c0c */ /* 0x000fda0008701670 */
[----:B------:R-:W-:Y:S05]  /*3f10*/  @!P0 BRA `(.L_x_33) ;  /* 0x0000000400e88947 */ /* 0x000fea0003800000 */
[----:B------:R-:W0:Y:S04]  /*3f20*/  LDS R11, [R10+-0x800] ;  /* 0xfff800000a0b7984 */ /* 0x000e280000000800 */
[----:B------:R-:W1:Y:S04]  /*3f30*/  LDS R13, [R10+-0x400] ;  /* 0xfffc00000a0d7984 */ /* 0x000e680000000800 */
[----:B------:R-:W2:Y:S04]  /*3f40*/  LDS R15, [R10] ;  /* 0x000000000a0f7984 */ /* 0x000ea80000000800 */
[----:B------:R-:W3:Y:S01]  /*3f50*/  LDS R21, [R10+0x400] ;  /* 0x000400000a157984 */ /* 0x000ee20000000800 */
[C---:B0-----:R-:W-:Y:S01]  /*3f60*/  FADD.FTZ R11, -R8.reuse, R11 ;  /* 0x0000000b080b7221 */ /* 0x041fe20000010100 */
[----:B-1----:R-:W-:-:S03]  /*3f70*/  FADD.FTZ R13, -R8, R13 ;  /* 0x0000000d080d7221 */ /* 0x002fc60000010100 */
[----:B------:R-:W-:Y:S01]  /*3f80*/  FMUL.FTZ R11, R11, 1.4426950216293334961 ;  /* 0x3fb8aa3b0b0b7820 */ /* 0x000fe20000410000 */
[----:B--2---:R-:W-:Y:S01]  /*3f90*/  FADD.FTZ R15, -R8, R15 ;  /* 0x0000000f080f7221 */ /* 0x004fe20000010100 */
[----:B------:R-:W-:-:S04]  /*3fa0*/  FMUL.FTZ R13, R13, 1.4426950216293334961 ;  /* 0x3fb8aa3b0d0d7820 */ /* 0x000fc80000410000 */
[----:B------:R-:W0:Y:S01]  /*3fb0*/  MUFU.EX2 R11, R11 ;  /* 0x0000000b000b7308 */ /* 0x000e220000000800 */
[----:B---3--:R-:W-:Y:S01]  /*3fc0*/  FADD.FTZ R21, -R8, R21 ;  /* 0x0000001508157221 */ /* 0x008fe20000010100 */
[----:B------:R-:W-:-:S03]  /*3fd0*/  FMUL.FTZ R15, R15, 1.4426950216293334961 ;  /* 0x3fb8aa3b0f0f7820 */ /* 0x000fc60000410000 */
[----:B------:R-:W-:-:S03]  /*3fe0*/  FMUL.FTZ R21, R21, 1.4426950216293334961 ;  /* 0x3fb8aa3b15157820 */ /* 0x000fc60000410000 */
[----:B------:R-:W1:Y:S08]  /*3ff0*/  MUFU.EX2 R13, R13 ;  /* 0x0000000d000d7308 */ /* 0x000e700000000800 */
[----:B------:R-:W2:Y:S01]  /*4000*/  MUFU.EX2 R15, R15 ;  /* 0x0000000f000f7308 */ /* 0x000ea20000000800 */
[----:B0-----:R3:W-:Y:S01]  /*4010*/  STS [R10+-0x800], R11 ;  /* 0xfff8000b0a007388 */ /* 0x0017e20000000800 */
[----:B------:R-:W-:-:S06]  /*4020*/  FADD.FTZ R9, R9, R11 ;  /* 0x0000000b09097221 */ /* 0x000fcc0000010000 */
[----:B------:R-:W0:Y:S01]  /*4030*/  MUFU.EX2 R21, R21 ;  /* 0x0000001500157308 */ /* 0x000e220000000800 */
[----:B-1----:R3:W-:Y:S01]  /*4040*/  STS [R10+-0x400], R13 ;  /* 0xfffc000d0a007388 */ /* 0x0027e20000000800 */
[----:B------:R-:W-:-:S03]  /*4050*/  FADD.FTZ R9, R9, R13 ;  /* 0x0000000d09097221 */ /* 0x000fc60000010000 */
[----:B--2---:R3:W-:Y:S01]  /*4060*/  STS [R10], R15 ;  /* 0x0000000f0a007388 */ /* 0x0047e20000000800 */
[----:B------:R-:W-:-:S03]  /*4070*/  FADD.FTZ R9, R9, R15 ;  /* 0x0000000f09097221 */ /* 0x000fc60000010000 */
[----:B0-----:R3:W-:Y:S01]  /*4080*/  STS [R10+0x400], R21 ;  /* 0x000400150a007388 */ /* 0x0017e20000000800 */
[----:B------:R-:W-:Y:S01]  /*4090*/  FADD.FTZ R9, R9, R21 ;  /* 0x0000001509097221 */ /* 0x000fe20000010000 */
[----:B------:R-:W-:Y:S06]  /*40a0*/  BRA `(.L_x_33) ;  /* 0x0000000400847947 */ /* 0x000fec0003800000 */
.L_x_34:
[----:B------:R-:W-:Y:S01]  /*40b0*/  IMAD.MOV.U32 R12, RZ, RZ, 0x100 ;  /* 0x00000100ff0c7424 */ /* 0x000fe200078e00ff */
[----:B------:R-:W-:Y:S01]  /*40c0*/  LOP3.LUT R9, RZ, R6, RZ, 0x33, !PT ;  /* 0x00000006ff097212 */ /* 0x000fe200078e33ff */
[----:B------:R-:W-:Y:S03]  /*40d0*/  BSSY.RECONVERGENT B1, `(.L_x_43) ;  /* 0x0000024000017945 */ /* 0x000fe60003800200 */
[----:B------:R-:W-:-:S04]  /*40e0*/  VIADDMNMX R12, R7, R12, UR40, !PT ;  /* 0x00000028070c7e46 */ /* 0x000fc8000f80010c */
[----:B------:R-:W-:Y:S02]  /*40f0*/  IADD3 R13, PT, PT, -R5, R12, R9 ;  /* 0x0000000c050d7210 */ /* 0x000fe40007ffe109 */
[----:B------:R-:W-:Y:S02]  /*4100*/  MOV R12, R7 ;  /* 0x00000007000c7202 */ /* 0x000fe40000000f00 */
[C---:B------:R-:W-:Y:S02]  /*4110*/  LOP3.LUT R9, R13.reuse, 0x300, RZ, 0xc0, !PT ;  /* 0x000003000d097812 */ /* 0x040fe400078ec0ff */
[----:B------:R-:W-:Y:S02]  /*4120*/  ISETP.GE.U32.AND P0, PT, R13, 0x300, PT ;  /* 0x000003000d00780c */ /* 0x000fe40003f06070 */
[----:B------:R-:W-:Y:S01]  /*4130*/  ISETP.NE.AND P1, PT, R9, 0x300, PT ;  /* 0x000003000900780c */ /* 0x000fe20003f25270 */
[----:B------:R-:W-:-:S12]  /*4140*/  HFMA2 R9, -RZ, RZ, 0, 0 ;  /* 0x00000000ff097431 */ /* 0x000fd800000001ff */
[----:B------:R-:W-:Y:S05]  /*4150*/  @!P1 BRA `(.L_x_44) ;  /* 0x00000000006c9947 */ /* 0x000fea0003800000 */
[----:B------:R-:W-:Y:S01]  /*4160*/  IADD3 R14, PT, PT, R14, 0xc0, RZ ;  /* 0x000000c00e0e7810 */ /* 0x000fe20007ffe0ff */
[--C-:B------:R-:W-:Y:S01]  /*4170*/  IMAD.MOV.U32 R12, RZ, RZ, R7.reuse ;  /* 0x000000ffff0c7224 */ /* 0x100fe200078e0007 */
[----:B------:R-:W-:Y:S02]  /*4180*/  LEA.HI R9, R13, 0x1, RZ, 0x18 ;  /* 0x000000010d097811 */ /* 0x000fe400078fc0ff */
[----:B------:R-:W-:Y:S02]  /*4190*/  IADD3 R20, P1, P2, R10, UR39, R7 ;  /* 0x000000270a147c10 */ /* 0x000fe4000fa3e007 */
[----:B------:R-:W-:Y:S02]  /*41a0*/  LEA R13, R15, R14, 0x18 ;  /* 0x0000000e0f0d7211 */ /* 0x000fe400078ec0ff */
[----:B------:R-:W-:Y:S02]  /*41b0*/  LOP3.LUT R10, R9, 0x3, RZ, 0xc0, !PT ;  /* 0x00000003090a7812 */ /* 0x000fe400078ec0ff */
[----:B------:R-:W-:-:S02]  /*41c0*/  IADD3.X R11, PT, PT, R11, UR14, RZ, P1, P2 ;  /* 0x0000000e0b0b7c10 */ /* 0x000fc40008fe44ff */
[----:B------:R-:W-:Y:S02]  /*41d0*/  MOV R9, RZ ;  /* 0x000000ff00097202 */ /* 0x000fe40000000f00 */
[----:B------:R-:W-:Y:S02]  /*41e0*/  LEA R13, R6, R13, 0x2 ;  /* 0x0000000d060d7211 */ /* 0x000fe400078e10ff */
[----:B------:R-:W-:-:S07]  /*41f0*/  IADD3 R14, PT, PT, -R10, RZ, RZ ;  /* 0x000000ff0a0e7210 */ /* 0x000fce0007ffe1ff */
.L_x_45:
[----:B------:R-:W-:-:S06]  /*4200*/  MOV R10, R20 ;  /* 0x00000014000a7202 */ /* 0x000fcc0000000f00 */
[----:B------:R1:W2:Y:S01]  /*4210*/  LDG.E.U8 R10, desc[UR36][R10.64] ;  /* 0x000000240a0a7981 */ /* 0x0002a2000c1e1100 */
[----:B------:R-:W-:Y:S02]  /*4220*/  HFMA2 R16, -RZ, RZ, 0, 0 ;  /* 0x00000000ff107431 */ /* 0x000fe400000001ff */
[----:B------:R-:W-:Y:S01]  /*4230*/  VIADD R14, R14, 0x1 ;  /* 0x000000010e0e7836 */ /* 0x000fe20000000000 */
[----:B------:R-:W-:Y:S02]  /*4240*/  IADD3 R20, P2, PT, R20, 0x100, RZ ;  /* 0x0000010014147810 */ /* 0x000fe40007f5e0ff */
[----:B------:R-:W-:Y:S02]  /*4250*/  IADD3 R12, PT, PT, R12, 0x100, RZ ;  /* 0x000001000c0c7810 */ /* 0x000fe40007ffe0ff */
[----:B-1----:R-:W-:Y:S02]  /*4260*/  IADD3.X R11, PT, PT, RZ, R11, RZ, P2, !PT ;  /* 0x0000000bff0b7210 */ /* 0x002fe400017fe4ff */
[----:B--2---:R-:W-:-:S13]  /*4270*/  ISETP.NE.AND P1, PT, R10, RZ, PT ;  /* 0x000000ff0a00720c */ /* 0x004fda0003f25270 */
[----:B------:R-:W0:Y:S02]  /*4280*/  @!P1 LDS R15, [R13] ;  /* 0x000000000d0f9984 */ /* 0x000e240000000800 */
[----:B0-----:R-:W-:-:S04]  /*4290*/  @!P1 FADD.FTZ R15, -R8, R15 ;  /* 0x0000000f080f9221 */ /* 0x001fc80000010100 */
[----:B------:R-:W-:-:S04]  /*42a0*/  @!P1 FMUL.FTZ R15, R15, 1.4426950216293334961 ;  /* 0x3fb8aa3b0f0f9820 */ /* 0x000fc80000410000 */
[----:B------:R-:W0:Y:S01]  /*42b0*/  @!P1 MUFU.EX2 R16, R15 ;  /* 0x0000000f00109308 */ /* 0x000e220000000800 */
[----:B------:R-:W-:Y:S01]  /*42c0*/  ISETP.NE.AND P1, PT, R14, RZ, PT ;  /* 0x000000ff0e00720c */ /* 0x000fe20003f25270 */
[----:B0-----:R0:W-:Y:S01]  /*42d0*/  STS [R13], R16 ;  /* 0x000000100d007388 */ /* 0x0011e20000000800 */
[----:B------:R-:W-:Y:S01]  /*42e0*/  FADD.FTZ R9, R16, R9 ;  /* 0x0000000910097221 */ /* 0x000fe20000010000 */
[----:B0-----:R-:W-:-:S10]  /*42f0*/  IADD3 R13, PT, PT, R13, 0x400, RZ ;  /* 0x000004000d0d7810 */ /* 0x001fd40007ffe0ff */
[----:B------:R-:W-:Y:S05]  /*4300*/  @P1 BRA `(.L_x_45) ;  /* 0xfffffffc00bc1947 */ /* 0x000fea000383ffff */
.L_x_44:
[----:B------:R-:W-:Y:S05]  /*4310*/  BSYNC.RECONVERGENT B1 ;  /* 0x0000000000017941 */ /* 0x000fea0003800200 */
.L_x_43:
[----:B------:R-:W-:Y:S05]  /*4320*/  @!P0 BRA `(.L_x_33) ;  /* 0x0000000000e48947 */ /* 0x000fea0003800000 */
[----:B------:R-:W1:Y:S01]  /*4330*/  S2R R13, SR_CgaCtaId ;  /* 0x00000000000d7919 */ /* 0x000e620000008800 */
[----:B------:R-:W2:Y:S01]  /*4340*/  LDCU.64 UR4, c[0x0][0x420] ;  /* 0x00008400ff0477ac */ /* 0x000ea20008000a00 */
[----:B------:R-:W-:Y:S02]  /*4350*/  MOV R10, 0x400 ;  /* 0x00000400000a7802 */ /* 0x000fe40000000f00 */
[----:B------:R-:W-:-:S03]  /*4360*/  SHF.L.U32 R11, R5, 0x2, RZ ;  /* 0x00000002050b7819 */ /* 0x000fc600000006ff */
[----:B------:R-:W-:Y:S01]  /*4370*/  VIADD R10, R10, 0xc0 ;  /* 0x000000c00a0a7836 */ /* 0x000fe20000000000 */
[----:B--2---:R-:W-:Y:S02]  /*4380*/  MOV R15, UR4 ;  /* 0x00000004000f7c02 */ /* 0x004fe40008000f00 */
[----:B------:R-:W-:Y:S02]  /*4390*/  MOV R14, UR5 ;  /* 0x00000005000e7c02 */ /* 0x000fe40008000f00 */
[----:B------:R-:W-:-:S04]  /*43a0*/  IADD3 R15, P0, P1, R15, UR39, R12 ;  /* 0x000000270f0f7c10 */ /* 0x000fc8000f91e00c */
[----:B------:R-:W-:Y:S02]  /*43b0*/  IADD3 R15, P2, PT, R15, 0x200, RZ ;  /* 0x000002000f0f7810 */ /* 0x000fe40007f5e0ff */
[----:B-1----:R-:W-:Y:S02]  /*43c0*/  LEA R13, R13, R10, 0x18 ;  /* 0x0000000a0d0d7211 */ /* 0x002fe400078ec0ff */
[----:B------:R-:W-:Y:S02]  /*43d0*/  LEA R10, R12, -R11, 0x2 ;  /* 0x8000000b0c0a7211 */ /* 0x000fe400078e10ff */
[----:B------:R-:W-:Y:S02]  /*43e0*/  IADD3.X R11, PT, PT, R14, UR14, RZ, P0, P1 ;  /* 0x0000000e0e0b7c10 */ /* 0x000fe400087e24ff */
[----:B------:R-:W-:Y:S02]  /*43f0*/  IADD3 R13, PT, PT, R10, 0x800, R13 ;  /* 0x000008000a0d7810 */ /* 0x000fe40007ffe00d */
[----:B------:R-:W-:-:S07]  /*4400*/  IADD3.X R11, PT, PT, RZ, R11, RZ, P2, !PT ;  /* 0x0000000bff0b7210 */ /* 0x000fce00017fe4ff */
.L_x_46:
[----:B------:R-:W-:-:S05]  /*4410*/  IMAD.MOV.U32 R10, RZ, RZ, R15 ;  /* 0x000000ffff0a7224 */ /* 0x000fca00078e000f */
[----:B------:R-:W2:Y:S04]  /*4420*/  LDG.E.U8 R15, desc[UR36][R10.64+-0x200] ;  /* 0xfffe00240a0f7981 */ /* 0x000ea8000c1e1100 */
[----:B------:R-:W3:Y:S04]  /*4430*/  LDG.E.U8 R14, desc[UR36][R10.64+-0x100] ;  /* 0xffff00240a0e7981 */ /* 0x000ee8000c1e1100 */
[----:B------:R-:W5:Y:S04]  /*4440*/  LDG.E.U8 R16, desc[UR36][R10.64] ;  /* 0x000000240a107981 */ /* 0x000f68000c1e1100 */
[----:B------:R-:W4:Y:S01]  /*4450*/  LDG.E.U8 R20, desc[UR36][R10.64+0x100] ;  /* 0x000100240a147981 */ /* 0x000f22000c1e1100 */
[----:B------:R-:W-:-:S02]  /*4460*/  HFMA2 R22, -RZ, RZ, 0, 0 ;  /* 0x00000000ff167431 */ /* 0x000fc400000001ff */
[----:B------:R-:W-:Y:S01]  /*4470*/  VIADD R12, R12, 0x400 ;  /* 0x000004000c0c7836 */ /* 0x000fe20000000000 */
[----:B--2---:R-:W-:Y:S02]  /*4480*/  ISETP.NE.AND P0, PT, R15, RZ, PT ;  /* 0x000000ff0f00720c */ /* 0x004fe40003f05270 */
[----:B---3--:R-:W-:Y:S02]  /*4490*/  ISETP.NE.AND P1, PT, R14, RZ, PT ;  /* 0x000000ff0e00720c */ /* 0x008fe40003f25270 */
[----:B------:R-:W-:Y:S02]  /*44a0*/  MOV R14, RZ ;  /* 0x000000ff000e7202 */ /* 0x000fe40000000f00 */
[----:B-----5:R-:W-:Y:S01]  /*44b0*/  ISETP.NE.AND P2, PT, R16, RZ, PT ;  /* 0x000000ff1000720c */ /* 0x020fe20003f45270 */
[----:B------:R-:W-:Y:S01]  /*44c0*/  HFMA2 R16, -RZ, RZ, 0, 0 ;  /* 0x00000000ff107431 */ /* 0x000fe200000001ff */
[----:B----4-:R-:W-:-:S05]  /*44d0*/  ISETP.NE.AND P3, PT, R20, RZ, PT ;  /* 0x000000ff1400720c */ /* 0x010fca0003f65270 */
[----:B------:R-:W0:Y:S01]  /*44e0*/  @!P0 LDS R15, [R13+-0x800] ;  /* 0xfff800000d0f8984 */ /* 0x000e220000000800 */
[----:B------:R-:W-:-:S03]  /*44f0*/  MOV R20, RZ ;  /* 0x000000ff00147202 */ /* 0x000fc60000000f00 */
[----:B------:R-:W1:Y:S04]  /*4500*/  @!P1 LDS R21, [R13+-0x400] ;  /* 0xfffc00000d159984 */ /* 0x000e680000000800 */
[----:B------:R-:W2:Y:S04]  /*4510*/  @!P2 LDS R23, [R13] ;  /* 0x000000000d17a984 */ /* 0x000ea80000000800 */
[----:B------:R-:W3:Y:S01]  /*4520*/  @!P3 LDS R25, [R13+0x400] ;  /* 0x000400000d19b984 */ /* 0x000ee20000000800 */
[----:B0-----:R-:W-:-:S04]  /*4530*/  @!P0 FADD.FTZ R15, -R8, R15 ;  /* 0x0000000f080f8221 */ /* 0x001fc80000010100 */
[----:B------:R-:W-:Y:S01]  /*4540*/  @!P0 FMUL.FTZ R15, R15, 1.4426950216293334961 ;  /* 0x3fb8aa3b0f0f8820 */ /* 0x000fe20000410000 */
[----:B-1----:R-:W-:-:S03]  /*4550*/  @!P1 FADD.FTZ R21, -R8, R21 ;  /* 0x0000001508159221 */ /* 0x002fc60000010100 */
[----:B------:R0:W1:Y:S01]  /*4560*/  @!P0 MUFU.EX2 R14, R15 ;  /* 0x0000000f000e8308 */ /* 0x0000620000000800 */
[----:B------:R-:W-:Y:S01]  /*4570*/  @!P1 FMUL.FTZ R21, R21, 1.4426950216293334961 ;  /* 0x3fb8aa3b15159820 */ /* 0x000fe20000410000 */
[----:B--2---:R-:W-:Y:S01]  /*4580*/  @!P2 FADD.FTZ R23, -R8, R23 ;  /* 0x000000170817a221 */ /* 0x004fe20000010100 */
[----:B------:R-:W-:Y:S01]  /*4590*/  ISETP.GE.AND P0, PT, R12, UR40, PT ;  /* 0x000000280c007c0c */ /* 0x000fe2000bf06270 */
[----:B---3--:R-:W-:Y:S02]  /*45a0*/  @!P3 FADD.FTZ R25, -R8, R25 ;  /* 0x000000190819b221 */ /* 0x008fe40000010100 */
[----:B------:R-:W-:Y:S02]  /*45b0*/  @!P2 FMUL.FTZ R23, R23, 1.4426950216293334961 ;  /* 0x3fb8aa3b1717a820 */ /* 0x000fe40000410000 */
[----:B------:R-:W2:Y:S01]  /*45c0*/  @!P1 MUFU.EX2 R16, R21 ;  /* 0x0000001500109308 */ /* 0x000ea20000000800 */
[----:B------:R-:W-:Y:S01]  /*45d0*/  @!P3 FMUL.FTZ R25, R25, 1.4426950216293334961 ;  /* 0x3fb8aa3b1919b820 */ /* 0x000fe20000410000 */
[----:B0-----:R-:W-:-:S04]  /*45e0*/  IADD3 R15, P1, PT, R10, 0x400, RZ ;  /* 0x000004000a0f7810 */ /* 0x001fc80007f3e0ff */
[----:B------:R-:W-:Y:S02]  /*45f0*/  IADD3.X R11, PT, PT, RZ, R11, RZ, P1, !PT ;  /* 0x0000000bff0b7210 */ /* 0x000fe40000ffe4ff */
[----:B------:R-:W0:Y:S01]  /*4600*/  @!P2 MUFU.EX2 R20, R23 ;  /* 0x000000170014a308 */ /* 0x000e220000000800 */
[----:B-1----:R-:W-:Y:S01]  /*4610*/  FADD.FTZ R9, R14, R9 ;  /* 0x000000090e097221 */ /* 0x002fe20000010000 */
[----:B------:R-:W-:Y:S06]  /*4620*/  STS [R13+-0x800], R14 ;  /* 0xfff8000e0d007388 */ /* 0x000fec0000000800 */
[----:B------:R-:W1:Y:S01]  /*4630*/  @!P3 MUFU.EX2 R22, R25 ;  /* 0x000000190016b308 */ /* 0x000e620000000800 */
[----:B--2---:R-:W-:Y:S01]  /*4640*/  FADD.FTZ R9, R9, R16 ;  /* 0x0000001009097221 */ /* 0x004fe20000010000 */
[----:B------:R-:W-:Y:S03]  /*4650*/  STS [R13+-0x400], R16 ;  /* 0xfffc00100d007388 */ /* 0x000fe60000000800 */
[----:B0-----:R-:W-:Y:S01]  /*4660*/  FADD.FTZ R9, R9, R20 ;  /* 0x0000001409097221 */ /* 0x001fe20000010000 */
[----:B------:R-:W-:Y:S04]  /*4670*/  STS [R13], R20 ;  /* 0x000000140d007388 */ /* 0x000fe80000000800 */
[----:B-1----:R0:W-:Y:S01]  /*4680*/  STS [R13+0x400], R22 ;  /* 0x000400160d007388 */ /* 0x0021e20000000800 */
[----:B------:R-:W-:Y:S01]  /*4690*/  FADD.FTZ R9, R9, R22 ;  /* 0x0000001609097221 */ /* 0x000fe20000010000 */
[----:B0-----:R-:W-:Y:S01]  /*46a0*/  IADD3 R13, PT, PT, R13, 0x1000, RZ ;  /* 0x000010000d0d7810 */ /* 0x001fe20007ffe0ff */
[----:B------:R-:W-:Y:S06]  /*46b0*/  @!P0 BRA `(.L_x_46) ;  /* 0xfffffffc00548947 */ /* 0x000fec000383ffff */
.L_x_33:
[----:B------:R-:W-:Y:S05]  /*46c0*/  BSYNC.RECONVERGENT B0 ;  /* 0x0000000000007941 */ /* 0x000fea0003800200 */
.L_x_32:
[----:B0-----:R-:W0:Y:S01]  /*46d0*/  SHFL.BFLY PT, R8, R9, 0x10, 0x1f ;  /* 0x0e001f0009087f89 */ /* 0x001e2200000e0000 */
[C---:B------:R-:W-:Y:S01]  /*46e0*/  ISETP.NE.AND P0, PT, R0.reuse, RZ, PT ;  /* 0x000000ff0000720c */ /* 0x040fe20003f05270 */
[----:B------:R-:W1:Y:S01]  /*46f0*/  LDCU UR4, c[0x0][0x3f4] ;  /* 0x00007e80ff0477ac */ /* 0x000e620008000800 */
[----:B------:R-:W-:Y:S01]  /*4700*/  ISETP.GT.U32.AND P1, PT, R0, 0x7, PT ;  /* 0x000000070000780c */ /* 0x000fe20003f24070 */
[----:B------:R-:W2:Y:S01]  /*4710*/  LDCU.U8 UR7, c[0x0][0x48c] ;  /* 0x00009180ff0777ac */ /* 0x000ea20008000000 */
[----:B-1----:R-:W-:Y:S01]  /*4720*/  UIADD3 UR4, UPT, UPT, UR4, 0x4, URZ ;  /* 0x0000000404047890 */ /* 0x002fe2000fffe0ff */
[----:B0-----:R-:W-:-:S03]  /*4730*/  FADD.FTZ R8, R8, R9 ;  /* 0x0000000908087221 */ /* 0x001fc60000010000 */
[----:B------:R-:W-:Y:S02]  /*4740*/  USHF.R.S32.HI UR5, URZ, 0x1f, UR4 ;  /* 0x0000001fff057899 */ /* 0x000fe40008011404 */
[----:B---3--:R-:W0:Y:S02]  /*4750*/  SHFL.BFLY PT, R11, R8, 0x8, 0x1f ;  /* 0x0d001f00080b7f89 */ /* 0x008e2400000e0000 */
[----:B------:R-:W-:-:S04]  /*4760*/  ULEA.HI UR5, UR5, UR4, URZ, 0x2 ;  /* 0x0000000405057291 */ /* 0x000fc8000f8f10ff */
[----:B------:R-:W-:-:S04]  /*4770*/  USHF.L.U32 UR5, UR5, 0x2, URZ ;  /* 0x0000000205057899 */ /* 0x000fc800080006ff */
[----:B------:R-:W-:Y:S01]  /*4780*/  ULOP3.LUT UR5, UR5, 0xfffffff0, URZ, 0xc0, !UPT ;  /* 0xfffffff005057892 */ /* 0x000fe2000f8ec0ff */
[----:B0-----:R-:W-:-:S05]  /*4790*/  FADD.FTZ R11, R8, R11 ;  /* 0x0000000b080b7221 */ /* 0x001fca0000010000 */
[----:B------:R-:W0:Y:S02]  /*47a0*/  SHFL.BFLY PT, R10, R11, 0x4, 0x1f ;  /* 0x0c801f000b0a7f89 */ /* 0x000e2400000e0000 */
[----:B0-----:R-:W-:-:S05]  /*47b0*/  FADD.FTZ R10, R11, R10 ;  /* 0x0000000a0b0a7221 */ /* 0x001fca0000010000 */
[----:B------:R-:W0:Y:S02]  /*47c0*/  SHFL.BFLY PT, R13, R10, 0x2, 0x1f ;  /* 0x0c401f000a0d7f89 */ /* 0x000e2400000e0000 */
[----:B0-----:R-:W-:-:S05]  /*47d0*/  FADD.FTZ R13, R10, R13 ;  /* 0x0000000d0a0d7221 */ /* 0x001fca0000010000 */
[----:B------:R-:W0:Y:S02]  /*47e0*/  SHFL.BFLY PT, R12, R13, 0x1, 0x1f ;  /* 0x0c201f000d0c7f89 */ /* 0x000e2400000e0000 */
[----:B0-----:R-:W-:-:S05]  /*47f0*/  FADD.FTZ R12, R13, R12 ;  /* 0x0000000c0d0c7221 */ /* 0x001fca0000010000 */
[----:B------:R-:W-:Y:S01]  /*4800*/  @!P0 STS [R3+0x20], R12 ;  /* 0x0000200c03008388 */ /* 0x000fe20000000800 */
[----:B------:R-:W-:Y:S01]  /*4810*/  BAR.SYNC.DEFER_BLOCKING 0x0 ;  /* 0x0000000000007b1d */ /* 0x000fe20000010000 */
[----:B--2---:R-:W-:-:S05]  /*4820*/  ISETP.NE.AND P0, PT, RZ, UR7, PT ;  /* 0x00000007ff007c0c */ /* 0x004fca000bf05270 */
[----:B------:R-:W0:Y:S01]  /*4830*/  @!P1 LDS R12, [R4+0x20] ;  /* 0x00002000040c9984 */ /* 0x000e220000000800 */
[----:B------:R-:W-:-:S03]  /*4840*/  ISETP.GE.AND P1, PT, R7, UR40, PT ;  /* 0x0000002807007c0c */ /* 0x000fc6000bf26270 */
[----:B0-----:R-:W0:Y:S02]  /*4850*/  SHFL.BFLY PT, R9, R12, 0x4, 0x1f ;  /* 0x0c801f000c097f89 */ /* 0x001e2400000e0000 */
[----:B0-----:R-:W-:-:S05]  /*4860*/  FADD.FTZ R9, R9, R12 ;  /* 0x0000000c09097221 */ /* 0x001fca0000010000 */
[----:B------:R-:W0:Y:S02]  /*4870*/  SHFL.BFLY PT, R0, R9, 0x2, 0x1f ;  /* 0x0c401f0009007f89 */ /* 0x000e2400000e0000 */
[----:B0-----:R-:W-:-:S05]  /*4880*/  FADD.FTZ R8, R9, R0 ;  /* 0x0000000009087221 */ /* 0x001fca0000010000 */
[----:B------:R-:W0:Y:S02]  /*4890*/  SHFL.BFLY PT, R11, R8, 0x1, 0x1f ;  /* 0x0c201f00080b7f89 */ /* 0x000e2400000e0000 */
[----:B0-----:R-:W-:Y:S01]  /*48a0*/  FADD.FTZ R11, R8, R11 ;  /* 0x0000000b080b7221 */ /* 0x001fe20000010000 */
[----:B------:R-:W-:-:S05]  /*48b0*/  CS2R R8, SRZ ;  /* 0x0000000000087805 */ /* 0x000fca000001ff00 */
[----:B------:R-:W0:Y:S02]  /*48c0*/  SHFL.IDX PT, R11, R11, RZ, 0x1f ;  /* 0x00001fff0b0b7589 */ /* 0x000e2400000e0000 */
[----:B0-----:R-:W-:-:S06]  /*48d0*/  FADD.FTZ R0, R11, 9.9999999747524270788e-07 ;  /* 0x358637bd0b007421 */ /* 0x001fcc0000010000 */
[----:B------:R-:W0:Y:S01]  /*48e0*/  MUFU.RCP R0, R0 ;  /* 0x0000000000007308 */ /* 0x000e220000001000 */
[----:B------:R-:W-:Y:S05]  /*48f0*/  @!P0 BRA `(.L_x_47) ;  /* 0x0000000000248947 */ /* 0x000fea0003800000 */
[----:B------:R-:W1:Y:S01]  /*4900*/  S2R R4, SR_CTAID.Y ;  /* 0x0000000000047919 */ /* 0x000e620000002600 */
[----:B------:R-:W1:Y:S08]  /*4910*/  LDC R8, c[0x0][0x3f8] ;  /* 0x0000fe00ff087b82 */ /* 0x000e700000000800 */
[----:B------:R-:W2:Y:S08]  /*4920*/  LDC R3, c[0x0][0x488] ;  /* 0x00012200ff037b82 */ /* 0x000eb00000000800 */
[----:B------:R-:W2:Y:S08]  /*4930*/  LDC R9, c[0x0][0x40c] ;  /* 0x00010300ff097b82 */ /* 0x000eb00000000800 */
[----:B------:R-:W3:Y:S01]  /*4940*/  LDC R10, c[0x0][0x3f4] ;  /* 0x0000fd00ff0a7b82 */ /* 0x000ee20000000800 */
[----:B-1----:R-:W-:-:S04]  /*4950*/  IMAD R4, R4, R8, R17 ;  /* 0x0000000804047224 */ /* 0x002fc800078e0211 */
[----:B--2---:R-:W-:-:S04]  /*4960*/  IMAD R3, R4, R3, R9 ;  /* 0x0000000304037224 */ /* 0x004fc800078e0209 */
[----:B---3--:R-:W-:-:S05]  /*4970*/  IMAD R8, R3, R10, RZ ;  /* 0x0000000a03087224 */ /* 0x008fca00078e02ff */
[----:B------:R-:W-:-:S07]  /*4980*/  SHF.R.S32.HI R9, RZ, 0x1f, R8 ;  /* 0x0000001fff097819 */ /* 0x000fce0000011408 */
.L_x_47:
[----:B------:R-:W-:Y:S04]  /*4990*/  BSSY.RECONVERGENT B0, `(.L_x_48) ;  /* 0x0000063000007945 */ /* 0x000fe80003800200 */
[----:B------:R-:W-:Y:S05]  /*49a0*/  @P1 BRA `(.L_x_49) ;  /* 0x0000000400841947 */ /* 0x000fea0003800000 */
[----:B------:R-:W-:Y:S01]  /*49b0*/  MOV R4, 0x100 ;  /* 0x0000010000047802 */ /* 0x000fe20000000f00 */
[----:B------:R-:W-:Y:S01]  /*49c0*/  BSSY.RECONVERGENT B1, `(.L_x_50) ;  /* 0x0000029000017945 */ /* 0x000fe20003800200 */
[----:B------:R-:W-:Y:S02]  /*49d0*/  LOP3.LUT R3, RZ, R6, RZ, 0x33, !PT ;  /* 0x00000006ff037212 */ /* 0x000fe400078e33ff */
[----:B------:R-:W-:-:S04]  /*49e0*/  VIADDMNMX R4, R7, R4, UR40, !PT ;  /* 0x0000002807047e46 */ /* 0x000fc8000f800104 */
[----:B------:R-:W-:-:S04]  /*49f0*/  IADD3 R3, PT, PT, -R5, R4, R3 ;  /* 0x0000000405037210 */ /* 0x000fc80007ffe103 */
[C---:B------:R-:W-:Y:S02]  /*4a00*/  LOP3.LUT R4, R3.reuse, 0x300, RZ, 0xc0, !PT ;  /* 0x0000030003047812 */ /* 0x040fe400078ec0ff */
[----:B------:R-:W-:Y:S02]  /*4a10*/  ISETP.GE.U32.AND P1, PT, R3, 0x300, PT ;  /* 0x000003000300780c */ /* 0x000fe40003f26070 */
[----:B------:R-:W-:-:S13]  /*4a20*/  ISETP.NE.AND P2, PT, R4, 0x300, PT ;  /* 0x000003000400780c */ /* 0x000fda0003f45270 */
[----:B------:R-:W-:Y:S05]  /*4a30*/  @!P2 BRA `(.L_x_51) ;  /* 0x000000000084a947 */ /* 0x000fea0003800000 */
[----:B------:R-:W1:Y:S01]  /*4a40*/  S2UR UR6, SR_CgaCtaId ;  /* 0x00000000000679c3 */ /* 0x000e620000008800 */
[----:B------:R-:W2:Y:S01]  /*4a50*/  LDCU.64 UR8, c[0x0][0x480] ;  /* 0x00009000ff0877ac */ /* 0x000ea20008000a00 */
[----:B------:R-:W-:Y:S02]  /*4a60*/  LEA.HI R3, R3, 0x1, RZ, 0x18 ;  /* 0x0000000103037811 */ /* 0x000fe400078fc0ff */
[----:B------:R-:W-:Y:S01]  /*4a70*/  IADD3 R14, P2, PT, R7, R8, RZ ;  /* 0x00000008070e7210 */ /* 0x000fe20007f5e0ff */
[----:B------:R-:W-:Y:S01]  /*4a80*/  UMOV UR4, 0x400 ;  /* 0x0000040000047882 */ /* 0x000fe20000000000 */
[C---:B------:R-:W-:Y:S01]  /*4a90*/  SHF.L.U32 R4, R3.reuse, 0x8, RZ ;  /* 0x0000000803047819 */ /* 0x040fe200000006ff */
[----:B------:R-:W-:Y:S01]  /*4aa0*/  UIADD3 UR4, UPT, UPT, UR4, 0xc0, URZ ;  /* 0x000000c004047890 */ /* 0x000fe2000fffe0ff */
[----:B------:R-:W-:Y:S01]  /*4ab0*/  LOP3.LUT R3, R3, 0x3, RZ, 0xc0, !PT ;  /* 0x0000000303037812 */ /* 0x000fe200078ec0ff */
[----:B------:R-:W-:Y:S01]  /*4ac0*/  IMAD.X R11, RZ, RZ, R9, P2 ;  /* 0x000000ffff0b7224 */ /* 0x000fe200010e0609 */
[----:B------:R-:W-:-:S02]  /*4ad0*/  LOP3.LUT R10, R4, 0x300, RZ, 0xc0, !PT ;  /* 0x00000300040a7812 */ /* 0x000fc400078ec0ff */
[----:B------:R-:W-:Y:S02]  /*4ae0*/  LEA R4, R6, UR5, 0x1 ;  /* 0x0000000506047c11 */ /* 0x000fe4000f8e08ff */
[----:B------:R-:W-:Y:S02]  /*4af0*/  IADD3 R12, PT, PT, -R3, RZ, RZ ;  /* 0x000000ff030c7210 */ /* 0x000fe40007ffe1ff */
[----:B------:R-:W-:Y:S02]  /*4b00*/  IADD3 R7, PT, PT, R7, R10, RZ ;  /* 0x0000000a07077210 */ /* 0x000fe40007ffe0ff */
[----:B--2---:R-:W-:-:S04]  /*4b10*/  LEA R13, P2, R14, UR8, 0x2 ;  /* 0x000000080e0d7c11 */ /* 0x004fc8000f8410ff */
[----:B------:R-:W-:Y:S01]  /*4b20*/  LEA.HI.X R14, R14, UR9, R11, 0x2, P2 ;  /* 0x000000090e0e7c11 */ /* 0x000fe200090f140b */
[----:B-1----:R-:W-:-:S06]  /*4b30*/  ULEA UR4, UR6, UR4, 0x18 ;  /* 0x0000000406047291 */ /* 0x002fcc000f8ec0ff */
[----:B------:R-:W-:Y:S02]  /*4b40*/  IADD3 R4, PT, PT, R4, UR4, RZ ;  /* 0x0000000404047c10 */ /* 0x000fe4000fffe0ff */
[----:B------:R-:W-:-:S07]  /*4b50*/  LEA R3, R6, UR4, 0x2 ;  /* 0x0000000406037c11 */ /* 0x000fce000f8e10ff */
.L_x_52:
[----:B-1----:R1:W0:Y:S01]  /*4b60*/  LDS R11, [R3] ;  /* 0x00000000030b7984 */ /* 0x0022220000000800 */
[----:B------:R-:W-:-:S04]  /*4b70*/  IADD3 R12, PT, PT, R12, 0x1, RZ ;  /* 0x000000010c0c7810 */ /* 0x000fc80007ffe0ff */
[----:B------:R-:W-:Y:S02]  /*4b80*/  ISETP.NE.AND P3, PT, R12, RZ, PT ;  /* 0x000000ff0c00720c */ /* 0x000fe40003f65270 */
[----:B-1----:R-:W-:Y:S01]  /*4b90*/  IADD3 R3, PT, PT, R3, 0x400, RZ ;  /* 0x0000040003037810 */ /* 0x002fe20007ffe0ff */
[----:B0-----:R-:W-:Y:S01]  /*4ba0*/  FMUL.FTZ R15, R11, R0 ;  /* 0x000000000b0f7220 */ /* 0x001fe20000410000 */
[----:B------:R-:W-:-:S04]  /*4bb0*/  @P0 IMAD.MOV.U32 R11, RZ, RZ, R14 ;  /* 0x000000ffff0b0224 */ /* 0x000fc800078e000e */
[----:B------:R-:W-:-:S04]  /*4bc0*/  F2FP.F16.F32.PACK_AB R10, RZ, R15 ;  /* 0x0000000fff0a723e */ /* 0x000fc800000000ff */
[----:B------:R-:W-:Y:S02]  /*4bd0*/  PRMT R16, R10, 0x7610, R16 ;  /* 0x000076100a107816 */ /* 0x000fe40000000010 */
[----:B------:R-:W-:Y:S02]  /*4be0*/  @P0 MOV R10, R13 ;  /* 0x0000000d000a0202 */ /* 0x000fe40000000f00 */
[----:B------:R-:W-:Y:S01]  /*4bf0*/  IADD3 R13, P2, PT, R13, 0x400, RZ ;  /* 0x000004000d0d7810 */ /* 0x000fe20007f5e0ff */
[----:B------:R0:W-:Y:S03]  /*4c00*/  STS.U16 [R4], R16 ;  /* 0x0000001004007388 */ /* 0x0001e60000000400 */
[----:B------:R-:W-:Y:S01]  /*4c10*/  IADD3.X R14, PT, PT, RZ, R14, RZ, P2, !PT ;  /* 0x0000000eff0e7210 */ /* 0x000fe200017fe4ff */
[----:B------:R1:W-:Y:S01]  /*4c20*/  @P0 STG.E desc[UR36][R10.64], R15 ;  /* 0x0000000f0a000986 */ /* 0x0003e2000c101924 */
[----:B0-----:R-:W-:Y:S01]  /*4c30*/  IADD3 R4, PT, PT, R4, 0x200, RZ ;  /* 0x0000020004047810 */ /* 0x001fe20007ffe0ff */
[----:B------:R-:W-:Y:S06]  /*4c40*/  @P3 BRA `(.L_x_52) ;  /* 0xfffffffc00c43947 */ /* 0x000fec000383ffff */
.L_x_51:
[----:B------:R-:W-:Y:S05]  /*4c50*/  BSYNC.RECONVERGENT B1 ;  /* 0x0000000000017941 */ /* 0x000fea0003800200 */
.L_x_50:
[----:B------:R-:W-:Y:S05]  /*4c60*/  @!P1 BRA `(.L_x_49) ;  /* 0x0000000000d49947 */ /* 0x000fea0003800000 */
[----:B------:R-:W2:Y:S01]  /*4c70*/  S2R R4, SR_CgaCtaId ;  /* 0x0000000000047919 */ /* 0x000ea20000008800 */
[----:B------:R-:W3:Y:S01]  /*4c80*/  LDCU.64 UR8, c[0x0][0x480] ;  /* 0x00009000ff0877ac */ /* 0x000ee20008000a00 */
[----:B------:R-:W-:Y:S02]  /*4c90*/  MOV R3, 0x400 ;  /* 0x0000040000037802 */ /* 0x000fe40000000f00 */
[----:B-1----:R-:W-:Y:S01]  /*4ca0*/  IADD3 R11, P0, PT, R7, R8, RZ ;  /* 0x00000008070b7210 */ /* 0x002fe20007f1e0ff */
[----:B------:R-:W-:Y:S01]  /*4cb0*/  UISETP.NE.AND UP0, UPT, UR7, URZ, UPT ;  /* 0x000000ff0700728c */ /* 0x000fe2000bf05270 */
[----:B------:R-:W-:Y:S01]  /*4cc0*/  SHF.L.U32 R8, R5, 0x2, RZ ;  /* 0x0000000205087819 */ /* 0x000fe200000006ff */
[----:B------:R-:W-:Y:S01]  /*4cd0*/  VIADD R3, R3, 0xc0 ;  /* 0x000000c003037836 */ /* 0x000fe20000000000 */
[----:B------:R-:W-:Y:S02]  /*4ce0*/  IADD3.X R12, PT, PT, RZ, R9, RZ, P0, !PT ;  /* 0x00000009ff0c7210 */ /* 0x000fe400007fe4ff */
[----:B------:R-:W-:-:S02]  /*4cf0*/  ISETP.NE.AND P1, PT, RZ, UR7, PT ;  /* 0x00000007ff007c0c */ /* 0x000fc4000bf25270 */
[----:B------:R-:W-:Y:S02]  /*4d00*/  PLOP3.LUT P0, PT, PT, PT, UP0, 0x80, 0x8 ;  /* 0x000000000008781c */ /* 0x000fe40003f0f008 */
[----:B---3--:R-:W-:-:S04]  /*4d10*/  LEA R10, P3, R11, UR8, 0x2 ;  /* 0x000000080b0a7c11 */ /* 0x008fc8000f8610ff */
[----:B------:R-:W-:Y:S02]  /*4d20*/  IADD3 R10, P2, PT, R10, 0x800, RZ ;  /* 0x000008000a0a7810 */ /* 0x000fe40007f5e0ff */
[----:B------:R-:W-:-:S04]  /*4d30*/  LEA.HI.X R12, R11, UR9, R12, 0x2, P3 ;  /* 0x000000090b0c7c11 */ /* 0x000fc800098f140c */
[----:B------:R-:W-:Y:S02]  /*4d40*/  IADD3.X R13, PT, PT, RZ, R12, RZ, P2, !PT ;  /* 0x0000000cff0d7210 */ /* 0x000fe400017fe4ff */
[----:B--2---:R-:W-:Y:S02]  /*4d50*/  LEA R9, R4, R3, 0x18 ;  /* 0x0000000304097211 */ /* 0x004fe400078ec0ff */
[C---:B------:R-:W-:Y:S02]  /*4d60*/  LEA R4, R7.reuse, UR5, 0x1 ;  /* 0x0000000507047c11 */ /* 0x040fe4000f8e08ff */
[----:B------:R-:W-:-:S03]  /*4d70*/  LEA R3, R7, -R8, 0x2 ;  /* 0x8000000807037211 */ /* 0x000fc600078e10ff */
[----:B------:R-:W-:Y:S01]  /*4d80*/  IMAD R4, R5, -0x2, R4 ;  /* 0xfffffffe05047824 */ /* 0x000fe200078e0204 */
[----:B------:R-:W-:-:S04]  /*4d90*/  IADD3 R3, PT, PT, R3, 0x800, R9 ;  /* 0x0000080003037810 */ /* 0x000fc80007ffe009 */
[----:B------:R-:W-:-:S07]  /*4da0*/  IADD3 R4, PT, PT, R4, 0x400, R9 ;  /* 0x0000040004047810 */ /* 0x000fce0007ffe009 */
.L_x_53:
[----:B------:R-:W0:Y:S01]  /*4db0*/  LDS R9, [R3+-0x800] ;  /* 0xfff8000003097984 */ /* 0x000e220000000800 */
[----:B------:R-:W-:-:S04]  /*4dc0*/  IADD3 R7, PT, PT, R7, 0x400, RZ ;  /* 0x0000040007077810 */ /* 0x000fc80007ffe0ff */
[----:B------:R-:W-:Y:S01]  /*4dd0*/  ISETP.GE.AND P2, PT, R7, UR40, PT ;  /* 0x0000002807007c0c */ /* 0x000fe2000bf46270 */
[----:B0-----:R-:W-:-:S05]  /*4de0*/  FMUL.FTZ R15, R9, R0 ;  /* 0x00000000090f7220 */ /* 0x001fca0000410000 */
[----:B------:R-:W-:-:S04]  /*4df0*/  F2FP.F16.F32.PACK_AB R8, RZ, R15 ;  /* 0x0000000fff08723e */ /* 0x000fc800000000ff */
[----:B------:R-:W-:-:S05]  /*4e00*/  PRMT R11, R8, 0x7610, R11 ;  /* 0x00007610080b7816 */ /* 0x000fca000000000b */
[----:B------:R-:W-:Y:S04]  /*4e10*/  STS.U16 [R4+-0x400], R11 ;  /* 0xfffc000b04007388 */ /* 0x000fe80000000400 */
[----:B------:R-:W0:Y:S02]  /*4e20*/  LDS R9, [R3+-0x400] ;  /* 0xfffc000003097984 */ /* 0x000e240000000800 */
[----:B0-----:R-:W-:-:S05]  /*4e30*/  FMUL.FTZ R21, R9, R0 ;  /* 0x0000000009157220 */ /* 0x001fca0000410000 */
[----:B------:R-:W-:-:S04]  /*4e40*/  F2FP.F16.F32.PACK_AB R8, RZ, R21 ;  /* 0x00000015ff08723e */ /* 0x000fc800000000ff */
[----:B------:R-:W-:-:S05]  /*4e50*/  PRMT R12, R8, 0x7610, R12 ;  /* 0x00007610080c7816 */ /* 0x000fca000000000c */
[----:B------:R-:W-:Y:S04]  /*4e60*/  STS.U16 [R4+-0x200], R12 ;  /* 0xfffe000c04007388 */ /* 0x000fe80000000400 */
[----:B------:R-:W0:Y:S02]  /*4e70*/  LDS R9, [R3] ;  /* 0x0000000003097984 */ /* 0x000e240000000800 */
[----:B0-----:R-:W-:Y:S01]  /*4e80*/  FMUL.FTZ R23, R9, R0 ;  /* 0x0000000009177220 */ /* 0x001fe20000410000 */
[----:B------:R-:W-:-:S04]  /*4e90*/  MOV R9, R13 ;  /* 0x0000000d00097202 */ /* 0x000fc80000000f00 */
[----:B------:R-:W-:-:S05]  /*4ea0*/  F2FP.F16.F32.PACK_AB R8, RZ, R23 ;  /* 0x00000017ff08723e */ /* 0x000fca00000000ff */
[----:B------:R0:W-:Y:S04]  /*4eb0*/  STS.U16 [R4], R8 ;  /* 0x0000000804007388 */ /* 0x0001e80000000400 */
[----:B------:R1:W2:Y:S01]  /*4ec0*/  LDS R11, [R3+0x400] ;  /* 0x00040000030b7984 */ /* 0x0002a20000000800 */
[----:B0-----:R-:W-:Y:S01]  /*4ed0*/  IMAD.MOV.U32 R8, RZ, RZ, R10 ;  /* 0x000000ffff087224 */ /* 0x001fe200078e000a */
[----:B-1----:R-:W-:-:S04]  /*4ee0*/  IADD3 R3, PT, PT, R3, 0x1000, RZ ;  /* 0x0000100003037810 */ /* 0x002fc80007ffe0ff */
[----:B------:R-:W-:Y:S01]  /*4ef0*/  @P0 STG.E desc[UR36][R8.64+-0x800], R15 ;  /* 0xfff8000f08000986 */ /* 0x000fe2000c101924 */
[----:B------:R-:W-:-:S13]  /*4f00*/  PLOP3.LUT P0, PT, P1, PT, PT, 0x80, 0x8 ;  /* 0x000000000008781c */ /* 0x000fda0000f0f070 */
[----:B------:R-:W-:Y:S04]  /*4f10*/  @P0 STG.E desc[UR36][R8.64+-0x400], R21 ;  /* 0xfffc001508000986 */ /* 0x000fe8000c101924 */
[----:B------:R-:W-:Y:S01]  /*4f20*/  @P0 STG.E desc[UR36][R8.64], R23 ;  /* 0x0000001708000986 */ /* 0x000fe2000c101924 */
[----:B--2---:R-:W-:-:S05]  /*4f30*/  FMUL.FTZ R11, R11, R0 ;  /* 0x000000000b0b7220 */ /* 0x004fca0000410000 */
[----:B------:R-:W-:Y:S01]  /*4f40*/  @P0 STG.E desc[UR36][R8.64+0x400], R11 ;  /* 0x0004000b08000986 */ /* 0x000fe2000c101924 */
[----:B------:R-:W-:-:S04]  /*4f50*/  F2FP.F16.F32.PACK_AB R10, RZ, R11 ;  /* 0x0000000bff0a723e */ /* 0x000fc800000000ff */
[----:B------:R-:W-:Y:S02]  /*4f60*/  PRMT R12, R10, 0x7610, R12 ;  /* 0x000076100a0c7816 */ /* 0x000fe4000000000c */
[----:B------:R-:W-:-:S03]  /*4f70*/  IADD3 R10, P3, PT, R8, 0x1000, RZ ;  /* 0x00001000080a7810 */ /* 0x000fc60007f7e0ff */
[----:B------:R0:W-:Y:S01]  /*4f80*/  STS.U16 [R4+0x200], R12 ;  /* 0x0002000c04007388 */ /* 0x0001e20000000400 */
[----:B------:R-:W-:Y:S01]  /*4f90*/  IADD3.X R13, PT, PT, RZ, R9, RZ, P3, !PT ;  /* 0x00000009ff0d7210 */ /* 0x000fe20001ffe4ff */
[----:B0-----:R-:W-:Y:S01]  /*4fa0*/  VIADD R4, R4, 0x800 ;  /* 0x0000080004047836 */ /* 0x001fe20000000000 */
[----:B------:R-:W-:Y:S07]  /*4fb0*/  @!P2 BRA `(.L_x_53) ;  /* 0xfffffffc007ca947 */ /* 0x000fee000383ffff */
.L_x_49:
[----:B------:R-:W-:Y:S05]  /*4fc0*/  BSYNC.RECONVERGENT B0 ;  /* 0x0000000000007941 */ /* 0x000fea0003800200 */
.L_x_48:
[----:B------:R-:W-:Y:S01]  /*4fd0*/  UIADD3 UR15, UPT, UPT, UR40, -0x1, URZ ;  /* 0xffffffff280f7890 */ /* 0x000fe2000fffe0ff */
[----:B------:R-:W2:Y:S01]  /*4fe0*/  S2UR UR7, SR_CgaCtaId ;  /* 0x00000000000779c3 */ /* 0x000ea20000008800 */
[----:B------:R-:W3:Y:S01]  /*4ff0*/  LDCU UR6, c[0x0][0x40c] ;  /* 0x00008180ff0677ac */ /* 0x000ee20008000800 */
[----:B------:R-:W-:Y:S01]  /*5000*/  SHF.R.U32.HI R4, RZ, 0x2, R6 ;  /* 0x00000002ff047819 */ /* 0x000fe20000011606 */
[----:B------:R-:W-:Y:S01]  /*5010*/  BSSY.RECONVERGENT B0, `(.L_x_54) ;  /* 0x000001d000007945 */ /* 0x000fe20003800200 */
[C---:B------:R-:W-:Y:S01]  /*5020*/  SHF.L.U32 R3, R6.reuse, 0x3, RZ ;  /* 0x0000000306037819 */ /* 0x040fe200000006ff */
[----:B------:R-:W-:Y:S01]  /*5030*/  UMOV UR4, 0x400 ;  /* 0x0000040000047882 */ /* 0x000fe20000000000 */
[----:B0-----:R-:W-:Y:S02]  /*5040*/  MOV R0, UR15 ;  /* 0x0000000f00007c02 */ /* 0x001fe40008000f00 */
[----:B-1----:R-:W-:Y:S02]  /*5050*/  CS2R R14, SRZ ;  /* 0x00000000000e7805 */ /* 0x002fe4000001ff00 */
[----:B------:R-:W-:-:S02]  /*5060*/  SHF.L.U32 R33, R6, 0x4, RZ ;  /* 0x0000000406217819 */ /* 0x000fc400000006ff */
[----:B------:R-:W-:Y:S02]  /*5070*/  CS2R R12, SRZ ;  /* 0x00000000000c7805 */ /* 0x000fe4000001ff00 */
[----:B------:R-:W-:Y:S02]  /*5080*/  SHF.R.S32.HI R0, RZ, 0x1f, R0 ;  /* 0x0000001fff007819 */ /* 0x000fe40000011400 */
[----:B------:R-:W-:Y:S02]  /*5090*/  LOP3.LUT R3, R3, 0x18, RZ, 0xc0, !PT ;  /* 0x0000001803037812 */ /* 0x000fe400078ec0ff */
[----:B------:R-:W-:Y:S02]  /*50a0*/  LEA.HI R0, R0, UR15, RZ, 0x6 ;  /* 0x0000000f00007c11 */ /* 0x000fe4000f8f30ff */
[----:B------:R-:W-:Y:S02]  /*50b0*/  LOP3.LUT R33, R33, 0x30, RZ, 0xc0, !PT ;  /* 0x0000003021217812 */ /* 0x000fe400078ec0ff */
[----:B------:R-:W-:-:S02]  /*50c0*/  LOP3.LUT R0, R0, 0xffffffc0, RZ, 0xc0, !PT ;  /* 0xffffffc000007812 */ /* 0x000fc400078ec0ff */
[----:B---3--:R-:W-:Y:S01]  /*50d0*/  MOV R28, UR6 ;  /* 0x00000006001c7c02 */ /* 0x008fe20008000f00 */
[----:B------:R-:W-:Y:S01]  /*50e0*/  UIADD3 UR6, UPT, UPT, UR4, 0x80, URZ ;  /* 0x0000008004067890 */ /* 0x000fe2000fffe0ff */
[----:B------:R-:W-:-:S03]  /*50f0*/  IADD3 R35, PT, PT, -R0, UR15, RZ ;  /* 0x0000000f00237c10 */ /* 0x000fc6000fffe1ff */
[----:B--2---:R-:W-:Y:S01]  /*5100*/  ULEA UR6, UR7, UR6, 0x18 ;  /* 0x0000000607067291 */ /* 0x004fe2000f8ec0ff */
[----:B------:R-:W-:-:S04]  /*5110*/  ISETP.NE.AND P0, PT, R4, R35, PT ;  /* 0x000000230400720c */ /* 0x000fc80003f05270 */
[----:B------:R-:W-:-:S13]  /*5120*/  ISETP.NE.OR P0, PT, R28, RZ, P0 ;  /* 0x000000ff1c00720c */ /* 0x000fda0000705670 */
[----:B------:R-:W-:Y:S05]  /*5130*/  @P0 BRA `(.L_x_55) ;  /* 0x0000000000280947 */ /* 0x000fea0003800000 */
[----:B------:R-:W0:Y:S01]  /*5140*/  LDCU.64 UR8, c[0x0][0x3b0] ;  /* 0x00007600ff0877ac */ /* 0x000e220008000a00 */
[----:B------:R-:W-:Y:S01]  /*5150*/  IMAD.MOV.U32 R15, RZ, RZ, RZ ;  /* 0x000000ffff0f7224 */ /* 0x000fe200078e00ff */
[----:B0-----:R-:W-:-:S04]  /*5160*/  UISETP.NE.U32.AND UP0, UPT, UR8, URZ, UPT ;  /* 0x000000ff0800728c */ /* 0x001fc8000bf05070 */
[----:B------:R-:W-:-:S09]  /*5170*/  UISETP.NE.AND.EX UP0, UPT, UR9, URZ, UPT, UP0 ;  /* 0x000000ff0900728c */ /* 0x000fd2000bf05300 */
[----:B------:R-:W-:Y:S05]  /*5180*/  BRA.U !UP0, `(.L_x_56) ;  /* 0x0000000108107547 */ /* 0x000fea000b800000 */
[----:B------:R-:W0:Y:S01]  /*5190*/  LDC.64 R12, c[0x0][0x3b0] ;  /* 0x0000ec00ff0c7b82 */ /* 0x000e220000000a00 */
[----:B------:R-:W-:-:S05]  /*51a0*/  LEA R7, R17, R3, 0x5 ;  /* 0x0000000311077211 */ /* 0x000fca00078e28ff */
[----:B0-----:R-:W-:-:S06]  /*51b0*/  IMAD.WIDE.U32 R12, R7, 0x2, R12 ;  /* 0x00000002070c7825 */ /* 0x001fcc00078e000c */
[----:B------:R-:W5:Y:S02]  /*51c0*/  LDG.E.128 R12, desc[UR36][R12.64] ;  /* 0x000000240c0c7981 */ /* 0x000f64000c1e1d00 */
.L_x_56:
[----:B-----5:R0:W-:Y:S02]  /*51d0*/  STS.128 [R33+UR6], R12 ;  /* 0x0000000c21007988 */ /* 0x0201e40008000c06 */
.L_x_55:
[----:B------:R-:W-:Y:S05]  /*51e0*/  BSYNC.RECONVERGENT B0 ;  /* 0x0000000000007941 */ /* 0x000fea0003800200 */
.L_x_54:
[----:B------:R-:W1:Y:S01]  /*51f0*/  S2UR UR8, SR_CTAID.Y ;  /* 0x00000000000879c3 */ /* 0x000e620000002600 */
[----:B------:R-:W2:Y:S01]  /*5200*/  LDCU UR9, c[0x0][0x3f4] ;  /* 0x00007e80ff0977ac */ /* 0x000ea20008000800 */
[----:B------:R-:W-:Y:S01]  /*5210*/  IADD3 R34, PT, PT, R4, R5, RZ ;  /* 0x0000000504227210 */ /* 0x000fe20007ffe0ff */
[----:B------:R-:W-:Y:S01]  /*5220*/  BSSY.RECONVERGENT B0, `(.L_x_57) ;  /* 0x00000bb000007945 */ /* 0x000fe20003800200 */
[----:B------:R-:W-:Y:S01]  /*5230*/  IMAD.MOV.U32 R32, RZ, RZ, RZ ;  /* 0x000000ffff207224 */ /* 0x000fe200078e00ff */
[----:B------:R-:W-:Y:S01]  /*5240*/  UIADD3 UR4, UPT, UPT, UR4, 0xc0, URZ ;  /* 0x000000c004047890 */ /* 0x000fe2000fffe0ff */
[----:B------:R-:W-:Y:S01]  /*5250*/  MOV R16, RZ ;  /* 0x000000ff00107202 */ /* 0x000fe20000000f00 */
[----:B------:R-:W3:Y:S01]  /*5260*/  LDCU.64 UR12, c[0x0][0x3c8] ;  /* 0x00007900ff0c77ac */ /* 0x000ee20008000a00 */
[----:B------:R-:W1:Y:S01]  /*5270*/  LDC R44, c[0x0][0x3f8] ;  /* 0x0000fe00ff2c7b82 */ /* 0x000e620000000800 */
[----:B------:R-:W-:Y:S02]  /*5280*/  CS2R R8, SRZ ;  /* 0x0000000000087805 */ /* 0x000fe4000001ff00 */
[----:B------:R-:W-:Y:S01]  /*5290*/  CS2R R10, SRZ ;  /* 0x00000000000a7805 */ /* 0x000fe2000001ff00 */
[----:B------:R-:W-:-:S04]  /*52a0*/  ULEA UR4, UR7, UR4, 0x18 ;  /* 0x0000000407047291 */ /* 0x000fc8000f8ec0ff */
[----:B------:R-:W-:Y:S01]  /*52b0*/  UIADD3 UR7, UPT, UPT, UR4, UR5, URZ ;  /* 0x0000000504077290 */ /* 0x000fe2000fffe0ff */
[----:B------:R-:W5:Y:S01]  /*52c0*/  LDC.64 R36, c[0x0][0x3c0] ;  /* 0x0000f000ff247b82 */ /* 0x000f620000000a00 */
[----:B--2---:R-:W-:Y:S01]  /*52d0*/  MOV R41, UR9 ;  /* 0x0000000900297c02 */ /* 0x004fe20008000f00 */
[----:B------:R-:W-:Y:S02]  /*52e0*/  IMAD R39, R19, UR9, R3 ;  /* 0x0000000913277c24 */ /* 0x000fe4000f8e0203 */
[----:B------:R-:W-:Y:S01]  /*52f0*/  HFMA2 R19, -RZ, RZ, 0, 0 ;  /* 0x00000000ff137431 */ /* 0x000fe200000001ff */
[----:B------:R-:W-:Y:S02]  /*5300*/  LEA R40, R4, UR7, 0x1 ;  /* 0x0000000704287c11 */ /* 0x000fe4000f8e08ff */
[----:B------:R-:W-:Y:S01]  /*5310*/  VIMNMX R41, PT, PT, R41, UR15, PT ;  /* 0x0000000f29297c48 */ /* 0x000fe2000bfe0100 */
[----:B------:R-:W-:Y:S03]  /*5320*/  BAR.SYNC.DEFER_BLOCKING 0x0 ;  /* 0x0000000000007b1d */ /* 0x000fe60000010000 */
[----:B------:R-:W-:Y:S01]  /*5330*/  ISETP.GE.AND P0, PT, R34, R41, PT ;  /* 0x000000292200720c */ /* 0x000fe20003f06270 */
[----:B-1----:R-:W-:-:S02]  /*5340*/  IMAD R0, R44, UR8, R17 ;  /* 0x000000082c007c24 */ /* 0x002fc4000f8e0211 */
[----:B------:R-:W1:Y:S03]  /*5350*/  LDCU UR8, c[0x0][0x40c] ;  /* 0x00008180ff0877ac */ /* 0x000e660008000800 */
[----:B------:R-:W-:Y:S01]  /*5360*/  SHF.L.U32 R0, R0, 0x5, RZ ;  /* 0x0000000500007819 */ /* 0x000fe200000006ff */
[----:B-----5:R-:W-:-:S04]  /*5370*/  IMAD.WIDE R38, R39, 0x2, R36 ;  /* 0x0000000227267825 */ /* 0x020fc800078e0224 */
[----:B------:R-:W-:-:S04]  /*5380*/  IMAD R7, R0, UR9, R3 ;  /* 0x0000000900077c24 */ /* 0x000fc8000f8e0203 */
[----:B------:R-:W-:-:S04]  /*5390*/  IMAD.WIDE R36, R7, 0x2, R36 ;  /* 0x0000000207247825 */ /* 0x000fc800078e0224 */
[----:B------:R-:W-:Y:S01]  /*53a0*/  HFMA2 R7, -RZ, RZ, 0, 0 ;  /* 0x00000000ff077431 */ /* 0x000fe200000001ff */
[----:B-1-3--:R-:W-:Y:S06]  /*53b0*/  @P0 BRA `(.L_x_58) ;  /* 0x0000000800840947 */ /* 0x00afec0003800000 */
[----:B------:R-:W-:Y:S01]  /*53c0*/  IADD3 R30, PT, PT, R34, 0x40, RZ ;  /* 0x00000040221e7810 */ /* 0x000fe20007ffe0ff */
[----:B------:R-:W1:Y:S01]  /*53d0*/  LDC.64 R42, c[0x0][0x458] ;  /* 0x00011600ff2a7b82 */ /* 0x000e620000000a00 */
[----:B------:R-:W-:Y:S01]  /*53e0*/  LOP3.LUT R8, RZ, R5, RZ, 0x33, !PT ;  /* 0x00000005ff087212 */ /* 0x000fe200078e33ff */
[----:B------:R-:W-:Y:S01]  /*53f0*/  IMAD R10, R2, R44, R17 ;  /* 0x0000002c020a7224 */ /* 0x000fe200078e0211 */
[----:B------:R-:W-:Y:S01]  /*5400*/  VIMNMX R31, PT, PT, R41, R30, !PT ;  /* 0x0000001e291f7248 */ /* 0x000fe20007fe0100 */
[----:B------:R-:W-:Y:S01]  /*5410*/  BSSY.RECONVERGENT B1, `(.L_x_59) ;  /* 0x000003b000017945 */ /* 0x000fe20003800200 */
[----:B------:R-:W-:Y:S01]  /*5420*/  IMAD R44, R44, UR9, RZ ;  /* 0x000000092c2c7c24 */ /* 0x000fe2000f8e02ff */
[----:B------:R-:W-:Y:S01]  /*5430*/  MOV R48, R34 ;  /* 0x0000002200307202 */ /* 0x000fe20000000f00 */
[----:B------:R-:W-:Y:S01]  /*5440*/  IMAD R7, R10, 0x20, R3 ;  /* 0x000000200a077824 */ /* 0x000fe200078e0203 */
[----:B------:R-:W-:Y:S02]  /*5450*/  IADD3 R31, PT, PT, -R4, R31, R8 ;  /* 0x0000001f041f7210 */ /* 0x000fe40007ffe108 */
[----:B------:R-:W-:-:S02]  /*5460*/  CS2R R10, SRZ ;  /* 0x00000000000a7805 */ /* 0x000fc4000001ff00 */
[----:B------:R-:W-:Y:S02]  /*5470*/  CS2R R8, SRZ ;  /* 0x0000000000087805 */ /* 0x000fe4000001ff00 */
[----:B------:R-:W-:Y:S01]  /*5480*/  MOV R16, RZ ;  /* 0x000000ff00107202 */ /* 0x000fe20000000f00 */
[----:B------:R-:W-:Y:S01]  /*5490*/  IMAD.MOV.U32 R32, RZ, RZ, RZ ;  /* 0x000000ffff207224 */ /* 0x000fe200078e00ff */
[----:B------:R-:W-:Y:S02]  /*54a0*/  LOP3.LUT P0, RZ, R31, 0x40, RZ, 0xc0, !PT ;  /* 0x000000401fff7812 */ /* 0x000fe4000780c0ff */
[----:B------:R-:W-:Y:S01]  /*54b0*/  MOV R19, RZ ;  /* 0x000000ff00137202 */ /* 0x000fe20000000f00 */
[----:B-1----:R-:W-:Y:S01]  /*54c0*/  IMAD.WIDE R42, R7, 0x2, R42 ;  /* 0x00000002072a7825 */ /* 0x002fe200078e022a */
[----:B------:R-:W-:-:S09]  /*54d0*/  MOV R7, RZ ;  /* 0x000000ff00077202 */ /* 0x000fd20000000f00 */
[----:B------:R-:W-:Y:S05]  /*54e0*/  @P0 BRA `(.L_x_60) ;  /* 0x0000000000b40947 */ /* 0x000fea0003800000 */
[----:B------:R-:W1:Y:S01]  /*54f0*/  LDCU.64 UR10, c[0x0][0x3c8] ;  /* 0x00007900ff0a77ac */ /* 0x000e620008000a00 */
[----:B------:R-:W-:Y:S01]  /*5500*/  IADD3 R7, P0, PT, R34, UR39, RZ ;  /* 0x0000002722077c10 */ /* 0x000fe2000ff1e0ff */
[----:B------:R-:W2:Y:S03]  /*5510*/  LDS.U16 R32, [R40] ;  /* 0x0000000028207984 */ /* 0x000ea60000000400 */
[----:B------:R-:W-:Y:S02]  /*5520*/  IADD3.X R8, PT, PT, RZ, UR14, RZ, P0, !PT ;  /* 0x0000000eff087c10 */ /* 0x000fe400087fe4ff */
[----:B-1----:R-:W-:-:S04]  /*5530*/  LEA R20, P0, R7, UR10, 0x2 ;  /* 0x0000000a07147c11 */ /* 0x002fc8000f8010ff */
[----:B------:R-:W-:-:S06]  /*5540*/  LEA.HI.X R21, R7, UR11, R8, 0x2, P0 ;  /* 0x0000000b07157c11 */ /* 0x000fcc00080f1408 */
[----:B------:R-:W3:Y:S01]  /*5550*/  LDG.E R21, desc[UR36][R20.64] ;  /* 0x0000002414157981 */ /* 0x000ee2000c1e1900 */
[----:B------:R-:W-:Y:S02]  /*5560*/  SHF.L.U32 R16, R34, 0x5, RZ ;  /* 0x0000000522107819 */ /* 0x000fe400000006ff */
[----:B------:R-:W-:Y:S01]  /*5570*/  ISETP.NE.AND P0, PT, R28, RZ, PT ;  /* 0x000000ff1c00720c */ /* 0x000fe20003f05270 */
[----:B---3--:R-:W-:-:S05]  /*5580*/  IMAD R7, R44, R21, RZ ;  /* 0x000000152c077224 */ /* 0x008fca00078e02ff */
[----:B------:R-:W-:-:S05]  /*5590*/  LEA R7, R7, R16, 0x5 ;  /* 0x0000001007077211 */ /* 0x000fca00078e28ff */
[----:B------:R-:W-:-:S06]  /*55a0*/  IMAD.WIDE R8, R7, 0x2, R38 ;  /* 0x0000000207087825 */ /* 0x000fcc00078e0226 */
[----:B------:R-:W5:Y:S01]  /*55b0*/  LDG.E.128 R8, desc[UR36][R8.64] ;  /* 0x0000002408087981 */ /* 0x000f62000c1e1d00 */
[----:B--2---:R-:W-:Y:S01]  /*55c0*/  HADD2.F32 R32, -RZ, R32.H0_H0 ;  /* 0x20000020ff207230 */ /* 0x004fe20000004100 */
[----:B------:R-:W-:Y:S06]  /*55d0*/  @P0 BRA `(.L_x_61) ;  /* 0x0000000000340947 */ /* 0x000fec0003800000 */
[----:B------:R-:W-:Y:S01]  /*55e0*/  ISETP.NE.AND P1, PT, R18, RZ, PT ;  /* 0x000000ff1200720c */ /* 0x000fe20003f25270 */
[----:B----4-:R-:W1:-:S12]  /*55f0*/  LDS.128 R24, [R33+UR6] ;  /* 0x0000000621187984 */ /* 0x010e580008000c00 */
[----:B------:R-:W2:Y:S01]  /*5600*/  @P1 LDG.E.128 R20, desc[UR36][R42.64] ;  /* 0x000000242a141981 */ /* 0x000ea2000c1e1d00 */
[----:B-1---5:R-:W-:Y:S02]  /*5610*/  HFMA2 R8, R8, 1, 1, R24 ;  /* 0x3c003c0008087831 */ /* 0x022fe40000000018 */
[----:B------:R-:W-:Y:S02]  /*5620*/  HADD2 R9, R9, R25 ;  /* 0x0000001909097230 */ /* 0x000fe40000000000 */
[----:B------:R-:W-:Y:S02]  /*5630*/  HFMA2 R10, R10, 1, 1, R26 ;  /* 0x3c003c000a0a7831 */ /* 0x000fe4000000001a */
[----:B------:R-:W-:Y:S02]  /*5640*/  HADD2 R11, R11, R27 ;  /* 0x0000001b0b0b7230 */ /* 0x000fe40000000000 */
[----:B--2---:R-:W-:Y:S02]  /*5650*/  @P1 HFMA2 R9, R9, R21, -RZ ;  /* 0x0000001509091231 */ /* 0x004fe400001000ff */
[----:B------:R-:W-:-:S02]  /*5660*/  @P1 HMUL2 R8, R8, R20 ;  /* 0x0000001408081232 */ /* 0x000fc40000000000 */
[----:B------:R-:W-:Y:S02]  /*5670*/  @P1 HFMA2 R11, R11, R23, -RZ ;  /* 0x000000170b0b1231 */ /* 0x000fe400001000ff */
[----:B------:R-:W-:Y:S02]  /*5680*/  @P1 HMUL2 R10, R10, R22 ;  /* 0x000000160a0a1232 */ /* 0x000fe40000000000 */
[----:B------:R-:W-:-:S05]  /*5690*/  IMAD.WIDE.U32 R20, R16, 0x2, R36 ;  /* 0x0000000210147825 */ /* 0x000fca00078e0024 */
[----:B------:R1:W-:Y:S02]  /*56a0*/  STG.E.128 desc[UR36][R20.64], R8 ;  /* 0x0000000814007986 */ /* 0x0003e4000c101d24 */
.L_x_61:
[--C-:B-----5:R-:W-:Y:S01]  /*56b0*/  HADD2.F32 R7, -RZ, R8.reuse.H1_H1 ;  /* 0x30000008ff077230 */ /* 0x120fe20000004100 */
[----:B------:R-:W-:Y:S01]  /*56c0*/  MOV R48, R30 ;  /* 0x0000001e00307202 */ /* 0x000fe20000000f00 */
[--C-:B------:R-:W-:Y:S02]  /*56d0*/  HADD2.F32 R19, -RZ, R9.reuse.H0_H0 ;  /* 0x20000009ff137230 */ /* 0x100fe40000004100 */
[----:B------:R-:W-:Y:S02]  /*56e0*/  HADD2.F32 R45, -RZ, R8.H0_H0 ;  /* 0x20000008ff2d7230 */ /* 0x000fe40000004100 */
[----:B-1----:R-:W-:Y:S02]  /*56f0*/  HADD2.F32 R21, -RZ, R9.H1_H1 ;  /* 0x30000009ff157230 */ /* 0x002fe40000004100 */
[----:B------:R-:W-:Y:S01]  /*5700*/  FFMA.FTZ R9, R32, R19, RZ ;  /* 0x0000001320097223 */ /* 0x000fe200000100ff */
[--C-:B------:R-:W-:Y:S02]  /*5710*/  HADD2.F32 R23, -RZ, R10.reuse.H0_H0 ;  /* 0x2000000aff177230 */ /* 0x100fe40000004100 */
[----:B----4-:R-:W-:-:S02]  /*5720*/  HADD2.F32 R25, -RZ, R10.H1_H1 ;  /* 0x3000000aff197230 */ /* 0x010fc40000004100 */
[C---:B------:R-:W-:Y:S01]  /*5730*/  FFMA.FTZ R10, R32.reuse, R7, RZ ;  /* 0x00000007200a7223 */ /* 0x040fe200000100ff */
[--C-:B------:R-:W-:Y:S02]  /*5740*/  HADD2.F32 R27, -RZ, R11.reuse.H0_H0 ;  /* 0x2000000bff1b7230 */ /* 0x100fe40000004100 */
[C---:B------:R-:W-:Y:S01]  /*5750*/  FFMA.FTZ R8, R32.reuse, R21, RZ ;  /* 0x0000001520087223 */ /* 0x040fe200000100ff */
[----:B------:R-:W-:Y:S02]  /*5760*/  HADD2.F32 R29, -RZ, R11.H1_H1 ;  /* 0x3000000bff1d7230 */ /* 0x000fe40000004100 */
[C---:B------:R-:W-:Y:S01]  /*5770*/  FFMA.FTZ R11, R32.reuse, R45, RZ ;  /* 0x0000002d200b7223 */ /* 0x040fe200000100ff */
[C---:B------:R-:W-:Y:S01]  /*5780*/  FFMA.FTZ R7, R32.reuse, R23, RZ ;  /* 0x0000001720077223 */ /* 0x040fe200000100ff */
[C---:B------:R-:W-:Y:S01]  /*5790*/  FFMA.FTZ R16, R32.reuse, R25, RZ ;  /* 0x0000001920107223 */ /* 0x040fe200000100ff */
[C---:B------:R-:W-:Y:S01]  /*57a0*/  FFMA.FTZ R19, R32.reuse, R27, RZ ;  /* 0x0000001b20137223 */ /* 0x040fe200000100ff */
[----:B------:R-:W-:-:S07]  /*57b0*/  FFMA.FTZ R32, R32, R29, RZ ;  /* 0x0000001d20207223 */ /* 0x000fce00000100ff */
.L_x_60:
[----:B------:R-:W-:Y:S05]  /*57c0*/  BSYNC.RECONVERGENT B1 ;  /* 0x0000000000017941 */ /* 0x000fea0003800200 */
.L_x_59:
[----:B------:R-:W-:-:S13]  /*57d0*/  ISETP.GE.U32.AND P0, PT, R31, 0x40, PT ;  /* 0x000000401f00780c */ /* 0x000fda0003f06070 */
[----:B------:R-:W-:Y:S05]  /*57e0*/  @!P0 BRA `(.L_x_58) ;  /* 0x0000000400788947 */ /* 0x000fea0003800000 */
[----:B------:R-:W-:Y:S01]  /*57f0*/  LEA R20, R48, UR5, 0x1 ;  /* 0x0000000530147c11 */ /* 0x000fe2000f8e08ff */
[----:B------:R-:W-:Y:S01]  /*5800*/  IMAD.U32 R49, RZ, RZ, UR4 ;  /* 0x00000004ff317e24 */ /* 0x000fe2000f8e00ff */
[----:B------:R-:W-:Y:S02]  /*5810*/  ISETP.NE.AND P1, PT, R28, RZ, PT ;  /* 0x000000ff1c00720c */ /* 0x000fe40003f25270 */
[----:B------:R-:W-:Y:S01]  /*5820*/  SHF.L.U32 R50, R48, 0x5, RZ ;  /* 0x0000000530327819 */ /* 0x000fe200000006ff */
[----:B------:R-:W-:Y:S01]  /*5830*/  IMAD R20, R5, -0x2, R20 ;  /* 0xfffffffe05147824 */ /* 0x000fe200078e0214 */
[----:B------:R-:W-:-:S04]  /*5840*/  SHF.L.U32 R45, R44, 0x5, RZ ;  /* 0x000000052c2d7819 */ /* 0x000fc800000006ff */
[----:B------:R-:W-:-:S07]  /*5850*/  IADD3 R49, PT, PT, R20, 0x80, R49 ;  /* 0x0000008014317810 */ /* 0x000fce0007ffe031 */
.L_x_65:
[----:B------:R-:W-:Y:S02]  /*5860*/  IADD3 R20, P0, PT, R48, UR39, RZ ;  /* 0x0000002730147c10 */ /* 0x000fe4000ff1e0ff */
[----:B------:R-:W-:Y:S02]  /*5870*/  ISETP.NE.AND P2, PT, R18, RZ, PT ;  /* 0x000000ff1200720c */ /* 0x000fe40003f45270 */
[----:B------:R-:W-:Y:S02]  /*5880*/  IADD3.X R21, PT, PT, RZ, UR14, RZ, P0, !PT ;  /* 0x0000000eff157c10 */ /* 0x000fe400087fe4ff */
[----:B------:R-:W-:-:S04]  /*5890*/  LEA R46, P0, R20, UR12, 0x2 ;  /* 0x0000000c142e7c11 */ /* 0x000fc8000f8010ff */
[----:B------:R-:W-:-:S05]  /*58a0*/  LEA.HI.X R47, R20, UR13, R21, 0x2, P0 ;  /* 0x0000000d142f7c11 */ /* 0x000fca00080f1415 */
[----:B------:R-:W2:Y:S02]  /*58b0*/  LDG.E R20, desc[UR36][R46.64] ;  /* 0x000000242e147981 */ /* 0x000ea4000c1e1900 */
[----:B--2---:R-:W-:-:S04]  /*58c0*/  IMAD R21, R20, R45, R50 ;  /* 0x0000002d14157224 */ /* 0x004fc800078e0232 */
[----:B------:R-:W-:-:S06]  /*58d0*/  IMAD.WIDE R20, R21, 0x2, R38 ;  /* 0x0000000215147825 */ /* 0x000fcc00078e0226 */
[----:B------:R-:W5:Y:S01]  /*58e0*/  LDG.E.128 R20, desc[UR36][R20.64] ;  /* 0x0000002414147981 */ /* 0x000f62000c1e1d00 */
[----:B------:R-:W-:Y:S04]  /*58f0*/  BSSY.RECONVERGENT B1, `(.L_x_62) ;  /* 0x000000e000017945 */ /* 0x000fe80003800200 */
[----:B------:R-:W-:Y:S05]  /*5900*/  @P1 BRA `(.L_x_63) ;  /* 0x0000000000301947 */ /* 0x000fea0003800000 */
[----:B----4-:R-:W2:Y:S04]  /*5910*/  @P2 LDG.E.128 R24, desc[UR36][R42.64] ;  /* 0x000000242a182981 */ /* 0x010ea8000c1e1d00 */
[----:B------:R-:W1:Y:S02]  /*5920*/  LDS.128 R28, [R33+UR6] ;  /* 0x00000006211c7984 */ /* 0x000e640008000c00 */
[----:B-1---5:R-:W-:Y:S02]  /*5930*/  HFMA2 R20, R20, 1, 1, R28 ;  /* 0x3c003c0014147831 */ /* 0x022fe4000000001c */
[----:B------:R-:W-:Y:S02]  /*5940*/  HADD2 R21, R21, R29 ;  /* 0x0000001d15157230 */ /* 0x000fe40000000000 */
[----:B------:R-:W-:-:S02]  /*5950*/  HFMA2 R22, R22, 1, 1, R30 ;  /* 0x3c003c0016167831 */ /* 0x000fc4000000001e */
[----:B------:R-:W-:Y:S02]  /*5960*/  HADD2 R23, R23, R31 ;  /* 0x0000001f17177230 */ /* 0x000fe40000000000 */
[----:B--2---:R-:W-:Y:S02]  /*5970*/  @P2 HFMA2 R21, R21, R25, -RZ ;  /* 0x0000001915152231 */ /* 0x004fe400001000ff */
[----:B------:R-:W-:Y:S02]  /*5980*/  @P2 HMUL2 R20, R20, R24 ;  /* 0x0000001814142232 */ /* 0x000fe40000000000 */
[----:B------:R-:W-:Y:S02]  /*5990*/  @P2 HFMA2 R23, R23, R27, -RZ ;  /* 0x0000001b17172231 */ /* 0x000fe400001000ff */
[----:B------:R-:W-:Y:S02]  /*59a0*/  @P2 HMUL2 R22, R22, R26 ;  /* 0x0000001a16162232 */ /* 0x000fe40000000000 */
[----:B------:R-:W-:-:S05]  /*59b0*/  IMAD.WIDE.U32 R24, R50, 0x2, R36 ;  /* 0x0000000232187825 */ /* 0x000fca00078e0024 */
[----:B------:R1:W-:Y:S02]  /*59c0*/  STG.E.128 desc[UR36][R24.64], R20 ;  /* 0x0000001418007986 */ /* 0x0003e4000c101d24 */
.L_x_63:
[----:B------:R-:W-:Y:S05]  /*59d0*/  BSYNC.RECONVERGENT B1 ;  /* 0x0000000000017941 */ /* 0x000fea0003800200 */
.L_x_62:
[----:B------:R-:W1:Y:S04]  /*59e0*/  LDG.E R47, desc[UR36][R46.64+0x100] ;  /* 0x000100242e2f7981 */ /* 0x000e68000c1e1900 */
[----:B------:R-:W2:Y:S01]  /*59f0*/  LDS.U16 R29, [R49+-0x80] ;  /* 0xffff8000311d7984 */ /* 0x000ea20000000400 */
[----:B-1--4-:R-:W-:-:S05]  /*5a00*/  IMAD R25, R44, R47, RZ ;  /* 0x0000002f2c197224 */ /* 0x012fca00078e02ff */
[----:B------:R-:W-:-:S05]  /*5a10*/  LEA R25, R25, R50, 0x5 ;  /* 0x0000003219197211 */ /* 0x000fca00078e28ff */
[----:B------:R-:W-:-:S04]  /*5a20*/  VIADD R25, R25, 0x800 ;  /* 0x0000080019197836 */ /* 0x000fc80000000000 */
[----:B------:R-:W-:-:S06]  /*5a30*/  IMAD.WIDE R24, R25, 0x2, R38 ;  /* 0x0000000219187825 */ /* 0x000fcc00078e0226 */
[----:B------:R-:W5:Y:S01]  /*5a40*/  LDG.E.128 R24, desc[UR36][R24.64] ;  /* 0x0000002418187981 */ /* 0x000f62000c1e1d00 */
[----:B------:R-:W-:Y:S01]  /*5a50*/  MOV R28, UR8 ;  /* 0x00000008001c7c02 */ /* 0x000fe20008000f00 */
[----:B--2---:R-:W-:Y:S02]  /*5a60*/  HADD2.F32 R52, -RZ, R29.H0_H0 ;  /* 0x2000001dff347230 */ /* 0x004fe40000004100 */
[--C-:B-----5:R-:W-:Y:S01]  /*5a70*/  HADD2.F32 R29, -RZ, R20.reuse.H0_H0 ;  /* 0x20000014ff1d7230 */ /* 0x120fe20000004100 */
[----:B------:R-:W-:Y:S01]  /*5a80*/  ISETP.NE.AND P1, PT, R28, RZ, PT ;  /* 0x000000ff1c00720c */ /* 0x000fe20003f25270 */
[----:B------:R-:W-:Y:S02]  /*5a90*/  HADD2.F32 R31, -RZ, R20.H1_H1 ;  /* 0x30000014ff1f7230 */ /* 0x000fe40000004100 */
[----:B------:R-:W-:Y:S02]  /*5aa0*/  HADD2.F32 R20, -RZ, R21.H0_H0 ;  /* 0x20000015ff147230 */ /* 0x000fe40000004100 */
[----:B------:R-:W-:Y:S01]  /*5ab0*/  FFMA.FTZ R29, R52, R29, R11 ;  /* 0x0000001d341d7223 */ /* 0x000fe2000001000b */
[----:B------:R-:W-:-:S02]  /*5ac0*/  HADD2.F32 R54, -RZ, R22.H0_H0 ;  /* 0x20000016ff367230 */ /* 0x000fc40000004100 */
[C---:B------:R-:W-:Y:S01]  /*5ad0*/  FFMA.FTZ R30, R52.reuse, R31, R10 ;  /* 0x0000001f341e7223 */ /* 0x040fe2000001000a */
[----:B------:R-:W-:Y:S02]  /*5ae0*/  HADD2.F32 R47, -RZ, R22.H1_H1 ;  /* 0x30000016ff2f7230 */ /* 0x000fe40000004100 */
[C---:B------:R-:W-:Y:S01]  /*5af0*/  FFMA.FTZ R31, R52.reuse, R20, R9 ;  /* 0x00000014341f7223 */ /* 0x040fe20000010009 */
[----:B------:R-:W-:Y:S02]  /*5b00*/  HADD2.F32 R21, -RZ, R21.H1_H1 ;  /* 0x30000015ff157230 */ /* 0x000fe40000004100 */
[C---:B------:R-:W-:Y:S01]  /*5b10*/  FFMA.FTZ R7, R52.reuse, R54, R7 ;  /* 0x0000003634077223 */ /* 0x040fe20000010007 */
[--C-:B------:R-:W-:Y:S02]  /*5b20*/  HADD2.F32 R22, -RZ, R23.reuse.H0_H0 ;  /* 0x20000017ff167230 */ /* 0x100fe40000004100 */
[----:B------:R-:W-:Y:S01]  /*5b30*/  FFMA.FTZ R16, R52, R47, R16 ;  /* 0x0000002f34107223 */ /* 0x000fe20000010010 */
[----:B------:R-:W-:-:S02]  /*5b40*/  HADD2.F32 R23, -RZ, R23.H1_H1 ;  /* 0x30000017ff177230 */ /* 0x000fc40000004100 */
[C---:B------:R-:W-:Y:S01]  /*5b50*/  FFMA.FTZ R46, R52.reuse, R21, R8 ;  /* 0x00000015342e7223 */ /* 0x040fe20000010008 */
[C---:B------:R-:W-:Y:S02]  /*5b60*/  FFMA.FTZ R19, R52.reuse, R22, R19 ;  /* 0x0000001634137223 */ /* 0x040fe40000010013 */
[----:B------:R-:W-:Y:S01]  /*5b70*/  FFMA.FTZ R52, R52, R23, R32 ;  /* 0x0000001734347223 */ /* 0x000fe20000010020 */
[----:B------:R-:W-:Y:S06]  /*5b80*/  @P1 BRA `(.L_x_64) ;  /* 0x0000000000341947 */ /* 0x000fec0003800000 */
[----:B------:R-:W2:Y:S04]  /*5b90*/  @P2 LDG.E.128 R8, desc[UR36][R42.64] ;  /* 0x000000242a082981 */ /* 0x000ea8000c1e1d00 */
[----:B------:R-:W1:Y:S02]  /*5ba0*/  LDS.128 R20, [R33+UR6] ;  /* 0x0000000621147984 */ /* 0x000e640008000c00 */
[----:B-1----:R-:W-:Y:S02]  /*5bb0*/  HFMA2 R24, R24, 1, 1, R20 ;  /* 0x3c003c0018187831 */ /* 0x002fe40000000014 */
[----:B------:R-:W-:Y:S02]  /*5bc0*/  HADD2 R25, R25, R21 ;  /* 0x0000001519197230 */ /* 0x000fe40000000000 */
[----:B------:R-:W-:-:S02]  /*5bd0*/  HFMA2 R26, R26, 1, 1, R22 ;  /* 0x3c003c001a1a7831 */ /* 0x000fc40000000016 */
[----:B------:R-:W-:Y:S01]  /*5be0*/  HADD2 R27, R27, R23 ;  /* 0x000000171b1b7230 */ /* 0x000fe20000000000 */
[----:B------:R-:W-:Y:S01]  /*5bf0*/  IADD3 R21, PT, PT, R50, 0x800, RZ ;  /* 0x0000080032157810 */ /* 0x000fe20007ffe0ff */
[----:B--2---:R-:W-:Y:S02]  /*5c00*/  @P2 HFMA2 R25, R25, R9, -RZ ;  /* 0x0000000919192231 */ /* 0x004fe400001000ff */
[----:B------:R-:W-:Y:S02]  /*5c10*/  @P2 HMUL2 R24, R24, R8 ;  /* 0x0000000818182232 */ /* 0x000fe40000000000 */
[----:B------:R-:W-:Y:S02]  /*5c20*/  @P2 HFMA2 R27, R27, R11, -RZ ;  /* 0x0000000b1b1b2231 */ /* 0x000fe400001000ff */
[----:B------:R-:W-:Y:S02]  /*5c30*/  @P2 HMUL2 R26, R26, R10 ;  /* 0x0000000a1a1a2232 */ /* 0x000fe40000000000 */
[----:B------:R-:W-:-:S05]  /*5c40*/  IMAD.WIDE.U32 R8, R21, 0x2, R36 ;  /* 0x0000000215087825 */ /* 0x000fca00078e0024 */
[----:B------:R1:W-:Y:S02]  /*5c50*/  STG.E.128 desc[UR36][R8.64], R24 ;  /* 0x0000001808007986 */ /* 0x0003e4000c101d24 */
.L_x_64:
[----:B-1----:R1:W2:Y:S01]  /*5c60*/  LDS.U16 R8, [R49] ;  /* 0x0000000031087984 */ /* 0x0022a20000000400 */
[----:B------:R-:W-:Y:S01]  /*5c70*/  IADD3 R48, PT, PT, R48, 0x80, RZ ;  /* 0x0000008030307810 */ /* 0x000fe20007ffe0ff */
[--C-:B------:R-:W-:Y:S01]  /*5c80*/  HADD2.F32 R11, -RZ, R24.reuse.H0_H0 ;  /* 0x20000018ff0b7230 */ /* 0x100fe20000004100 */
[----:B------:R-:W-:Y:S01]  /*5c90*/  IADD3 R50, PT, PT, R50, 0x1000, RZ ;  /* 0x0000100032327810 */ /* 0x000fe20007ffe0ff */
[----:B------:R-:W-:Y:S01]  /*5ca0*/  HADD2.F32 R9, -RZ, R24.H1_H1 ;  /* 0x30000018ff097230 */ /* 0x000fe20000004100 */
[----:B------:R-:W-:Y:S01]  /*5cb0*/  ISETP.GE.AND P0, PT, R48, R41, PT ;  /* 0x000000293000720c */ /* 0x000fe20003f06270 */
[--C-:B------:R-:W-:Y:S02]  /*5cc0*/  HADD2.F32 R20, -RZ, R25.reuse.H0_H0 ;  /* 0x20000019ff147230 */ /* 0x100fe40000004100 */
[----:B------:R-:W-:Y:S02]  /*5cd0*/  HADD2.F32 R25, -RZ, R25.H1_H1 ;  /* 0x30000019ff197230 */ /* 0x000fe40000004100 */
[----:B------:R-:W-:-:S02]  /*5ce0*/  HADD2.F32 R22, -RZ, R26.H0_H0 ;  /* 0x2000001aff167230 */ /* 0x000fc40000004100 */
[----:B------:R-:W-:Y:S02]  /*5cf0*/  HADD2.F32 R21, -RZ, R26.H1_H1 ;  /* 0x3000001aff157230 */ /* 0x000fe40000004100 */
[--C-:B------:R-:W-:Y:S02]  /*5d00*/  HADD2.F32 R24, -RZ, R27.reuse.H0_H0 ;  /* 0x2000001bff187230 */ /* 0x100fe40000004100 */
[----:B------:R-:W-:Y:S02]  /*5d10*/  HADD2.F32 R27, -RZ, R27.H1_H1 ;  /* 0x3000001bff1b7230 */ /* 0x000fe40000004100 */
[----:B-1----:R-:W-:Y:S02]  /*5d20*/  VIADD R49, R49, 0x100 ;  /* 0x0000010031317836 */ /* 0x002fe40000000000 */
[----:B--2---:R-:W-:-:S05]  /*5d30*/  HADD2.F32 R32, -RZ, R8.H0_H0 ;  /* 0x20000008ff207230 */ /* 0x004fca0000004100 */
[C---:B------:R-:W-:Y:S01]  /*5d40*/  FFMA.FTZ R10, R32.reuse, R9, R30 ;  /* 0x00000009200a7223 */ /* 0x040fe2000001001e */
[C---:B------:R-:W-:Y:S01]  /*5d50*/  FFMA.FTZ R11, R32.reuse, R11, R29 ;  /* 0x0000000b200b7223 */ /* 0x040fe2000001001d */
[C---:B------:R-:W-:Y:S01]  /*5d60*/  FFMA.FTZ R9, R32.reuse, R20, R31 ;  /* 0x0000001420097223 */ /* 0x040fe2000001001f */
[C---:B------:R-:W-:Y:S01]  /*5d70*/  FFMA.FTZ R8, R32.reuse, R25, R46 ;  /* 0x0000001920087223 */ /* 0x040fe2000001002e */
[C---:B------:R-:W-:Y:S01]  /*5d80*/  FFMA.FTZ R7, R32.reuse, R22, R7 ;  /* 0x0000001620077223 */ /* 0x040fe20000010007 */
[C---:B------:R-:W-:Y:S01]  /*5d90*/  FFMA.FTZ R16, R32.reuse, R21, R16 ;  /* 0x0000001520107223 */ /* 0x040fe20000010010 */
[C---:B------:R-:W-:Y:S01]  /*5da0*/  FFMA.FTZ R19, R32.reuse, R24, R19 ;  /* 0x0000001820137223 */ /* 0x040fe20000010013 */
[----:B------:R-:W-:Y:S01]  /*5db0*/  FFMA.FTZ R32, R32, R27, R52 ;  /* 0x0000001b20207223 */ /* 0x000fe20000010034 */
[----:B------:R-:W-:Y:S06]  /*5dc0*/  @!P0 BRA `(.L_x_65) ;  /* 0xfffffff800a48947 */ /* 0x000fec000383ffff */
.L_x_58:
[----:B------:R-:W-:Y:S05]  /*5dd0*/  BSYNC.RECONVERGENT B0 ;  /* 0x0000000000007941 */ /* 0x000fea0003800200 */
.L_x_57:
[----:B------:R-:W-:Y:S01]  /*5de0*/  ISETP.GE.AND P0, PT, R34, UR15, PT ;  /* 0x0000000f22007c0c */ /* 0x000fe2000bf06270 */
[----:B------:R-:W1:Y:S01]  /*5df0*/  LDCU UR10, c[0x0][0x40c] ;  /* 0x00008180ff0a77ac */ /* 0x000e620008000800 */
[----:B------:R-:W-:Y:S01]  /*5e00*/  BSSY.RECONVERGENT B0, `(.L_x_66) ;  /* 0x00000f4000007945 */ /* 0x000fe20003800200 */
[----:B------:R-:W2:Y:S10]  /*5e10*/  LDCU.64 UR12, c[0x0][0x3c8] ;  /* 0x00007900ff0c77ac */ /* 0x000eb40008000a00 */
[----:B------:R-:W-:Y:S05]  /*5e20*/  @P0 BRA `(.L_x_67) ;  /* 0x0000000c00c40947 */ /* 0x000fea0003800000 */
[----:B------:R-:W3:Y:S01]  /*5e30*/  LDCU UR8, c[0x0][0x3f8] ;  /* 0x00007f00ff0877ac */ /* 0x000ee20008000800 */
[----:B------:R-:W5:Y:S01]  /*5e40*/  LDC R23, c[0x0][0x3f4] ;  /* 0x0000fd00ff177b82 */ /* 0x000f620000000800 */
[----:B------:R-:W-:Y:S01]  /*5e50*/  IADD3 R44, PT, PT, R34, 0x40, RZ ;  /* 0x00000040222c7810 */ /* 0x000fe20007ffe0ff */
[----:B------:R-:W-:Y:S01]  /*5e60*/  BSSY.RECONVERGENT B1, `(.L_x_68) ;  /* 0x0000054000017945 */ /* 0x000fe20003800200 */
[----:B------:R-:W-:Y:S02]  /*5e70*/  LOP3.LUT R21, RZ, R5, RZ, 0x33, !PT ;  /* 0x00000005ff157212 */ /* 0x000fe400078e33ff */
[----:B------:R-:W-:-:S03]  /*5e80*/  VIMNMX R45, PT, PT, R44, UR15, !PT ;  /* 0x0000000f2c2d7c48 */ /* 0x000fc6000ffe0100 */
[----:B------:R-:W0:Y:S01]  /*5e90*/  LDC.64 R42, c[0x0][0x458] ;  /* 0x00011600ff2a7b82 */ /* 0x000e220000000a00 */
[----:B------:R-:W-:-:S04]  /*5ea0*/  IADD3 R45, PT, PT, -R4, R45, R21 ;  /* 0x0000002d042d7210 */ /* 0x000fc80007ffe115 */
[----:B------:R-:W-:Y:S01]  /*5eb0*/  LOP3.LUT P0, RZ, R45, 0x40, RZ, 0xc0, !PT ;  /* 0x000000402dff7812 */ /* 0x000fe2000780c0ff */
[----:B---3--:R-:W-:-:S05]  /*5ec0*/  IMAD R20, R2, UR8, R17 ;  /* 0x0000000802147c24 */ /* 0x008fca000f8e0211 */
[----:B------:R-:W-:Y:S01]  /*5ed0*/  LEA R21, R20, R3, 0x5 ;  /* 0x0000000314157211 */ /* 0x000fe200078e28ff */
[----:B-----5:R-:W-:Y:S01]  /*5ee0*/  IMAD R41, R23, UR8, RZ ;  /* 0x0000000817297c24 */ /* 0x020fe2000f8e02ff */
[----:B------:R-:W-:-:S03]  /*5ef0*/  MOV R20, R34 ;  /* 0x0000002200147202 */ /* 0x000fc60000000f00 */
[----:B0-----:R-:W-:Y:S02]  /*5f00*/  IMAD.WIDE R42, R21, 0x2, R42 ;  /* 0x00000002152a7825 */ /* 0x001fe400078e022a */
[----:B------:R-:W-:Y:S05]  /*5f10*/  @P0 BRA `(.L_x_69) ;  /* 0x0000000400200947 */ /* 0x000fea0003800000 */
[----:B------:R-:W-:Y:S02]  /*5f20*/  ISETP.GE.AND P0, PT, R34, R23, PT ;  /* 0x000000172200720c */ /* 0x000fe40003f06270 */
[----:B------:R-:W-:-:S11]  /*5f30*/  MOV R20, R44 ;  /* 0x0000002c00147202 */ /* 0x000fd60000000f00 */
[----:B------:R-:W-:Y:S05]  /*5f40*/  @!P0 BRA `(.L_x_69) ;  /* 0x0000000400148947 */ /* 0x000fea0003800000 */
[----:B----4-:R-:W-:Y:S01]  /*5f50*/  IABS R25, R23 ;  /* 0x0000001700197213 */ /* 0x010fe20000000000 */
[----:B------:R-:W0:Y:S01]  /*5f60*/  LDCU.64 UR8, c[0x0][0x3c8] ;  /* 0x00007900ff0877ac */ /* 0x000e220008000a00 */
[----:B------:R-:W-:Y:S01]  /*5f70*/  IABS R26, R34 ;  /* 0x00000022001a7213 */ /* 0x000fe20000000000 */
[----:B------:R-:W3:Y:S01]  /*5f80*/  LDS.U16 R40, [R40] ;  /* 0x0000000028287984 */ /* 0x000ee20000000400 */
[----:B------:R-:W4:Y:S01]  /*5f90*/  I2F.RP R22, R25 ;  /* 0x0000001900167306 */ /* 0x000f220000209400 */
[----:B------:R-:W-:Y:S02]  /*5fa0*/  ISETP.GE.AND P1, PT, R34, RZ, PT ;  /* 0x000000ff2200720c */ /* 0x000fe40003f26270 */
[----:B------:R-:W-:-:S05]  /*5fb0*/  ISETP.NE.AND P2, PT, R23, RZ, PT ;  /* 0x000000ff1700720c */ /* 0x000fca0003f45270 */
[----:B----4-:R-:W4:Y:S02]  /*5fc0*/  MUFU.RCP R22, R22 ;  /* 0x0000001600167308 */ /* 0x010f240000001000 */
[----:B----4-:R-:W-:-:S06]  /*5fd0*/  VIADD R24, R22, 0xffffffe ;  /* 0x0ffffffe16187836 */ /* 0x010fcc0000000000 */
[----:B------:R-:W4:Y:S02]  /*5fe0*/  F2I.FTZ.U32.TRUNC.NTZ R21, R24 ;  /* 0x0000001800157305 */ /* 0x000f24000021f000 */
[----:B----4-:R-:W-:-:S05]  /*5ff0*/  IADD3 R20, PT, PT, RZ, -R21, RZ ;  /* 0x80000015ff147210 */ /* 0x010fca0007ffe0ff */
[----:B------:R-:W-:Y:S02]  /*6000*/  IMAD R27, R20, R25, RZ ;  /* 0x00000019141b7224 */ /* 0x000fe400078e02ff */
[----:B------:R-:W-:-:S05]  /*6010*/  HFMA2 R20, -RZ, RZ, 0, 0 ;  /* 0x00000000ff147431 */ /* 0x000fca00000001ff */
[----:B------:R-:W-:Y:S01]  /*6020*/  IMAD.HI.U32 R20, R21, R27, R20 ;  /* 0x0000001b15147227 */ /* 0x000fe200078e0014 */
[----:B------:R-:W-:-:S05]  /*6030*/  MOV R21, R26 ;  /* 0x0000001a00157202 */ /* 0x000fca0000000f00 */
[----:B------:R-:W-:-:S05]  /*6040*/  IMAD.HI.U32 R20, R20, R21, RZ ;  /* 0x0000001514147227 */ /* 0x000fca00078e00ff */
[----:B------:R-:W-:-:S05]  /*6050*/  IADD3 R20, PT, PT, -R20, RZ, RZ ;  /* 0x000000ff14147210 */ /* 0x000fca0007ffe1ff */
[----:B------:R-:W-:-:S05]  /*6060*/  IMAD R20, R25, R20, R21 ;  /* 0x0000001419147224 */ /* 0x000fca00078e0215 */
[----:B------:R-:W-:-:S13]  /*6070*/  ISETP.GT.U32.AND P0, PT, R25, R20, PT ;  /* 0x000000141900720c */ /* 0x000fda0003f04070 */
[----:B------:R-:W-:-:S05]  /*6080*/  @!P0 IMAD.IADD R20, R20, 0x1, -R25 ;  /* 0x0000000114148824 */ /* 0x000fca00078e0a19 */
[----:B------:R-:W-:-:S13]  /*6090*/  ISETP.GT.U32.AND P0, PT, R25, R20, PT ;  /* 0x000000141900720c */ /* 0x000fda0003f04070 */
[----:B------:R-:W-:-:S04]  /*60a0*/  @!P0 IADD3 R20, PT, PT, R20, -R25, RZ ;  /* 0x8000001914148210 */ /* 0x000fc80007ffe0ff */
[----:B------:R-:W-:Y:S02]  /*60b0*/  @!P1 IADD3 R20, PT, PT, -R20, RZ, RZ ;  /* 0x000000ff14149210 */ /* 0x000fe40007ffe1ff */
[----:B------:R-:W-:-:S04]  /*60c0*/  @!P2 LOP3.LUT R20, RZ, R23, RZ, 0x33, !PT ;  /* 0x00000017ff14a212 */ /* 0x000fc800078e33ff */
[----:B------:R-:W-:-:S04]  /*60d0*/  IADD3 R21, P0, PT, R20, UR39, RZ ;  /* 0x0000002714157c10 */ /* 0x000fc8000ff1e0ff */
[----:B------:R-:W-:Y:S02]  /*60e0*/  IADD3.X R22, PT, PT, RZ, UR14, RZ, P0, !PT ;  /* 0x0000000eff167c10 */ /* 0x000fe400087fe4ff */
[----:B0-----:R-:W-:-:S04]  /*60f0*/  LEA R24, P0, R21, UR8, 0x2 ;  /* 0x0000000815187c11 */ /* 0x001fc8000f8010ff */
[----:B------:R-:W-:-:S05]  /*6100*/  LEA.HI.X R25, R21, UR9, R22, 0x2, P0 ;  /* 0x0000000915197c11 */ /* 0x000fca00080f1416 */
[----:B------:R-:W4:Y:S01]  /*6110*/  LDG.E R24, desc[UR36][R24.64] ;  /* 0x0000002418187981 */ /* 0x000f22000c1e1900 */
[----:B------:R-:W-:Y:S01]  /*6120*/  ISETP.NE.AND P0, PT, R28, RZ, PT ;  /* 0x000000ff1c00720c */ /* 0x000fe20003f05270 */
[----:B----4-:R-:W-:-:S05]  /*6130*/  IMAD R21, R41, R24, R20 ;  /* 0x0000001829157224 */ /* 0x010fca00078e0214 */
[----:B------:R-:W-:-:S05]  /*6140*/  SHF.L.U32 R21, R21, 0x5, RZ ;  /* 0x0000000515157819 */ /* 0x000fca00000006ff */
[----:B------:R-:W-:-:S06]  /*6150*/  IMAD.WIDE R20, R21, 0x2, R38 ;  /* 0x0000000215147825 */ /* 0x000fcc00078e0226 */
[----:B------:R-:W5:Y:S01]  /*6160*/  LDG.E.128 R20, desc[UR36][R20.64] ;  /* 0x0000002414147981 */ /* 0x000f62000c1e1d00 */
[----:B------:R-:W-:Y:S01]  /*6170*/  BSSY.RECONVERGENT B2, `(.L_x_70) ;  /* 0x0000011000027945 */ /* 0x000fe20003800200 */
[----:B---3--:R-:W-:-:S03]  /*6180*/  HADD2.F32 R46, -RZ, R40.H0_H0 ;  /* 0x20000028ff2e7230 */ /* 0x008fc60000004100 */
[----:B------:R-:W-:Y:S05]  /*6190*/  @P0 BRA `(.L_x_71) ;  /* 0x0000000000380947 */ /* 0x000fea0003800000 */
[----:B------:R-:W-:Y:S01]  /*61a0*/  ISETP.NE.AND P3, PT, R18, RZ, PT ;  /* 0x000000ff1200720c */ /* 0x000fe20003f65270 */
[----:B------:R-:W0:-:S12]  /*61b0*/  LDS.128 R28, [R33+UR6] ;  /* 0x00000006211c7984 */ /* 0x000e180008000c00 */
[----:B------:R-:W3:Y:S01]  /*61c0*/  @P3 LDG.E.128 R24, desc[UR36][R42.64] ;  /* 0x000000242a183981 */ /* 0x000ee2000c1e1d00 */
[----:B0----5:R-:W-:Y:S02]  /*61d0*/  HFMA2 R20, R20, 1, 1, R28 ;  /* 0x3c003c0014147831 */ /* 0x021fe4000000001c */
[----:B------:R-:W-:Y:S02]  /*61e0*/  HADD2 R21, R21, R29 ;  /* 0x0000001d15157230 */ /* 0x000fe40000000000 */
[----:B------:R-:W-:Y:S02]  /*61f0*/  HFMA2 R22, R22, 1, 1, R30 ;  /* 0x3c003c0016167831 */ /* 0x000fe4000000001e */
[----:B------:R-:W-:Y:S02]  /*6200*/  HADD2 R23, R23, R31 ;  /* 0x0000001f17177230 */ /* 0x000fe40000000000 */
[----:B------:R-:W-:Y:S02]  /*6210*/  IMAD.SHL.U32 R29, R34, 0x20, RZ ;  /* 0x00000020221d7824 */ /* 0x000fe400078e00ff */
[----:B---3--:R-:W-:-:S02]  /*6220*/  @P3 HFMA2 R21, R21, R25, -RZ ;  /* 0x0000001915153231 */ /* 0x008fc400001000ff */
[----:B------:R-:W-:Y:S02]  /*6230*/  @P3 HMUL2 R20, R20, R24 ;  /* 0x0000001814143232 */ /* 0x000fe40000000000 */
[----:B------:R-:W-:Y:S02]  /*6240*/  @P3 HFMA2 R23, R23, R27, -RZ ;  /* 0x0000001b17173231 */ /* 0x000fe400001000ff */
[----:B------:R-:W-:Y:S02]  /*6250*/  @P3 HMUL2 R22, R22, R26 ;  /* 0x0000001a16163232 */ /* 0x000fe40000000000 */
[----:B------:R-:W-:-:S05]  /*6260*/  IMAD.WIDE.U32 R24, R29, 0x2, R36 ;  /* 0x000000021d187825 */ /* 0x000fca00078e0024 */
[----:B------:R0:W-:Y:S02]  /*6270*/  STG.E.128 desc[UR36][R24.64], R20 ;  /* 0x0000001418007986 */ /* 0x0001e4000c101d24 */
.L_x_71:
[----:B-12---:R-:W-:Y:S05]  /*6280*/  BSYNC.RECONVERGENT B2 ;  /* 0x0000000000027941 */ /* 0x006fea0003800200 */
.L_x_70:
[--C-:B0----5:R-:W-:Y:S02]  /*6290*/  HADD2.F32 R24, -RZ, R20.reuse.H0_H0 ;  /* 0x20000014ff187230 */ /* 0x121fe40000004100 */
[----:B------:R-:W-:Y:S02]  /*62a0*/  HADD2.F32 R25, -RZ, R20.H1_H1 ;  /* 0x30000014ff197230 */ /* 0x000fe40000004100 */
[--C-:B------:R-:W-:Y:S02]  /*62b0*/  HADD2.F32 R26, -RZ, R22.reuse.H0_H0 ;  /* 0x20000016ff1a7230 */ /* 0x100fe40000004100 */
[C---:B------:R-:W-:Y:S01]  /*62c0*/  FFMA.FTZ R11, R46.reuse, R24, R11 ;  /* 0x000000182e0b7223 */ /* 0x040fe2000001000b */
[----:B------:R-:W-:Y:S02]  /*62d0*/  HADD2.F32 R27, -RZ, R22.H1_H1 ;  /* 0x30000016ff1b7230 */ /* 0x000fe40000004100 */
[----:B------:R-:W-:Y:S01]  /*62e0*/  FFMA.FTZ R10, R46, R25, R10 ;  /* 0x000000192e0a7223 */ /* 0x000fe2000001000a */
[----:B------:R-:W-:-:S02]  /*62f0*/  HADD2.F32 R20, -RZ, R21.H0_H0 ;  /* 0x20000015ff147230 */ /* 0x000fc40000004100 */
[C---:B------:R-:W-:Y:S01]  /*6300*/  FFMA.FTZ R7, R46.reuse, R26, R7 ;  /* 0x0000001a2e077223 */ /* 0x040fe20000010007 */
[----:B------:R-:W-:Y:S02]  /*6310*/  HADD2.F32 R22, -RZ, R23.H0_H0 ;  /* 0x20000017ff167230 */ /* 0x000fe40000004100 */
[C---:B------:R-:W-:Y:S01]  /*6320*/  FFMA.FTZ R16, R46.reuse, R27, R16 ;  /* 0x0000001b2e107223 */ /* 0x040fe20000010010 */
[----:B------:R-:W-:Y:S02]  /*6330*/  HADD2.F32 R21, -RZ, R21.H1_H1 ;  /* 0x30000015ff157230 */ /* 0x000fe40000004100 */
[C---:B------:R-:W-:Y:S01]  /*6340*/  FFMA.FTZ R9, R46.reuse, R20, R9 ;  /* 0x000000142e097223 */ /* 0x040fe20000010009 */
[----:B------:R-:W-:Y:S02]  /*6350*/  HADD2.F32 R23, -RZ, R23.H1_H1 ;  /* 0x30000017ff177230 */ /* 0x000fe40000004100 */
[C---:B------:R-:W-:Y:S01]  /*6360*/  FFMA.FTZ R19, R46.reuse, R22, R19 ;  /* 0x000000162e137223 */ /* 0x040fe20000010013 */
[----:B------:R-:W-:Y:S01]  /*6370*/  MOV R20, R44 ;  /* 0x0000002c00147202 */ /* 0x000fe20000000f00 */
[C---:B------:R-:W-:Y:S01]  /*6380*/  FFMA.FTZ R8, R46.reuse, R21, R8 ;  /* 0x000000152e087223 */ /* 0x040fe20000010008 */
[----:B------:R-:W-:-:S07]  /*6390*/  FFMA.FTZ R32, R46, R23, R32 ;  /* 0x000000172e207223 */ /* 0x000fce0000010020 */
.L_x_69:
[----:B-12---:R-:W-:Y:S05]  /*63a0*/  BSYNC.RECONVERGENT B1 ;  /* 0x0000000000017941 */ /* 0x006fea0003800200 */
.L_x_68:
[----:B------:R-:W-:-:S13]  /*63b0*/  ISETP.GE.U32.AND P0, PT, R45, 0x40, PT ;  /* 0x000000402d00780c */ /* 0x000fda0003f06070 */
[----:B------:R-:W-:Y:S05]  /*63c0*/  @!P0 BRA `(.L_x_67) ;  /* 0x00000008005c8947 */ /* 0x000fea0003800000 */
[C---:B------:R-:W-:Y:S02]  /*63d0*/  LEA R22, R20.reuse, UR5, 0x1 ;  /* 0x0000000514167c11 */ /* 0x040fe4000f8e08ff */
[----:B------:R-:W-:Y:S02]  /*63e0*/  MOV R21, UR4 ;  /* 0x0000000400157c02 */ /* 0x000fe40008000f00 */
[C---:B------:R-:W-:Y:S01]  /*63f0*/  IADD3 R34, PT, PT, R20.reuse, 0x40, RZ ;  /* 0x0000004014227810 */ /* 0x040fe20007ffe0ff */
[----:B------:R-:W-:Y:S01]  /*6400*/  IMAD R22, R5, -0x2, R22 ;  /* 0xfffffffe05167824 */ /* 0x000fe200078e0216 */
[----:B------:R-:W-:-:S04]  /*6410*/  SHF.L.U32 R45, R20, 0x5, RZ ;  /* 0x00000005142d7819 */ /* 0x000fc800000006ff */
[----:B------:R-:W-:-:S07]  /*6420*/  IADD3 R40, PT, PT, R22, 0x80, R21 ;  /* 0x0000008016287810 */ /* 0x000fce0007ffe015 */
.L_x_78:
[----:B------:R-:W0:Y:S01]  /*6430*/  LDC R47, c[0x0][0x3f4] ;  /* 0x0000fd00ff2f7b82 */ /* 0x000e220000000800 */
[----:B------:R-:W-:Y:S01]  /*6440*/  VIADD R22, R34, 0xffffffc0 ;  /* 0xffffffc022167836 */ /* 0x000fe20000000000 */
[----:B------:R-:W-:Y:S04]  /*6450*/  BSSY.RECONVERGENT B1, `(.L_x_72) ;  /* 0x0000043000017945 */ /* 0x000fe80003800200 */
[----:B0-----:R-:W-:-:S13]  /*6460*/  ISETP.GE.AND P0, PT, R22, R47, PT ;  /* 0x0000002f1600720c */ /* 0x001fda0003f06270 */
[----:B------:R-:W-:Y:S05]  /*6470*/  @!P0 BRA `(.L_x_73) ;  /* 0x0000000400008947 */ /* 0x000fea0003800000 */
[----:B------:R-:W-:Y:S02]  /*6480*/  IABS R23, R47 ;  /* 0x0000002f00177213 */ /* 0x000fe40000000000 */
[----:B----4-:R-:W-:Y:S02]  /*6490*/  IABS R26, R22 ;  /* 0x00000016001a7213 */ /* 0x010fe40000000000 */
[----:B------:R-:W0:Y:S01]  /*64a0*/  I2F.RP R24, R23 ;  /* 0x0000001700187306 */ /* 0x000e220000209400 */
[----:B------:R-:W-:Y:S02]  /*64b0*/  ISETP.GE.AND P1, PT, R22, RZ, PT ;  /* 0x000000ff1600720c */ /* 0x000fe40003f26270 */
[----:B------:R-:W-:-:S05]  /*64c0*/  ISETP.NE.AND P2, PT, R47, RZ, PT ;  /* 0x000000ff2f00720c */ /* 0x000fca0003f45270 */
[----:B0-----:R-:W0:Y:S02]  /*64d0*/  MUFU.RCP R24, R24 ;  /* 0x0000001800187308 */ /* 0x001e240000001000 */
[----:B0-----:R-:W-:-:S06]  /*64e0*/  IADD3 R25, PT, PT, R24, 0xffffffe, RZ ;  /* 0x0ffffffe18197810 */ /* 0x001fcc0007ffe0ff */
[----:B------:R-:W0:Y:S02]  /*64f0*/  F2I.FTZ.U32.TRUNC.NTZ R21, R25 ;  /* 0x0000001900157305 */ /* 0x000e24000021f000 */
[----:B0-----:R-:W-:-:S05]  /*6500*/  IADD3 R20, PT, PT, RZ, -R21, RZ ;  /* 0x80000015ff147210 */ /* 0x001fca0007ffe0ff */
[----:B------:R-:W-:Y:S02]  /*6510*/  IMAD R27, R20, R23, RZ ;  /* 0x00000017141b7224 */ /* 0x000fe400078e02ff */
[----:B------:R-:W-:-:S05]  /*6520*/  HFMA2 R20, -RZ, RZ, 0, 0 ;  /* 0x00000000ff147431 */ /* 0x000fca00000001ff */
[----:B------:R-:W-:Y:S01]  /*6530*/  IMAD.HI.U32 R20, R21, R27, R20 ;  /* 0x0000001b15147227 */ /* 0x000fe200078e0014 */
[----:B------:R-:W-:Y:S02]  /*6540*/  MOV R21, R26 ;  /* 0x0000001a00157202 */ /* 0x000fe40000000f00 */
[----:B------:R-:W0:Y:S03]  /*6550*/  LDS.U16 R26, [R40+-0x80] ;  /* 0xffff8000281a7984 */ /* 0x000e260000000400 */
[----:B------:R-:W-:-:S04]  /*6560*/  IMAD.HI.U32 R20, R20, R21, RZ ;  /* 0x0000001514147227 */ /* 0x000fc800078e00ff */
[----:B------:R-:W-:-:S04]  /*6570*/  IMAD.MOV R20, RZ, RZ, -R20 ;  /* 0x000000ffff147224 */ /* 0x000fc800078e0a14 */
[----:B------:R-:W-:-:S05]  /*6580*/  IMAD R20, R23, R20, R21 ;  /* 0x0000001417147224 */ /* 0x000fca00078e0215 */
[----:B------:R-:W-:-:S13]  /*6590*/  ISETP.GT.U32.AND P0, PT, R23, R20, PT ;  /* 0x000000141700720c */ /* 0x000fda0003f04070 */
[----:B------:R-:W-:-:S04]  /*65a0*/  @!P0 IADD3 R20, PT, PT, R20, -R23, RZ ;  /* 0x8000001714148210 */ /* 0x000fc80007ffe0ff */
[----:B------:R-:W-:-:S13]  /*65b0*/  ISETP.GT.U32.AND P0, PT, R23, R20, PT ;  /* 0x000000141700720c */ /* 0x000fda0003f04070 */
[----:B------:R-:W-:-:S04]  /*65c0*/  @!P0 IADD3 R20, PT, PT, R20, -R23, RZ ;  /* 0x8000001714148210 */ /* 0x000fc80007ffe0ff */
[----:B------:R-:W-:Y:S02]  /*65d0*/  @!P1 IADD3 R20, PT, PT, -R20, RZ, RZ ;  /* 0x000000ff14149210 */ /* 0x000fe40007ffe1ff */
[----:B------:R-:W-:-:S04]  /*65e0*/  @!P2 LOP3.LUT R20, RZ, R47, RZ, 0x33, !PT ;  /* 0x0000002fff14a212 */ /* 0x000fc800078e33ff */
[----:B------:R-:W-:-:S04]  /*65f0*/  IADD3 R21, P0, PT, R20, UR39, RZ ;  /* 0x0000002714157c10 */ /* 0x000fc8000ff1e0ff */
[----:B------:R-:W-:Y:S02]  /*6600*/  IADD3.X R22, PT, PT, RZ, UR14, RZ, P0, !PT ;  /* 0x0000000eff167c10 */ /* 0x000fe400087fe4ff */
[----:B------:R-:W-:-:S04]  /*6610*/  LEA R24, P0, R21, UR12, 0x2 ;  /* 0x0000000c15187c11 */ /* 0x000fc8000f8010ff */
[----:B------:R-:W-:-:S05]  /*6620*/  LEA.HI.X R25, R21, UR13, R22, 0x2, P0 ;  /* 0x0000000d15197c11 */ /* 0x000fca00080f1416 */
[----:B------:R-:W2:Y:S01]  /*6630*/  LDG.E R24, desc[UR36][R24.64] ;  /* 0x0000002418187981 */ /* 0x000ea2000c1e1900 */
[----:B------:R-:W-:Y:S01]  /*6640*/  UISETP.NE.AND UP0, UPT, UR10, URZ, UPT ;  /* 0x000000ff0a00728c */ /* 0x000fe2000bf05270 */
[----:B--2---:R-:W-:-:S04]  /*6650*/  IMAD R21, R41, R24, R20 ;  /* 0x0000001829157224 */ /* 0x004fc800078e0214 */
[----:B------:R-:W-:-:S04]  /*6660*/  IMAD.SHL.U32 R21, R21, 0x20, RZ ;  /* 0x0000002015157824 */ /* 0x000fc800078e00ff */
[----:B------:R-:W-:-:S06]  /*6670*/  IMAD.WIDE R20, R21, 0x2, R38 ;  /* 0x0000000215147825 */ /* 0x000fcc00078e0226 */
[----:B------:R-:W5:Y:S01]  /*6680*/  LDG.E.128 R20, desc[UR36][R20.64] ;  /* 0x0000002414147981 */ /* 0x000f62000c1e1d00 */
[----:B0-----:R-:W-:Y:S01]  /*6690*/  HADD2.F32 R44, -RZ, R26.H0_H0 ;  /* 0x2000001aff2c7230 */ /* 0x001fe20000004100 */
[----:B------:R-:W-:Y:S06]  /*66a0*/  BRA.U UP0, `(.L_x_74) ;  /* 0x0000000100347547 */ /* 0x000fec000b800000 */
[----:B------:R-:W-:Y:S01]  /*66b0*/  ISETP.NE.AND P3, PT, R18, RZ, PT ;  /* 0x000000ff1200720c */ /* 0x000fe20003f65270 */
[----:B------:R-:W0:-:S12]  /*66c0*/  LDS.128 R28, [R33+UR6] ;  /* 0x00000006211c7984 */ /* 0x000e180008000c00 */
[----:B------:R-:W2:Y:S01]  /*66d0*/  @P3 LDG.E.128 R24, desc[UR36][R42.64] ;  /* 0x000000242a183981 */ /* 0x000ea2000c1e1d00 */
[----:B0----5:R-:W-:Y:S02]  /*66e0*/  HFMA2 R20, R20, 1, 1, R28 ;  /* 0x3c003c0014147831 */ /* 0x021fe4000000001c */
        /* <DEDUP_REMOVED lines=9> */
.L_x_74:
        /* <DEDUP_REMOVED lines=14> */
[----:B------:R-:W-:-:S02]  /*6860*/  FFMA.FTZ R8, R44, R21, R8 ;  /* 0x000000152c087223 */ /* 0x000fc40000010008 */
[----:B------:R-:W-:-:S07]  /*6870*/  FFMA.FTZ R32, R44, R23, R32 ;  /* 0x000000172c207223 */ /* 0x000fce0000010020 */
.L_x_73:
[----:B------:R-:W-:Y:S05]  /*6880*/  BSYNC.RECONVERGENT B1 ;  /* 0x0000000000017941 */ /* 0x000fea0003800200 */
.L_x_72:
[----:B------:R-:W-:Y:S01]  /*6890*/  ISETP.GE.AND P0, PT, R34, R47, PT ;  /* 0x0000002f2200720c */ /* 0x000fe20003f06270 */
[----:B------:R-:W-:-:S12]  /*68a0*/  BSSY.RECONVERGENT B1, `(.L_x_75) ;  /* 0x0000043000017945 */ /* 0x000fd80003800200 */
        /* <DEDUP_REMOVED lines=10> */
[----:B------:R-:W-:Y:S01]  /*6950*/  IMAD R25, R20, R23, RZ ;  /* 0x0000001714197224 */ /* 0x000fe200078e02ff */
[----:B------:R-:W-:-:S05]  /*6960*/  MOV R20, RZ ;  /* 0x000000ff00147202 */ /* 0x000fca0000000f00 */
[----:B------:R-:W-:Y:S01]  /*6970*/  IMAD.HI.U32 R20, R21, R25, R20 ;  /* 0x0000001915147227 */ /* 0x000fe200078e0014 */
[----:B------:R-:W-:Y:S02]  /*6980*/  MOV R21, R26 ;  /* 0x0000001a00157202 */ /* 0x000fe40000000f00 */
[----:B------:R-:W0:Y:S03]  /*6990*/  LDS.U16 R26, [R40] ;  /* 0x00000000281a7984 */ /* 0x000e260000000400 */
        /* <DEDUP_REMOVED lines=27> */
[----:B------:R-:W-:Y:S01]  /*6b50*/  HADD2 R23, R23, R31 ;  /* 0x0000001f17177230 */ /* 0x000fe20000000000 */
[----:B------:R-:W-:Y:S01]  /*6b60*/  IADD3 R29, PT, PT, R45, 0x800, RZ ;  /* 0x000008002d1d7810 */ /* 0x000fe20007ffe0ff */
[----:B--2---:R-:W-:Y:S02]  /*6b70*/  @P3 HFMA2 R21, R21, R25, -RZ ;  /* 0x0000001915153231 */ /* 0x004fe400001000ff */
[----:B------:R-:W-:-:S02]  /*6b80*/  @P3 HMUL2 R20, R20, R24 ;  /* 0x0000001814143232 */ /* 0x000fc40000000000 */
[----:B------:R-:W-:Y:S02]  /*6b90*/  @P3 HFMA2 R23, R23, R27, -RZ ;  /* 0x0000001b17173231 */ /* 0x000fe400001000ff */
[----:B------:R-:W-:Y:S02]  /*6ba0*/  @P3 HMUL2 R22, R22, R26 ;  /* 0x0000001a16163232 */ /* 0x000fe40000000000 */
[----:B------:R-:W-:-:S05]  /*6bb0*/  IMAD.WIDE.U32 R24, R29, 0x2, R36 ;  /* 0x000000021d187825 */ /* 0x000fca00078e0024 */
[----:B------:R0:W-:Y:S02]  /*6bc0*/  STG.E.128 desc[UR36][R24.64], R20 ;  /* 0x0000001418007986 */ /* 0x0001e4000c101d24 */
.L_x_77:
        /* <DEDUP_REMOVED lines=16> */
.L_x_76:
[----:B------:R-:W-:Y:S05]  /*6cd0*/  BSYNC.RECONVERGENT B1 ;  /* 0x0000000000017941 */ /* 0x000fea0003800200 */
.L_x_75:
[----:B------:R-:W-:Y:S01]  /*6ce0*/  IADD3 R20, PT, PT, R34, 0x40, RZ ;  /* 0x0000004022147810 */ /* 0x000fe20007ffe0ff */
[----:B------:R-:W-:Y:S01]  /*6cf0*/  VIADD R40, R40, 0x100 ;  /* 0x0000010028287836 */ /* 0x000fe20000000000 */
[----:B------:R-:W-:Y:S02]  /*6d00*/  IADD3 R34, PT, PT, R34, 0x80, RZ ;  /* 0x0000008022227810 */ /* 0x000fe40007ffe0ff */
[----:B------:R-:W-:Y:S02]  /*6d10*/  ISETP.GE.AND P0, PT, R20, UR15, PT ;  /* 0x0000000f14007c0c */ /* 0x000fe4000bf06270 */
[----:B------:R-:W-:-:S11]  /*6d20*/  IADD3 R45, PT, PT, R45, 0x1000, RZ ;  /* 0x000010002d2d7810 */ /* 0x000fd60007ffe0ff */
[----:B------:R-:W-:Y:S05]  /*6d30*/  @!P0 BRA `(.L_x_78) ;  /* 0xfffffff400bc8947 */ /* 0x000fea000383ffff */
.L_x_67:
[----:B-12---:R-:W-:Y:S05]  /*6d40*/  BSYNC.RECONVERGENT B0 ;  /* 0x0000000000007941 */ /* 0x006fea0003800200 */
.L_x_66:
[----:B------:R-:W-:Y:S01]  /*6d50*/  ISETP.NE.AND P0, PT, R4, R35, PT ;  /* 0x000000230400720c */ /* 0x000fe20003f05270 */
[----:B------:R-:W-:-:S12]  /*6d60*/  BSSY.RECONVERGENT B0, `(.L_x_79) ;  /* 0x0000032000007945 */ /* 0x000fd80003800200 */
[----:B------:R-:W-:Y:S05]  /*6d70*/  @P0 BRA `(.L_x_80) ;  /* 0x0000000000c00947 */ /* 0x000fea0003800000 */
[----:B------:R-:W-:Y:S01]  /*6d80*/  MOV R21, UR15 ;  /* 0x0000000f00157c02 */ /* 0x000fe20008000f00 */
[----:B------:R-:W1:Y:S03]  /*6d90*/  LDCU UR5, c[0x0][0x40c] ;  /* 0x00008180ff0577ac */ /* 0x000e660008000800 */
[----:B------:R-:W-:-:S05]  /*6da0*/  SHF.L.U32 R21, R21, 0x5, RZ ;  /* 0x0000000515157819 */ /* 0x000fca00000006ff */
[----:B------:R-:W-:-:S06]  /*6db0*/  IMAD.WIDE R20, R21, 0x2, R36 ;  /* 0x0000000215147825 */ /* 0x000fcc00078e0224 */
[----:B------:R-:W5:Y:S01]  /*6dc0*/  LDG.E.128 R20, desc[UR36][R20.64] ;  /* 0x0000002414147981 */ /* 0x000f62000c1e1d00 */
[----:B------:R-:W-:Y:S01]  /*6dd0*/  IADD3 R5, PT, PT, -R5, UR40, RZ ;  /* 0x0000002805057c10 */ /* 0x000fe2000fffe1ff */
[----:B-1----:R-:W-:-:S03]  /*6de0*/  UISETP.NE.AND UP0, UPT, UR5, URZ, UPT ;  /* 0x000000ff0500728c */ /* 0x002fc6000bf05270 */
[----:B------:R-:W-:-:S06]  /*6df0*/  LEA R5, R5, UR7, 0x1 ;  /* 0x0000000705057c11 */ /* 0x000fcc000f8e08ff */
[----:B------:R-:W1:Y:S02]  /*6e00*/  LDS.U16 R5, [R5+-0x2] ;  /* 0xfffffe0005057984 */ /* 0x000e640000000400 */
[----:B-1----:R-:W-:Y:S01]  /*6e10*/  HADD2.F32 R18, -RZ, R5.H0_H0 ;  /* 0x20000005ff127230 */ /* 0x002fe20000004100 */
[----:B------:R-:W-:Y:S06]  /*6e20*/  BRA.U UP0, `(.L_x_81) ;  /* 0x0000000100547547 */ /* 0x000fec000b800000 */
[----:B------:R-:W1:Y:S02]  /*6e30*/  LDCU.64 UR8, c[0x0][0x460] ;  /* 0x00008c00ff0877ac */ /* 0x000e640008000a00 */
[----:B-1----:R-:W-:-:S04]  /*6e40*/  ISETP.NE.U32.AND P0, PT, RZ, UR8, PT ;  /* 0x00000008ff007c0c */ /* 0x002fc8000bf05070 */
[----:B------:R-:W-:-:S13]  /*6e50*/  ISETP.NE.AND.EX P0, PT, RZ, UR9, PT, P0 ;  /* 0x00000009ff007c0c */ /* 0x000fda000bf05300 */
[----:B------:R-:W1:Y:S08]  /*6e60*/  @P0 LDC R5, c[0x0][0x3f8] ;  /* 0x0000fe00ff050b82 */ /* 0x000e700000000800 */
[----:B----4-:R-:W2:Y:S01]  /*6e70*/  @P0 LDC.64 R24, c[0x0][0x458] ;  /* 0x00011600ff180b82 */ /* 0x010ea20000000a00 */
[----:B-1----:R-:W-:-:S05]  /*6e80*/  @P0 IMAD R2, R2, R5, R17 ;  /* 0x0000000502020224 */ /* 0x002fca00078e0211 */
[----:B------:R-:W-:-:S05]  /*6e90*/  @P0 LEA R5, R2, R3, 0x5 ;  /* 0x0000000302050211 */ /* 0x000fca00078e28ff */
[----:B--2---:R-:W-:-:S06]  /*6ea0*/  @P0 IMAD.WIDE R24, R5, 0x2, R24 ;  /* 0x0000000205180825 */ /* 0x004fcc00078e0218 */
[----:B------:R-:W2:Y:S01]  /*6eb0*/  @P0 LDG.E.128 R24, desc[UR36][R24.64] ;  /* 0x0000002418180981 */ /* 0x000ea2000c1e1d00 */
[----:B------:R-:W-:Y:S01]  /*6ec0*/  USHF.L.U32 UR5, UR38, 0x5, URZ ;  /* 0x0000000526057899 */ /* 0x000fe200080006ff */
[----:B-----5:R-:W-:Y:S02]  /*6ed0*/  HFMA2 R20, R20, 1, 1, R12 ;  /* 0x3c003c0014147831 */ /* 0x020fe4000000000c */
[----:B------:R-:W-:Y:S02]  /*6ee0*/  HADD2 R21, R21, R13 ;  /* 0x0000000d15157230 */ /* 0x000fe40000000000 */
[----:B------:R-:W-:Y:S02]  /*6ef0*/  HFMA2 R22, R22, 1, 1, R14 ;  /* 0x3c003c0016167831 */ /* 0x000fe4000000000e */
[----:B------:R-:W-:Y:S01]  /*6f00*/  HADD2 R23, R23, R15 ;  /* 0x0000000f17177230 */ /* 0x000fe20000000000 */
[----:B------:R-:W-:-:S05]  /*6f10*/  MOV R5, UR5 ;  /* 0x0000000500057c02 */ /* 0x000fca0008000f00 */
[----:B------:R-:W-:-:S04]  /*6f20*/  IMAD.WIDE R36, R5, 0x2, R36 ;  /* 0x0000000205247825 */ /* 0x000fc800078e0224 */
[----:B--2---:R-:W-:Y:S02]  /*6f30*/  @P0 HFMA2 R21, R21, R25, -RZ ;  /* 0x0000001915150231 */ /* 0x004fe400001000ff */
[----:B------:R-:W-:Y:S02]  /*6f40*/  @P0 HMUL2 R20, R20, R24 ;  /* 0x0000001814140232 */ /* 0x000fe40000000000 */
[----:B------:R-:W-:Y:S02]  /*6f50*/  @P0 HFMA2 R23, R23, R27, -RZ ;  /* 0x0000001b17170231 */ /* 0x000fe400001000ff */
[----:B------:R-:W-:-:S05]  /*6f60*/  @P0 HMUL2 R22, R22, R26 ;  /* 0x0000001a16160232 */ /* 0x000fca0000000000 */
[----:B------:R1:W-:Y:S02]  /*6f70*/  STG.E.128 desc[UR36][R36.64], R20 ;  /* 0x0000001424007986 */ /* 0x0003e4000c101d24 */
.L_x_81:
[--C-:B-----5:R-:W-:Y:S02]  /*6f80*/  HADD2.F32 R2, -RZ, R20.reuse.H0_H0 ;  /* 0x20000014ff027230 */ /* 0x120fe40000004100 */
[----:B------:R-:W-:Y:S02]  /*6f90*/  HADD2.F32 R5, -RZ, R20.H1_H1 ;  /* 0x30000014ff057230 */ /* 0x000fe40000004100 */
[----:B0-----:R-:W-:Y:S02]  /*6fa0*/  HADD2.F32 R12, -RZ, R21.H0_H0 ;  /* 0x20000015ff0c7230 */ /* 0x001fe40000004100 */
[C---:B------:R-:W-:Y:S01]  /*6fb0*/  FFMA.FTZ R11, R18.reuse, R2, R11 ;  /* 0x00000002120b7223 */ /* 0x040fe2000001000b */
[----:B-1----:R-:W-:Y:S02]  /*6fc0*/  HADD2.F32 R20, -RZ, R23.H0_H0 ;  /* 0x20000017ff147230 */ /* 0x002fe40000004100 */
[----:B------:R-:W-:Y:S01]  /*6fd0*/  FFMA.FTZ R10, R18, R5, R10 ;  /* 0x00000005120a7223 */ /* 0x000fe2000001000a */
[----:B------:R-:W-:-:S02]  /*6fe0*/  HADD2.F32 R21, -RZ, R21.H1_H1 ;  /* 0x30000015ff157230 */ /* 0x000fc40000004100 */
[C---:B------:R-:W-:Y:S01]  /*6ff0*/  FFMA.FTZ R9, R18.reuse, R12, R9 ;  /* 0x0000000c12097223 */ /* 0x040fe20000010009 */
[--C-:B------:R-:W-:Y:S02]  /*7000*/  HADD2.F32 R14, -RZ, R22.reuse.H0_H0 ;  /* 0x20000016ff0e7230 */ /* 0x100fe40000004100 */
[C---:B------:R-:W-:Y:S01]  /*7010*/  FFMA.FTZ R19, R18.reuse, R20, R19 ;  /* 0x0000001412137223 */ /* 0x040fe20000010013 */
[----:B------:R-:W-:Y:S02]  /*7020*/  HADD2.F32 R13, -RZ, R22.H1_H1 ;  /* 0x30000016ff0d7230 */ /* 0x000fe40000004100 */
[C---:B------:R-:W-:Y:S01]  /*7030*/  FFMA.FTZ R8, R18.reuse, R21, R8 ;  /* 0x0000001512087223 */ /* 0x040fe20000010008 */
[----:B------:R-:W-:Y:S02]  /*7040*/  HADD2.F32 R23, -RZ, R23.H1_H1 ;  /* 0x30000017ff177230 */ /* 0x000fe40000004100 */
[C---:B------:R-:W-:Y:S01]  /*7050*/  FFMA.FTZ R7, R18.reuse, R14, R7 ;  /* 0x0000000e12077223 */ /* 0x040fe20000010007 */
[----:B------:R-:W-:-:S02]  /*7060*/  FFMA.FTZ R16, R18, R13, R16 ;  /* 0x0000000d12107223 */ /* 0x000fc40000010010 */
[----:B------:R-:W-:-:S07]  /*7070*/  FFMA.FTZ R32, R18, R23, R32 ;  /* 0x0000001712207223 */ /* 0x000fce0000010020 */
.L_x_80:
[----:B------:R-:W-:Y:S05]  /*7080*/  BSYNC.RECONVERGENT B0 ;  /* 0x0000000000007941 */ /* 0x000fea0003800200 */
.L_x_79:
[C---:B------:R-:W-:Y:S01]  /*7090*/  LOP3.LUT R2, R6.reuse, 0x380, RZ, 0xc0, !PT ;  /* 0x0000038006027812 */ /* 0x040fe200078ec0ff */
[----:B------:R-:W-:Y:S01]  /*70a0*/  IMAD.SHL.U32 R5, R3, 0x2, RZ ;  /* 0x0000000203057824 */ /* 0x000fe200078e00ff */
[----:B------:R-:W-:Y:S01]  /*70b0*/  ISETP.GT.U32.AND P2, PT, R6, 0x1f, PT ;  /* 0x0000001f0600780c */ /* 0x000fe20003f44070 */
[----:B------:R-:W-:Y:S01]  /*70c0*/  BAR.SYNC.DEFER_BLOCKING 0x0 ;  /* 0x0000000000007b1d */ /* 0x000fe20000010000 */
[----:B------:R-:W-:Y:S02]  /*70d0*/  ISETP.NE.AND P1, PT, R2, 0x80, PT ;  /* 0x000000800200780c */ /* 0x000fe40003f25270 */
[----:B------:R-:W-:Y:S02]  /*70e0*/  P2R R2, PR, RZ, 0x4 ;  /* 0x00000004ff027803 */ /* 0x000fe40000000000 */
[C---:B------:R-:W-:Y:S01]  /*70f0*/  LOP3.LUT R2, R6.reuse, 0x3c0, RZ, 0xc0, !PT ;  /* 0x000003c006027812 */ /* 0x040fe200078ec0ff */
[----:B------:R-:W-:Y:S01]  /*7100*/  BSSY.RECONVERGENT B0, `(.L_x_82) ;  /* 0x0000012000007945 */ /* 0x000fe20003800200 */
[----:B------:R-:W-:-:S02]  /*7110*/  ISETP.GT.U32.AND P0, PT, R6, 0x7f, PT ;  /* 0x0000007f0600780c */ /* 0x000fc40003f04070 */
[C---:B------:R-:W-:Y:S02]  /*7120*/  ISETP.GT.U32.AND P5, PT, R6.reuse, 0x3f, PT ;  /* 0x0000003f0600780c */ /* 0x040fe40003fa4070 */
[C---:B------:R-:W-:Y:S02]  /*7130*/  ISETP.GT.U32.AND P4, PT, R6.reuse, 0xf, PT ;  /* 0x0000000f0600780c */ /* 0x040fe40003f84070 */
[C---:B------:R-:W-:Y:S02]  /*7140*/  ISETP.GT.U32.AND P3, PT, R6.reuse, 0x7, PT ;  /* 0x000000070600780c */ /* 0x040fe40003f64070 */
[C---:B------:R-:W-:Y:S02]  /*7150*/  ISETP.GT.U32.AND P2, PT, R6.reuse, 0x3, PT ;  /* 0x000000030600780c */ /* 0x040fe40003f44070 */
[C---:B------:R-:W-:Y:S02]  /*7160*/  LOP3.LUT R17, R6.reuse, 0x3e0, RZ, 0xc0, !PT ;  /* 0x000003e006117812 */ /* 0x040fe400078ec0ff */
[----:B------:R-:W-:-:S02]  /*7170*/  LOP3.LUT R20, R6, 0x3f0, RZ, 0xc0, !PT ;  /* 0x000003f006147812 */ /* 0x000fc400078ec0ff */
[C---:B------:R-:W-:Y:S02]  /*7180*/  LOP3.LUT R22, R6.reuse, 0x3f8, RZ, 0xc0, !PT ;  /* 0x000003f806167812 */ /* 0x040fe400078ec0ff */
[----:B------:R-:W-:Y:S02]  /*7190*/  LOP3.LUT R23, R6, 0x3fc, RZ, 0xc0, !PT ;  /* 0x000003fc06177812 */ /* 0x000fe400078ec0ff */
[----:B------:R-:W-:Y:S02]  /*71a0*/  LEA R4, R4, R5, 0x6 ;  /* 0x0000000504047211 */ /* 0x000fe400078e30ff */
[----:B------:R-:W-:Y:S01]  /*71b0*/  ISETP.NE.AND P6, PT, R2, 0x40, PT ;  /* 0x000000400200780c */ /* 0x000fe20003fc5270 */
[----:B------:R-:W-:-:S12]  /*71c0*/  @P1 BRA `(.L_x_83) ;  /* 0x0000000000141947 */ /* 0x000fd80003800000 */
[----:B0-----:R-:W-:Y:S02]  /*71d0*/  F2FP.F16.F32.PACK_AB R12, R10, R11 ;  /* 0x0000000b0a0c723e */ /* 0x001fe400000000ff */
[----:B------:R-:W-:Y:S02]  /*71e0*/  F2FP.F16.F32.PACK_AB R13, R8, R9 ;  /* 0x00000009080d723e */ /* 0x000fe400000000ff */
[----:B------:R-:W-:Y:S02]  /*71f0*/  F2FP.F16.F32.PACK_AB R14, R16, R7 ;  /* 0x00000007100e723e */ /* 0x000fe400000000ff */
[----:B------:R-:W-:-:S05]  /*7200*/  F2FP.F16.F32.PACK_AB R15, R32, R19 ;  /* 0x00000013200f723e */ /* 0x000fca00000000ff */
[----:B------:R1:W-:Y:S02]  /*7210*/  STS.128 [R4+UR4+-0x800], R12 ;  /* 0xfff8000c04007988 */ /* 0x0003e40008000c04 */
.L_x_83:
[----:B------:R-:W-:Y:S05]  /*7220*/  BSYNC.RECONVERGENT B0 ;  /* 0x0000000000007941 */ /* 0x000fea0003800200 */
.L_x_82:
[----:B------:R-:W-:Y:S01]  /*7230*/  BAR.SYNC.DEFER_BLOCKING 0x0 ;  /* 0x0000000000007b1d */ /* 0x000fe20000010000 */
[----:B------:R-:W-:-:S05]  /*7240*/  ISETP.NE.AND P1, PT, R17, 0x20, PT ;  /* 0x000000201100780c */ /* 0x000fca0003f25270 */
[----:B------:R-:W-:Y:S04]  /*7250*/  BSSY.RECONVERGENT B0, `(.L_x_84) ;  /* 0x0000013000007945 */ /* 0x000fe80003800200 */
[----:B------:R-:W-:Y:S05]  /*7260*/  @P0 BRA `(.L_x_85) ;  /* 0x0000000000440947 */ /* 0x000fea0003800000 */
[----:B01----:R-:W0:Y:S02]  /*7270*/  LDS.128 R12, [R4+UR4] ;  /* 0x00000004040c7984 */ /* 0x003e240008000c00 */
[--C-:B0-----:R-:W-:Y:S02]  /*7280*/  HADD2.F32 R2, -RZ, R12.reuse.H0_H0 ;  /* 0x2000000cff027230 */ /* 0x101fe40000004100 */
[----:B------:R-:W-:Y:S02]  /*7290*/  HADD2.F32 R17, -RZ, R12.H1_H1 ;  /* 0x3000000cff117230 */ /* 0x000fe40000004100 */
[--C-:B------:R-:W-:Y:S02]  /*72a0*/  HADD2.F32 R18, -RZ, R14.reuse.H0_H0 ;  /* 0x2000000eff127230 */ /* 0x100fe40000004100 */
[----:B------:R-:W-:Y:S01]  /*72b0*/  FADD.FTZ R11, R11, R2 ;  /* 0x000000020b0b7221 */ /* 0x000fe20000010000 */
[----:B------:R-:W-:Y:S02]  /*72c0*/  HADD2.F32 R21, -RZ, R14.H1_H1 ;  /* 0x3000000eff157230 */ /* 0x000fe40000004100 */
[----:B------:R-:W-:Y:S01]  /*72d0*/  FADD.FTZ R10, R10, R17 ;  /* 0x000000110a0a7221 */ /* 0x000fe20000010000 */
[----:B------:R-:W-:-:S02]  /*72e0*/  HADD2.F32 R12, -RZ, R13.H0_H0 ;  /* 0x2000000dff0c7230 */ /* 0x000fc40000004100 */
[----:B------:R-:W-:Y:S01]  /*72f0*/  FADD.FTZ R7, R7, R18 ;  /* 0x0000001207077221 */ /* 0x000fe20000010000 */
[----:B------:R-:W-:Y:S02]  /*7300*/  HADD2.F32 R14, -RZ, R15.H0_H0 ;  /* 0x2000000fff0e7230 */ /* 0x000fe40000004100 */
[----:B------:R-:W-:Y:S01]  /*7310*/  FADD.FTZ R16, R16, R21 ;  /* 0x0000001510107221 */ /* 0x000fe20000010000 */
[----:B------:R-:W-:Y:S02]  /*7320*/  HADD2.F32 R13, -RZ, R13.H1_H1 ;  /* 0x3000000dff0d7230 */ /* 0x000fe40000004100 */
[----:B------:R-:W-:Y:S01]  /*7330*/  FADD.FTZ R9, R9, R12 ;  /* 0x0000000c09097221 */ /* 0x000fe20000010000 */
[----:B------:R-:W-:Y:S02]  /*7340*/  HADD2.F32 R15, -RZ, R15.H1_H1 ;  /* 0x3000000fff0f7230 */ /* 0x000fe40000004100 */
[----:B------:R-:W-:Y:S01]  /*7350*/  FADD.FTZ R19, R19, R14 ;  /* 0x0000000e13137221 */ /* 0x000fe20000010000 */
[----:B------:R-:W-:-:S02]  /*7360*/  FADD.FTZ R8, R8, R13 ;  /* 0x0000000d08087221 */ /* 0x000fc40000010000 */
[----:B------:R-:W-:-:S07]  /*7370*/  FADD.FTZ R32, R32, R15 ;  /* 0x0000000f20207221 */ /* 0x000fce0000010000 */
.L_x_85:
[----:B------:R-:W-:Y:S05]  /*7380*/  BSYNC.RECONVERGENT B0 ;  /* 0x0000000000007941 */ /* 0x000fea0003800200 */
.L_x_84:
[----:B------:R-:W-:Y:S01]  /*7390*/  BAR.SYNC.DEFER_BLOCKING 0x0 ;  /* 0x0000000000007b1d */ /* 0x000fe20000010000 */
[----:B------:R-:W-:-:S05]  /*73a0*/  ISETP.NE.AND P0, PT, R20, 0x10, PT ;  /* 0x000000101400780c */ /* 0x000fca0003f05270 */
[----:B------:R-:W-:Y:S04]  /*73b0*/  BSSY.RECONVERGENT B0, `(.L_x_86) ;  /* 0x0000007000007945 */ /* 0x000fe80003800200 */
[----:B------:R-:W-:Y:S05]  /*73c0*/  @P6 BRA `(.L_x_87) ;  /* 0x0000000000146947 */ /* 0x000fea0003800000 */
[----:B01----:R-:W-:Y:S02]  /*73d0*/  F2FP.F16.F32.PACK_AB R12, R10, R11 ;  /* 0x0000000b0a0c723e */ /* 0x003fe400000000ff */
[----:B------:R-:W-:Y:S02]  /*73e0*/  F2FP.F16.F32.PACK_AB R13, R8, R9 ;  /* 0x00000009080d723e */ /* 0x000fe400000000ff */
[----:B------:R-:W-:Y:S02]  /*73f0*/  F2FP.F16.F32.PACK_AB R14, R16, R7 ;  /* 0x00000007100e723e */ /* 0x000fe400000000ff */
[----:B------:R-:W-:-:S05]  /*7400*/  F2FP.F16.F32.PACK_AB R15, R32, R19 ;  /* 0x00000013200f723e */ /* 0x000fca00000000ff */
[----:B------:R2:W-:Y:S02]  /*7410*/  STS.128 [R4+UR4+-0x400], R12 ;  /* 0xfffc000c04007988 */ /* 0x0005e40008000c04 */
.L_x_87:
[----:B------:R-:W-:Y:S05]  /*7420*/  BSYNC.RECONVERGENT B0 ;  /* 0x0000000000007941 */ /* 0x000fea0003800200 */
.L_x_86:
[----:B------:R-:W-:Y:S01]  /*7430*/  BAR.SYNC.DEFER_BLOCKING 0x0 ;  /* 0x0000000000007b1d */ /* 0x000fe20000010000 */
[----:B------:R-:W-:-:S05]  /*7440*/  ISETP.NE.AND P6, PT, R22, 0x8, PT ;  /* 0x000000081600780c */ /* 0x000fca0003fc5270 */
[----:B------:R-:W-:Y:S04]  /*7450*/  BSSY.RECONVERGENT B0, `(.L_x_88) ;  /* 0x0000013000007945 */ /* 0x000fe80003800200 */
[----:B------:R-:W-:Y:S05]  /*7460*/  @P5 BRA `(.L_x_89) ;  /* 0x0000000000445947 */ /* 0x000fea0003800000 */
[----:B012---:R-:W0:Y:S02]  /*7470*/  LDS.128 R12, [R4+UR4] ;  /* 0x00000004040c7984 */ /* 0x007e240008000c00 */
        /* <DEDUP_REMOVED lines=16> */
.L_x_89:
[----:B------:R-:W-:Y:S05]  /*7580*/  BSYNC.RECONVERGENT B0 ;  /* 0x0000000000007941 */ /* 0x000fea0003800200 */
.L_x_88:
[----:B------:R-:W-:Y:S01]  /*7590*/  BAR.SYNC.DEFER_BLOCKING 0x0 ;  /* 0x0000000000007b1d */ /* 0x000fe20000010000 */
[----:B------:R-:W-:-:S05]  /*75a0*/  ISETP.NE.AND P5, PT, R23, 0x4, PT ;  /* 0x000000041700780c */ /* 0x000fca0003fa5270 */
[----:B------:R-:W-:Y:S04]  /*75b0*/  BSSY.RECONVERGENT B0, `(.L_x_90) ;  /* 0x0000007000007945 */ /* 0x000fe80003800200 */
[----:B------:R-:W-:Y:S05]  /*75c0*/  @P1 BRA `(.L_x_91) ;  /* 0x0000000000141947 */ /* 0x000fea0003800000 */
[----:B012---:R-:W-:Y:S02]  /*75d0*/  F2FP.F16.F32.PACK_AB R12, R10, R11 ;  /* 0x0000000b0a0c723e */ /* 0x007fe400000000ff */
[----:B------:R-:W-:Y:S02]  /*75e0*/  F2FP.F16.F32.PACK_AB R13, R8, R9 ;  /* 0x00000009080d723e */ /* 0x000fe400000000ff */
[----:B------:R-:W-:Y:S02]  /*75f0*/  F2FP.F16.F32.PACK_AB R14, R16, R7 ;  /* 0x00000007100e723e */ /* 0x000fe400000000ff */
[----:B------:R-:W-:-:S05]  /*7600*/  F2FP.F16.F32.PACK_AB R15, R32, R19 ;  /* 0x00000013200f723e */ /* 0x000fca00000000ff */
[----:B------:R3:W-:Y:S02]  /*7610*/  STS.128 [R4+UR4+-0x200], R12 ;  /* 0xfffe000c04007988 */ /* 0x0007e40008000c04 */
.L_x_91:
[----:B------:R-:W-:Y:S05]  /*7620*/  BSYNC.RECONVERGENT B0 ;  /* 0x0000000000007941 */ /* 0x000fea0003800200 */
.L_x_90:
[----:B------:R-:W-:Y:S01]  /*7630*/  BAR.SYNC.DEFER_BLOCKING 0x0 ;  /* 0x0000000000007b1d */ /* 0x000fe20000010000 */
[----:B------:R-:W-:-:S05]  /*7640*/  ISETP.GT.U32.AND P1, PT, R6, 0x1f, PT ;  /* 0x0000001f0600780c */ /* 0x000fca0003f24070 */
[----:B------:R-:W-:Y:S08]  /*7650*/  BSSY.RECONVERGENT B0, `(.L_x_92) ;  /* 0x0000013000007945 */ /* 0x000ff00003800200 */
[----:B------:R-:W-:Y:S05]  /*7660*/  @P1 BRA `(.L_x_93) ;  /* 0x0000000000441947 */ /* 0x000fea0003800000 */
[----:B0123--:R-:W0:Y:S02]  /*7670*/  LDS.128 R12, [R4+UR4] ;  /* 0x00000004040c7984 */ /* 0x00fe240008000c00 */
        /* <DEDUP_REMOVED lines=16> */
.L_x_93:
[----:B------:R-:W-:Y:S05]  /*7780*/  BSYNC.RECONVERGENT B0 ;  /* 0x0000000000007941 */ /* 0x000fea0003800200 */
.L_x_92:
[----:B------:R-:W-:Y:S06]  /*7790*/  BAR.SYNC.DEFER_BLOCKING 0x0 ;  /* 0x0000000000007b1d */ /* 0x000fec0000010000 */
[----:B------:R-:W-:Y:S04]  /*77a0*/  BSSY.RECONVERGENT B0, `(.L_x_94) ;  /* 0x0000007000007945 */ /* 0x000fe80003800200 */
[----:B------:R-:W-:Y:S05]  /*77b0*/  @P0 BRA `(.L_x_95) ;  /* 0x0000000000140947 */ /* 0x000fea0003800000 */
[----:B0123--:R-:W-:Y:S02]  /*77c0*/  F2FP.F16.F32.PACK_AB R12, R10, R11 ;  /* 0x0000000b0a0c723e */ /* 0x00ffe400000000ff */
[----:B------:R-:W-:Y:S02]  /*77d0*/  F2FP.F16.F32.PACK_AB R13, R8, R9 ;  /* 0x00000009080d723e */ /* 0x000fe400000000ff */
[----:B------:R-:W-:Y:S02]  /*77e0*/  F2FP.F16.F32.PACK_AB R14, R16, R7 ;  /* 0x00000007100e723e */ /* 0x000fe400000000ff */
[----:B------:R-:W-:-:S05]  /*77f0*/  F2FP.F16.F32.PACK_AB R15, R32, R19 ;  /* 0x00000013200f723e */ /* 0x000fca00000000ff */
[----:B------:R0:W-:Y:S02]  /*7800*/  STS.128 [R4+UR4+-0x100], R12 ;  /* 0xffff000c04007988 */ /* 0x0001e40008000c04 */
.L_x_95:
[----:B------:R-:W-:Y:S05]  /*7810*/  BSYNC.RECONVERGENT B0 ;  /* 0x0000000000007941 */ /* 0x000fea0003800200 */
.L_x_94:
[----:B------:R-:W-:Y:S06]  /*7820*/  BAR.SYNC.DEFER_BLOCKING 0x0 ;  /* 0x0000000000007b1d */ /* 0x000fec0000010000 */
[----:B------:R-:W-:Y:S04]  /*7830*/  BSSY.RECONVERGENT B0, `(.L_x_96) ;  /* 0x0000013000007945 */ /* 0x000fe80003800200 */
        /* <DEDUP_REMOVED lines=18> */
.L_x_97:
[----:B------:R-:W-:Y:S05]  /*7960*/  BSYNC.RECONVERGENT B0 ;  /* 0x0000000000007941 */ /* 0x000fea0003800200 */
.L_x_96:
        /* <DEDUP_REMOVED lines=8> */
.L_x_99:
[----:B------:R-:W-:Y:S05]  /*79f0*/  BSYNC.RECONVERGENT B0 ;  /* 0x0000000000007941 */ /* 0x000fea0003800200 */
.L_x_98:
        /* <DEDUP_REMOVED lines=20> */
.L_x_101:
[----:B------:R-:W-:Y:S05]  /*7b40*/  BSYNC.RECONVERGENT B0 ;  /* 0x0000000000007941 */ /* 0x000fea0003800200 */
.L_x_100:
[----:B------:R-:W-:Y:S06]  /*7b50*/  BAR.SYNC.DEFER_BLOCKING 0x0 ;  /* 0x0000000000007b1d */ /* 0x000fec0000010000 */
[----:B------:R-:W-:Y:S04]  /*7b60*/  BSSY.RECONVERGENT B0, `(.L_x_102) ;  /* 0x0000007000007945 */ /* 0x000fe80003800200 */
[----:B------:R-:W-:Y:S05]  /*7b70*/  @P5 BRA `(.L_x_103) ;  /* 0x0000000000145947 */ /* 0x000fea0003800000 */
[----:B0123--:R-:W-:Y:S02]  /*7b80*/  F2FP.F16.F32.PACK_AB R12, R10, R11 ;  /* 0x0000000b0a0c723e */ /* 0x00ffe400000000ff */
[----:B------:R-:W-:Y:S02]  /*7b90*/  F2FP.F16.F32.PACK_AB R13, R8, R9 ;  /* 0x00000009080d723e */ /* 0x000fe400000000ff */
[----:B------:R-:W-:Y:S02]  /*7ba0*/  F2FP.F16.F32.PACK_AB R14, R16, R7 ;  /* 0x00000007100e723e */ /* 0x000fe400000000ff */
[----:B------:R-:W-:-:S05]  /*7bb0*/  F2FP.F16.F32.PACK_AB R15, R32, R19 ;  /* 0x00000013200f723e */ /* 0x000fca00000000ff */
[----:B------:R0:W-:Y:S02]  /*7bc0*/  STS.128 [R5+UR4], R12 ;  /* 0x0000000c05007988 */ /* 0x0001e40008000c04 */
.L_x_103:
[----:B------:R-:W-:Y:S05]  /*7bd0*/  BSYNC.RECONVERGENT B0 ;  /* 0x0000000000007941 */ /* 0x000fea0003800200 */
.L_x_102:
        /* <DEDUP_REMOVED lines=20> */
.L_x_105:
[----:B------:R-:W-:Y:S05]  /*7d20*/  BSYNC.RECONVERGENT B0 ;  /* 0x0000000000007941 */ /* 0x000fea0003800200 */
.L_x_104:
[----:B------:R-:W-:Y:S06]  /*7d30*/  BAR.SYNC.DEFER_BLOCKING 0x0 ;  /* 0x0000000000007b1d */ /* 0x000fec0000010000 */
[----:B------:R-:W-:Y:S05]  /*7d40*/  @P2 EXIT ;  /* 0x000000000000294d */ /* 0x000fea0003800000 */
[----:B------:R-:W5:Y:S02]  /*7d50*/  LDCU UR4, c[0x0][0x478] ;  /* 0x00008f00ff0477ac */ /* 0x000f640008000800 */
[----:B-----5:R-:W-:-:S09]  /*7d60*/  UISETP.NE.AND UP0, UPT, UR4, 0x2, UPT ;  /* 0x000000020400788c */ /* 0x020fd2000bf05270 */
[----:B------:R-:W-:Y:S05]  /*7d70*/  BRA.U UP0, `(.L_x_106) ;  /* 0x0000000100e07547 */ /* 0x000fea000b800000 */
[----:B0123--:R-:W0:Y:S01]  /*7d80*/  LDC.64 R4, c[0x0][0x470] ;  /* 0x00011c00ff047b82 */ /* 0x00fe220000000a00 */
[----:B------:R-:W1:Y:S01]  /*7d90*/  LDCU.64 UR4, c[0x0][0x380] ;  /* 0x00007000ff0477ac */ /* 0x000e620008000a00 */
[----:B0-----:R-:W2:Y:S02]  /*7da0*/  LDG.E R4, desc[UR36][R4.64] ;  /* 0x0000002404047981 */ /* 0x001ea4000c1e1900 */
[C---:B--2---:R-:W-:Y:S01]  /*7db0*/  FMUL.FTZ R19, R4.reuse, R19 ;  /* 0x0000001304137220 */ /* 0x044fe20000410000 */
[C---:B------:R-:W-:Y:S01]  /*7dc0*/  FMUL.FTZ R16, R4.reuse, R16 ;  /* 0x0000001004107220 */ /* 0x040fe20000410000 */
[C---:B------:R-:W-:Y:S01]  /*7dd0*/  FMUL.FTZ R32, R4.reuse, R32 ;  /* 0x0000002004207220 */ /* 0x040fe20000410000 */
[C---:B------:R-:W-:Y:S01]  /*7de0*/  FMUL.FTZ R10, R4.reuse, R10 ;  /* 0x0000000a040a7220 */ /* 0x040fe20000410000 */
[C---:B------:R-:W-:Y:S01]  /*7df0*/  FMUL.FTZ R9, R4.reuse, R9 ;  /* 0x0000000904097220 */ /* 0x040fe20000410000 */
[C---:B------:R-:W-:Y:S01]  /*7e00*/  FMUL.FTZ R8, R4.reuse, R8 ;  /* 0x0000000804087220 */ /* 0x040fe20000410000 */
[----:B------:R-:W0:Y:S01]  /*7e10*/  F2I.S8.NTZ R19, R19 ;  /* 0x0000001300137305 */ /* 0x000e220000202100 */
[C---:B------:R-:W-:Y:S01]  /*7e20*/  FMUL.FTZ R7, R4.reuse, R7 ;  /* 0x0000000704077220 */ /* 0x040fe20000410000 */
[----:B------:R-:W-:Y:S01]  /*7e30*/  FMUL.FTZ R4, R4, R11 ;  /* 0x0000000b04047220 */ /* 0x000fe20000410000 */
[----:B------:R-:W-:-:S05]  /*7e40*/  IADD3 R11, PT, PT, R0, R3, RZ ;  /* 0x00000003000b7210 */ /* 0x000fca0007ffe0ff */
[----:B------:R-:W2:Y:S01]  /*7e50*/  F2I.S8.NTZ R16, R16 ;  /* 0x0000001000107305 */ /* 0x000ea20000202100 */
[----:B0-----:R-:W-:-:S07]  /*7e60*/  PRMT R2, R19, 0x8880, RZ ;  /* 0x0000888013027816 */ /* 0x001fce00000000ff */
[----:B------:R-:W0:Y:S01]  /*7e70*/  F2I.S8.NTZ R32, R32 ;  /* 0x0000002000207305 */ /* 0x000e220000202100 */
[----:B------:R-:W-:-:S04]  /*7e80*/  PRMT R2, R2, 0x7710, RZ ;  /* 0x0000771002027816 */ /* 0x000fc800000000ff */
[----:B------:R-:W-:-:S03]  /*7e90*/  SHF.L.U32 R5, R2, 0x10, RZ ;  /* 0x0000001002057819 */ /* 0x000fc600000006ff */
[----:B------:R-:W3:Y:S01]  /*7ea0*/  F2I.S8.NTZ R10, R10 ;  /* 0x0000000a000a7305 */ /* 0x000ee20000202100 */
[----:B--2---:R-:W-:Y:S02]  /*7eb0*/  PRMT R16, R16, 0x8880, RZ ;  /* 0x0000888010107816 */ /* 0x004fe400000000ff */
[----:B------:R-:W-:Y:S02]  /*7ec0*/  LOP3.LUT R5, R5, 0xff0000, RZ, 0xc0, !PT ;  /* 0x00ff000005057812 */ /* 0x000fe400078ec0ff */
[----:B------:R-:W-:Y:S02]  /*7ed0*/  PRMT R0, R16, 0x7710, RZ ;  /* 0x0000771010007816 */ /* 0x000fe400000000ff */
[----:B0-----:R-:W-:Y:S01]  /*7ee0*/  PRMT R6, R32, 0x8880, RZ ;  /* 0x0000888020067816 */ /* 0x001fe200000000ff */
[----:B------:R-:W0:Y:S01]  /*7ef0*/  F2I.S8.NTZ R9, R9 ;  /* 0x0000000900097305 */ /* 0x000e220000202100 */
[----:B------:R-:W-:Y:S02]  /*7f00*/  SHF.L.U32 R0, R0, 0x8, RZ ;  /* 0x0000000800007819 */ /* 0x000fe400000006ff */
[----:B------:R-:W-:-:S04]  /*7f10*/  PRMT R2, R6, 0x7710, RZ ;  /* 0x0000771006027816 */ /* 0x000fc800000000ff */
[----:B------:R-:W-:Y:S01]  /*7f20*/  PRMT R3, R5, 0x4210, R2 ;  /* 0x0000421005037816 */ /* 0x000fe20000000002 */
[----:B------:R-:W2:Y:S01]  /*7f30*/  F2I.S8.NTZ R8, R8 ;  /* 0x0000000800087305 */ /* 0x000ea20000202100 */
[----:B---3--:R-:W-:Y:S02]  /*7f40*/  PRMT R10, R10, 0x8880, RZ ;  /* 0x000088800a0a7816 */ /* 0x008fe400000000ff */
[----:B0-----:R-:W-:-:S05]  /*7f50*/  PRMT R2, R9, 0x8880, RZ ;  /* 0x0000888009027816 */ /* 0x001fca00000000ff */
[----:B------:R-:W0:Y:S01]  /*7f60*/  F2I.S8.NTZ R7, R7 ;  /* 0x0000000700077305 */ /* 0x000e220000202100 */
[----:B------:R-:W-:Y:S02]  /*7f70*/  LOP3.LUT R9, R3, 0xff00, R0, 0xf8, !PT ;  /* 0x0000ff0003097812 */ /* 0x000fe400078ef800 */
[----:B------:R-:W-:Y:S02]  /*7f80*/  PRMT R2, R2, 0x7710, RZ ;  /* 0x0000771002027816 */ /* 0x000fe400000000ff */
[----:B------:R-:W-:Y:S02]  /*7f90*/  PRMT R0, R10, 0x7710, RZ ;  /* 0x000077100a007816 */ /* 0x000fe400000000ff */
[----:B--2---:R-:W-:Y:S01]  /*7fa0*/  PRMT R8, R8, 0x8880, RZ ;  /* 0x0000888008087816 */ /* 0x004fe200000000ff */
[----:B------:R-:W2:Y:S01]  /*7fb0*/  F2I.S8.NTZ R4, R4 ;  /* 0x0000000400047305 */ /* 0x000ea20000202100 */
[----:B------:R-:W-:Y:S02]  /*7fc0*/  LOP3.LUT R5, R2, 0xff, RZ, 0xc0, !PT ;  /* 0x000000ff02057812 */ /* 0x000fe400078ec0ff */
[----:B------:R-:W-:-:S02]  /*7fd0*/  PRMT R3, R8, 0x7710, RZ ;  /* 0x0000771008037816 */ /* 0x000fc400000000ff */
[----:B------:R-:W-:Y:S02]  /*7fe0*/  LOP3.LUT R6, R0, 0xff, RZ, 0xc0, !PT ;  /* 0x000000ff00067812 */ /* 0x000fe400078ec0ff */
[----:B0-----:R-:W-:Y:S02]  /*7ff0*/  PRMT R7, R7, 0x8880, RZ ;  /* 0x0000888007077816 */ /* 0x001fe400000000ff */
[----:B------:R-:W-:Y:S02]  /*8000*/  LOP3.LUT R3, R3, 0xff, RZ, 0xc0, !PT ;  /* 0x000000ff03037812 */ /* 0x000fe400078ec0ff */
[----:B------:R-:W-:Y:S01]  /*8010*/  PRMT R0, R7, 0x7710, RZ ;  /* 0x0000771007007816 */ /* 0x000fe200000000ff */
[----:B------:R-:W-:Y:S01]  /*8020*/  IMAD.WIDE.U32 R6, R6, 0x100, RZ ;  /* 0x0000010006067825 */ /* 0x000fe200078e00ff */
[----:B-1----:R-:W-:Y:S02]  /*8030*/  IADD3 R8, P0, PT, R11, UR4, RZ ;  /* 0x000000040b087c10 */ /* 0x002fe4000ff1e0ff */
[----:B--2---:R-:W-:Y:S01]  /*8040*/  PRMT R10, R4, 0x8880, RZ ;  /* 0x00008880040a7816 */ /* 0x004fe200000000ff */
[----:B------:R-:W-:Y:S01]  /*8050*/  IMAD.WIDE.U32 R2, R3, 0x1000000, RZ ;  /* 0x0100000003027825 */ /* 0x000fe200078e00ff */
[----:B------:R-:W-:-:S02]  /*8060*/  LOP3.LUT R9, R9, 0xff, R0, 0xf8, !PT ;  /* 0x000000ff09097812 */ /* 0x000fc400078ef800 */
[----:B------:R-:W-:Y:S01]  /*8070*/  PRMT R0, R10, 0x7710, RZ ;  /* 0x000077100a007816 */ /* 0x000fe200000000ff */
[----:B------:R-:W-:-:S03]  /*8080*/  IMAD.WIDE.U32 R4, R5, 0x10000, RZ ;  /* 0x0001000005047825 */ /* 0x000fc600078e00ff */
[----:B------:R-:W-:Y:S02]  /*8090*/  LOP3.LUT R13, R6, R2, R4, 0xfe, !PT ;  /* 0x00000002060d7212 */ /* 0x000fe400078efe04 */
[----:B------:R-:W-:Y:S02]  /*80a0*/  LOP3.LUT R3, R5, R9, R3, 0xfe, !PT ;  /* 0x0000000905037212 */ /* 0x000fe400078efe03 */
[----:B------:R-:W-:Y:S02]  /*80b0*/  LEA.HI.X.SX32 R9, R11, UR5, 0x1, P0 ;  /* 0x000000050b097c11 */ /* 0x000fe400080f0eff */
[----:B------:R-:W-:Y:S02]  /*80c0*/  LOP3.LUT R2, R13, 0xff, R0, 0xf8, !PT ;  /* 0x000000ff0d027812 */ /* 0x000fe400078ef800 */
[----:B------:R-:W-:-:S05]  /*80d0*/  LOP3.LUT R3, R3, R7, RZ, 0xfc, !PT ;  /* 0x0000000703037212 */ /* 0x000fca00078efcff */
[----:B------:R-:W-:Y:S01]  /*80e0*/  STG.E.64 desc[UR36][R8.64], R2 ;  /* 0x0000000208007986 */ /* 0x000fe2000c101b24 */
[----:B------:R-:W-:Y:S05]  /*80f0*/  EXIT ;  /* 0x000000000000794d */ /* 0x000fea0003800000 */
.L_x_106:
[----:B0123--:R-:W0:Y:S01]  /*8100*/  LDC.64 R4, c[0x0][0x380] ;  /* 0x0000e000ff047b82 */ /* 0x00fe220000000a00 */
[----:B------:R-:W-:Y:S01]  /*8110*/  IMAD.IADD R3, R0, 0x1, R3 ;  /* 0x0000000100037824 */ /* 0x000fe200078e0203 */
[----:B------:R-:W-:Y:S02]  /*8120*/  F2FP.F16.F32.PACK_AB R11, R10, R11 ;  /* 0x0000000b0a0b723e */ /* 0x000fe400000000ff */
[----:B------:R-:W-:Y:S02]  /*8130*/  F2FP.F16.F32.PACK_AB R9, R8, R9 ;  /* 0x000000090809723e */ /* 0x000fe400000000ff */
[----:B------:R-:W-:Y:S02]  /*8140*/  F2FP.F16.F32.PACK_AB R7, R16, R7 ;  /* 0x000000071007723e */ /* 0x000fe400000000ff */
[----:B------:R-:W-:Y:S01]  /*8150*/  F2FP.F16.F32.PACK_AB R19, R32, R19 ;  /* 0x000000132013723e */ /* 0x000fe200000000ff */
[----:B0-----:R-:W-:-:S05]  /*8160*/  IMAD.WIDE R2, R3, 0x2, R4 ;  /* 0x0000000203027825 */ /* 0x001fca00078e0204 */
[----:B------:R-:W-:Y:S04]  /*8170*/  STG.E desc[UR36][R2.64], R11 ;  /* 0x0000000b02007986 */ /* 0x000fe8000c101924 */
[----:B------:R-:W-:Y:S04]  /*8180*/  STG.E desc[UR36][R2.64+0x4], R9 ;  /* 0x0000040902007986 */ /* 0x000fe8000c101924 */
[----:B------:R-:W-:Y:S04]  /*8190*/  STG.E desc[UR36][R2.64+0x8], R7 ;  /* 0x0000080702007986 */ /* 0x000fe8000c101924 */
[----:B------:R-:W-:Y:S01]  /*81a0*/  STG.E desc[UR36][R2.64+0xc], R19 ;  /* 0x00000c1302007986 */ /* 0x000fe2000c101924 */
[----:B------:R-:W-:Y:S05]  /*81b0*/  EXIT ;  /* 0x000000000000794d */ /* 0x000fea0003800000 */
.L_x_20:
[----:B------:R-:W-:Y:S01]  /*81c0*/  HFMA2 R12, -RZ, RZ, 0, 4.76837158203125e-07 ;  /* 0x00000008ff0c7431 */ /* 0x000fe200000001ff */
[----:B------:R-:W-:Y:S02]  /*81d0*/  MOV R11, 0x1f ;  /* 0x0000001f000b7802 */ /* 0x000fe40000000f00 */
[----:B------:R-:W-:-:S07]  /*81e0*/  MOV R15, 0xffff ;  /* 0x0000ffff000f7802 */ /* 0x000fce0000000f00 */
[----:B01---5:R-:W-:Y:S05]  /*81f0*/  WARPSYNC.COLLECTIVE R15, `(.L_x_107) ;  /* 0x000000000f087348 */ /* 0x023fea0003c00000 */
[----:B------:R2:W3:Y:S02]  /*8200*/  SHFL.BFLY P6, R14, R13, R12, R11 ;  /* 0x0c00000c0d0e7389 */ /* 0x0004e400000c000b */
[----:B0123-5:R-:W-:Y:S05]  /*8210*/  ENDCOLLECTIVE ;  /* 0x000000000000791b */ /* 0x02ffea0003800000 */
.L_x_107:
[----:B------:R-:W-:Y:S02]  /*8220*/  IMAD.MOV.U32 R12, RZ, RZ, 0x4 ;  /* 0x00000004ff0c7424 */ /* 0x000fe400078e00ff */
[----:B------:R-:W-:-:S05]  /*8230*/  FADD.FTZ R3, R13, R14 ;  /* 0x0000000e0d037221 */ /* 0x000fca0000010000 */
[----:B------:R-:W-:-:S07]  /*8240*/  MOV R13, R3 ;  /* 0x00000003000d7202 */ /* 0x000fce0000000f00 */
[----:B------:R-:W-:Y:S05]  /*8250*/  WARPSYNC.COLLECTIVE R15, `(.L_x_108) ;  /* 0x000000000f087348 */ /* 0x000fea0003c00000 */
[----:B------:R0:W1:Y:S02]  /*8260*/  SHFL.BFLY P6, R14, R13, R12, R11 ;  /* 0x0c00000c0d0e7389 */ /* 0x00006400000c000b */
[----:B01----:R-:W-:Y:S05]  /*8270*/  ENDCOLLECTIVE ;  /* 0x000000000000791b */ /* 0x003fea0003800000 */
.L_x_108:
[----:B------:R-:W-:Y:S02]  /*8280*/  HFMA2 R12, -RZ, RZ, 0, 1.1920928955078125e-07 ;  /* 0x00000002ff0c7431 */ /* 0x000fe400000001ff */
[----:B------:R-:W-:-:S05]  /*8290*/  FADD.FTZ R4, R3, R14 ;  /* 0x0000000e03047221 */ /* 0x000fca0000010000 */
[----:B------:R-:W-:-:S07]  /*82a0*/  MOV R13, R4 ;  /* 0x00000004000d7202 */ /* 0x000fce0000000f00 */
[----:B------:R-:W-:Y:S05]  /*82b0*/  WARPSYNC.COLLECTIVE R15, `(.L_x_109) ;  /* 0x000000000f087348 */ /* 0x000fea0003c00000 */
[----:B------:R0:W1:Y:S02]  /*82c0*/  SHFL.BFLY P6, R14, R13, R12, R11 ;  /* 0x0c00000c0d0e7389 */ /* 0x00006400000c000b */
[----:B01----:R-:W-:Y:S05]  /*82d0*/  ENDCOLLECTIVE ;  /* 0x000000000000791b */ /* 0x003fea0003800000 */
.L_x_109:
[----:B------:R-:W-:Y:S02]  /*82e0*/  HFMA2 R12, -RZ, RZ, 0, 5.9604644775390625e-08 ;  /* 0x00000001ff0c7431 */ /* 0x000fe400000001ff */
[----:B------:R-:W-:-:S05]  /*82f0*/  FADD.FTZ R5, R4, R14 ;  /* 0x0000000e04057221 */ /* 0x000fca0000010000 */
[----:B------:R-:W-:-:S07]  /*8300*/  MOV R13, R5 ;  /* 0x00000005000d7202 */ /* 0x000fce0000000f00 */
[----:B------:R-:W-:Y:S05]  /*8310*/  WARPSYNC.COLLECTIVE R15, `(.L_x_110) ;  /* 0x000000000f087348 */ /* 0x000fea0003c00000 */
[----:B------:R0:W1:Y:S02]  /*8320*/  SHFL.BFLY P6, R14, R13, R12, R11 ;  /* 0x0c00000c0d0e7389 */ /* 0x00006400000c000b */
[----:B01----:R-:W-:Y:S05]  /*8330*/  ENDCOLLECTIVE ;  /* 0x000000000000791b */ /* 0x003fea0003800000 */
.L_x_110:
[----:B------:R-:W-:Y:S05]  /*8340*/  BRA `(.L_x_111) ;  /* 0xffffff9400f07947 */ /* 0x000fea000383ffff */
.L_x_112:
[----:B------:R-:W-:-:S00]  /*8350*/  BRA `(.L_x_112) ;  /* 0xfffffffc00fc7947 */ /* 0x000fc0000383ffff */
[----:B------:R-:W-:-:S00]  /*8360*/  NOP ;  /* 0x0000000000007918 */ /* 0x000fc00000000000 */
        /* <DEDUP_REMOVED lines=9> */
.L_x_2682:


//--------------------- .text._ZN4mmha33masked_multihead_attention_kernelItLi32ELi32ELi2ELi4ELi128ELb1ELb1EEEv26Multihead_attention_paramsIT_XT5_EE --------------------------
	.section	.text._ZN4mmha33masked_multihead_attention_kernelItLi32ELi32ELi2ELi4ELi128ELb1ELb1EEEv26Multihead_attention_paramsIT_XT5_EE,"ax",@progbits
	.align	128
        .global         _ZN4mmha33masked_multihead_attention_kernelItLi32ELi32ELi2ELi4ELi128ELb1ELb1EEEv26Multihead_attention_paramsIT_XT5_EE
        .type           _ZN4mmha33masked_multihead_attention_kernelItLi32ELi32ELi2ELi4ELi128ELb1ELb1EEEv26Multihead_attention_paramsIT_XT5_EE,@function
        .size           _ZN4mmha33masked_multihead_attention_kernelItLi32ELi32ELi2ELi4ELi128ELb1ELb1EEEv26Multihead_attention_paramsIT_XT5_EE,(.L_x_2683 - _ZN4mmha33masked_multihead_attention_kernelItLi32ELi32ELi2ELi4ELi128ELb1ELb1EEEv26Multihead_attention_paramsIT_XT5_EE)
        .other          _ZN4mmha33masked_multihead_attention_kernelItLi32ELi32ELi2ELi4ELi128ELb1ELb1EEEv26Multihead_attention_paramsIT_XT5_EE,@"STO_CUDA_ENTRY STV_DEFAULT"
_ZN4mmha33masked_multihead_attention_kernelItLi32ELi32ELi2ELi4ELi128ELb1ELb1EEEv26Multihead_attention_paramsIT_XT5_EE:
.text._ZN4mmha33masked_multihead_attention_kernelItLi32ELi32ELi2ELi4ELi128ELb1ELb1EEEv26Multihead_attention_paramsIT_XT5_EE:
        /* <DEDUP_REMOVED lines=10> */
[----:B------:R-:W-:-:S05]  /*00a0*/  IMAD.U32 R3, RZ, RZ, UR5 ;  /* 0x00000005ff037e24 */ /* 0x000fca000f8e00ff */
[----:B------:R-:W2:Y:S02]  /*00b0*/  LDG.E.U8 R2, desc[UR36][R2.64] ;  /* 0x0000002402027981 */ /* 0x000ea4000c1e1100 */
[----:B--2---:R-:W-:-:S13]  /*00c0*/  ISETP.NE.AND P0, PT, R2, 0x1, PT ;  /* 0x000000010200780c */ /* 0x004fda0003f05270 */
[----:B------:R-:W-:Y:S05]  /*00d0*/  @!P0 EXIT ;  /* 0x000000000000894d */ /* 0x000fea0003800000 */
.L_x_113:
[----:B------:R-:W1:Y:S01]  /*00e0*/  LDCU.64 UR4, c[0x0][0x498] ;  /* 0x00009300ff0477ac */ /* 0x000e620008000a00 */
[----:B------:R-:W2:Y:S01]  /*00f0*/  S2R R6, SR_CTAID.Y ;  /* 0x0000000000067919 */ /* 0x000ea20000002600 */
[----:B------:R-:W3:Y:S01]  /*0100*/  LDCU UR8, c[0x0][0x3f0] ;  /* 0x00007e00ff0877ac */ /* 0x000ee20008000800 */
[----:B------:R-:W4:Y:S01]  /*0110*/  LDCU UR9, c[0x0][0x3f4] ;  /* 0x00007e80ff0977ac */ /* 0x000f220008000800 */
[----:B------:R-:W0:Y:S01]  /*0120*/  LDCU UR10, c[0x0][0x40c] ;  /* 0x00008180ff0a77ac */ /* 0x000e220008000800 */
[----:B-1----:R-:W-:Y:S01]  /*0130*/  UIMAD.WIDE.U32 UR4, UR7, 0x4, UR4 ;  /* 0x00000004070478a5 */ /* 0x002fe2000f8e0004 */
[----:B---3--:R-:W-:-:S05]  /*0140*/  MOV R0, UR8 ;  /* 0x0000000800007c02 */ /* 0x008fca0008000f00 */
[----:B------:R-:W-:Y:S01]  /*0150*/  MOV R2, UR4 ;  /* 0x0000000400027c02 */ /* 0x000fe20008000f00 */
[----:B------:R-:W-:Y:S01]  /*0160*/  IMAD.U32 R3, RZ, RZ, UR5 ;  /* 0x00000005ff037e24 */ /* 0x000fe2000f8e00ff */
[----:B------:R-:W-:-:S04]  /*0170*/  IABS R7, R0 ;  /* 0x0000000000077213 */ /* 0x000fc80000000000 */
[----:B------:R1:W3:Y:S01]  /*0180*/  LDG.E R11, desc[UR36][R2.64] ;  /* 0x00000024020b7981 */ /* 0x0002e2000c1e1900 */
[----:B------:R-:W4:Y:S08]  /*0190*/  I2F.RP R0, R7 ;  /* 0x0000000700007306 */ /* 0x000f300000209400 */
[----:B----4-:R-:W4:Y:S02]  /*01a0*/  MUFU.RCP R0, R0 ;  /* 0x0000000000007308 */ /* 0x010f240000001000 */
[----:B----4-:R-:W-:-:S06]  /*01b0*/  VIADD R4, R0, 0xffffffe ;  /* 0x0ffffffe00047836 */ /* 0x010fcc0000000000 */
[----:B------:R4:W0:Y:S01]  /*01c0*/  F2I.FTZ.U32.TRUNC.NTZ R5, R4 ;  /* 0x0000000400057305 */ /* 0x000822000021f000 */
[----:B--2---:R-:W-:Y:S01]  /*01d0*/  IABS R0, R6 ;  /* 0x0000000600007213 */ /* 0x004fe20000000000 */
[----:B----4-:R-:W-:Y:S01]  /*01e0*/  IMAD.MOV.U32 R4, RZ, RZ, RZ ;  /* 0x000000ffff047224 */ /* 0x010fe200078e00ff */
[----:B0-----:R-:W-:-:S05]  /*01f0*/  IADD3 R8, PT, PT, RZ, -R5, RZ ;  /* 0x80000005ff087210 */ /* 0x001fca0007ffe0ff */
[----:B------:R-:W-:-:S04]  /*0200*/  IMAD R9, R8, R7, RZ ;  /* 0x0000000708097224 */ /* 0x000fc800078e02ff */
[----:B------:R-:W-:-:S06]  /*0210*/  IMAD.HI.U32 R5, R5, R9, R4 ;  /* 0x0000000905057227 */ /* 0x000fcc00078e0004 */
[----:B------:R-:W-:-:S05]  /*0220*/  IMAD.HI.U32 R5, R5, R0, RZ ;  /* 0x0000000005057227 */ /* 0x000fca00078e00ff */
[----:B------:R-:W-:-:S13]  /*0230*/  R2UR UR6, R5 ;  /* 0x00000000050672ca */ /* 0x000fda00000e0000 */
[----:B------:R-:W-:-:S05]  /*0240*/  IADD3 R4, PT, PT, RZ, -UR6, RZ ;  /* 0x80000006ff047c10 */ /* 0x000fca000fffe0ff */
[C---:B------:R-:W-:Y:S02]  /*0250*/  IMAD R0, R7.reuse, R4, R0 ;  /* 0x0000000407007224 */ /* 0x040fe400078e0200 */
[----:B-1----:R-:W-:Y:S01]  /*0260*/  IMAD.U32 R2, RZ, RZ, UR6 ;  /* 0x00000006ff027e24 */ /* 0x002fe2000f8e00ff */
[----:B------:R-:W0:Y:S02]  /*0270*/  LDC.64 R4, c[0x0][0x460] ;  /* 0x00011800ff047b82 */ /* 0x000e240000000a00 */
[----:B------:R-:W-:-:S13]  /*0280*/  ISETP.GT.U32.AND P0, PT, R7, R0, PT ;  /* 0x000000000700720c */ /* 0x000fda0003f04070 */
[----:B------:R-:W-:Y:S01]  /*0290*/  @!P0 IADD3 R2, PT, PT, R2, 0x1, RZ ;  /* 0x0000000102028810 */ /* 0x000fe20007ffe0ff */
[----:B------:R-:W-:-:S03]  /*02a0*/  @!P0 IMAD.IADD R0, R0, 0x1, -R7 ;  /* 0x0000000100008824 */ /* 0x000fc600078e0a07 */
[----:B------:R-:W-:Y:S02]  /*02b0*/  @!P0 R2UR UR6, R2 ;  /* 0x00000000020682ca */ /* 0x000fe400000e0000 */
[----:B------:R-:W-:Y:S02]  /*02c0*/  ISETP.GE.U32.AND P1, PT, R0, R7, PT ;  /* 0x000000070000720c */ /* 0x000fe40003f26070 */
[----:B------:R-:W-:Y:S02]  /*02d0*/  MOV R3, UR9 ;  /* 0x0000000900037c02 */ /* 0x000fe40008000f00 */
[----:B0-----:R-:W-:-:S07]  /*02e0*/  ISETP.NE.U32.AND P0, PT, R4, RZ, PT ;  /* 0x000000ff0400720c */ /* 0x001fce0003f05070 */
[----:B------:R-:W-:Y:S02]  /*02f0*/  MOV R0, UR6 ;  /* 0x0000000600007c02 */ /* 0x000fe40008000f00 */
[----:B------:R-:W-:-:S03]  /*0300*/  IABS R8, R3 ;  /* 0x0000000300087213 */ /* 0x000fc60000000000 */
[----:B------:R-:W-:Y:S01]  /*0310*/  @P1 VIADD R0, R0, 0x1 ;  /* 0x0000000100001836 */ /* 0x000fe20000000000 */
[----:B------:R-:W-:-:S04]  /*0320*/  ISETP.NE.AND.EX P0, PT, R5, RZ, PT, P0 ;  /* 0x000000ff0500720c */ /* 0x000fc80003f05300 */
[----:B------:R-:W-:Y:S02]  /*0330*/  @P1 R2UR UR6, R0 ;  /* 0x00000000000612ca */ /* 0x000fe400000e0000 */
[----:B------:R-:W0:Y:S01]  /*0340*/  I2F.RP R0, R8 ;  /* 0x0000000800007306 */ /* 0x000e220000209400 */
[----:B------:R-:W-:Y:S01]  /*0350*/  ISETP.EQ.AND P2, PT, RZ, UR10, P0 ;  /* 0x0000000aff007c0c */ /* 0x000fe20008742270 */
[----:B------:R-:W-:-:S04]  /*0360*/  ULOP3.LUT UR4, UR7, UR8, URZ, 0x3c, !UPT ;  /* 0x0000000807047292 */ /* 0x000fc8000f8e3cff */
[----:B------:R-:W-:-:S08]  /*0370*/  UISETP.GE.AND UP1, UPT, UR4, URZ, UPT ;  /* 0x000000ff0400728c */ /* 0x000fd0000bf26270 */
[----:B------:R-:W-:Y:S01]  /*0380*/  VOTEU.ANY UP2, P2 ;  /* 0x0000000000ff7886 */ /* 0x000fe20001040100 */
[----:B0-----:R-:W0:Y:S01]  /*0390*/  MUFU.RCP R0, R0 ;  /* 0x0000000000007308 */ /* 0x001e220000001000 */
[----:B------:R-:W-:-:S03]  /*03a0*/  UISETP.NE.AND UP0, UPT, UR8, URZ, UPT ;  /* 0x000000ff0800728c */ /* 0x000fc6000bf05270 */
[----:B------:R-:W1:Y:S01]  /*03b0*/  @UP2 LDCU.64 UR4, c[0x0][0x460] ;  /* 0x00008c00ff0427ac */ /* 0x000e620008000a00 */
[----:B------:R-:W-:Y:S01]  /*03c0*/  UMOV UR42, UR6 ;  /* 0x00000006002a7c82 */ /* 0x000fe20008000000 */
[----:B------:R-:W-:Y:S01]  /*03d0*/  PLOP3.LUT P0, PT, PT, PT, UP2, 0x80, 0x8 ;  /* 0x000000000008781c */ /* 0x000fe20003f0f028 */
[----:B------:R-:W-:-:S05]  /*03e0*/  @!UP1 UIADD3 UR42, UPT, UPT, -UR42, URZ, URZ ;  /* 0x000000ff2a2a9290 */ /* 0x000fca000fffe1ff */
[----:B------:R-:W-:Y:S01]  /*03f0*/  @!UP0 ULOP3.LUT UR42, URZ, UR8, URZ, 0x33, !UPT ;  /* 0x00000008ff2a8292 */ /* 0x000fe2000f8e33ff */
[----:B------:R-:W2:Y:S01]  /*0400*/  S2R R2, SR_TID.X ;  /* 0x0000000000027919 */ /* 0x000ea20000002100 */
[----:B------:R-:W4:Y:S01]  /*0410*/  LDCU UR8, c[0x0][0x3e8] ;  /* 0x00007d00ff0877ac */ /* 0x000f220008000800 */
[----:B0-----:R-:W-:Y:S01]  /*0420*/  VIADD R6, R0, 0xffffffe ;  /* 0x0ffffffe00067836 */ /* 0x001fe20000000000 */
[----:B------:R-:W0:Y:S01]  /*0430*/  S2UR UR45, SR_CTAID.X ;  /* 0x00000000002d79c3 */ /* 0x000e220000002500 */
[----:B------:R-:W0:Y:S02]  /*0440*/  LDCU UR6, c[0x0][0x3f8] ;  /* 0x00007f00ff0677ac */ /* 0x000e240008000800 */
[----:B------:R4:W0:Y:S01]  /*0450*/  F2I.FTZ.U32.TRUNC.NTZ R7, R6 ;  /* 0x0000000600077305 */ /* 0x000822000021f000 */
[----:B-1----:R-:W-:-:S06]  /*0460*/  @UP2 UIMAD.WIDE UR4, UR42, 0x4, UR4 ;  /* 0x000000042a0428a5 */ /* 0x002fcc000f8e0204 */
[----:B------:R-:W-:Y:S01]  /*0470*/  MOV R4, UR4 ;  /* 0x0000000400047c02 */ /* 0x000fe20008000f00 */
[----:B------:R-:W-:-:S05]  /*0480*/  IMAD.U32 R5, RZ, RZ, UR5 ;  /* 0x00000005ff057e24 */ /* 0x000fca000f8e00ff */
[----:B------:R0:W5:Y:S01]  /*0490*/  @P0 LDG.E R10, desc[UR36][R4.64] ;  /* 0x00000024040a0981 */ /* 0x000162000c1e1900 */
[----:B----4-:R-:W-:Y:S01]  /*04a0*/  IMAD.MOV.U32 R6, RZ, RZ, RZ ;  /* 0x000000ffff067224 */ /* 0x010fe200078e00ff */
[----:B0-----:R-:W-:-:S05]  /*04b0*/  IADD3 R5, PT, PT, RZ, -R7, RZ ;  /* 0x80000007ff057210 */ /* 0x001fca0007ffe0ff */
[----:B------:R-:W-:-:S04]  /*04c0*/  IMAD R5, R5, R8, RZ ;  /* 0x0000000805057224 */ /* 0x000fc800078e02ff */
[----:B------:R-:W-:Y:S01]  /*04d0*/  IMAD.HI.U32 R7, R7, R5, R6 ;  /* 0x0000000507077227 */ /* 0x000fe200078e0006 */
[----:B---3--:R-:W-:-:S13]  /*04e0*/  R2UR UR47, R11 ;  /* 0x000000000b2f72ca */ /* 0x008fda00000e0000 */
[----:B------:R-:W-:-:S06]  /*04f0*/  UIADD3 UR46, UPT, UPT, UR47, -0x1, URZ ;  /* 0xffffffff2f2e7890 */ /* 0x000fcc000fffe0ff */
[----:B------:R-:W-:-:S05]  /*0500*/  IABS R0, UR46 ;  /* 0x0000002e00007c13 */ /* 0x000fca0008000000 */
[----:B------:R-:W-:-:S05]  /*0510*/  IMAD.HI.U32 R7, R7, R0, RZ ;  /* 0x0000000007077227 */ /* 0x000fca00078e00ff */
[----:B------:R-:W-:-:S05]  /*0520*/  IADD3 R7, PT, PT, -R7, RZ, RZ ;  /* 0x000000ff07077210 */ /* 0x000fca0007ffe1ff */
[----:B------:R-:W-:-:S05]  /*0530*/  IMAD R7, R8, R7, R0 ;  /* 0x0000000708077224 */ /* 0x000fca00078e0200 */
[----:B------:R-:W-:-:S13]  /*0540*/  R2UR UR41, R7 ;  /* 0x00000000072972ca */ /* 0x000fda00000e0000 */
[----:B------:R-:W-:-:S13]  /*0550*/  ISETP.GT.U32.AND P0, PT, R8, UR41, PT ;  /* 0x0000002908007c0c */ /* 0x000fda000bf04070 */
[----:B------:R-:W-:-:S04]  /*0560*/  @!P0 IADD3 R0, PT, PT, -R8, UR41, RZ ;  /* 0x0000002908008c10 */ /* 0x000fc8000fffe1ff */
[----:B------:R-:W-:-:S13]  /*0570*/  @!P0 R2UR UR41, R0 ;  /* 0x00000000002982ca */ /* 0x000fda00000e0000 */
[----:B------:R-:W-:Y:S01]  /*0580*/  ISETP.GT.U32.AND P0, PT, R8, UR41, PT ;  /* 0x0000002908007c0c */ /* 0x000fe2000bf04070 */
[----:B------:R-:W-:Y:S01]  /*0590*/  UISETP.NE.AND UP1, UPT, UR8, URZ, UPT ;  /* 0x000000ff0800728c */ /* 0x000fe2000bf25270 */
[----:B--2---:R-:W-:Y:S01]  /*05a0*/  ISETP.GT.U32.AND P3, PT, R2, 0xf, PT ;  /* 0x0000000f0200780c */ /* 0x004fe20003f64070 */
[----:B------:R-:W-:Y:S02]  /*05b0*/  UP2UR UR43, UPR, URZ, 0x4 ;  /* 0x00000004ff2b7883 */ /* 0x000fe40008000000 */
[----:B------:R-:W-:-:S08]  /*05c0*/  UISETP.GE.AND UP2, UPT, UR46, URZ, UPT ;  /* 0x000000ff2e00728c */ /* 0x000fd0000bf46270 */
[----:B------:R-:W-:Y:S01]  /*05d0*/  @!P0 IADD3 R8, PT, PT, -R8, UR41, RZ ;  /* 0x0000002908088c10 */ /* 0x000fe2000fffe1ff */
[----:B------:R-:W-:-:S03]  /*05e0*/  UISETP.NE.AND UP0, UPT, UR9, URZ, UPT ;  /* 0x000000ff0900728c */ /* 0x000fc6000bf05270 */
[----:B------:R-:W-:Y:S01]  /*05f0*/  @!P0 R2UR UR41, R8 ;  /* 0x00000000082982ca */ /* 0x000fe200000e0000 */
[----:B------:R-:W-:Y:S02]  /*0600*/  UIMAD UR40, UR7, UR6, UR45 ;  /* 0x00000006072872a4 */ /* 0x000fe4000f8e022d */
[----:B------:R-:W-:Y:S01]  /*0610*/  @UP1 USHF.L.U32 UR5, UR45, 0x5, URZ ;  /* 0x000000052d051899 */ /* 0x000fe200080006ff */
[----:B------:R-:W-:Y:S01]  /*0620*/  BSSY.RECONVERGENT B0, `(.L_x_114) ;  /* 0x000001d000007945 */ /* 0x000fe20003800200 */
[----:B------:R-:W-:Y:S01]  /*0630*/  @!UP1 USHF.L.U32 UR4, UR40, 0x5, URZ ;  /* 0x0000000528049899 */ /* 0x000fe200080006ff */
[----:B------:R-:W-:Y:S01]  /*0640*/  UMOV UR38, URZ ;  /* 0x000000ff00267c82 */ /* 0x000fe20008000000 */
[----:B------:R-:W-:Y:S02]  /*0650*/  UIMAD UR44, UR7, UR9, URZ ;  /* 0x00000009072c72a4 */ /* 0x000fe4000f8e02ff */
[----:B------:R-:W-:Y:S02]  /*0660*/  @UP1 UIMAD UR4, UR7, UR8, UR5 ;  /* 0x00000008070412a4 */ /* 0x000fe4000f8e0205 */
[----:B------:R-:W-:-:S02]  /*0670*/  UIMAD UR42, UR42, UR6, URZ ;  /* 0x000000062a2a72a4 */ /* 0x000fc4000f8e02ff */
[----:B------:R-:W-:Y:S02]  /*0680*/  @!UP2 UIADD3 UR41, UPT, UPT, -UR41, URZ, URZ ;  /* 0x000000ff2929a290 */ /* 0x000fe4000fffe1ff */
[----:B------:R-:W-:Y:S01]  /*0690*/  @!UP0 ULOP3.LUT UR41, URZ, UR9, URZ, 0x33, !UPT ;  /* 0x00000009ff298292 */ /* 0x000fe2000f8e33ff */
[----:B------:R-:W-:Y:S01]  /*06a0*/  P2R R16, PR, RZ, 0x4 ;  /* 0x00000004ff107803 */ /* 0x000fe20000000000 */
[----:B------:R-:W-:Y:S01]  /*06b0*/  IMAD.MOV.U32 R26, RZ, RZ, RZ ;  /* 0x000000ffff1a7224 */ /* 0x000fe200078e00ff */
[----:B------:R-:W-:Y:S01]  /*06c0*/  SHF.L.U32 R0, R2, 0x1, RZ ;  /* 0x0000000102007819 */ /* 0x000fe200000006ff */
[----:B------:R-:W-:Y:S08]  /*06d0*/  @P3 BRA `(.L_x_115) ;  /* 0x0000000000443947 */ /* 0x000ff00003800000 */
[----:B------:R-:W0:Y:S01]  /*06e0*/  LDC R4, c[0x0][0x478] ;  /* 0x00011e00ff047b82 */ /* 0x000e220000000800 */
[----:B------:R-:W-:Y:S01]  /*06f0*/  VIADD R15, R0, UR4 ;  /* 0x00000004000f7c36 */ /* 0x000fe20008000000 */
        /* <DEDUP_REMOVED lines=15> */
.L_x_115:
[----:B------:R-:W-:Y:S05]  /*07f0*/  BSYNC.RECONVERGENT B0 ;  /* 0x0000000000007941 */ /* 0x000fea0003800200 */
.L_x_114:
[----:B------:R-:W1:Y:S01]  /*0800*/  LDCU.64 UR8, c[0x0][0x3a0] ;  /* 0x00007400ff0877ac */ /* 0x000e620008000a00 */
[----:B------:R-:W2:Y:S01]  /*0810*/  @!P3 LDC.64 R4, c[0x0][0x3b8] ;  /* 0x0000ee00ff04bb82 */ /* 0x000ea20000000a00 */
[----:B------:R-:W-:Y:S01]  /*0820*/  LOP3.LUT R22, R0, 0x6, RZ, 0xc0, !PT ;  /* 0x0000000600167812 */ /* 0x000fe200078ec0ff */
[----:B------:R-:W-:Y:S01]  /*0830*/  IMAD.U32 R15, RZ, RZ, UR45 ;  /* 0x0000002dff0f7e24 */ /* 0x000fe2000f8e00ff */
[----:B------:R-:W3:Y:S01]  /*0840*/  LDCU.64 UR4, c[0x0][0x390] ;  /* 0x00007200ff0477ac */ /* 0x000ee20008000a00 */
[----:B------:R-:W-:Y:S01]  /*0850*/  SHF.R.U32.HI R18, RZ, 0x2, R2 ;  /* 0x00000002ff127819 */ /* 0x000fe20000011602 */
[----:B------:R-:W-:Y:S01]  /*0860*/  HFMA2 R19, -RZ, RZ, 0, 0 ;  /* 0x00000000ff137431 */ /* 0x000fe200000001ff */
[----:B------:R-:W4:Y:S01]  /*0870*/  LDCU.64 UR12, c[0x0][0x418] ;  /* 0x00008300ff0c77ac */ /* 0x000f220008000a00 */
[----:B------:R-:W-:Y:S01]  /*0880*/  VOTEU.ANY UP1, P2 ;  /* 0x0000000000ff7886 */ /* 0x000fe20001020100 */
[----:B------:R-:W-:Y:S01]  /*0890*/  PLOP3.LUT P4, PT, PT, PT, UP1, 0x80, 0x8 ;  /* 0x000000000008781c */ /* 0x000fe20003f8f018 */
[----:B------:R-:W-:Y:S01]  /*08a0*/  USHF.L.U32 UR48, UR40, 0x5, URZ ;  /* 0x0000000528307899 */ /* 0x000fe200080006ff */
[----:B------:R-:W-:-:S02]  /*08b0*/  PLOP3.LUT P0, PT, PT, PT, UP1, 0x40, 0x4 ;  /* 0x000000000004781c */ /* 0x000fc40003f0e818 */
[----:B-1----:R-:W-:Y:S02]  /*08c0*/  ISETP.NE.U32.AND P1, PT, RZ, UR8, PT ;  /* 0x00000008ff007c0c */ /* 0x002fe4000bf25070 */
[----:B------:R-:W-:Y:S01]  /*08d0*/  ISETP.GT.U32.OR P0, PT, R2, 0xf, P0 ;  /* 0x0000000f0200780c */ /* 0x000fe20000704470 */
[----:B------:R-:W-:Y:S01]  /*08e0*/  @!P3 IMAD R12, R3, UR48, R22 ;  /* 0x00000030030cbc24 */ /* 0x000fe2000f8e0216 */
[----:B------:R-:W-:Y:S01]  /*08f0*/  ISETP.NE.AND.EX P1, PT, RZ, UR9, PT, P1 ;  /* 0x00000009ff007c0c */ /* 0x000fe2000bf25310 */
[----:B------:R-:W-:Y:S01]  /*0900*/  @!P3 IMAD R3, R18, R3, UR46 ;  /* 0x0000002e1203be24 */ /* 0x000fe2000f8e0203 */
[----:B---3--:R-:W-:Y:S02]  /*0910*/  ISETP.NE.U32.AND P2, PT, RZ, UR4, PT ;  /* 0x00000004ff007c0c */ /* 0x008fe4000bf45070 */
[----:B------:R-:W-:Y:S01]  /*0920*/  ISETP.GT.U32.OR P1, PT, R2, 0xf, !P1 ;  /* 0x0000000f0200780c */ /* 0x000fe20004f24470 */
[----:B----4-:R-:W-:Y:S01]  /*0930*/  UISETP.NE.U32.AND UP0, UPT, UR12, URZ, UPT ;  /* 0x000000ff0c00728c */ /* 0x010fe2000bf05070 */
[----:B------:R-:W-:-:S02]  /*0940*/  ISETP.NE.AND.EX P2, PT, RZ, UR5, PT, P2 ;  /* 0x00000005ff007c0c */ /* 0x000fc4000bf45320 */
[----:B------:R-:W-:Y:S01]  /*0950*/  ISETP.NE.OR P1, PT, RZ, UR10, P1 ;  /* 0x0000000aff007c0c */ /* 0x000fe20008f25670 */
[----:B------:R-:W-:Y:S01]  /*0960*/  UISETP.NE.AND.EX UP0, UPT, UR13, URZ, UPT, UP0 ;  /* 0x000000ff0d00728c */ /* 0x000fe2000bf05300 */
[----:B------:R-:W-:Y:S01]  /*0970*/  ISETP.GT.U32.OR P2, PT, R2, 0xf, !P2 ;  /* 0x0000000f0200780c */ /* 0x000fe20005744470 */
[----:B------:R-:W-:Y:S01]  /*0980*/  VOTEU.ALL UP1, P0 ;  /* 0x0000000000ff7886 */ /* 0x000fe20000020000 */
[----:B-----5:R-:W-:Y:S02]  /*0990*/  @P4 R2UR UR38, R10 ;  /* 0x000000000a2642ca */ /* 0x020fe400000e0000 */
[----:B------:R-:W1:Y:S01]  /*09a0*/  @!P0 LDC.64 R10, c[0x0][0x450] ;  /* 0x00011400ff0a8b82 */ /* 0x000e620000000a00 */
[----:B------:R-:W-:Y:S02]  /*09b0*/  @!P3 LEA R3, R3, R12, 0x3 ;  /* 0x0000000c0303b211 */ /* 0x000fe400078e18ff */
[----:B------:R-:W-:-:S03]  /*09c0*/  PLOP3.LUT P4, PT, PT, PT, UP0, 0x80, 0x8 ;  /* 0x000000000008781c */ /* 0x000fc60003f8f008 */
[----:B------:R-:W3:Y:S01]  /*09d0*/  @UP0 LDCU.64 UR4, c[0x0][0x418] ;  /* 0x00008300ff0407ac */ /* 0x000ee20008000a00 */
[----:B--2---:R-:W-:Y:S01]  /*09e0*/  @!P3 IMAD.WIDE R4, R3, 0x2, R4 ;  /* 0x000000020304b825 */ /* 0x004fe200078e0204 */
[----:B------:R-:W2:Y:S01]  /*09f0*/  @!P1 LDC.64 R8, c[0x0][0x3a0] ;  /* 0x0000e800ff089b82 */ /* 0x000ea20000000a00 */
[----:B------:R-:W-:Y:S02]  /*0a00*/  LEA R3, R15, R0, 0x5 ;  /* 0x000000000f037211 */ /* 0x000fe400078e28ff */
[----:B------:R-:W-:Y:S01]  /*0a10*/  @!UP1 UIMAD UR6, UR38, UR6, URZ ;  /* 0x00000006260692a4 */ /* 0x000fe2000f8e02ff */
[----:B------:R-:W-:Y:S01]  /*0a20*/  IMAD.MOV.U32 R24, RZ, RZ, RZ ;  /* 0x000000ffff187224 */ /* 0x000fe200078e00ff */
[----:B------:R-:W4:Y:S03]  /*0a30*/  @!P3 LDG.E R19, desc[UR36][R4.64] ;  /* 0x000000240413b981 */ /* 0x000f26000c1e1900 */
[----:B0-----:R-:W0:Y:S01]  /*0a40*/  @!P2 LDC.64 R6, c[0x0][0x390] ;  /* 0x0000e400ff06ab82 */ /* 0x001e220000000a00 */
[----:B------:R-:W-:Y:S01]  /*0a50*/  IMAD.U32 R14, RZ, RZ, UR6 ;  /* 0x00000006ff0e7e24 */ /* 0x000fe2000f8e00ff */
[----:B---3--:R-:W-:-:S04]  /*0a60*/  @UP0 UIMAD.WIDE.U32 UR4, UR7, 0x4, UR4 ;  /* 0x00000004070408a5 */ /* 0x008fc8000f8e0004 */
[----:B------:R-:W-:Y:S02]  /*0a70*/  @!P0 LEA R15, R14, R3, 0x5 ;  /* 0x000000030e0f8211 */ /* 0x000fe400078e28ff */
[----:B------:R-:W-:Y:S01]  /*0a80*/  MOV R12, UR4 ;  /* 0x00000004000c7c02 */ /* 0x000fe20008000f00 */
[----:B------:R-:W-:Y:S02]  /*0a90*/  IMAD.U32 R13, RZ, RZ, UR5 ;  /* 0x00000005ff0d7e24 */ /* 0x000fe4000f8e00ff */
[----:B--2---:R-:W-:Y:S02]  /*0aa0*/  @!P1 IMAD.WIDE.U32 R8, R3, 0x2, R8 ;  /* 0x0000000203089825 */ /* 0x004fe400078e0008 */
[----:B------:R-:W2:Y:S01]  /*0ab0*/  LDCU.U8 UR4, c[0x0][0x404] ;  /* 0x00008080ff0477ac */ /* 0x000ea20008000000 */
[----:B------:R3:W4:Y:S01]  /*0ac0*/  @P4 LDG.E R12, desc[UR36][R12.64] ;  /* 0x000000240c0c4981 */ /* 0x000722000c1e1900 */
[----:B-1----:R-:W-:-:S03]  /*0ad0*/  @!P0 IMAD.WIDE R10, R15, 0x2, R10 ;  /* 0x000000020f0a8825 */ /* 0x002fc600078e020a */
[----:B------:R-:W4:Y:S01]  /*0ae0*/  @!P1 LDG.E R24, desc[UR36][R8.64] ;  /* 0x0000002408189981 */ /* 0x000f22000c1e1900 */
[----:B0-----:R-:W-:-:S03]  /*0af0*/  @!P2 IMAD.WIDE.U32 R6, R3, 0x2, R6 ;  /* 0x000000020306a825 */ /* 0x001fc600078e0006 */
[----:B------:R-:W4:Y:S01]  /*0b00*/  @!P0 LDG.E R10, desc[UR36][R10.64] ;  /* 0x000000240a0a8981 */ /* 0x000f22000c1e1900 */
[----:B------:R-:W-:Y:S01]  /*0b10*/  IMAD.MOV.U32 R3, RZ, RZ, RZ ;  /* 0x000000ffff037224 */ /* 0x000fe200078e00ff */
[----:B---3--:R-:W0:Y:S05]  /*0b20*/  LDC R13, c[0x0][0x400] ;  /* 0x00010000ff0d7b82 */ /* 0x008e2a0000000800 */
[----:B------:R-:W3:Y:S01]  /*0b30*/  @!P2 LDG.E R3, desc[UR36][R6.64] ;  /* 0x000000240603a981 */ /* 0x000ee2000c1e1900 */
[----:B--2---:R-:W-:Y:S02]  /*0b40*/  ISETP.NE.AND P1, PT, RZ, UR4, PT ;  /* 0x00000004ff007c0c */ /* 0x004fe4000bf25270 */
[----:B------:R-:W-:Y:S01]  /*0b50*/  ISETP.NE.AND P2, PT, RZ, UR10, PT ;  /* 0x0000000aff007c0c */ /* 0x000fe2000bf45270 */
[----:B------:R-:W-:Y:S01]  /*0b60*/  UMOV UR39, URZ ;  /* 0x000000ff00277c82 */ /* 0x000fe20008000000 */
[----:B------:R-:W-:Y:S01]  /*0b70*/  MOV R17, UR44 ;  /* 0x0000002c00117c02 */ /* 0x000fe20008000f00 */
[----:B------:R-:W-:Y:S01]  /*0b80*/  BSSY.RECONVERGENT B6, `(.L_x_116) ;  /* 0x00000e0000067945 */ /* 0x000fe20003800200 */
[----:B0-----:R-:W-:-:S02]  /*0b90*/  ISETP.LT.OR P1, PT, R13, 0x1, P1 ;  /* 0x000000010d00780c */ /* 0x001fc40000f21670 */
[----:B------:R-:W-:Y:S02]  /*0ba0*/  SHF.R.S32.HI R17, RZ, 0x1f, R17 ;  /* 0x0000001fff117819 */ /* 0x000fe40000011411 */
[----:B----4-:R-:W-:-:S05]  /*0bb0*/  @P4 R2UR UR39, R12 ;  /* 0x000000000c2742ca */ /* 0x010fca00000e0000 */
[----:B------:R-:W-:-:S04]  /*0bc0*/  @!P2 HADD2 R19, R19, R24 ;  /* 0x000000181313a230 */ /* 0x000fc80000000000 */
[----:B------:R-:W-:Y:S02]  /*0bd0*/  @!P0 HMUL2 R19, R19, R10 ;  /* 0x0000000a13138232 */ /* 0x000fe40000000000 */
[----:B---3--:R-:W-:Y:S01]  /*0be0*/  HFMA2 R26, R26, 1, 1, R3 ;  /* 0x3c003c001a1a7831 */ /* 0x008fe20000000003 */
[----:B------:R-:W-:Y:S06]  /*0bf0*/  @P1 BRA `(.L_x_117) ;  /* 0x0000000000d01947 */ /* 0x000fec0003800000 */
[----:B------:R-:W-:Y:S05]  /*0c00*/  @P2 BRA `(.L_x_118) ;  /* 0x0000000000742947 */ /* 0x000fea0003800000 */
[----:B------:R-:W-:-:S13]  /*0c10*/  ISETP.GE.AND P0, PT, R0, R13, PT ;  /* 0x0000000d0000720c */ /* 0x000fda0003f06270 */
[----:B------:R-:W-:Y:S05]  /*0c20*/  @P0 BRA `(.L_x_119) ;  /* 0x0000000c00540947 */ /* 0x000fea0003800000 */
[----:B------:R-:W-:Y:S01]  /*0c30*/  I2FP.F32.U32 R3, R13 ;  /* 0x0000000d00037245 */ /* 0x000fe20000201000 */
[----:B------:R-:W-:Y:S01]  /*0c40*/  UIADD3 UR4, UPT, UPT, -UR39, UR10, URZ ;  /* 0x0000000a27047290 */ /* 0x000fe2000fffe1ff */
[----:B------:R-:W-:Y:S01]  /*0c50*/  I2FP.F32.U32 R0, R0 ;  /* 0x0000000000007245 */ /* 0x000fe20000201000 */
[--C-:B------:R-:W-:Y:S02]  /*0c60*/  HADD2.F32 R6, -RZ, R19.reuse.H1_H1 ;  /* 0x30000013ff067230 */ /* 0x100fe40000004100 */
[----:B------:R-:W-:Y:S01]  /*0c70*/  HADD2.F32 R19, -RZ, R19.H0_H0 ;  /* 0x20000013ff137230 */ /* 0x000fe20000004100 */
[----:B------:R-:W0:Y:S02]  /*0c80*/  MUFU.RCP R3, R3 ;  /* 0x0000000300037308 */ /* 0x000e240000001000 */
[----:B0-----:R-:W-:Y:S01]  /*0c90*/  FMUL.FTZ R0, R0, R3 ;  /* 0x0000000300007220 */ /* 0x001fe20000410000 */
[--C-:B------:R-:W-:Y:S02]  /*0ca0*/  HADD2.F32 R3, -RZ, R26.reuse.H1_H1 ;  /* 0x3000001aff037230 */ /* 0x100fe40000004100 */
[----:B------:R-:W-:-:S02]  /*0cb0*/  HADD2.F32 R26, -RZ, R26.H0_H0 ;  /* 0x2000001aff1a7230 */ /* 0x000fc40000004100 */
[----:B------:R-:W-:Y:S01]  /*0cc0*/  FMUL.FTZ R4, R0, 13.28771209716796875 ;  /* 0x41549a7800047820 */ /* 0x000fe20000410000 */
[----:B------:R-:W-:-:S03]  /*0cd0*/  I2FP.F32.S32 R0, UR4 ;  /* 0x0000000400007c45 */ /* 0x000fc60008201400 */
[----:B------:R-:W0:Y:S02]  /*0ce0*/  MUFU.EX2 R5, -R4 ;  /* 0x8000000400057308 */ /* 0x000e240000000800 */
[----:B0-----:R-:W-:-:S04]  /*0cf0*/  FMUL.FTZ R0, R0, R5 ;  /* 0x0000000500007220 */ /* 0x001fc80000410000 */
[----:B------:R-:W-:-:S04]  /*0d00*/  FMUL.RZ R9, R0, 0.15915493667125701904 ;  /* 0x3e22f98300097820 */ /* 0x000fc8000040c000 */
[----:B------:R-:W0:Y:S08]  /*0d10*/  MUFU.SIN R5, R9 ;  /* 0x0000000900057308 */ /* 0x000e300000000400 */
[----:B------:R-:W1:Y:S01]  /*0d20*/  MUFU.COS R0, R9 ;  /* 0x0000000900007308 */ /* 0x000e620000000000 */
[CC--:B0-----:R-:W-:Y:S01]  /*0d30*/  FMUL.FTZ R7, R5.reuse, R3.reuse ;  /* 0x0000000305077220 */ /* 0x0c1fe20000410000 */
[CC--:B------:R-:W-:Y:S01]  /*0d40*/  FMUL.FTZ R8, R5.reuse, R6.reuse ;  /* 0x0000000605087220 */ /* 0x0c0fe20000410000 */
[C---:B-1----:R-:W-:Y:S01]  /*0d50*/  FMUL.FTZ R4, R0.reuse, R3 ;  /* 0x0000000300047220 */ /* 0x042fe20000410000 */
[C---:B------:R-:W-:Y:S01]  /*0d60*/  FMUL.FTZ R6, R0.reuse, R6 ;  /* 0x0000000600067220 */ /* 0x040fe20000410000 */
[CC--:B------:R-:W-:Y:S01]  /*0d70*/  FFMA.FTZ R7, R0.reuse, R26.reuse, -R7 ;  /* 0x0000001a00077223 */ /* 0x0c0fe20000010807 */
[-C--:B------:R-:W-:Y:S01]  /*0d80*/  FFMA.FTZ R8, R0, R19.reuse, -R8 ;  /* 0x0000001300087223 */ /* 0x080fe20000010808 */
[C---:B------:R-:W-:Y:S01]  /*0d90*/  FFMA.FTZ R26, R5.reuse, R26, R4 ;  /* 0x0000001a051a7223 */ /* 0x040fe20000010004 */
[----:B------:R-:W-:-:S04]  /*0da0*/  FFMA.FTZ R19, R5, R19, R6 ;  /* 0x0000001305137223 */ /* 0x000fc80000010006 */
[----:B------:R-:W-:Y:S02]  /*0db0*/  F2FP.F16.F32.PACK_AB R26, R26, R7 ;  /* 0x000000071a1a723e */ /* 0x000fe400000000ff */
[----:B------:R-:W-:Y:S01]  /*0dc0*/  F2FP.F16.F32.PACK_AB R19, R19, R8 ;  /* 0x000000081313723e */ /* 0x000fe200000000ff */
[----:B------:R-:W-:Y:S06]  /*0dd0*/  BRA `(.L_x_119) ;  /* 0x0000000800e87947 */ /* 0x000fec0003800000 */
.L_x_118:
        /* <DEDUP_REMOVED lines=8> */
[----:B0-----:R-:W-:-:S04]  /*0e60*/  FMUL.FTZ R0, R0, R13 ;  /* 0x0000000d00007220 */ /* 0x001fc80000410000 */
[----:B------:R-:W-:Y:S01]  /*0e70*/  FMUL.FTZ R3, R0, 13.28771209716796875 ;  /* 0x41549a7800037820 */ /* 0x000fe20000410000 */
[----:B------:R-:W-:-:S05]  /*0e80*/  I2FP.F32.S32 R0, UR4 ;  /* 0x0000000400007c45 */ /* 0x000fca0008201400 */
        /* <DEDUP_REMOVED lines=11> */
.L_x_117:
        /* <DEDUP_REMOVED lines=10> */
[----:B0-----:R-:W-:Y:S01]  /*0fe0*/  VIADD R4, R3, 0xffffffe ;  /* 0x0ffffffe03047836 */ /* 0x001fe20000000000 */
[----:B------:R-:W-:-:S05]  /*0ff0*/  IADD3 R3, PT, PT, RZ, -R9, RZ ;  /* 0x80000009ff037210 */ /* 0x000fca0007ffe0ff */
[----:B------:R0:W1:Y:S02]  /*1000*/  F2I.FTZ.U32.TRUNC.NTZ R5, R4 ;  /* 0x0000000400057305 */ /* 0x000064000021f000 */
[----:B0-----:R-:W-:Y:S01]  /*1010*/  IMAD.MOV.U32 R4, RZ, RZ, RZ ;  /* 0x000000ffff047224 */ /* 0x001fe200078e00ff */
[----:B-1----:R-:W-:-:S05]  /*1020*/  IADD3 R7, PT, PT, RZ, -R5, RZ ;  /* 0x80000005ff077210 */ /* 0x002fca0007ffe0ff */
[----:B------:R-:W-:-:S04]  /*1030*/  IMAD R7, R7, R6, RZ ;  /* 0x0000000607077224 */ /* 0x000fc800078e02ff */
[----:B------:R-:W-:-:S06]  /*1040*/  IMAD.HI.U32 R5, R5, R7, R4 ;  /* 0x0000000705057227 */ /* 0x000fcc00078e0004 */
[----:B------:R-:W-:-:S04]  /*1050*/  IMAD.HI.U32 R28, R5, R8, RZ ;  /* 0x00000008051c7227 */ /* 0x000fc800078e00ff */
[----:B------:R-:W-:-:S05]  /*1060*/  IMAD R3, R28, R3, R8 ;  /* 0x000000031c037224 */ /* 0x000fca00078e0208 */
[----:B------:R-:W-:-:S13]  /*1070*/  ISETP.GT.U32.AND P1, PT, R6, R3, PT ;  /* 0x000000030600720c */ /* 0x000fda0003f24070 */
[----:B------:R-:W-:Y:S01]  /*1080*/  @!P1 IMAD.IADD R3, R3, 0x1, -R6 ;  /* 0x0000000103039824 */ /* 0x000fe200078e0a06 */
[----:B------:R-:W-:Y:S02]  /*1090*/  @!P1 IADD3 R28, PT, PT, R28, 0x1, RZ ;  /* 0x000000011c1c9810 */ /* 0x000fe40007ffe0ff */
[----:B------:R-:W-:Y:S02]  /*10a0*/  ISETP.NE.AND P1, PT, R23, RZ, PT ;  /* 0x000000ff1700720c */ /* 0x000fe40003f25270 */
[----:B------:R-:W-:Y:S02]  /*10b0*/  ISETP.GE.U32.AND P0, PT, R3, R6, PT ;  /* 0x000000060300720c */ /* 0x000fe40003f06070 */
[----:B------:R-:W-:-:S04]  /*10c0*/  LOP3.LUT R3, R0, R23, RZ, 0x3c, !PT ;  /* 0x0000001700037212 */ /* 0x000fc800078e3cff */
[----:B------:R-:W-:Y:S02]  /*10d0*/  ISETP.GE.AND P2, PT, R3, RZ, PT ;  /* 0x000000ff0300720c */ /* 0x000fe40003f46270 */
[----:B------:R-:W-:-:S05]  /*10e0*/  LOP3.LUT R3, R23, 0x1, RZ, 0xc0, !PT ;  /* 0x0000000117037812 */ /* 0x000fca00078ec0ff */
[----:B------:R-:W-:Y:S01]  /*10f0*/  @P0 VIADD R28, R28, 0x1 ;  /* 0x000000011c1c0836 */ /* 0x000fe20000000000 */
[----:B------:R-:W-:-:S05]  /*1100*/  ISETP.GE.AND P0, PT, R0, R13, PT ;  /* 0x0000000d0000720c */ /* 0x000fca0003f06270 */
[----:B------:R-:W-:Y:S02]  /*1110*/  @!P2 IADD3 R28, PT, PT, -R28, RZ, RZ ;  /* 0x000000ff1c1ca210 */ /* 0x000fe40007ffe1ff */
[----:B------:R-:W-:Y:S02]  /*1120*/  @!P1 LOP3.LUT R28, RZ, R23, RZ, 0x33, !PT ;  /* 0x00000017ff1c9212 */ /* 0x000fe400078e33ff */
[----:B------:R-:W-:Y:S02]  /*1130*/  ISETP.GT.U32.OR P1, PT, R2, 0xf, P0 ;  /* 0x0000000f0200780c */ /* 0x000fe40000724470 */
[----:B------:R-:W-:Y:S01]  /*1140*/  ISETP.NE.U32.AND P0, PT, R3, 0x1, PT ;  /* 0x000000010300780c */ /* 0x000fe20003f05070 */
[----:B------:R-:W-:Y:S01]  /*1150*/  IMAD.MOV R25, RZ, RZ, -R28 ;  /* 0x000000ffff197224 */ /* 0x000fe200078e0a1c */
[----:B------:R-:W-:-:S03]  /*1160*/  P2R R27, PR, RZ, 0x2 ;  /* 0x00000002ff1b7803 */ /* 0x000fc60000000000 */
[----:B------:R-:W-:-:S08]  /*1170*/  IMAD R25, R23, R25, R0 ;  /* 0x0000001917197224 */ /* 0x000fd000078e0200 */
[----:B------:R-:W-:Y:S05]  /*1180*/  @P0 BRA `(.L_x_120) ;  /* 0x0000000000400947 */ /* 0x000fea0003800000 */
[----:B------:R-:W-:Y:S01]  /*1190*/  MOV R0, 0x0 ;  /* 0x0000000000007802 */ /* 0x000fe20000000f00 */
[----:B------:R-:W0:Y:S01]  /*11a0*/  LDCU.64 UR4, c[0x4][0x68] ;  /* 0x01000d00ff0477ac */ /* 0x000e220008000a00 */
[----:B------:R-:W-:Y:S02]  /*11b0*/  HFMA2 R8, -RZ, RZ, 0, 8.0049037933349609375e-05 ;  /* 0x0000053fff087431 */ /* 0x000fe400000001ff */
[----:B------:R-:W-:Y:S01]  /*11c0*/  IMAD.MOV.U32 R12, RZ, RZ, 0x1 ;  /* 0x00000001ff0c7424 */ /* 0x000fe200078e00ff */
[----:B------:R1:W2:Y:S01]  /*11d0*/  LDC.64 R14, c[0x4][R0] ;  /* 0x01000000000e7b82 */ /* 0x0002a20000000a00 */
[----:B------:R-:W3:Y:S01]  /*11e0*/  LDCU.64 UR6, c[0x4][0x70] ;  /* 0x01000e00ff0677ac */ /* 0x000ee20008000a00 */
[----:B------:R-:W-:Y:S01]  /*11f0*/  MOV R13, RZ ;  /* 0x000000ff000d7202 */ /* 0x000fe20000000f00 */
[----:B------:R-:W4:Y:S01]  /*1200*/  LDCU.64 UR8, c[0x4][0x58] ;  /* 0x01000b00ff0877ac */ /* 0x000f220008000a00 */
[----:B0-----:R-:W-:Y:S01]  /*1210*/  MOV R4, UR4 ;  /* 0x0000000400047c02 */ /* 0x001fe20008000f00 */
[----:B------:R-:W-:Y:S01]  /*1220*/  IMAD.U32 R5, RZ, RZ, UR5 ;  /* 0x00000005ff057e24 */ /* 0x000fe2000f8e00ff */
[----:B---3--:R-:W-:Y:S01]  /*1230*/  MOV R6, UR6 ;  /* 0x0000000600067c02 */ /* 0x008fe20008000f00 */
[----:B------:R-:W-:Y:S01]  /*1240*/  IMAD.U32 R7, RZ, RZ, UR7 ;  /* 0x00000007ff077e24 */ /* 0x000fe2000f8e00ff */
[----:B----4-:R-:W-:Y:S01]  /*1250*/  MOV R10, UR8 ;  /* 0x00000008000a7c02 */ /* 0x010fe20008000f00 */
[----:B-1----:R-:W-:-:S07]  /*1260*/  IMAD.U32 R11, RZ, RZ, UR9 ;  /* 0x00000009ff0b7e24 */ /* 0x002fce000f8e00ff */
[----:B------:R-:W-:-:S07]  /*1270*/  LEPC R20, `(.L_x_120) ;  /* 0x000000001014794e */ /* 0x000fce0000000000 */
[----:B--2---:R-:W-:Y:S05]  /*1280*/  CALL.ABS.NOINC R14 ;  /* 0x000000000e007343 */ /* 0x004fea0003c00000 */
.L_x_120:
[----:B------:R-:W0:Y:S01]  /*1290*/  S2R R3, SR_CgaCtaId ;  /* 0x0000000000037919 */ /* 0x000e220000008800 */
[----:B------:R-:W1:Y:S01]  /*12a0*/  LDC R9, c[0x0][0x400] ;  /* 0x00010000ff097b82 */ /* 0x000e620000000800 */
[----:B------:R-:W-:Y:S02]  /*12b0*/  ISETP.NE.AND P6, PT, R27, RZ, PT ;  /* 0x000000ff1b00720c */ /* 0x000fe40003fc5270 */
[----:B------:R-:W-:-:S05]  /*12c0*/  MOV R0, 0x400 ;  /* 0x0000040000007802 */ /* 0x000fca0000000f00 */
[----:B------:R-:W-:-:S05]  /*12d0*/  VIADD R0, R0, 0xa0 ;  /* 0x000000a000007836 */ /* 0x000fca0000000000 */
[----:B0-----:R-:W-:-:S04]  /*12e0*/  LEA R3, R3, R0, 0x18 ;  /* 0x0000000003037211 */ /* 0x001fc800078ec0ff */
[----:B-1----:R-:W-:Y:S01]  /*12f0*/  LEA R0, R9, R3, 0x1 ;  /* 0x0000000309007211 */ /* 0x002fe200078e08ff */
[----:B------:R-:W-:Y:S06]  /*1300*/  @P6 BRA `(.L_x_121) ;  /* 0x00000000001c6947 */ /* 0x000fec0003800000 */
[----:B------:R-:W0:Y:S01]  /*1310*/  LDCU UR4, c[0x0][0x40c] ;  /* 0x00008180ff0477ac */ /* 0x000e220008000800 */
[----:B------:R-:W-:-:S04]  /*1320*/  IMAD R4, R23, R28, R25 ;  /* 0x0000001c17047224 */ /* 0x000fc800078e0219 */
[----:B------:R-:W-:-:S05]  /*1330*/  IMAD R5, R4, 0x2, R3 ;  /* 0x0000000204057824 */ /* 0x000fca00078e0203 */
[----:B------:R1:W-:Y:S01]  /*1340*/  STS [R5], R26 ;  /* 0x0000001a05007388 */ /* 0x0003e20000000800 */
[----:B0-----:R-:W-:-:S13]  /*1350*/  ISETP.NE.AND P0, PT, RZ, UR4, PT ;  /* 0x00000004ff007c0c */ /* 0x001fda000bf05270 */
[----:B------:R-:W-:-:S05]  /*1360*/  @!P0 LEA R4, R4, R0, 0x1 ;  /* 0x0000000004048211 */ /* 0x000fca00078e08ff */
[----:B------:R1:W-:Y:S02]  /*1370*/  @!P0 STS [R4], R19 ;  /* 0x0000001304008388 */ /* 0x0003e40000000800 */
.L_x_121:
        /* <DEDUP_REMOVED lines=10> */
[----:B------:R-:W-:Y:S01]  /*1420*/  IMAD.SHL.U32 R8, R5, 0x2, RZ ;  /* 0x0000000205087824 */ /* 0x000fe200078e00ff */
[----:B------:R-:W0:Y:S01]  /*1430*/  LDC R10, c[0x0][0x40c] ;  /* 0x00010300ff0a7b82 */ /* 0x000e220000000800 */
[----:B------:R-:W-:Y:S03]  /*1440*/  BSSY.RECONVERGENT B1, `(.L_x_124) ;  /* 0x0000043000017945 */ /* 0x000fe60003800200 */
[----:B------:R-:W-:-:S05]  /*1450*/  IADD3 R4, PT, PT, R3, R8, RZ ;  /* 0x0000000803047210 */ /* 0x000fca0007ffe0ff */
[----:B------:R-:W-:Y:S01]  /*1460*/  IMAD R5, R23, 0x2, R4 ;  /* 0x0000000217057824 */ /* 0x000fe200078e0204 */
[----:B------:R-:W-:Y:S04]  /*1470*/  LDS.U16 R26, [R4] ;  /* 0x00000000041a7984 */ /* 0x000fe80000000400 */
[----:B------:R-:W1:Y:S01]  /*1480*/  LDS.U16 R7, [R5] ;  /* 0x0000000005077984 */ /* 0x000e620000000400 */
[----:B0-----:R-:W-:Y:S02]  /*1490*/  ISETP.NE.AND P0, PT, R10, RZ, PT ;  /* 0x000000ff0a00720c */ /* 0x001fe40003f05270 */
[----:B-1----:R-:W-:-:S11]  /*14a0*/  PRMT R26, R26, 0x5410, R7 ;  /* 0x000054101a1a7816 */ /* 0x002fd60000000007 */
[----:B------:R-:W-:Y:S05]  /*14b0*/  @P0 BRA `(.L_x_125) ;  /* 0x00000000009c0947 */ /* 0x000fea0003800000 */
[----:B------:R-:W-:Y:S01]  /*14c0*/  IADD3 R14, PT, PT, R0, R8, RZ ;  /* 0x00000008000e7210 */ /* 0x000fe20007ffe0ff */
[----:B------:R-:W-:Y:S01]  /*14d0*/  BSSY.RECONVERGENT B2, `(.L_x_126) ;  /* 0x0000021000027945 */ /* 0x000fe20003800200 */
[----:B------:R-:W-:-:S03]  /*14e0*/  ISETP.GE.AND P0, PT, R8, R9, PT ;  /* 0x000000090800720c */ /* 0x000fc60003f06270 */
[----:B------:R-:W-:Y:S01]  /*14f0*/  IMAD R13, R23, 0x2, R14 ;  /* 0x00000002170d7824 */ /* 0x000fe200078e020e */
[----:B------:R-:W-:Y:S04]  /*1500*/  LDS.U16 R19, [R14] ;  /* 0x000000000e137984 */ /* 0x000fe80000000400 */
[----:B------:R-:W0:Y:S02]  /*1510*/  LDS.U16 R6, [R13] ;  /* 0x000000000d067984 */ /* 0x000e240000000400 */
[----:B0-----:R-:W-:-:S03]  /*1520*/  PRMT R19, R19, 0x5410, R6 ;  /* 0x0000541013137816 */ /* 0x001fc60000000006 */
[----:B------:R-:W-:Y:S05]  /*1530*/  @P0 BRA `(.L_x_127) ;  /* 0x0000000000680947 */ /* 0x000fea0003800000 */
[----:B------:R-:W-:Y:S01]  /*1540*/  I2FP.F32.S32 R7, R9 ;  /* 0x0000000900077245 */ /* 0x000fe20000201400 */
[--C-:B------:R-:W-:Y:S01]  /*1550*/  HADD2.F32 R15, -RZ, R19.reuse.H1_H1 ;  /* 0x30000013ff0f7230 */ /* 0x100fe20000004100 */
[----:B------:R-:W-:Y:S01]  /*1560*/  I2FP.F32.S32 R6, R8 ;  /* 0x0000000800067245 */ /* 0x000fe20000201400 */
[----:B------:R-:W-:Y:S01]  /*1570*/  HADD2.F32 R20, -RZ, R19.H0_H0 ;  /* 0x20000013ff147230 */ /* 0x000fe20000004100 */
[----:B------:R-:W-:Y:S02]  /*1580*/  IADD3 R10, PT, PT, R10, -UR39, RZ ;  /* 0x800000270a0a7c10 */ /* 0x000fe4000fffe0ff */
[----:B------:R-:W0:Y:S02]  /*1590*/  MUFU.RCP R7, R7 ;  /* 0x0000000700077308 */ /* 0x000e240000001000 */
[----:B------:R-:W-:Y:S01]  /*15a0*/  I2FP.F32.S32 R9, R10 ;  /* 0x0000000a00097245 */ /* 0x000fe20000201400 */
[--C-:B------:R-:W-:Y:S02]  /*15b0*/  HADD2.F32 R10, -RZ, R26.reuse.H1_H1 ;  /* 0x3000001aff0a7230 */ /* 0x100fe40000004100 */
        /* <DEDUP_REMOVED lines=18> */
.L_x_127:
[----:B------:R-:W-:Y:S05]  /*16e0*/  BSYNC.RECONVERGENT B2 ;  /* 0x0000000000027941 */ /* 0x000fea0003800200 */
.L_x_126:
[----:B------:R-:W-:Y:S01]  /*16f0*/  PRMT R6, R19, 0x7632, R6 ;  /* 0x0000763213067816 */ /* 0x000fe20000000006 */
[----:B------:R0:W-:Y:S04]  /*1700*/  STS.U16 [R14], R19 ;  /* 0x000000130e007388 */ /* 0x0001e80000000400 */
[----:B------:R0:W-:Y:S01]  /*1710*/  STS.U16 [R13], R6 ;  /* 0x000000060d007388 */ /* 0x0001e20000000400 */
[----:B------:R-:W-:Y:S05]  /*1720*/  BRA `(.L_x_128) ;  /* 0x0000000000507947 */ /* 0x000fea0003800000 */
.L_x_125:
[----:B------:R-:W-:-:S13]  /*1730*/  ISETP.GE.AND P0, PT, R8, R9, PT ;  /* 0x000000090800720c */ /* 0x000fda0003f06270 */
[----:B------:R-:W-:Y:S05]  /*1740*/  @P0 BRA `(.L_x_128) ;  /* 0x0000000000480947 */ /* 0x000fea0003800000 */
[----:B------:R-:W-:Y:S02]  /*1750*/  I2FP.F32.S32 R9, R9 ;  /* 0x0000000900097245 */ /* 0x000fe40000201400 */
[----:B------:R-:W-:Y:S02]  /*1760*/  I2FP.F32.S32 R8, R8 ;  /* 0x0000000800087245 */ /* 0x000fe40000201400 */
[----:B------:R-:W-:Y:S02]  /*1770*/  I2FP.F32.S32 R6, R10 ;  /* 0x0000000a00067245 */ /* 0x000fe40000201400 */
[----:B------:R-:W0:Y:S02]  /*1780*/  MUFU.RCP R9, R9 ;  /* 0x0000000900097308 */ /* 0x000e240000001000 */
[----:B0-----:R-:W-:-:S04]  /*1790*/  FMUL.FTZ R8, R8, R9 ;  /* 0x0000000908087220 */ /* 0x001fc80000410000 */
[----:B------:R-:W-:Y:S01]  /*17a0*/  FMUL.FTZ R11, R8, 13.28771209716796875 ;  /* 0x41549a78080b7820 */ /* 0x000fe20000410000 */
[--C-:B------:R-:W-:Y:S02]  /*17b0*/  HADD2.F32 R8, -RZ, R26.reuse.H1_H1 ;  /* 0x3000001aff087230 */ /* 0x100fe40000004100 */
[----:B------:R-:W-:-:S03]  /*17c0*/  HADD2.F32 R26, -RZ, R26.H0_H0 ;  /* 0x2000001aff1a7230 */ /* 0x000fc60000004100 */
        /* <DEDUP_REMOVED lines=10> */
.L_x_128:
[----:B------:R-:W-:Y:S05]  /*1870*/  BSYNC.RECONVERGENT B1 ;  /* 0x0000000000017941 */ /* 0x000fea0003800200 */
.L_x_124:
[----:B0-----:R-:W-:Y:S01]  /*1880*/  PRMT R6, R26, 0x7632, R6 ;  /* 0x000076321a067816 */ /* 0x001fe20000000006 */
[----:B------:R0:W-:Y:S04]  /*1890*/  STS.U16 [R4], R26 ;  /* 0x0000001a04007388 */ /* 0x0001e80000000400 */
[----:B------:R0:W-:Y:S02]  /*18a0*/  STS.U16 [R5], R6 ;  /* 0x0000000605007388 */ /* 0x0001e40000000400 */
.L_x_123:
[----:B------:R-:W-:Y:S05]  /*18b0*/  BSYNC.RECONVERGENT B0 ;  /* 0x0000000000007941 */ /* 0x000fea0003800200 */
.L_x_122:
[----:B------:R-:W-:Y:S06]  /*18c0*/  BAR.SYNC.DEFER_BLOCKING 0x0 ;  /* 0x0000000000007b1d */ /* 0x000fec0000010000 */
[----:B------:R-:W-:Y:S04]  /*18d0*/  BSSY.RECONVERGENT B0, `(.L_x_129) ;  /* 0x0000009000007945 */ /* 0x000fe80003800200 */
[----:B------:R-:W-:Y:S05]  /*18e0*/  @P6 BRA `(.L_x_130) ;  /* 0x00000000001c6947 */ /* 0x000fea0003800000 */
[----:B------:R-:W2:Y:S01]  /*18f0*/  LDCU UR4, c[0x0][0x40c] ;  /* 0x00008180ff0477ac */ /* 0x000ea20008000800 */
[----:B------:R-:W-:-:S04]  /*1900*/  IMAD R23, R23, R28, R25 ;  /* 0x0000001c17177224 */ /* 0x000fc800078e0219 */
[----:B------:R-:W-:-:S05]  /*1910*/  IMAD R3, R23, 0x2, R3 ;  /* 0x0000000217037824 */ /* 0x000fca00078e0203 */
[----:B01----:R3:W4:Y:S01]  /*1920*/  LDS R26, [R3] ;  /* 0x00000000031a7984 */ /* 0x0037220000000800 */
[----:B--2---:R-:W-:-:S13]  /*1930*/  ISETP.NE.AND P0, PT, RZ, UR4, PT ;  /* 0x00000004ff007c0c */ /* 0x004fda000bf05270 */
[----:B------:R-:W-:-:S05]  /*1940*/  @!P0 LEA R0, R23, R0, 0x1 ;  /* 0x0000000017008211 */ /* 0x000fca00078e08ff */
[----:B------:R3:W2:Y:S02]  /*1950*/  @!P0 LDS R19, [R0] ;  /* 0x0000000000138984 */ /* 0x0006a40000000800 */
.L_x_130:
[----:B------:R-:W-:Y:S05]  /*1960*/  BSYNC.RECONVERGENT B0 ;  /* 0x0000000000007941 */ /* 0x000fea0003800200 */
.L_x_129:
[----:B------:R-:W-:Y:S06]  /*1970*/  BAR.SYNC.DEFER_BLOCKING 0x0 ;  /* 0x0000000000007b1d */ /* 0x000fec0000010000 */
.L_x_119:
[----:B------:R-:W-:Y:S05]  /*1980*/  BSYNC.RECONVERGENT B6 ;  /* 0x0000000000067941 */ /* 0x000fea0003800200 */
.L_x_116:
[----:B------:R-:W3:Y:S01]  /*1990*/  LDC R9, c[0x0][0x3f4] ;  /* 0x0000fd00ff097b82 */ /* 0x000ee20000000800 */
[----:B------:R-:W-:Y:S01]  /*19a0*/  ISETP.GT.U32.AND P0, PT, R2, 0xf, PT ;  /* 0x0000000f0200780c */ /* 0x000fe20003f04070 */
[----:B---3--:R-:W-:-:S05]  /*19b0*/  IMAD.MOV R0, RZ, RZ, -R9 ;  /* 0x000000ffff007224 */ /* 0x008fca00078e0a09 */
[----:B------:R-:W-:-:S04]  /*19c0*/  VIADDMNMX R0, R0, UR47, RZ, !PT ;  /* 0x0000002f00007c46 */ /* 0x000fc8000f8001ff */
[----:B------:R-:W-:Y:S02]  /*19d0*/  R2UR UR9, R0 ;  /* 0x00000000000972ca */ /* 0x000fe400000e0000 */
[----:B------:R-:W-:Y:S01]  /*19e0*/  MOV R0, 0xff7fffff ;  /* 0xff7fffff00007802 */ /* 0x000fe20000000f00 */
[----:B------:R-:W-:-:S12]  /*19f0*/  @P0 BRA `(.L_x_131) ;  /* 0x0000000000f80947 */ /* 0x000fd80003800000 */
[----:B------:R-:W3:Y:S01]  /*1a00*/  S2R R10, SR_CgaCtaId ;  /* 0x00000000000a7919 */ /* 0x000ee20000008800 */
[----:B------:R-:W-:Y:S01]  /*1a10*/  MOV R8, 0x400 ;  /* 0x0000040000087802 */ /* 0x000fe20000000f00 */
[----:B------:R-:W5:Y:S01]  /*1a20*/  LDCU UR4, c[0x0][0x40c] ;  /* 0x00008180ff0477ac */ /* 0x000f620008000800 */
[----:B012-4-:R-:W-:-:S03]  /*1a30*/  HMUL2 R4, R26, R19 ;  /* 0x000000131a047232 */ /* 0x017fc60000000000 */
[----:B------:R-:W-:Y:S02]  /*1a40*/  VIADD R3, R8, 0x20 ;  /* 0x0000002008037836 */ /* 0x000fe40000000000 */
[--C-:B------:R-:W-:Y:S02]  /*1a50*/  HADD2.F32 R13, -RZ, R4.reuse.H0_H0 ;  /* 0x20000004ff0d7230 */ /* 0x100fe40000004100 */
[----:B------:R-:W-:Y:S01]  /*1a60*/  HADD2.F32 R6, -RZ, R4.H1_H1 ;  /* 0x30000004ff067230 */ /* 0x000fe20000004100 */
[----:B-----5:R-:W-:Y:S01]  /*1a70*/  UISETP.NE.AND UP0, UPT, UR4, URZ, UPT ;  /* 0x000000ff0400728c */ /* 0x020fe2000bf05270 */
[----:B---3--:R-:W-:-:S04]  /*1a80*/  LEA R3, R10, R3, 0x18 ;  /* 0x000000030a037211 */ /* 0x008fc800078ec0ff */
[----:B------:R-:W-:-:S05]  /*1a90*/  LEA R3, R2, R3, 0x2 ;  /* 0x0000000302037211 */ /* 0x000fca00078e10ff */
[----:B------:R0:W-:Y:S01]  /*1aa0*/  STS [R3], R26 ;  /* 0x0000001a03007388 */ /* 0x0001e20000000800 */
[----:B------:R-:W-:Y:S05]  /*1ab0*/  BRA.U UP0, `(.L_x_132) ;  /* 0x0000000100287547 */ /* 0x000fea000b800000 */
[----:B------:R-:W1:Y:S01]  /*1ac0*/  LDC.64 R4, c[0x0][0x3b8] ;  /* 0x0000ee00ff047b82 */ /* 0x000e620000000a00 */
[----:B------:R-:W-:Y:S02]  /*1ad0*/  IMAD R7, R9, UR48, R22 ;  /* 0x0000003009077c24 */ /* 0x000fe4000f8e0216 */
[----:B------:R-:W-:Y:S02]  /*1ae0*/  IMAD R18, R18, R9, UR41 ;  /* 0x0000002912127e24 */ /* 0x000fe4000f8e0209 */
[----:B0-----:R-:W-:-:S03]  /*1af0*/  VIADD R3, R8, 0x60 ;  /* 0x0000006008037836 */ /* 0x001fc60000000000 */
[----:B------:R-:W-:Y:S02]  /*1b00*/  LEA R7, R18, R7, 0x3 ;  /* 0x0000000712077211 */ /* 0x000fe400078e18ff */
[----:B------:R-:W-:-:S04]  /*1b10*/  LEA R3, R10, R3, 0x18 ;  /* 0x000000030a037211 */ /* 0x000fc800078ec0ff */
[----:B------:R-:W-:-:S05]  /*1b20*/  LEA R3, R2, R3, 0x2 ;  /* 0x0000000302037211 */ /* 0x000fca00078e10ff */
[----:B------:R2:W-:Y:S01]  /*1b30*/  STS [R3], R24 ;  /* 0x0000001803007388 */ /* 0x0005e20000000800 */
[----:B-1----:R-:W-:-:S05]  /*1b40*/  IMAD.WIDE R4, R7, 0x2, R4 ;  /* 0x0000000207047825 */ /* 0x002fca00078e0204 */
[----:B------:R2:W-:Y:S02]  /*1b50*/  STG.E desc[UR36][R4.64], R19 ;  /* 0x0000001304007986 */ /* 0x0005e4000c101924 */
.L_x_132:
[----:B------:R-:W-:Y:S01]  /*1b60*/  UMOV UR4, 0xffff ;  /* 0x0000ffff00047882 */ /* 0x000fe20000000000 */
[----:B------:R-:W-:Y:S02]  /*1b70*/  FADD.FTZ R13, R13, R6 ;  /* 0x000000060d0d7221 */ /* 0x000fe40000010000 */
[----:B------:R-:W-:Y:S05]  /*1b80*/  BRA.DIV UR4, `(.L_x_133) ;  /* 0x0000006604707947 */ /* 0x000fea000b800000 */
[----:B------:R-:W-:Y:S01]  /*1b90*/  IMAD.MOV.U32 R6, RZ, RZ, 0xffff ;  /* 0x0000ffffff067424 */ /* 0x000fe200078e00ff */
[----:B------:R-:W-:Y:S01]  /*1ba0*/  MOV R12, 0xffff ;  /* 0x0000ffff000c7802 */ /* 0x000fe20000000f00 */
[----:B------:R-:W-:Y:S01]  /*1bb0*/  IMAD.MOV.U32 R18, RZ, RZ, 0xffff ;  /* 0x0000ffffff127424 */ /* 0x000fe200078e00ff */
[----:B------:R-:W-:Y:S01]  /*1bc0*/  MOV R7, 0xffff ;  /* 0x0000ffff00077802 */ /* 0x000fe20000000f00 */
[----:B------:R-:W0:Y:S02]  /*1bd0*/  SHFL.BFLY PT, R14, R13, 0x8, 0x1f ;  /* 0x0d001f000d0e7f89 */ /* 0x000e2400000e0000 */
[----:B0-2---:R-:W-:-:S05]  /*1be0*/  FADD.FTZ R3, R13, R14 ;  /* 0x0000000e0d037221 */ /* 0x005fca0000010000 */
[----:B------:R-:W0:Y:S02]  /*1bf0*/  SHFL.BFLY PT, R14, R3, 0x4, 0x1f ;  /* 0x0c801f00030e7f89 */ /* 0x000e2400000e0000 */
[----:B0-----:R-:W-:-:S05]  /*1c00*/  FADD.FTZ R4, R3, R14 ;  /* 0x0000000e03047221 */ /* 0x001fca0000010000 */
[----:B------:R-:W0:Y:S02]  /*1c10*/  SHFL.BFLY PT, R14, R4, 0x2, 0x1f ;  /* 0x0c401f00040e7f89 */ /* 0x000e2400000e0000 */
[----:B0-----:R-:W-:-:S05]  /*1c20*/  FADD.FTZ R5, R4, R14 ;  /* 0x0000000e04057221 */ /* 0x001fca0000010000 */
[----:B------:R0:W1:Y:S02]  /*1c30*/  SHFL.BFLY PT, R14, R5, 0x1, 0x1f ;  /* 0x0c201f00050e7f89 */ /* 0x00006400000e0000 */
.L_x_224:
[----:B------:R-:W-:Y:S01]  /*1c40*/  ISETP.NE.AND P0, PT, R2, RZ, PT ;  /* 0x000000ff0200720c */ /* 0x000fe20003f05270 */
[----:B-1----:R-:W-:-:S12]  /*1c50*/  FADD.FTZ R14, R5, R14 ;  /* 0x0000000e050e7221 */ /* 0x002fd80000010000 */
[----:B------:R-:W-:Y:S05]  /*1c60*/  @P0 BRA `(.L_x_131) ;  /* 0x00000000005c0947 */ /* 0x000fea0003800000 */
[----:B------:R-:W1:Y:S02]  /*1c70*/  LDCU.64 UR4, c[0x0][0x438] ;  /* 0x00008700ff0477ac */ /* 0x000e640008000a00 */
[----:B-1----:R-:W-:-:S04]  /*1c80*/  UISETP.NE.U32.AND UP0, UPT, UR4, URZ, UPT ;  /* 0x000000ff0400728c */ /* 0x002fc8000bf05070 */
[----:B------:R-:W-:-:S06]  /*1c90*/  UISETP.NE.AND.EX UP0, UPT, UR5, URZ, UPT, UP0 ;  /* 0x000000ff0500728c */ /* 0x000fcc000bf05300 */
[----:B------:R-:W-:-:S05]  /*1ca0*/  PLOP3.LUT P0, PT, PT, PT, UP0, 0x80, 0x8 ;  /* 0x000000000008781c */ /* 0x000fca0003f0f008 */
[----:B------:R-:W1:Y:S01]  /*1cb0*/  @UP0 LDCU UR8, c[0x0][0x440] ;  /* 0x00008800ff0807ac */ /* 0x000e620008000800 */
[----:B------:R-:W2:Y:S01]  /*1cc0*/  @UP0 LDCU.64 UR4, c[0x0][0x438] ;  /* 0x00008700ff0407ac */ /* 0x000ea20008000a00 */
[----:B------:R-:W-:-:S04]  /*1cd0*/  @UP0 UIADD3 UR6, UPT, UPT, UR46, -UR39, URZ ;  /* 0x800000272e060290 */ /* 0x000fc8000fffe0ff */
[----:B-1----:R-:W-:-:S04]  /*1ce0*/  @UP0 UIMAD UR7, UR45, UR8, UR6 ;  /* 0x000000082d0702a4 */ /* 0x002fc8000f8e0206 */
[----:B------:R-:W-:-:S04]  /*1cf0*/  @UP0 UIMAD UR7, UR7, UR8, UR6 ;  /* 0x00000008070702a4 */ /* 0x000fc8000f8e0206 */
[----:B--2---:R-:W-:-:S06]  /*1d00*/  @UP0 UIMAD.WIDE UR4, UR7, 0x2, UR4 ;  /* 0x00000002070408a5 */ /* 0x004fcc000f8e0204 */
[----:B------:R-:W-:Y:S02]  /*1d10*/  MOV R4, UR4 ;  /* 0x0000000400047c02 */ /* 0x000fe40008000f00 */
[----:B0-----:R-:W-:-:S03]  /*1d20*/  MOV R5, UR5 ;  /* 0x0000000500057c02 */ /* 0x001fc60008000f00 */
[----:B------:R-:W0:Y:S02]  /*1d30*/  LDCU UR5, c[0x0][0x410] ;  /* 0x00008200ff0577ac */ /* 0x000e240008000800 */
[----:B------:R-:W2:Y:S01]  /*1d40*/  @P0 LDG.E.U16 R4, desc[UR36][R4.64] ;  /* 0x0000002404040981 */ /* 0x000ea2000c1e1500 */
[----:B------:R-:W-:Y:S01]  /*1d50*/  VIADD R3, R8, 0xa0 ;  /* 0x000000a008037836 */ /* 0x000fe20000000000 */
[----:B------:R-:W-:-:S04]  /*1d60*/  UIADD3 UR4, UPT, UPT, UR47, -UR9, URZ ;  /* 0x800000092f047290 */ /* 0x000fc8000fffe0ff */
[----:B------:R-:W-:Y:S02]  /*1d70*/  LEA R7, R10, R3, 0x18 ;  /* 0x000000030a077211 */ /* 0x000fe400078ec0ff */
[----:B------:R-:W-:-:S04]  /*1d80*/  MOV R6, UR4 ;  /* 0x0000000400067c02 */ /* 0x000fc80008000f00 */
[----:B------:R-:W-:Y:S01]  /*1d90*/  LEA R7, R6, R7, 0x2 ;  /* 0x0000000706077211 */ /* 0x000fe200078e10ff */
[----:B0-----:R-:W-:Y:S01]  /*1da0*/  FMUL.FTZ R0, R14, UR5 ;  /* 0x000000050e007c20 */ /* 0x001fe20008410000 */
[----:B--2---:R-:W-:-:S05]  /*1db0*/  @P0 HADD2.F32 R3, -RZ, R4.H0_H0 ;  /* 0x20000004ff030230 */ /* 0x004fca0000004100 */
[----:B------:R-:W-:-:S05]  /*1dc0*/  @P0 FADD.FTZ R0, R0, R3 ;  /* 0x0000000300000221 */ /* 0x000fca0000010000 */
[----:B------:R3:W-:Y:S02]  /*1dd0*/  STS [R7+-0x4], R0 ;  /* 0xfffffc0007007388 */ /* 0x0007e40000000800 */
.L_x_131:
[----:B------:R-:W-:Y:S05]  /*1de0*/  WARPSYNC.ALL ;  /* 0x0000000000007948 */ /* 0x000fea0003800000 */
[----:B------:R-:W5:Y:S08]  /*1df0*/  S2UR UR20, SR_CgaCtaId ;  /* 0x00000000001479c3 */ /* 0x000f700000008800 */
[----:B------:R-:W-:Y:S01]  /*1e00*/  BAR.SYNC.DEFER_BLOCKING 0x0 ;  /* 0x0000000000007b1d */ /* 0x000fe20000010000 */
[----:B------:R-:W-:Y:S01]  /*1e10*/  IMAD.SHL.U32 R3, R2, 0x8, RZ ;  /* 0x0000000802037824 */ /* 0x000fe200078e00ff */
[----:B------:R-:W-:-:S04]  /*1e20*/  SHF.R.U32.HI R45, RZ, 0x1, R2 ;  /* 0x00000001ff2d7819 */ /* 0x000fc80000011602 */
[----:B------:R-:W-:Y:S01]  /*1e30*/  UMOV UR8, 0x400 ;  /* 0x0000040000087882 */ /* 0x000fe20000000000 */
[----:B------:R-:W0:Y:S01]  /*1e40*/  LDCU UR7, c[0x0][0x40c] ;  /* 0x00008180ff0777ac */ /* 0x000e220008000800 */
[----:B------:R-:W-:Y:S01]  /*1e50*/  LOP3.LUT R3, R3, 0x8, RZ, 0xc0, !PT ;  /* 0x0000000803037812 */ /* 0x000fe200078ec0ff */
[----:B------:R-:W-:Y:S01]  /*1e60*/  UIADD3 UR4, UPT, UPT, UR8, 0x20, URZ ;  /* 0x0000002008047890 */ /* 0x000fe2000fffe0ff */
[----:B------:R-:W1:Y:S01]  /*1e70*/  LDCU UR6, c[0x0][0x3f0] ;  /* 0x00007e00ff0677ac */ /* 0x000e620008000800 */
[----:B------:R-:W2:Y:S01]  /*1e80*/  LDCU UR23, c[0x0][0x40c] ;  /* 0x00008180ff1777ac */ /* 0x000ea20008000800 */
[----:B------:R-:W2:Y:S01]  /*1e90*/  LDCU UR24, c[0x0][0x410] ;  /* 0x00008200ff1877ac */ /* 0x000ea20008000800 */
[----:B-----5:R-:W-:Y:S02]  /*1ea0*/  ULEA UR4, UR20, UR4, 0x18 ;  /* 0x0000000414047291 */ /* 0x020fe4000f8ec0ff */
[----:B0-----:R-:W-:Y:S01]  /*1eb0*/  UISETP.NE.AND UP0, UPT, UR7, URZ, UPT ;  /* 0x000000ff0700728c */ /* 0x001fe2000bf05270 */
[----:B------:R-:W0:Y:S01]  /*1ec0*/  LDCU.64 UR10, c[0x0][0x3c8] ;  /* 0x00007900ff0a77ac */ /* 0x000e220008000a00 */
[----:B-1----:R-:W-:-:S05]  /*1ed0*/  UIMAD UR6, UR42, UR6, UR45 ;  /* 0x000000062a0672a4 */ /* 0x002fca000f8e022d */
[----:B------:R-:W1:Y:S01]  /*1ee0*/  LDS.64 R32, [R3+UR4] ;  /* 0x0000000403207984 */ /* 0x000e620008000a00 */
[----:B------:R-:W0:Y:S03]  /*1ef0*/  LDCU.64 UR12, c[0x0][0x3b8] ;  /* 0x00007700ff0c77ac */ /* 0x000e260008000a00 */
[----:B------:R-:W0:Y:S01]  /*1f00*/  LDS.64 R30, [R3+UR4+0x10] ;  /* 0x00001004031e7984 */ /* 0x000e220008000a00 */
[----:B------:R-:W0:Y:S03]  /*1f10*/  LDCU.64 UR14, c[0x0][0x438] ;  /* 0x00008700ff0e77ac */ /* 0x000e260008000a00 */
[----:B------:R-:W0:Y:S01]  /*1f20*/  LDS.64 R28, [R3+UR4+0x20] ;  /* 0x00002004031c7984 */ /* 0x000e220008000a00 */
[----:B------:R-:W0:Y:S03]  /*1f30*/  LDCU.64 UR16, c[0x0][0x448] ;  /* 0x00008900ff1077ac */ /* 0x000e260008000a00 */
[----:B----4-:R4:W0:Y:S01]  /*1f40*/  LDS.64 R26, [R3+UR4+0x30] ;  /* 0x00003004031a7984 */ /* 0x0108220008000a00 */
[----:B------:R-:W-:-:S02]  /*1f50*/  UIADD3 UR4, UPT, UPT, UR46, 0xf, -UR9 ;  /* 0x0000000f2e047890 */ /* 0x000fc4000fffe809 */
[----:B------:R-:W-:Y:S02]  /*1f60*/  USHF.L.U32 UR6, UR6, 0x5, URZ ;  /* 0x0000000506067899 */ /* 0x000fe400080006ff */
[----:B------:R-:W-:Y:S01]  /*1f70*/  USHF.R.S32.HI UR5, URZ, 0x1f, UR4 ;  /* 0x0000001fff057899 */ /* 0x000fe20008011404 */
[----:B----4-:R-:W-:-:S05]  /*1f80*/  SHF.L.U32 R3, R2, 0x2, RZ ;  /* 0x0000000202037819 */ /* 0x010fca00000006ff */
[----:B------:R-:W-:Y:S02]  /*1f90*/  MOV R4, UR5 ;  /* 0x0000000500047c02 */ /* 0x000fe40008000f00 */
[----:B------:R-:W-:Y:S02]  /*1fa0*/  LOP3.LUT R8, R3, 0x4, RZ, 0xc0, !PT ;  /* 0x0000000403087812 */ /* 0x000fe400078ec0ff */
[----:B------:R-:W-:-:S04]  /*1fb0*/  LEA.HI R4, R4, UR4, RZ, 0x4 ;  /* 0x0000000404047c11 */ /* 0x000fc8000f8f20ff */
[----:B------:R-:W-:-:S04]  /*1fc0*/  LOP3.LUT R10, R4, 0xfffffff0, RZ, 0xc0, !PT ;  /* 0xfffffff0040a7812 */ /* 0x000fc800078ec0ff */
[----:B------:R-:W-:Y:S01]  /*1fd0*/  ISETP.GE.AND P0, PT, R45, R10, PT ;  /* 0x0000000a2d00720c */ /* 0x000fe20003f06270 */
[----:B--2---:R-:W-:-:S12]  /*1fe0*/  BRA.U UP0, `(.L_x_134) ;  /* 0x00000001001c7547 */ /* 0x004fd8000b800000 */
[----:B------:R-:W-:-:S04]  /*1ff0*/  UIADD3 UR4, UPT, UPT, UR8, 0x60, URZ ;  /* 0x0000006008047890 */ /* 0x000fc8000fffe0ff */
[----:B------:R-:W-:-:S06]  /*2000*/  ULEA UR4, UR20, UR4, 0x18 ;  /* 0x0000000414047291 */ /* 0x000fcc000f8ec0ff */
[----:B------:R-:W-:-:S05]  /*2010*/  LEA R3, R8, UR4, 0x1 ;  /* 0x0000000408037c11 */ /* 0x000fca000f8e08ff */
[----:B------:R2:W4:Y:S04]  /*2020*/  LDS.64 R24, [R3] ;  /* 0x0000000003187984 */ /* 0x0005280000000a00 */
[----:B------:R2:W0:Y:S04]  /*2030*/  LDS.64 R22, [R3+0x10] ;  /* 0x0000100003167984 */ /* 0x0004280000000a00 */
[----:B------:R2:W0:Y:S04]  /*2040*/  LDS.64 R20, [R3+0x20] ;  /* 0x0000200003147984 */ /* 0x0004280000000a00 */
[----:B------:R2:W0:Y:S02]  /*2050*/  LDS.64 R18, [R3+0x30] ;  /* 0x0000300003127984 */ /* 0x0004240000000a00 */
.L_x_134:
[----:B------:R-:W-:Y:S04]  /*2060*/  BSSY B0, `(.L_x_135) ;  /* 0x00000eb000007945 */ /* 0x000fe80003800000 */
[----:B------:R-:W-:Y:S05]  /*2070*/  @P0 BRA `(.L_x_136) ;  /* 0x0000000c00a40947 */ /* 0x000fea0003800000 */
[----:B---3--:R-:W-:Y:S01]  /*2080*/  IABS R7, R9 ;  /* 0x0000000900077213 */ /* 0x008fe20000000000 */
[----:B------:R-:W3:Y:S01]  /*2090*/  LDCU UR21, c[0x0][0x3f8] ;  /* 0x00007f00ff1577ac */ /* 0x000ee20008000800 */
[----:B------:R-:W5:Y:S01]  /*20a0*/  LDC.64 R48, c[0x0][0x450] ;  /* 0x00011400ff307b82 */ /* 0x000f620000000a00 */
[----:B------:R-:W-:Y:S01]  /*20b0*/  VIADD R11, R45, UR9 ;  /* 0x000000092d0b7c36 */ /* 0x000fe20008000000 */
[----:B--2---:R-:W2:Y:S01]  /*20c0*/  I2F.RP R3, R7 ;  /* 0x0000000700037306 */ /* 0x004ea20000209400 */
[----:B------:R-:W1:Y:S01]  /*20d0*/  LDCU.64 UR18, c[0x0][0x420] ;  /* 0x00008400ff1277ac */ /* 0x000e620008000a00 */
[----:B------:R-:W-:Y:S01]  /*20e0*/  IMAD R46, R9, UR48, R8 ;  /* 0x00000030092e7c24 */ /* 0x000fe2000f8e0208 */
[----:B------:R-:W4:Y:S03]  /*20f0*/  LDCU UR22, c[0x0][0x440] ;  /* 0x00008800ff1677ac */ /* 0x000f260008000800 */
[----:B------:R-:W0:Y:S01]  /*2100*/  LDC R44, c[0x0][0x430] ;  /* 0x00010c00ff2c7b82 */ /* 0x000e220000000800 */
[----:B------:R-:W-:Y:S01]  /*2110*/  SHF.R.S32.HI R42, RZ, 0x1f, R46 ;  /* 0x0000001fff2a7819 */ /* 0x000fe2000001142e */
[----:B------:R-:W0:Y:S01]  /*2120*/  LDCU UR7, c[0x0][0x408] ;  /* 0x00008100ff0777ac */ /* 0x000e220008000800 */
[----:B--2---:R-:W2:Y:S01]  /*2130*/  MUFU.RCP R3, R3 ;  /* 0x0000000300037308 */ /* 0x004ea20000001000 */
[----:B---3--:R-:W-:Y:S01]  /*2140*/  UIMAD UR4, UR38, UR21, UR45 ;  /* 0x00000015260472a4 */ /* 0x008fe2000f8e022d */
[----:B-1----:R-:W-:-:S02]  /*2150*/  MOV R6, UR18 ;  /* 0x0000001200067c02 */ /* 0x002fc40008000f00 */
[----:B------:R-:W-:-:S03]  /*2160*/  ISETP.NE.U32.AND P0, PT, RZ, UR18, PT ;  /* 0x00000012ff007c0c */ /* 0x000fc6000bf05070 */
[----:B------:R-:W-:Y:S01]  /*2170*/  MOV R13, UR4 ;  /* 0x00000004000d7c02 */ /* 0x000fe20008000f00 */
[----:B------:R-:W-:Y:S01]  /*2180*/  UIADD3 UR4, UPT, UPT, UR8, 0xa0, URZ ;  /* 0x000000a008047890 */ /* 0x000fe2000fffe0ff */
[----:B------:R-:W-:Y:S01]  /*2190*/  IADD3 R6, P1, P2, R6, UR44, R11 ;  /* 0x0000002c06067c10 */ /* 0x000fe2000fa3e00b */
[----:B----4-:R-:W-:Y:S01]  /*21a0*/  UIMAD UR5, UR45, UR22, UR46 ;  /* 0x000000162d0572a4 */ /* 0x010fe2000f8e022e */
[----:B------:R-:W-:Y:S01]  /*21b0*/  ISETP.NE.AND.EX P0, PT, RZ, UR19, PT, P0 ;  /* 0x00000013ff007c0c */ /* 0x000fe2000bf05300 */
[----:B------:R-:W-:Y:S01]  /*21c0*/  ULEA UR4, UR20, UR4, 0x18 ;  /* 0x0000000414047291 */ /* 0x000fe2000f8ec0ff */
[----:B0-----:R-:W-:Y:S01]  /*21d0*/  IADD3 R44, PT, PT, R44, UR7, RZ ;  /* 0x000000072c2c7c10 */ /* 0x001fe2000fffe0ff */
[----:B--2---:R-:W-:Y:S01]  /*21e0*/  VIADD R4, R3, 0xffffffe ;  /* 0x0ffffffe03047836 */ /* 0x004fe20000000000 */
[----:B------:R-:W-:Y:S01]  /*21f0*/  LEA R3, R13, R8, 0x5 ;  /* 0x000000080d037211 */ /* 0x000fe200078e28ff */
[----:B------:R-:W-:Y:S02]  /*2200*/  IMAD R8, R9, UR6, R8 ;  /* 0x0000000609087c24 */ /* 0x000fe4000f8e0208 */
[----:B------:R-:W-:Y:S01]  /*2210*/  LEA R45, R45, UR4, 0x2 ;  /* 0x000000042d2d7c11 */ /* 0x000fe2000f8e10ff */
[----:B------:R0:W1:Y:S01]  /*2220*/  F2I.FTZ.U32.TRUNC.NTZ R5, R4 ;  /* 0x0000000400057305 */ /* 0x000062000021f000 */
[----:B------:R-:W-:-:S02]  /*2230*/  IMAD R9, R9, UR21, RZ ;  /* 0x0000001509097c24 */ /* 0x000fc4000f8e02ff */
[----:B-----5:R-:W-:Y:S01]  /*2240*/  IMAD.WIDE R48, R3, 0x2, R48 ;  /* 0x0000000203307825 */ /* 0x020fe200078e0230 */
[----:B------:R-:W-:Y:S02]  /*2250*/  IADD3 R3, PT, PT, R10, UR9, RZ ;  /* 0x000000090a037c10 */ /* 0x000fe4000fffe0ff */
[----:B------:R-:W-:Y:S02]  /*2260*/  MOV R10, UR22 ;  /* 0x00000016000a7c02 */ /* 0x000fe40008000f00 */
[----:B------:R-:W-:Y:S01]  /*2270*/  SHF.R.S32.HI R43, RZ, 0x1f, R8 ;  /* 0x0000001fff2b7819 */ /* 0x000fe20000011408 */
[----:B0-----:R-:W-:Y:S02]  /*2280*/  IMAD.MOV.U32 R4, RZ, RZ, RZ ;  /* 0x000000ffff047224 */ /* 0x001fe400078e00ff */
[----:B------:R-:W-:Y:S01]  /*2290*/  IMAD R10, R10, UR5, R11 ;  /* 0x000000050a0a7c24 */ /* 0x000fe2000f8e020b */
[----:B-1----:R-:W-:-:S05]  /*22a0*/  IADD3 R12, PT, PT, RZ, -R5, RZ ;  /* 0x80000005ff0c7210 */ /* 0x002fca0007ffe0ff */
[----:B------:R-:W-:-:S04]  /*22b0*/  IMAD R13, R12, R7, RZ ;  /* 0x000000070c0d7224 */ /* 0x000fc800078e02ff */
[----:B------:R-:W-:Y:S01]  /*22c0*/  IMAD.HI.U32 R4, R5, R13, R4 ;  /* 0x0000000d05047227 */ /* 0x000fe200078e0004 */
[----:B------:R-:W-:-:S03]  /*22d0*/  IADD3.X R5, PT, PT, R17, UR19, RZ, P1, P2 ;  /* 0x0000001311057c10 */ /* 0x000fc60008fe44ff */
[----:B------:R-:W-:-:S07]  /*22e0*/  VIADD R17, R11, 0x1 ;  /* 0x000000010b117836 */ /* 0x000fce0000000000 */
.L_x_147:
[----:B--2---:R-:W-:Y:S01]  /*22f0*/  @P0 IMAD.MOV.U32 R13, RZ, RZ, R5 ;  /* 0x000000ffff0d0224 */ /* 0x004fe200078e0005 */
[----:B------:R-:W-:Y:S01]  /*2300*/  @P0 MOV R12, R6 ;  /* 0x00000006000c0202 */ /* 0x000fe20000000f00 */
[----:B0-----:R-:W0:Y:S04]  /*2310*/  LDC R11, c[0x0][0x3f4] ;  /* 0x0000fd00ff0b7b82 */ /* 0x001e280000000800 */
[----:B-1----:R1:W2:Y:S01]  /*2320*/  @P0 LDG.E.U8 R13, desc[UR36][R12.64] ;  /* 0x000000240c0d0981 */ /* 0x0022a2000c1e1100 */
[----:B------:R-:W-:Y:S01]  /*2330*/  IADD3 R14, PT, PT, R17, -0x1, RZ ;  /* 0xffffffff110e7810 */ /* 0x000fe20007ffe0ff */
[----:B------:R-:W-:Y:S03]  /*2340*/  BSSY.RECONVERGENT B1, `(.L_x_137) ;  /* 0x0000031000017945 */ /* 0x000fe60003800200 */
[----:B------:R-:W-:-:S02]  /*2350*/  IABS R47, R14 ;  /* 0x0000000e002f7213 */ /* 0x000fc40000000000 */
[----:B------:R-:W-:-:S03]  /*2360*/  ISETP.GE.AND P2, PT, R14, RZ, PT ;  /* 0x000000ff0e00720c */ /* 0x000fc60003f46270 */
[----:B------:R-:W-:-:S04]  /*2370*/  IMAD.HI.U32 R15, R4, R47, RZ ;  /* 0x0000002f040f7227 */ /* 0x000fc800078e00ff */
[----:B-1----:R-:W-:Y:S01]  /*2380*/  IMAD.U32 R12, RZ, RZ, UR44 ;  /* 0x0000002cff0c7e24 */ /* 0x002fe2000f8e00ff */
[----:B------:R-:W-:Y:S02]  /*2390*/  IADD3 R50, PT, PT, -R15, RZ, RZ ;  /* 0x000000ff0f327210 */ /* 0x000fe40007ffe1ff */
[----:B0-----:R-:W-:-:S05]  /*23a0*/  IABS R52, R11 ;  /* 0x0000000b00347213 */ /* 0x001fca0000000000 */
[----:B------:R-:W-:-:S05]  /*23b0*/  IMAD R47, R52, R50, R47 ;  /* 0x00000032342f7224 */ /* 0x000fca00078e022f */
[----:B------:R-:W-:-:S13]  /*23c0*/  ISETP.GT.U32.AND P1, PT, R7, R47, PT ;  /* 0x0000002f0700720c */ /* 0x000fda0003f24070 */
[----:B------:R-:W-:-:S05]  /*23d0*/  @!P1 IMAD.IADD R47, R47, 0x1, -R52 ;  /* 0x000000012f2f9824 */ /* 0x000fca00078e0a34 */
[----:B------:R-:W-:-:S13]  /*23e0*/  ISETP.GT.U32.AND P1, PT, R7, R47, PT ;  /* 0x0000002f0700720c */ /* 0x000fda0003f24070 */
[----:B------:R-:W-:Y:S02]  /*23f0*/  @!P1 IADD3 R47, PT, PT, R47, -R52, RZ ;  /* 0x800000342f2f9210 */ /* 0x000fe40007ffe0ff */
[----:B------:R-:W-:Y:S02]  /*2400*/  ISETP.NE.AND P1, PT, R11, RZ, PT ;  /* 0x000000ff0b00720c */ /* 0x000fe40003f25270 */
[----:B------:R-:W-:-:S11]  /*2410*/  @!P2 IADD3 R47, PT, PT, -R47, RZ, RZ ;  /* 0x000000ff2f2fa210 */ /* 0x000fd60007ffe1ff */
[----:B------:R-:W-:Y:S02]  /*2420*/  @!P1 LOP3.LUT R47, RZ, R11, RZ, 0x33, !PT ;  /* 0x0000000bff2f9212 */ /* 0x000fe400078e33ff */
[----:B------:R-:W-:Y:S02]  /*2430*/  ISETP.GE.AND P1, PT, R14, UR46, PT ;  /* 0x0000002e0e007c0c */ /* 0x000fe4000bf26270 */
[----:B------:R-:W-:Y:S02]  /*2440*/  SHF.R.S32.HI R14, RZ, 0x1f, R12 ;  /* 0x0000001fff0e7819 */ /* 0x000fe4000001140c */
[----:B------:R-:W-:Y:S02]  /*2450*/  IADD3 R12, P3, PT, R47, UR44, RZ ;  /* 0x0000002c2f0c7c10 */ /* 0x000fe4000ff7e0ff */
[----:B--2---:R-:W-:Y:S02]  /*2460*/  ISETP.NE.AND P2, PT, R13, RZ, P0 ;  /* 0x000000ff0d00720c */ /* 0x004fe40000745270 */
[----:B------:R-:W-:-:S02]  /*2470*/  IADD3.X R13, PT, PT, RZ, R14, RZ, P3, !PT ;  /* 0x0000000eff0d7210 */ /* 0x000fc40001ffe4ff */
[----:B------:R-:W-:-:S04]  /*2480*/  LEA R14, P3, R12, UR10, 0x2 ;  /* 0x0000000a0c0e7c11 */ /* 0x000fc8000f8610ff */
[----:B------:R-:W-:Y:S01]  /*2490*/  LEA.HI.X R15, R12, UR11, R13, 0x2, P3 ;  /* 0x0000000b0c0f7c11 */ /* 0x000fe200098f140d */
[----:B------:R-:W-:Y:S08]  /*24a0*/  @P1 BRA `(.L_x_138) ;  /* 0x0000000000681947 */ /* 0x000ff00003800000 */
[----:B------:R-:W2:Y:S01]  /*24b0*/  LDG.E R12, desc[UR36][R14.64] ;  /* 0x000000240e0c7981 */ /* 0x000ea2000c1e1900 */
[----:B------:R-:W-:Y:S01]  /*24c0*/  SHF.L.U32 R51, R47, 0x3, RZ ;  /* 0x000000032f337819 */ /* 0x000fe200000006ff */
[----:B--2---:R-:W-:-:S04]  /*24d0*/  IMAD R12, R9, R12, RZ ;  /* 0x0000000c090c7224 */ /* 0x004fc800078e02ff */
[----:B------:R-:W-:-:S05]  /*24e0*/  IMAD R12, R12, 0x20, R51 ;  /* 0x000000200c0c7824 */ /* 0x000fca00078e0233 */
[----:B------:R-:W-:-:S04]  /*24f0*/  IADD3 R13, P3, PT, R8, R12, RZ ;  /* 0x0000000c080d7210 */ /* 0x000fc80007f7e0ff */
[----:B------:R-:W-:Y:S02]  /*2500*/  LEA.HI.X.SX32 R12, R12, R43, 0x1, P3 ;  /* 0x0000002b0c0c7211 */ /* 0x000fe400018f0eff */
[----:B------:R-:W-:-:S04]  /*2510*/  LEA R34, P3, R13, UR12, 0x1 ;  /* 0x0000000c0d227c11 */ /* 0x000fc8000f8608ff */
[----:B------:R-:W-:-:S06]  /*2520*/  LEA.HI.X R35, R13, UR13, R12, 0x1, P3 ;  /* 0x0000000d0d237c11 */ /* 0x000fcc00098f0c0c */
[----:B------:R-:W5:Y:S01]  /*2530*/  LDG.E.64 R34, desc[UR36][R34.64] ;  /* 0x0000002422227981 */ /* 0x000f62000c1e1b00 */
[----:B------:R-:W-:-:S09]  /*2540*/  UISETP.NE.AND UP0, UPT, UR23, URZ, UPT ;  /* 0x000000ff1700728c */ /* 0x000fd2000bf05270 */
[----:B------:R-:W-:Y:S05]  /*2550*/  BRA.U UP0, `(.L_x_138) ;  /* 0x00000001003c7547 */ /* 0x000fea000b800000 */
[----:B------:R-:W-:-:S13]  /*2560*/  ISETP.NE.AND P4, PT, R16, RZ, PT ;  /* 0x000000ff1000720c */ /* 0x000fda0003f85270 */
[----:B------:R-:W-:Y:S01]  /*2570*/  VOTEU.ANY UP0, P4 ;  /* 0x0000000000ff7886 */ /* 0x000fe20002000100 */
[----:B------:R-:W-:-:S13]  /*2580*/  PLOP3.LUT P3, PT, PT, PT, UP0, 0x80, 0x8 ;  /* 0x000000000008781c */ /* 0x000fda0003f6f008 */
[----:B------:R-:W2:Y:S01]  /*2590*/  @P3 LDG.E.64 R12, desc[UR36][R48.64] ;  /* 0x00000024300c3981 */ /* 0x000ea2000c1e1b00 */
[----:B------:R-:W-:Y:S01]  /*25a0*/  PLOP3.LUT P5, PT, PT, PT, UP0, 0x80, 0x8 ;  /* 0x000000000008781c */ /* 0x000fe20003faf008 */
[----:B-----5:R-:W-:Y:S01]  /*25b0*/  HFMA2 R34, R34, 1, 1, R24 ;  /* 0x3c003c0022227831 */ /* 0x020fe20000000018 */
[----:B------:R-:W-:Y:S01]  /*25c0*/  PLOP3.LUT P3, PT, PT, PT, UP0, 0x80, 0x8 ;  /* 0x000000000008781c */ /* 0x000fe20003f6f008 */
[----:B------:R-:W-:Y:S01]  /*25d0*/  HADD2 R35, R35, R25 ;  /* 0x0000001923237230 */ /* 0x000fe20000000000 */
[----:B------:R-:W-:-:S09]  /*25e0*/  IADD3 R51, P4, PT, R46, R51, RZ ;  /* 0x000000332e337210 */ /* 0x000fd20007f9e0ff */
[----:B--2---:R-:W-:Y:S01]  /*25f0*/  @P5 HMUL2 R34, R34, R12 ;  /* 0x0000000c22225232 */ /* 0x004fe20000000000 */
[----:B------:R-:W-:Y:S01]  /*2600*/  IADD3.X R12, PT, PT, RZ, R42, RZ, P4, !PT ;  /* 0x0000002aff0c7210 */ /* 0x000fe200027fe4ff */
[----:B------:R-:W-:Y:S01]  /*2610*/  @P3 HFMA2 R35, R35, R13, -RZ ;  /* 0x0000000d23233231 */ /* 0x000fe200001000ff */
[----:B------:R-:W-:-:S04]  /*2620*/  LEA R50, P4, R51, UR12, 0x1 ;  /* 0x0000000c33327c11 */ /* 0x000fc8000f8808ff */
[----:B------:R-:W-:-:S05]  /*2630*/  LEA.HI.X R51, R51, UR13, R12, 0x1, P4 ;  /* 0x0000000d33337c11 */ /* 0x000fca000a0f0c0c */
[----:B------:R0:W-:Y:S04]  /*2640*/  STG.E.64 desc[UR36][R50.64], R34 ;  /* 0x0000002232007986 */ /* 0x0001e8000c101b24 */
.L_x_138:
[----:B------:R-:W-:Y:S05]  /*2650*/  BSYNC.RECONVERGENT B1 ;  /* 0x0000000000017941 */ /* 0x000fea0003800200 */
.L_x_137:
[----:B------:R-:W-:Y:S01]  /*2660*/  BSSY.RECONVERGENT B1, `(.L_x_139) ;  /* 0x0000036000017945 */ /* 0x000fe20003800200 */
[----:B------:R-:W-:-:S03]  /*2670*/  IADD3 R52, PT, PT, R47, R11, RZ ;  /* 0x0000000b2f347210 */ /* 0x000fc60007ffe0ff */
[----:B------:R-:W-:Y:S05]  /*2680*/  @P1 BRA `(.L_x_140) ;  /* 0x0000000000cc1947 */ /* 0x000fea0003800000 */
[----:B------:R-:W2:Y:S01]  /*2690*/  LDG.E R12, desc[UR36][R14.64] ;  /* 0x000000240e0c7981 */ /* 0x000ea2000c1e1900 */
[----:B------:R-:W-:Y:S01]  /*26a0*/  IMAD.SHL.U32 R39, R52, 0x8, RZ ;  /* 0x0000000834277824 */ /* 0x000fe200078e00ff */
[----:B------:R-:W-:Y:S01]  /*26b0*/  ISETP.NE.AND P6, PT, R16, RZ, PT ;  /* 0x000000ff1000720c */ /* 0x000fe20003fc5270 */
[----:B--2---:R-:W-:-:S05]  /*26c0*/  IMAD R36, R9, R12, RZ ;  /* 0x0000000c09247224 */ /* 0x004fca00078e02ff */
[----:B------:R-:W-:-:S04]  /*26d0*/  LEA R36, R36, R39, 0x5 ;  /* 0x0000002724247211 */ /* 0x000fc800078e28ff */
[----:B------:R-:W-:-:S04]  /*26e0*/  IADD3 R13, P3, PT, R8, R36, RZ ;  /* 0x00000024080d7210 */ /* 0x000fc80007f7e0ff */
[----:B------:R-:W-:Y:S02]  /*26f0*/  LEA.HI.X.SX32 R38, R36, R43, 0x1, P3 ;  /* 0x0000002b24267211 */ /* 0x000fe400018f0eff */
[----:B------:R-:W-:-:S04]  /*2700*/  LEA R36, P3, R13, UR12, 0x1 ;  /* 0x0000000c0d247c11 */ /* 0x000fc8000f8608ff */
[----:B------:R-:W-:-:S06]  /*2710*/  LEA.HI.X R37, R13, UR13, R38, 0x1, P3 ;  /* 0x0000000d0d257c11 */ /* 0x000fcc00098f0c26 */
[----:B------:R-:W5:Y:S01]  /*2720*/  LDG.E.64 R36, desc[UR36][R36.64] ;  /* 0x0000002424247981 */ /* 0x000f62000c1e1b00 */
[----:B------:R-:W-:Y:S01]  /*2730*/  UISETP.NE.AND UP0, UPT, UR23, URZ, UPT ;  /* 0x000000ff1700728c */ /* 0x000fe2000bf05270 */
[----:B------:R-:W-:-:S08]  /*2740*/  LEA R47, R11, R47, 0x1 ;  /* 0x0000002f0b2f7211 */ /* 0x000fd000078e08ff */
[----:B------:R-:W-:Y:S05]  /*2750*/  BRA.U UP0, `(.L_x_141) ;  /* 0x00000001003c7547 */ /* 0x000fea000b800000 */
[----:B------:R-:W-:Y:S01]  /*2760*/  VOTEU.ANY UP1, P6 ;  /* 0x0000000000ff7886 */ /* 0x000fe20003020100 */
[----:B------:R-:W-:-:S13]  /*2770*/  PLOP3.LUT P3, PT, PT, PT, UP1, 0x80, 0x8 ;  /* 0x000000000008781c */ /* 0x000fda0003f6f018 */
[----:B------:R-:W2:Y:S01]  /*2780*/  @P3 LDG.E.64 R12, desc[UR36][R48.64+0x10] ;  /* 0x00001024300c3981 */ /* 0x000ea2000c1e1b00 */
[----:B------:R-:W-:Y:S01]  /*2790*/  PLOP3.LUT P3, PT, PT, PT, UP1, 0x80, 0x8 ;  /* 0x000000000008781c */ /* 0x000fe20003f6f018 */
[----:B-----5:R-:W-:Y:S01]  /*27a0*/  HFMA2 R37, R37, 1, 1, R23 ;  /* 0x3c003c0025257831 */ /* 0x020fe20000000017 */
[----:B------:R-:W-:Y:S01]  /*27b0*/  PLOP3.LUT P4, PT, PT, PT, UP1, 0x80, 0x8 ;  /* 0x000000000008781c */ /* 0x000fe20003f8f018 */
[----:B------:R-:W-:Y:S01]  /*27c0*/  HADD2 R36, R36, R22 ;  /* 0x0000001624247230 */ /* 0x000fe20000000000 */
[----:B0-----:R-:W-:-:S04]  /*27d0*/  IADD3 R50, P5, PT, R46, R39, RZ ;  /* 0x000000272e327210 */ /* 0x001fc80007fbe0ff */
[----:B------:R-:W-:Y:S02]  /*27e0*/  LEA.HI.X.SX32 R39, R39, R42, 0x1, P5 ;  /* 0x0000002a27277211 */ /* 0x000fe400028f0eff */
[----:B------:R-:W-:-:S04]  /*27f0*/  LEA R38, P5, R50, UR12, 0x1 ;  /* 0x0000000c32267c11 */ /* 0x000fc8000f8a08ff */
[----:B------:R-:W-:Y:S01]  /*2800*/  LEA.HI.X R39, R50, UR13, R39, 0x1, P5 ;  /* 0x0000000d32277c11 */ /* 0x000fe2000a8f0c27 */
[----:B--2---:R-:W-:Y:S02]  /*2810*/  @P3 HFMA2 R37, R37, R13, -RZ ;  /* 0x0000000d25253231 */ /* 0x004fe400001000ff */
[----:B------:R-:W-:-:S05]  /*2820*/  @P4 HMUL2 R36, R36, R12 ;  /* 0x0000000c24244232 */ /* 0x000fca0000000000 */
[----:B------:R1:W-:Y:S04]  /*2830*/  STG.E.64 desc[UR36][R38.64], R36 ;  /* 0x0000002426007986 */ /* 0x0003e8000c101b24 */
[----:B------:R1:W5:Y:S02]  /*2840*/  LDG.E R12, desc[UR36][R14.64] ;  /* 0x000000240e0c7981 */ /* 0x000364000c1e1900 */
.L_x_141:
[----:B-----5:R-:W-:Y:S02]  /*2850*/  IMAD R12, R9, R12, RZ ;  /* 0x0000000c090c7224 */ /* 0x020fe400078e02ff */
[----:B------:R-:W-:-:S05]  /*2860*/  IMAD.SHL.U32 R47, R47, 0x8, RZ ;  /* 0x000000082f2f7824 */ /* 0x000fca00078e00ff */
[----:B------:R-:W-:-:S04]  /*2870*/  LEA R12, R12, R47, 0x5 ;  /* 0x0000002f0c0c7211 */ /* 0x000fc800078e28ff */
[----:B------:R-:W-:-:S04]  /*2880*/  IADD3 R13, P3, PT, R8, R12, RZ ;  /* 0x0000000c080d7210 */ /* 0x000fc80007f7e0ff */
[----:B------:R-:W-:Y:S02]  /*2890*/  LEA.HI.X.SX32 R12, R12, R43, 0x1, P3 ;  /* 0x0000002b0c0c7211 */ /* 0x000fe400018f0eff */
[----:B-1----:R-:W-:-:S04]  /*28a0*/  LEA R38, P3, R13, UR12, 0x1 ;  /* 0x0000000c0d267c11 */ /* 0x002fc8000f8608ff */
[----:B------:R-:W-:-:S06]  /*28b0*/  LEA.HI.X R39, R13, UR13, R12, 0x1, P3 ;  /* 0x0000000d0d277c11 */ /* 0x000fcc00098f0c0c */
[----:B------:R-:W5:Y:S01]  /*28c0*/  LDG.E.64 R38, desc[UR36][R38.64] ;  /* 0x0000002426267981 */ /* 0x000f62000c1e1b00 */
[----:B------:R-:W-:Y:S05]  /*28d0*/  BRA.U UP0, `(.L_x_140) ;  /* 0x0000000100387547 */ /* 0x000fea000b800000 */
[----:B------:R-:W-:Y:S01]  /*28e0*/  VOTEU.ANY UP0, P6 ;  /* 0x0000000000ff7886 */ /* 0x000fe20003000100 */
[----:B------:R-:W-:-:S13]  /*28f0*/  PLOP3.LUT P3, PT, PT, PT, UP0, 0x80, 0x8 ;  /* 0x000000000008781c */ /* 0x000fda0003f6f008 */
[----:B------:R-:W2:Y:S01]  /*2900*/  @P3 LDG.E.64 R12, desc[UR36][R48.64+0x20] ;  /* 0x00002024300c3981 */ /* 0x000ea2000c1e1b00 */
[----:B------:R-:W-:Y:S01]  /*2910*/  PLOP3.LUT P4, PT, PT, PT, UP0, 0x80, 0x8 ;  /* 0x000000000008781c */ /* 0x000fe20003f8f008 */
[----:B-----5:R-:W-:Y:S01]  /*2920*/  HADD2 R38, R38, R20 ;  /* 0x0000001426267230 */ /* 0x020fe20000000000 */
[----:B------:R-:W-:Y:S01]  /*2930*/  PLOP3.LUT P3, PT, PT, PT, UP0, 0x80, 0x8 ;  /* 0x000000000008781c */ /* 0x000fe20003f6f008 */
[----:B------:R-:W-:-:S10]  /*2940*/  HFMA2 R39, R39, 1, 1, R21 ;  /* 0x3c003c0027277831 */ /* 0x000fd40000000015 */
[----:B--2---:R-:W-:Y:S01]  /*2950*/  @P4 HMUL2 R38, R38, R12 ;  /* 0x0000000c26264232 */ /* 0x004fe20000000000 */
[----:B------:R-:W-:Y:S01]  /*2960*/  IADD3 R12, P4, PT, R46, R47, RZ ;  /* 0x0000002f2e0c7210 */ /* 0x000fe20007f9e0ff */
[----:B------:R-:W-:-:S03]  /*2970*/  @P3 HMUL2 R39, R39, R13 ;  /* 0x0000000d27273232 */ /* 0x000fc60000000000 */
[----:B------:R-:W-:Y:S02]  /*2980*/  LEA.HI.X.SX32 R47, R47, R42, 0x1, P4 ;  /* 0x0000002a2f2f7211 */ /* 0x000fe400020f0eff */
[----:B0-----:R-:W-:-:S04]  /*2990*/  LEA R50, P4, R12, UR12, 0x1 ;  /* 0x0000000c0c327c11 */ /* 0x001fc8000f8808ff */
[----:B------:R-:W-:-:S05]  /*29a0*/  LEA.HI.X R51, R12, UR13, R47, 0x1, P4 ;  /* 0x0000000d0c337c11 */ /* 0x000fca000a0f0c2f */
[----:B------:R1:W-:Y:S04]  /*29b0*/  STG.E.64 desc[UR36][R50.64], R38 ;  /* 0x0000002632007986 */ /* 0x0003e8000c101b24 */
.L_x_140:
[----:B------:R-:W-:Y:S05]  /*29c0*/  BSYNC.RECONVERGENT B1 ;  /* 0x0000000000017941 */ /* 0x000fea0003800200 */
.L_x_139:
[----:B------:R-:W-:Y:S04]  /*29d0*/  BSSY.RECONVERGENT B1, `(.L_x_142) ;  /* 0x000001d000017945 */ /* 0x000fe80003800200 */
[----:B------:R-:W-:Y:S05]  /*29e0*/  @P1 BRA `(.L_x_143) ;  /* 0x00000000006c1947 */ /* 0x000fea0003800000 */
[----:B------:R-:W2:Y:S01]  /*29f0*/  LDG.E R14, desc[UR36][R14.64] ;  /* 0x000000240e0e7981 */ /* 0x000ea2000c1e1900 */
[----:B------:R-:W-:-:S05]  /*2a00*/  LEA R52, R11, R52, 0x1 ;  /* 0x000000340b347211 */ /* 0x000fca00078e08ff */
[----:B------:R-:W-:Y:S02]  /*2a10*/  IMAD.SHL.U32 R47, R52, 0x8, RZ ;  /* 0x00000008342f7824 */ /* 0x000fe400078e00ff */
[----:B--2---:R-:W-:-:S05]  /*2a20*/  IMAD R11, R9, R14, RZ ;  /* 0x0000000e090b7224 */ /* 0x004fca00078e02ff */
[----:B------:R-:W-:-:S04]  /*2a30*/  LEA R11, R11, R47, 0x5 ;  /* 0x0000002f0b0b7211 */ /* 0x000fc800078e28ff */
        /* <DEDUP_REMOVED lines=15> */
[----:B------:R-:W-:-:S04]  /*2b30*/  IADD3 R11, P5, PT, R46, R47, RZ ;  /* 0x0000002f2e0b7210 */ /* 0x000fc80007fbe0ff */
[----:B01----:R-:W-:Y:S02]  /*2b40*/  LEA.HI.X.SX32 R50, R47, R42, 0x1, P5 ;  /* 0x0000002a2f327211 */ /* 0x003fe400028f0eff */
[----:B------:R-:W-:-:S04]  /*2b50*/  LEA R14, P5, R11, UR12, 0x1 ;  /* 0x0000000c0b0e7c11 */ /* 0x000fc8000f8a08ff */
[----:B------:R-:W-:Y:S01]  /*2b60*/  LEA.HI.X R15, R11, UR13, R50, 0x1, P5 ;  /* 0x0000000d0b0f7c11 */ /* 0x000fe2000a8f0c32 */
[----:B--2---:R-:W-:Y:S02]  /*2b70*/  @P3 HFMA2 R41, R41, R13, -RZ ;  /* 0x0000000d29293231 */ /* 0x004fe400001000ff */
[----:B------:R-:W-:-:S05]  /*2b80*/  @P4 HMUL2 R40, R40, R12 ;  /* 0x0000000c28284232 */ /* 0x000fca0000000000 */
[----:B------:R2:W-:Y:S02]  /*2b90*/  STG.E.64 desc[UR36][R14.64], R40 ;  /* 0x000000280e007986 */ /* 0x0005e4000c101b24 */
.L_x_143:
[----:B------:R-:W-:Y:S05]  /*2ba0*/  BSYNC.RECONVERGENT B1 ;  /* 0x0000000000017941 */ /* 0x000fea0003800200 */
.L_x_142:
[----:B--2--5:R-:W-:Y:S02]  /*2bb0*/  HMUL2 R15, R32, R34 ;  /* 0x00000022200f7232 */ /* 0x024fe40000000000 */
[----:B------:R-:W-:Y:S01]  /*2bc0*/  HFMA2 R11, R33, R35, -RZ ;  /* 0x00000023210b7231 */ /* 0x000fe200001000ff */
[----:B------:R-:W-:Y:S01]  /*2bd0*/  UMOV UR4, 0xffffffff ;  /* 0xffffffff00047882 */ /* 0x000fe20000000000 */
[----:B------:R-:W-:Y:S01]  /*2be0*/  LOP3.LUT R47, R2, 0x1, RZ, 0xc0, !PT ;  /* 0x00000001022f7812 */ /* 0x000fe200078ec0ff */
[----:B------:R-:W-:Y:S02]  /*2bf0*/  HFMA2 R14, R30, R36, R15 ;  /* 0x000000241e0e7231 */ /* 0x000fe4000000000f */
[----:B------:R-:W-:Y:S02]  /*2c00*/  HFMA2 R11, R31, R37, R11 ;  /* 0x000000251f0b7231 */ /* 0x000fe4000000000b */
[----:B------:R-:W-:Y:S02]  /*2c10*/  HFMA2 R13, R28, R38, R14 ;  /* 0x000000261c0d7231 */ /* 0x000fe4000000000e */
[----:B------:R-:W-:-:S04]  /*2c20*/  HFMA2 R11, R29, R39, R11 ;  /* 0x000000271d0b7231 */ /* 0x000fc8000000000b */
[----:B------:R-:W-:Y:S02]  /*2c30*/  HFMA2 R11, R27, R41, R11 ;  /* 0x000000291b0b7231 */ /* 0x000fe4000000000b */
[----:B------:R-:W-:-:S04]  /*2c40*/  HFMA2 R13, R26, R40, R13 ;  /* 0x000000281a0d7231 */ /* 0x000fc8000000000d */
[----:B------:R-:W-:-:S05]  /*2c50*/  HADD2 R11, R13, R11 ;  /* 0x0000000b0d0b7230 */ /* 0x000fca0000000000 */
[--C-:B------:R-:W-:Y:S02]  /*2c60*/  HADD2.F32 R13, -RZ, R11.reuse.H0_H0 ;  /* 0x2000000bff0d7230 */ /* 0x100fe40000004100 */
[----:B------:R-:W-:-:S05]  /*2c70*/  HADD2.F32 R12, -RZ, R11.H1_H1 ;  /* 0x3000000bff0c7230 */ /* 0x000fca0000004100 */
[----:B------:R-:W-:Y:S01]  /*2c80*/  FADD.FTZ R13, R13, R12 ;  /* 0x0000000c0d0d7221 */ /* 0x000fe20000010000 */
[----:B------:R-:W-:Y:S06]  /*2c90*/  BRA.DIV UR4, `(.L_x_144) ;  /* 0x0000005604907947 */ /* 0x000fec000b800000 */
[----:B------:R2:W3:Y:S02]  /*2ca0*/  SHFL.BFLY PT, R14, R13, 0x1, 0x1f ;  /* 0x0c201f000d0e7f89 */ /* 0x0004e400000e0000 */
.L_x_227:
[----:B------:R-:W-:Y:S01]  /*2cb0*/  ISETP.EQ.U32.OR P1, PT, R47, 0x1, P1 ;  /* 0x000000012f00780c */ /* 0x000fe20000f22470 */
[----:B---3--:R-:W-:Y:S01]  /*2cc0*/  FADD.FTZ R11, R13, R14 ;  /* 0x0000000e0d0b7221 */ /* 0x008fe20000010000 */
[----:B------:R-:W-:Y:S03]  /*2cd0*/  BSSY.RECONVERGENT B1, `(.L_x_145) ;  /* 0x000001b000017945 */ /* 0x000fe60003800200 */
[----:B------:R-:W-:-:S08]  /*2ce0*/  FMUL.FTZ R11, R11, UR24 ;  /* 0x000000180b0b7c20 */ /* 0x000fd00008410000 */
[----:B------:R-:W-:Y:S05]  /*2cf0*/  @P1 BRA `(.L_x_146) ;  /* 0x0000000000601947 */ /* 0x000fea0003800000 */
[----:B------:R-:W-:Y:S01]  /*2d00*/  ISETP.NE.U32.AND P1, PT, RZ, UR14, PT ;  /* 0x0000000eff007c0c */ /* 0x000fe2000bf25070 */
[----:B------:R-:W-:-:S03]  /*2d10*/  UISETP.NE.U32.AND UP0, UPT, UR16, URZ, UPT ;  /* 0x000000ff1000728c */ /* 0x000fc6000bf05070 */
[----:B------:R-:W-:Y:S01]  /*2d20*/  ISETP.NE.AND.EX P1, PT, RZ, UR15, PT, P1 ;  /* 0x0000000fff007c0c */ /* 0x000fe2000bf25310 */
[----:B------:R-:W-:-:S06]  /*2d30*/  UISETP.NE.AND.EX UP0, UPT, UR17, URZ, UPT, UP0 ;  /* 0x000000ff1100728c */ /* 0x000fcc000bf05300 */
[----:B------:R-:W-:-:S05]  /*2d40*/  PLOP3.LUT P4, PT, PT, PT, UP0, 0x80, 0x8 ;  /* 0x000000000008781c */ /* 0x000fca0003f8f008 */
[----:B------:R-:W3:Y:S01]  /*2d50*/  @UP0 LDCU.64 UR4, c[0x0][0x448] ;  /* 0x00008900ff0407ac */ /* 0x000ee20008000a00 */
[----:B--2---:R-:W2:Y:S01]  /*2d60*/  @P1 LDC.64 R12, c[0x0][0x438] ;  /* 0x00010e00ff0c1b82 */ /* 0x004ea20000000a00 */
[----:B---3--:R-:W-:Y:S01]  /*2d70*/  @UP0 UIMAD.WIDE.U32 UR4, UR45, 0x2, UR4 ;  /* 0x000000022d0408a5 */ /* 0x008fe2000f8e0004 */
[----:B--2---:R-:W-:-:S05]  /*2d80*/  @P1 IMAD.WIDE R14, R10, 0x2, R12 ;  /* 0x000000020a0e1825 */ /* 0x004fca00078e020c */
[----:B------:R-:W-:Y:S01]  /*2d90*/  MOV R12, UR4 ;  /* 0x00000004000c7c02 */ /* 0x000fe20008000f00 */
[----:B------:R-:W-:Y:S01]  /*2da0*/  IMAD.U32 R13, RZ, RZ, UR5 ;  /* 0x00000005ff0d7e24 */ /* 0x000fe2000f8e00ff */
[----:B------:R-:W2:Y:S04]  /*2db0*/  @P1 LDG.E.U16 R14, desc[UR36][R14.64] ;  /* 0x000000240e0e1981 */ /* 0x000ea8000c1e1500 */
[----:B------:R-:W3:Y:S01]  /*2dc0*/  @P4 LDG.E.U16 R12, desc[UR36][R12.64] ;  /* 0x000000240c0c4981 */ /* 0x000ee2000c1e1500 */
[----:B------:R-:W-:-:S04]  /*2dd0*/  IADD3 R47, PT, PT, R17, -0x1, RZ ;  /* 0xffffffff112f7810 */ /* 0x000fc80007ffe0ff */
[----:B------:R-:W-:-:S04]  /*2de0*/  @P4 ISETP.GE.AND P3, PT, R47, R44, PT ;  /* 0x0000002c2f00420c */ /* 0x000fc80003f66270 */
[----:B01----:R-:W-:-:S04]  /*2df0*/  @P4 SEL R50, RZ, UR39, P3 ;  /* 0x00000027ff324c07 */ /* 0x003fc80009800000 */
[----:B------:R-:W-:-:S04]  /*2e00*/  @P4 IADD3 R47, PT, PT, R17, -UR47, R50 ;  /* 0x8000002f112f4c10 */ /* 0x000fc8000fffe032 */
[----:B------:R-:W-:Y:S01]  /*2e10*/  @P4 I2FP.F32.S32 R52, R47 ;  /* 0x0000002f00344245 */ /* 0x000fe20000201400 */
[----:B--2---:R-:W-:Y:S02]  /*2e20*/  @P1 HADD2.F32 R50, -RZ, R14.H0_H0 ;  /* 0x2000000eff321230 */ /* 0x004fe40000004100 */
[----:B---3--:R-:W-:-:S03]  /*2e30*/  @P4 HADD2.F32 R47, -RZ, R12.H0_H0 ;  /* 0x2000000cff2f4230 */ /* 0x008fc60000004100 */
[----:B------:R-:W-:-:S04]  /*2e40*/  @P1 FADD.FTZ R11, R11, R50 ;  /* 0x000000320b0b1221 */ /* 0x000fc80000010000 */
[----:B------:R-:W-:-:S05]  /*2e50*/  @P4 FFMA.FTZ R11, R52, R47, R11 ;  /* 0x0000002f340b4223 */ /* 0x000fca000001000b */
[----:B------:R3:W-:Y:S01]  /*2e60*/  STS [R45], R11 ;  /* 0x0000000b2d007388 */ /* 0x0007e20000000800 */
[----:B------:R-:W-:-:S07]  /*2e70*/  @!P2 FMNMX.FTZ R0, R0, R11, !PT ;  /* 0x0000000b0000a209 */ /* 0x000fce0007810000 */
.L_x_146:
[----:B------:R-:W-:Y:S05]  /*2e80*/  BSYNC.RECONVERGENT B1 ;  /* 0x0000000000017941 */ /* 0x000fea0003800200 */
.L_x_145:
[C---:B------:R-:W-:Y:S01]  /*2e90*/  IADD3 R12, PT, PT, R17.reuse, 0x3f, RZ ;  /* 0x0000003f110c7810 */ /* 0x040fe20007ffe0ff */
[----:B------:R-:W-:Y:S01]  /*2ea0*/  VIADD R17, R17, 0x40 ;  /* 0x0000004011117836 */ /* 0x000fe20000000000 */
[----:B------:R-:W-:Y:S02]  /*2eb0*/  IADD3 R6, P2, PT, R6, 0x40, RZ ;  /* 0x0000004006067810 */ /* 0x000fe40007f5e0ff */
[----:B------:R-:W-:Y:S02]  /*2ec0*/  ISETP.GE.AND P1, PT, R12, R3, PT ;  /* 0x000000030c00720c */ /* 0x000fe40003f26270 */
[----:B---3--:R-:W-:Y:S01]  /*2ed0*/  IADD3 R45, PT, PT, R45, 0x100, RZ ;  /* 0x000001002d2d7810 */ /* 0x008fe20007ffe0ff */
[----:B------:R-:W-:Y:S01]  /*2ee0*/  IMAD.X R5, RZ, RZ, R5, P2 ;  /* 0x000000ffff057224 */ /* 0x000fe200010e0605 */
[----:B------:R-:W-:-:S09]  /*2ef0*/  IADD3 R10, PT, PT, R10, 0x40, RZ ;  /* 0x000000400a0a7810 */ /* 0x000fd20007ffe0ff */
[----:B------:R-:W-:Y:S05]  /*2f00*/  @!P1 BRA `(.L_x_147) ;  /* 0xfffffff000f89947 */ /* 0x000fea000383ffff */
.L_x_136:
[----:B0-----:R-:W-:Y:S05]  /*2f10*/  BSYNC B0 ;  /* 0x0000000000007941 */ /* 0x001fea0003800000 */
.L_x_135:
[----:B------:R-:W-:Y:S01]  /*2f20*/  UMOV UR4, 0xffffffff ;  /* 0xffffffff00047882 */ /* 0x000fe20000000000 */
[----:B------:R-:W-:Y:S02]  /*2f30*/  MOV R30, UR44 ;  /* 0x0000002c001e7c02 */ /* 0x000fe40008000f00 */
[----:B------:R-:W-:Y:S02]  /*2f40*/  SHF.L.U32 R5, R2, 0x2, RZ ;  /* 0x0000000202057819 */ /* 0x000fe400000006ff */
[----:B------:R-:W-:Y:S01]  /*2f50*/  SHF.R.S32.HI R30, RZ, 0x1f, R30 ;  /* 0x0000001fff1e7819 */ /* 0x000fe2000001141e */
[----:B------:R-:W-:Y:S06]  /*2f60*/  BRA.DIV UR4, `(.L_x_148) ;  /* 0x0000005604007947 */ /* 0x000fec000b800000 */
[----:B------:R-:W2:Y:S02]  /*2f70*/  SHFL.BFLY PT, R14, R0, 0x10, 0x1f ;  /* 0x0e001f00000e7f89 */ /* 0x000ea400000e0000 */
[----:B--2---:R-:W-:-:S05]  /*2f80*/  FMNMX.FTZ R13, R14, R0, !PT ;  /* 0x000000000e0d7209 */ /* 0x004fca0007810000 */
[----:B------:R-:W0:Y:S02]  /*2f90*/  SHFL.BFLY PT, R14, R13, 0x8, 0x1f ;  /* 0x0d001f000d0e7f89 */ /* 0x000e2400000e0000 */
[----:B0-----:R-:W-:-:S05]  /*2fa0*/  FMNMX.FTZ R3, R13, R14, !PT ;  /* 0x0000000e0d037209 */ /* 0x001fca0007810000 */
[----:B------:R-:W0:Y:S02]  /*2fb0*/  SHFL.BFLY PT, R14, R3, 0x4, 0x1f ;  /* 0x0c801f00030e7f89 */ /* 0x000e2400000e0000 */
[----:B0-----:R-:W-:-:S05]  /*2fc0*/  FMNMX.FTZ R4, R3, R14, !PT ;  /* 0x0000000e03047209 */ /* 0x001fca0007810000 */
[----:B------:R0:W2:Y:S02]  /*2fd0*/  SHFL.BFLY PT, R14, R4, 0x2, 0x1f ;  /* 0x0c401f00040e7f89 */ /* 0x0000a400000e0000 */
.L_x_233:
[----:B------:R-:W5:Y:S01]  /*2fe0*/  S2R R15, SR_CgaCtaId ;  /* 0x00000000000f7919 */ /* 0x000f620000008800 */
[----:B---3--:R-:W-:Y:S01]  /*2ff0*/  LOP3.LUT P0, R0, R2, 0x1f, RZ, 0xc0, !PT ;  /* 0x0000001f02007812 */ /* 0x008fe2000780c0ff */
[----:B------:R-:W-:Y:S05]  /*3000*/  WARPSYNC.ALL ;  /* 0x0000000000007948 */ /* 0x000fea0003800000 */
[----:B------:R-:W-:Y:S02]  /*3010*/  MOV R12, 0x400 ;  /* 0x00000400000c7802 */ /* 0x000fe40000000f00 */
[----:B--2---:R-:W-:Y:S02]  /*3020*/  FMNMX.FTZ R14, R4, R14, !PT ;  /* 0x0000000e040e7209 */ /* 0x004fe40007810000 */
[----:B-----5:R-:W-:-:S04]  /*3030*/  LEA R7, R15, R12, 0x18 ;  /* 0x0000000c0f077211 */ /* 0x020fc800078ec0ff */
[----:B------:R-:W-:-:S05]  /*3040*/  LEA.HI R3, R2, R7, RZ, 0x1d ;  /* 0x0000000702037211 */ /* 0x000fca00078fe8ff */
[----:B------:R-:W-:Y:S01]  /*3050*/  @!P0 STS [R3], R14 ;  /* 0x0000000e03008388 */ /* 0x000fe20000000800 */
[----:B------:R-:W-:Y:S01]  /*3060*/  BAR.SYNC.DEFER_BLOCKING 0x0 ;  /* 0x0000000000007b1d */ /* 0x000fe20000010000 */
[C---:B------:R-:W-:Y:S01]  /*3070*/  ISETP.GT.U32.AND P0, PT, R0.reuse, 0x3, PT ;  /* 0x000000030000780c */ /* 0x040fe20003f04070 */
[----:B0-----:R-:W-:Y:S01]  /*3080*/  IMAD R4, R0, 0x4, R7 ;  /* 0x0000000400047824 */ /* 0x001fe200078e0207 */
[----:B------:R-:W-:-:S03]  /*3090*/  MOV R9, 0xff7fffff ;  /* 0xff7fffff00097802 */ /* 0x000fc60000000f00 */
[----:B------:R-:W-:Y:S08]  /*30a0*/  BSSY.RECONVERGENT B0, `(.L_x_149) ;  /* 0x0000154000007945 */ /* 0x000ff00003800200 */
[----:B------:R-:W0:Y:S04]  /*30b0*/  @!P0 LDS R9, [R4] ;  /* 0x0000000004098984 */ /* 0x000e280000000800 */
[----:B0-----:R-:W0:Y:S02]  /*30c0*/  SHFL.BFLY PT, R6, R9, 0x2, 0x1f ;  /* 0x0c401f0009067f89 */ /* 0x001e2400000e0000 */
[----:B0-----:R-:W-:Y:S01]  /*30d0*/  FMNMX.FTZ R10, R6, R9, !PT ;  /* 0x00000009060a7209 */ /* 0x001fe20007810000 */
[----:B------:R-:W-:-:S04]  /*30e0*/  IMAD.MOV.U32 R6, RZ, RZ, RZ ;  /* 0x000000ffff067224 */ /* 0x000fc800078e00ff */
[----:B------:R-:W0:Y:S02]  /*30f0*/  SHFL.BFLY PT, R7, R10, 0x1, 0x1f ;  /* 0x0c201f000a077f89 */ /* 0x000e2400000e0000 */
[----:B0-----:R-:W-:Y:S02]  /*3100*/  FMNMX.FTZ R8, R10, R7, !PT ;  /* 0x000000070a087209 */ /* 0x001fe40007810000 */
[----:B------:R-:W-:-:S04]  /*3110*/  IADD3 R7, PT, PT, R2, UR9, RZ ;  /* 0x0000000902077c10 */ /* 0x000fc8000fffe0ff */
[----:B------:R-:W-:Y:S01]  /*3120*/  ISETP.GE.AND P0, PT, R7, UR47, PT ;  /* 0x0000002f07007c0c */ /* 0x000fe2000bf06270 */
[----:B------:R-:W0:-:S12]  /*3130*/  SHFL.IDX PT, R8, R8, RZ, 0x1f ;  /* 0x00001fff08087589 */ /* 0x000e1800000e0000 */
[----:B------:R-:W-:Y:S05]  /*3140*/  @P0 BRA `(.L_x_150) ;  /* 0x0000001400240947 */ /* 0x000fea0003800000 */
[----:B------:R-:W2:Y:S02]  /*3150*/  LDC.64 R10, c[0x0][0x420] ;  /* 0x00010800ff0a7b82 */ /* 0x000ea40000000a00 */
[----:B--2---:R-:W-:-:S04]  /*3160*/  ISETP.NE.U32.AND P0, PT, R10, RZ, PT ;  /* 0x000000ff0a00720c */ /* 0x004fc80003f05070 */
[----:B------:R-:W-:-:S13]  /*3170*/  ISETP.NE.AND.EX P0, PT, R11, RZ, PT, P0 ;  /* 0x000000ff0b00720c */ /* 0x000fda0003f05300 */
[----:B------:R-:W-:Y:S05]  /*3180*/  @P0 BRA `(.L_x_151) ;  /* 0x0000000c00940947 */ /* 0x000fea0003800000 */
[----:B------:R-:W-:Y:S01]  /*3190*/  HFMA2 R6, -RZ, RZ, 0, 7.62939453125e-06 ;  /* 0x00000080ff067431 */ /* 0x000fe200000001ff */
[----:B------:R-:W-:Y:S01]  /*31a0*/  LOP3.LUT R9, RZ, R2, RZ, 0x33, !PT ;  /* 0x00000002ff097212 */ /* 0x000fe200078e33ff */
[----:B------:R-:W-:Y:S01]  /*31b0*/  BSSY.RECONVERGENT B1, `(.L_x_152) ;  /* 0x000001c000017945 */ /* 0x000fe20003800200 */
[----:B------:R-:W-:Y:S02]  /*31c0*/  IMAD.MOV.U32 R10, RZ, RZ, R7 ;  /* 0x000000ffff0a7224 */ /* 0x000fe400078e0007 */
[----:B------:R-:W-:-:S04]  /*31d0*/  VIADDMNMX R6, R7, R6, UR47, !PT ;  /* 0x0000002f07067e46 */ /* 0x000fc8000f800106 */
[----:B------:R-:W-:-:S04]  /*31e0*/  IADD3 R9, PT, PT, R6, -UR9, R9 ;  /* 0x8000000906097c10 */ /* 0x000fc8000fffe009 */
[C---:B------:R-:W-:Y:S02]  /*31f0*/  LOP3.LUT R6, R9.reuse, 0x180, RZ, 0xc0, !PT ;  /* 0x0000018009067812 */ /* 0x040fe400078ec0ff */
[----:B------:R-:W-:Y:S02]  /*3200*/  ISETP.GE.U32.AND P1, PT, R9, 0x180, PT ;  /* 0x000001800900780c */ /* 0x000fe40003f26070 */
[----:B------:R-:W-:Y:S02]  /*3210*/  ISETP.NE.AND P0, PT, R6, 0x180, PT ;  /* 0x000001800600780c */ /* 0x000fe40003f05270 */
[----:B------:R-:W-:-:S11]  /*3220*/  MOV R6, RZ ;  /* 0x000000ff00067202 */ /* 0x000fd60000000f00 */
[----:B------:R-:W-:Y:S05]  /*3230*/  @!P0 BRA `(.L_x_153) ;  /* 0x00000000004c8947 */ /* 0x000fea0003800000 */
[----:B------:R-:W-:Y:S02]  /*3240*/  IADD3 R10, PT, PT, R12, 0xa0, RZ ;  /* 0x000000a00c0a7810 */ /* 0x000fe40007ffe0ff */
[----:B------:R-:W-:Y:S02]  /*3250*/  LEA.HI R6, R9, 0x1, RZ, 0x19 ;  /* 0x0000000109067811 */ /* 0x000fe400078fc8ff */
[----:B------:R-:W-:Y:S01]  /*3260*/  LEA R14, R15, R10, 0x18 ;  /* 0x0000000a0f0e7211 */ /* 0x000fe200078ec0ff */
[----:B------:R-:W-:Y:S01]  /*3270*/  IMAD.MOV.U32 R10, RZ, RZ, R7 ;  /* 0x000000ffff0a7224 */ /* 0x000fe200078e0007 */
[----:B------:R-:W-:Y:S02]  /*3280*/  LOP3.LUT R9, R6, 0x3, RZ, 0xc0, !PT ;  /* 0x0000000306097812 */ /* 0x000fe400078ec0ff */
[----:B------:R-:W-:Y:S02]  /*3290*/  MOV R6, RZ ;  /* 0x000000ff00067202 */ /* 0x000fe40000000f00 */
[----:B------:R-:W-:-:S02]  /*32a0*/  IADD3 R11, PT, PT, R14, R5, RZ ;  /* 0x000000050e0b7210 */ /* 0x000fc40007ffe0ff */
[----:B------:R-:W-:-:S07]  /*32b0*/  IADD3 R9, PT, PT, -R9, RZ, RZ ;  /* 0x000000ff09097210 */ /* 0x000fce0007ffe1ff */
.L_x_154:
[----:B------:R-:W0:Y:S01]  /*32c0*/  LDS R13, [R11] ;  /* 0x000000000b0d7984 */ /* 0x000e220000000800 */
[----:B------:R-:W-:Y:S01]  /*32d0*/  VIADD R9, R9, 0x1 ;  /* 0x0000000109097836 */ /* 0x000fe20000000000 */
[----:B------:R-:W-:-:S04]  /*32e0*/  IADD3 R10, PT, PT, R10, 0x80, RZ ;  /* 0x000000800a0a7810 */ /* 0x000fc80007ffe0ff */
[----:B------:R-:W-:Y:S01]  /*32f0*/  ISETP.NE.AND P0, PT, R9, RZ, PT ;  /* 0x000000ff0900720c */ /* 0x000fe20003f05270 */
[----:B0-----:R-:W-:-:S04]  /*3300*/  FADD.FTZ R13, -R8, R13 ;  /* 0x0000000d080d7221 */ /* 0x001fc80000010100 */
[----:B------:R-:W-:-:S06]  /*3310*/  FMUL.FTZ R13, R13, 1.4426950216293334961 ;  /* 0x3fb8aa3b0d0d7820 */ /* 0x000fcc0000410000 */
[----:B------:R-:W0:Y:S02]  /*3320*/  MUFU.EX2 R13, R13 ;  /* 0x0000000d000d7308 */ /* 0x000e240000000800 */
[----:B0-----:R0:W-:Y:S01]  /*3330*/  STS [R11], R13 ;  /* 0x0000000d0b007388 */ /* 0x0011e20000000800 */
[----:B------:R-:W-:Y:S01]  /*3340*/  FADD.FTZ R6, R13, R6 ;  /* 0x000000060d067221 */ /* 0x000fe20000010000 */
[----:B0-----:R-:W-:Y:S01]  /*3350*/  IADD3 R11, PT, PT, R11, 0x200, RZ ;  /* 0x000002000b0b7810 */ /* 0x001fe20007ffe0ff */
[----:B------:R-:W-:Y:S06]  /*3360*/  @P0 BRA `(.L_x_154) ;  /* 0xfffffffc00d40947 */ /* 0x000fec000383ffff */
.L_x_153:
[----:B------:R-:W-:Y:S05]  /*3370*/  BSYNC.RECONVERGENT B1 ;  /* 0x0000000000017941 */ /* 0x000fea0003800200 */
.L_x_152:
[----:B------:R-:W-:Y:S05]  /*3380*/  @!P1 BRA `(.L_x_150) ;  /* 0x0000001000949947 */ /* 0x000fea0003800000 */
[----:B------:R-:W-:Y:S01]  /*3390*/  IADD3 R9, PT, PT, -R10, UR47, RZ ;  /* 0x0000002f0a097c10 */ /* 0x000fe2000fffe1ff */
[----:B------:R-:W-:Y:S01]  /*33a0*/  USHF.L.U32 UR4, UR9, 0x2, URZ ;  /* 0x0000000209047899 */ /* 0x000fe200080006ff */
[----:B------:R-:W-:Y:S01]  /*33b0*/  VIADD R12, R12, 0xa0 ;  /* 0x000000a00c0c7836 */ /* 0x000fe20000000000 */
[----:B------:R-:W-:Y:S01]  /*33c0*/  BSSY.RECONVERGENT B1, `(.L_x_155) ;  /* 0x000006e000017945 */ /* 0x000fe20003800200 */
[----:B------:R-:W-:Y:S02]  /*33d0*/  ISETP.GT.AND P1, PT, R9, 0x600, PT ;  /* 0x000006000900780c */ /* 0x000fe40003f24270 */
[----:B------:R-:W-:Y:S02]  /*33e0*/  PLOP3.LUT P0, PT, PT, PT, PT, 0x80, 0x8 ;  /* 0x000000000008781c */ /* 0x000fe40003f0f070 */
[----:B------:R-:W-:Y:S02]  /*33f0*/  LEA R12, R15, R12, 0x18 ;  /* 0x0000000c0f0c7211 */ /* 0x000fe400078ec0ff */
[----:B------:R-:W-:-:S04]  /*3400*/  LEA R9, R10, -UR4, 0x2 ;  /* 0x800000040a097c11 */ /* 0x000fc8000f8e10ff */
[----:B------:R-:W-:-:S03]  /*3410*/  IADD3 R9, PT, PT, R9, 0x400, R12 ;  /* 0x0000040009097810 */ /* 0x000fc60007ffe00c */
[----:B------:R-:W-:Y:S05]  /*3420*/  @!P1 BRA `(.L_x_156) ;  /* 0x00000004009c9947 */ /* 0x000fea0003800000 */
[----:B------:R-:W-:Y:S02]  /*3430*/  MOV R11, UR47 ;  /* 0x0000002f000b7c02 */ /* 0x000fe40008000f00 */
[----:B------:R-:W-:Y:S02]  /*3440*/  PLOP3.LUT P0, PT, PT, PT, PT, 0x8, 0x80 ;  /* 0x000000000080781c */ /* 0x000fe40003f0e170 */
[----:B------:R-:W-:-:S11]  /*3450*/  IADD3 R11, PT, PT, R11, -0x600, RZ ;  /* 0xfffffa000b0b7810 */ /* 0x000fd60007ffe0ff */
.L_x_157:
[----:B------:R-:W0:Y:S01]  /*3460*/  LDS R13, [R9+-0x400] ;  /* 0xfffc0000090d7984 */ /* 0x000e220000000800 */
[----:B------:R-:W-:-:S03]  /*3470*/  VIADD R10, R10, 0x800 ;  /* 0x000008000a0a7836 */ /* 0x000fc60000000000 */
[----:B------:R-:W2:Y:S02]  /*3480*/  LDS R15, [R9+-0x200] ;  /* 0xfffe0000090f7984 */ /* 0x000ea40000000800 */
[----:B------:R-:W-:Y:S02]  /*3490*/  ISETP.GE.AND P1, PT, R10, R11, PT ;  /* 0x0000000b0a00720c */ /* 0x000fe40003f26270 */
[----:B------:R-:W3:Y:S04]  /*34a0*/  LDS R17, [R9] ;  /* 0x0000000009117984 */ /* 0x000ee80000000800 */
[----:B------:R-:W5:Y:S04]  /*34b0*/  LDS R19, [R9+0x200] ;  /* 0x0002000009137984 */ /* 0x000f680000000800 */
[----:B------:R-:W5:Y:S04]  /*34c0*/  LDS R21, [R9+0x400] ;  /* 0x0004000009157984 */ /* 0x000f680000000800 */
[----:B------:R-:W5:Y:S04]  /*34d0*/  LDS R23, [R9+0x600] ;  /* 0x0006000009177984 */ /* 0x000f680000000800 */
[----:B----4-:R-:W4:Y:S04]  /*34e0*/  LDS R25, [R9+0x800] ;  /* 0x0008000009197984 */ /* 0x010f280000000800 */
[----:B------:R-:W4:Y:S04]  /*34f0*/  LDS R27, [R9+0xa00] ;  /* 0x000a0000091b7984 */ /* 0x000f280000000800 */
[----:B------:R-:W4:Y:S04]  /*3500*/  LDS R29, [R9+0x1000] ;  /* 0x00100000091d7984 */ /* 0x000f280000000800 */
[----:B------:R-:W4:Y:S01]  /*3510*/  LDS R31, [R9+0x1200] ;  /* 0x00120000091f7984 */ /* 0x000f220000000800 */
[----:B0-----:R-:W-:-:S03]  /*3520*/  FADD.FTZ R13, -R8, R13 ;  /* 0x0000000d080d7221 */ /* 0x001fc60000010100 */
[----:B-1----:R-:W0:Y:S01]  /*3530*/  LDS R33, [R9+0x1400] ;  /* 0x0014000009217984 */ /* 0x002e220000000800 */
[----:B------:R-:W-:Y:S01]  /*3540*/  FMUL.FTZ R12, R13, 1.4426950216293334961 ;  /* 0x3fb8aa3b0d0c7820 */ /* 0x000fe20000410000 */
[C---:B--2---:R-:W-:Y:S02]  /*3550*/  FADD.FTZ R15, -R8.reuse, R15 ;  /* 0x0000000f080f7221 */ /* 0x044fe40000010100 */
[----:B------:R-:W1:Y:S01]  /*3560*/  LDS R13, [R9+0xc00] ;  /* 0x000c0000090d7984 */ /* 0x000e620000000800 */
[C---:B---3--:R-:W-:Y:S01]  /*3570*/  FADD.FTZ R17, -R8.reuse, R17 ;  /* 0x0000001108117221 */ /* 0x048fe20000010100 */
[----:B------:R-:W-:Y:S01]  /*3580*/  FMUL.FTZ R14, R15, 1.4426950216293334961 ;  /* 0x3fb8aa3b0f0e7820 */ /* 0x000fe20000410000 */
[----:B------:R-:W2:Y:S01]  /*3590*/  MUFU.EX2 R12, R12 ;  /* 0x0000000c000c7308 */ /* 0x000ea20000000800 */
[----:B------:R-:W3:Y:S01]  /*35a0*/  LDS R15, [R9+0xe00] ;  /* 0x000e0000090f7984 */ /* 0x000ee20000000800 */
[----:B------:R-:W-:Y:S01]  /*35b0*/  FMUL.FTZ R17, R17, 1.4426950216293334961 ;  /* 0x3fb8aa3b11117820 */ /* 0x000fe20000410000 */
[C---:B-----5:R-:W-:Y:S01]  /*35c0*/  FADD.FTZ R19, -R8.reuse, R19 ;  /* 0x0000001308137221 */ /* 0x060fe20000010100 */
[----:B------:R-:W-:-:S03]  /*35d0*/  FADD.FTZ R21, -R8, R21 ;  /* 0x0000001508157221 */ /* 0x000fc60000010100 */
[----:B------:R-:W-:Y:S01]  /*35e0*/  FMUL.FTZ R19, R19, 1.4426950216293334961 ;  /* 0x3fb8aa3b13137820 */ /* 0x000fe20000410000 */
[----:B------:R5:W2:Y:S01]  /*35f0*/  MUFU.EX2 R18, R17 ;  /* 0x0000001100127308 */ /* 0x000aa20000000800 */
[----:B------:R-:W-:Y:S01]  /*3600*/  FMUL.FTZ R21, R21, 1.4426950216293334961 ;  /* 0x3fb8aa3b15157820 */ /* 0x000fe20000410000 */
[C---:B------:R-:W-:Y:S01]  /*3610*/  FADD.FTZ R23, -R8.reuse, R23 ;  /* 0x0000001708177221 */ /* 0x040fe20000010100 */
[----:B----4-:R-:W-:-:S03]  /*3620*/  FADD.FTZ R25, -R8, R25 ;  /* 0x0000001908197221 */ /* 0x010fc60000010100 */
[----:B------:R-:W-:Y:S02]  /*3630*/  FMUL.FTZ R23, R23, 1.4426950216293334961 ;  /* 0x3fb8aa3b17177820 */ /* 0x000fe40000410000 */
[----:B------:R-:W4:Y:S01]  /*3640*/  MUFU.EX2 R14, R14 ;  /* 0x0000000e000e7308 */ /* 0x000f220000000800 */
[----:B-----5:R-:W5:Y:S01]  /*3650*/  LDS R17, [R9+0x1600] ;  /* 0x0016000009117984 */ /* 0x020f620000000800 */
[----:B------:R-:W-:Y:S01]  /*3660*/  FMUL.FTZ R25, R25, 1.4426950216293334961 ;  /* 0x3fb8aa3b19197820 */ /* 0x000fe20000410000 */
[C---:B------:R-:W-:Y:S02]  /*3670*/  FADD.FTZ R27, -R8.reuse, R27 ;  /* 0x0000001b081b7221 */ /* 0x040fe40000010100 */
[----:B--2---:R-:W-:Y:S01]  /*3680*/  STS [R9+-0x400], R12 ;  /* 0xfffc000c09007388 */ /* 0x004fe20000000800 */
[C---:B------:R-:W-:Y:S01]  /*3690*/  FADD.FTZ R29, -R8.reuse, R29 ;  /* 0x0000001d081d7221 */ /* 0x040fe20000010100 */
[----:B------:R-:W-:Y:S01]  /*36a0*/  FMUL.FTZ R27, R27, 1.4426950216293334961 ;  /* 0x3fb8aa3b1b1b7820 */ /* 0x000fe20000410000 */
[----:B------:R2:W3:Y:S01]  /*36b0*/  MUFU.EX2 R20, R19 ;  /* 0x0000001300147308 */ /* 0x0004e20000000800 */
[----:B------:R-:W-:Y:S01]  /*36c0*/  STS [R9], R18 ;  /* 0x0000001209007388 */ /* 0x000fe20000000800 */
[----:B------:R-:W-:Y:S01]  /*36d0*/  FMUL.FTZ R29, R29, 1.4426950216293334961 ;  /* 0x3fb8aa3b1d1d7820 */ /* 0x000fe20000410000 */
[----:B------:R-:W-:-:S04]  /*36e0*/  FADD.FTZ R31, -R8, R31 ;  /* 0x0000001f081f7221 */ /* 0x000fc80000010100 */
[----:B------:R-:W-:Y:S01]  /*36f0*/  FMUL.FTZ R31, R31, 1.4426950216293334961 ;  /* 0x3fb8aa3b1f1f7820 */ /* 0x000fe20000410000 */
[----:B------:R3:W3:Y:S01]  /*3700*/  MUFU.EX2 R22, R21 ;  /* 0x0000001500167308 */ /* 0x0006e20000000800 */
[----:B--2---:R-:W2:Y:S01]  /*3710*/  LDS R19, [R9+0x1800] ;  /* 0x0018000009137984 */ /* 0x004ea20000000800 */
[C---:B0-----:R-:W-:Y:S01]  /*3720*/  FADD.FTZ R33, -R8.reuse, R33 ;  /* 0x0000002108217221 */ /* 0x041fe20000010100 */
[C---:B-1----:R-:W-:Y:S02]  /*3730*/  FADD.FTZ R13, -R8.reuse, R13 ;  /* 0x0000000d080d7221 */ /* 0x042fe40000010100 */
[----:B----4-:R-:W-:Y:S01]  /*3740*/  STS [R9+-0x200], R14 ;  /* 0xfffe000e09007388 */ /* 0x010fe20000000800 */
[----:B------:R-:W-:Y:S01]  /*3750*/  FMUL.FTZ R33, R33, 1.4426950216293334961 ;  /* 0x3fb8aa3b21217820 */ /* 0x000fe20000410000 */
[----:B------:R-:W-:Y:S02]  /*3760*/  FMUL.FTZ R13, R13, 1.4426950216293334961 ;  /* 0x3fb8aa3b0d0d7820 */ /* 0x000fe40000410000 */
[----:B---3--:R-:W0:Y:S01]  /*3770*/  LDS R21, [R9+0x1a00] ;  /* 0x001a000009157984 */ /* 0x008e220000000800 */
[----:B------:R-:W1:Y:S01]  /*3780*/  MUFU.EX2 R24, R23 ;  /* 0x0000001700187308 */ /* 0x000e620000000800 */
[----:B------:R-:W-:-:S02]  /*3790*/  FADD.FTZ R15, -R8, R15 ;  /* 0x0000000f080f7221 */ /* 0x000fc40000010100 */
[----:B------:R-:W-:Y:S02]  /*37a0*/  STS [R9+0x200], R20 ;  /* 0x0002001409007388 */ /* 0x000fe40000000800 */
[----:B------:R-:W-:Y:S02]  /*37b0*/  FMUL.FTZ R15, R15, 1.4426950216293334961 ;  /* 0x3fb8aa3b0f0f7820 */ /* 0x000fe40000410000 */
[----:B------:R-:W-:Y:S01]  /*37c0*/  STS [R9+0x400], R22 ;  /* 0x0004001609007388 */ /* 0x000fe20000000800 */
[----:B------:R3:W4:Y:S01]  /*37d0*/  MUFU.EX2 R32, R13 ;  /* 0x0000000d00207308 */ /* 0x0007220000000800 */
[----:B-----5:R-:W-:-:S07]  /*37e0*/  FADD.FTZ R17, -R8, R17 ;  /* 0x0000001108117221 */ /* 0x020fce0000010100 */
[----:B------:R-:W5:Y:S01]  /*37f0*/  MUFU.EX2 R26, R25 ;  /* 0x00000019001a7308 */ /* 0x000f620000000800 */
[----:B---3--:R-:W-:Y:S01]  /*3800*/  FADD.FTZ R13, R12, R6 ;  /* 0x000000060c0d7221 */ /* 0x008fe20000010000 */
[----:B-1----:R-:W-:Y:S01]  /*3810*/  STS [R9+0x600], R24 ;  /* 0x0006001809007388 */ /* 0x002fe20000000800 */
[----:B------:R-:W-:Y:S02]  /*3820*/  FMUL.FTZ R17, R17, 1.4426950216293334961 ;  /* 0x3fb8aa3b11117820 */ /* 0x000fe40000410000 */
[----:B------:R-:W-:-:S03]  /*3830*/  FADD.FTZ R13, R13, R14 ;  /* 0x0000000e0d0d7221 */ /* 0x000fc60000010000 */
[----:B------:R-:W1:Y:S01]  /*3840*/  MUFU.EX2 R28, R27 ;  /* 0x0000001b001c7308 */ /* 0x000e620000000800 */
[----:B------:R-:W-:Y:S01]  /*3850*/  FADD.FTZ R13, R13, R18 ;  /* 0x000000120d0d7221 */ /* 0x000fe20000010000 */
[----:B----4-:R-:W-:Y:S03]  /*3860*/  STS [R9+0xc00], R32 ;  /* 0x000c002009007388 */ /* 0x010fe60000000800 */
[----:B------:R-:W-:Y:S01]  /*3870*/  FADD.FTZ R13, R13, R20 ;  /* 0x000000140d0d7221 */ /* 0x000fe20000010000 */
[----:B--2---:R-:W-:Y:S02]  /*3880*/  FADD.FTZ R19, -R8, R19 ;  /* 0x0000001308137221 */ /* 0x004fe40000010100 */
[----:B------:R-:W2:Y:S01]  /*3890*/  MUFU.EX2 R34, R15 ;  /* 0x0000000f00227308 */ /* 0x000ea20000000800 */
[----:B------:R-:W-:Y:S01]  /*38a0*/  FADD.FTZ R13, R13, R22 ;  /* 0x000000160d0d7221 */ /* 0x000fe20000010000 */
[----:B-----5:R-:W-:Y:S01]  /*38b0*/  STS [R9+0x800], R26 ;  /* 0x0008001a09007388 */ /* 0x020fe20000000800 */
[----:B------:R-:W-:-:S02]  /*38c0*/  FMUL.FTZ R19, R19, 1.4426950216293334961 ;  /* 0x3fb8aa3b13137820 */ /* 0x000fc40000410000 */
[----:B------:R-:W-:Y:S01]  /*38d0*/  FADD.FTZ R13, R13, R24 ;  /* 0x000000180d0d7221 */ /* 0x000fe20000010000 */
[----:B0-----:R-:W-:Y:S02]  /*38e0*/  FADD.FTZ R21, -R8, R21 ;  /* 0x0000001508157221 */ /* 0x001fe40000010100 */
[----:B------:R-:W0:Y:S01]  /*38f0*/  MUFU.EX2 R36, R29 ;  /* 0x0000001d00247308 */ /* 0x000e220000000800 */
[----:B------:R-:W-:Y:S01]  /*3900*/  FADD.FTZ R13, R13, R26 ;  /* 0x0000001a0d0d7221 */ /* 0x000fe20000010000 */
[----:B-1----:R-:W-:Y:S01]  /*3910*/  STS [R9+0xa00], R28 ;  /* 0x000a001c09007388 */ /* 0x002fe20000000800 */
[----:B------:R-:W-:Y:S02]  /*3920*/  FMUL.FTZ R21, R21, 1.4426950216293334961 ;  /* 0x3fb8aa3b15157820 */ /* 0x000fe40000410000 */
[----:B------:R-:W-:-:S03]  /*3930*/  FADD.FTZ R13, R13, R28 ;  /* 0x0000001c0d0d7221 */ /* 0x000fc60000010000 */
[----:B------:R-:W1:Y:S01]  /*3940*/  MUFU.EX2 R38, R31 ;  /* 0x0000001f00267308 */ /* 0x000e620000000800 */
[----:B------:R-:W-:Y:S01]  /*3950*/  FADD.FTZ R13, R13, R32 ;  /* 0x000000200d0d7221 */ /* 0x000fe20000010000 */
[----:B--2---:R-:W-:Y:S03]  /*3960*/  STS [R9+0xe00], R34 ;  /* 0x000e002209007388 */ /* 0x004fe60000000800 */
[----:B------:R-:W-:-:S03]  /*3970*/  FADD.FTZ R13, R13, R34 ;  /* 0x000000220d0d7221 */ /* 0x000fc60000010000 */
        /* <DEDUP_REMOVED lines=8> */
[----:B------:R2:W-:Y:S06]  /*3a00*/  STS [R9+0x1400], R6 ;  /* 0x0014000609007388 */ /* 0x0005ec0000000800 */
[----:B------:R-:W3:Y:S01]  /*3a10*/  MUFU.EX2 R44, R21 ;  /* 0x00000015002c7308 */ /* 0x000ee20000000800 */
[----:B0-----:R-:W-:Y:S01]  /*3a20*/  FADD.FTZ R13, R13, R40 ;  /* 0x000000280d0d7221 */ /* 0x001fe20000010000 */
[----:B------:R-:W-:Y:S03]  /*3a30*/  STS [R9+0x1600], R40 ;  /* 0x0016002809007388 */ /* 0x000fe60000000800 */
[----:B-1----:R-:W-:Y:S01]  /*3a40*/  FADD.FTZ R13, R13, R42 ;  /* 0x0000002a0d0d7221 */ /* 0x002fe20000010000 */
[----:B------:R-:W-:Y:S04]  /*3a50*/  STS [R9+0x1800], R42 ;  /* 0x0018002a09007388 */ /* 0x000fe80000000800 */
[----:B---3--:R0:W-:Y:S01]  /*3a60*/  STS [R9+0x1a00], R44 ;  /* 0x001a002c09007388 */ /* 0x0081e20000000800 */
[----:B--2---:R-:W-:Y:S01]  /*3a70*/  FADD.FTZ R6, R13, R44 ;  /* 0x0000002c0d067221 */ /* 0x004fe20000010000 */
[----:B0-----:R-:W-:Y:S01]  /*3a80*/  IADD3 R9, PT, PT, R9, 0x2000, RZ ;  /* 0x0000200009097810 */ /* 0x001fe20007ffe0ff */
[----:B------:R-:W-:Y:S06]  /*3a90*/  @!P1 BRA `(.L_x_157) ;  /* 0xfffffff800709947 */ /* 0x000fec000383ffff */
.L_x_156:
[----:B------:R-:W-:Y:S05]  /*3aa0*/  BSYNC.RECONVERGENT B1 ;  /* 0x0000000000017941 */ /* 0x000fea0003800200 */
.L_x_155:
[----:B------:R-:W-:Y:S01]  /*3ab0*/  IADD3 R11, PT, PT, -R10, UR47, RZ ;  /* 0x0000002f0a0b7c10 */ /* 0x000fe2000fffe1ff */
[----:B------:R-:W-:Y:S03]  /*3ac0*/  BSSY.RECONVERGENT B1, `(.L_x_158) ;  /* 0x0000036000017945 */ /* 0x000fe60003800200 */
[----:B------:R-:W-:-:S13]  /*3ad0*/  ISETP.GT.AND P1, PT, R11, 0x200, PT ;  /* 0x000002000b00780c */ /* 0x000fda0003f24270 */
[----:B------:R-:W-:Y:S05]  /*3ae0*/  @!P1 BRA `(.L_x_159) ;  /* 0x0000000000cc9947 */ /* 0x000fea0003800000 */
[----:B------:R-:W0:Y:S01]  /*3af0*/  LDS R11, [R9+-0x400] ;  /* 0xfffc0000090b7984 */ /* 0x000e220000000800 */
[----:B------:R-:W-:Y:S02]  /*3b00*/  PLOP3.LUT P0, PT, PT, PT, PT, 0x8, 0x80 ;  /* 0x000000000080781c */ /* 0x000fe40003f0e170 */
[----:B------:R-:W-:Y:S01]  /*3b10*/  IADD3 R10, PT, PT, R10, 0x400, RZ ;  /* 0x000004000a0a7810 */ /* 0x000fe20007ffe0ff */
[----:B------:R-:W2:Y:S04]  /*3b20*/  LDS R13, [R9+-0x200] ;  /* 0xfffe0000090d7984 */ /* 0x000ea80000000800 */
[----:B------:R-:W3:Y:S04]  /*3b30*/  LDS R15, [R9] ;  /* 0x00000000090f7984 */ /* 0x000ee80000000800 */
[----:B------:R-:W5:Y:S04]  /*3b40*/  LDS R17, [R9+0x200] ;  /* 0x0002000009117984 */ /* 0x000f680000000800 */
[----:B------:R-:W1:Y:S04]  /*3b50*/  LDS R19, [R9+0x400] ;  /* 0x0004000009137984 */ /* 0x000e680000000800 */
[----:B------:R-:W1:Y:S04]  /*3b60*/  LDS R21, [R9+0x600] ;  /* 0x0006000009157984 */ /* 0x000e680000000800 */
[----:B------:R-:W1:Y:S04]  /*3b70*/  LDS R23, [R9+0x800] ;  /* 0x0008000009177984 */ /* 0x000e680000000800 */
[----:B----4-:R-:W4:Y:S01]  /*3b80*/  LDS R25, [R9+0xa00] ;  /* 0x000a000009197984 */ /* 0x010f220000000800 */
[----:B0-----:R-:W-:-:S04]  /*3b90*/  FADD.FTZ R11, -R8, R11 ;  /* 0x0000000b080b7221 */ /* 0x001fc80000010100 */
[----:B------:R-:W-:Y:S01]  /*3ba0*/  FMUL.FTZ R11, R11, 1.4426950216293334961 ;  /* 0x3fb8aa3b0b0b7820 */ /* 0x000fe20000410000 */
[C---:B--2---:R-:W-:Y:S01]  /*3bb0*/  FADD.FTZ R13, -R8.reuse, R13 ;  /* 0x0000000d080d7221 */ /* 0x044fe20000010100 */
[----:B---3--:R-:W-:-:S03]  /*3bc0*/  FADD.FTZ R15, -R8, R15 ;  /* 0x0000000f080f7221 */ /* 0x008fc60000010100 */
[----:B------:R-:W-:Y:S01]  /*3bd0*/  FMUL.FTZ R13, R13, 1.4426950216293334961 ;  /* 0x3fb8aa3b0d0d7820 */ /* 0x000fe20000410000 */
[----:B------:R-:W0:Y:S01]  /*3be0*/  MUFU.EX2 R11, R11 ;  /* 0x0000000b000b7308 */ /* 0x000e220000000800 */
[----:B------:R-:W-:Y:S01]  /*3bf0*/  FMUL.FTZ R15, R15, 1.4426950216293334961 ;  /* 0x3fb8aa3b0f0f7820 */ /* 0x000fe20000410000 */
[C---:B-----5:R-:W-:Y:S01]  /*3c00*/  FADD.FTZ R17, -R8.reuse, R17 ;  /* 0x0000001108117221 */ /* 0x060fe20000010100 */
[----:B-1----:R-:W-:-:S03]  /*3c10*/  FADD.FTZ R19, -R8, R19 ;  /* 0x0000001308137221 */ /* 0x002fc60000010100 */
[----:B------:R-:W-:Y:S02]  /*3c20*/  FMUL.FTZ R17, R17, 1.4426950216293334961 ;  /* 0x3fb8aa3b11117820 */ /* 0x000fe40000410000 */
[----:B------:R-:W1:Y:S01]  /*3c30*/  MUFU.EX2 R13, R13 ;  /* 0x0000000d000d7308 */ /* 0x000e620000000800 */
[----:B------:R-:W-:Y:S01]  /*3c40*/  FMUL.FTZ R19, R19, 1.4426950216293334961 ;  /* 0x3fb8aa3b13137820 */ /* 0x000fe20000410000 */
[C---:B------:R-:W-:Y:S01]  /*3c50*/  FADD.FTZ R21, -R8.reuse, R21 ;  /* 0x0000001508157221 */ /* 0x040fe20000010100 */
[----:B------:R-:W-:-:S03]  /*3c60*/  FADD.FTZ R23, -R8, R23 ;  /* 0x0000001708177221 */ /* 0x000fc60000010100 */
[----:B------:R-:W-:Y:S02]  /*3c70*/  FMUL.FTZ R21, R21, 1.4426950216293334961 ;  /* 0x3fb8aa3b15157820 */ /* 0x000fe40000410000 */
[----:B------:R-:W2:Y:S01]  /*3c80*/  MUFU.EX2 R15, R15 ;  /* 0x0000000f000f7308 */ /* 0x000ea20000000800 */
[----:B0-----:R-:W-:Y:S01]  /*3c90*/  FADD.FTZ R6, R6, R11 ;  /* 0x0000000b06067221 */ /* 0x001fe20000010000 */
[----:B----4-:R-:W-:Y:S01]  /*3ca0*/  FADD.FTZ R25, -R8, R25 ;  /* 0x0000001908197221 */ /* 0x010fe20000010100 */
        /* <DEDUP_REMOVED lines=22> */
[----:B0-----:R-:W-:-:S07]  /*3e10*/  VIADD R9, R9, 0x1000 ;  /* 0x0000100009097836 */ /* 0x001fce0000000000 */
.L_x_159:
[----:B------:R-:W-:Y:S05]  /*3e20*/  BSYNC.RECONVERGENT B1 ;  /* 0x0000000000017941 */ /* 0x000fea0003800200 */
.L_x_158:
[----:B------:R-:W-:-:S13]  /*3e30*/  ISETP.LT.OR P0, PT, R10, UR47, P0 ;  /* 0x0000002f0a007c0c */ /* 0x000fda0008701670 */
[----:B------:R-:W-:Y:S05]  /*3e40*/  @!P0 BRA `(.L_x_150) ;  /* 0x0000000400e48947 */ /* 0x000fea0003800000 */
[----:B------:R-:W0:Y:S04]  /*3e50*/  LDS R11, [R9+-0x400] ;  /* 0xfffc0000090b7984 */ /* 0x000e280000000800 */
[----:B------:R-:W2:Y:S04]  /*3e60*/  LDS R13, [R9+-0x200] ;  /* 0xfffe0000090d7984 */ /* 0x000ea80000000800 */
[----:B------:R-:W3:Y:S04]  /*3e70*/  LDS R15, [R9] ;  /* 0x00000000090f7984 */ /* 0x000ee80000000800 */
[----:B------:R-:W5:Y:S01]  /*3e80*/  LDS R17, [R9+0x200] ;  /* 0x0002000009117984 */ /* 0x000f620000000800 */
[C---:B0-----:R-:W-:Y:S01]  /*3e90*/  FADD.FTZ R11, -R8.reuse, R11 ;  /* 0x0000000b080b7221 */ /* 0x041fe20000010100 */
[----:B--2---:R-:W-:-:S03]  /*3ea0*/  FADD.FTZ R13, -R8, R13 ;  /* 0x0000000d080d7221 */ /* 0x004fc60000010100 */
[----:B------:R-:W-:Y:S01]  /*3eb0*/  FMUL.FTZ R11, R11, 1.4426950216293334961 ;  /* 0x3fb8aa3b0b0b7820 */ /* 0x000fe20000410000 */
[----:B---3--:R-:W-:Y:S01]  /*3ec0*/  FADD.FTZ R15, -R8, R15 ;  /* 0x0000000f080f7221 */ /* 0x008fe20000010100 */
[----:B------:R-:W-:-:S04]  /*3ed0*/  FMUL.FTZ R13, R13, 1.4426950216293334961 ;  /* 0x3fb8aa3b0d0d7820 */ /* 0x000fc80000410000 */
[----:B------:R-:W0:Y:S01]  /*3ee0*/  MUFU.EX2 R11, R11 ;  /* 0x0000000b000b7308 */ /* 0x000e220000000800 */
[----:B-----5:R-:W-:Y:S01]  /*3ef0*/  FADD.FTZ R17, -R8, R17 ;  /* 0x0000001108117221 */ /* 0x020fe20000010100 */
[----:B------:R-:W-:-:S03]  /*3f00*/  FMUL.FTZ R15, R15, 1.4426950216293334961 ;  /* 0x3fb8aa3b0f0f7820 */ /* 0x000fc60000410000 */
[----:B------:R-:W-:-:S03]  /*3f10*/  FMUL.FTZ R17, R17, 1.4426950216293334961 ;  /* 0x3fb8aa3b11117820 */ /* 0x000fc60000410000 */
[----:B------:R-:W2:Y:S08]  /*3f20*/  MUFU.EX2 R13, R13 ;  /* 0x0000000d000d7308 */ /* 0x000eb00000000800 */
[----:B------:R-:W3:Y:S01]  /*3f30*/  MUFU.EX2 R15, R15 ;  /* 0x0000000f000f7308 */ /* 0x000ee20000000800 */
[----:B0-----:R0:W-:Y:S01]  /*3f40*/  STS [R9+-0x400], R11 ;  /* 0xfffc000b09007388 */ /* 0x0011e20000000800 */
[----:B------:R-:W-:-:S06]  /*3f50*/  FADD.FTZ R6, R6, R11 ;  /* 0x0000000b06067221 */ /* 0x000fcc0000010000 */
[----:B------:R-:W5:Y:S01]  /*3f60*/  MUFU.EX2 R17, R17 ;  /* 0x0000001100117308 */ /* 0x000f620000000800 */
[----:B--2---:R0:W-:Y:S01]  /*3f70*/  STS [R9+-0x200], R13 ;  /* 0xfffe000d09007388 */ /* 0x0041e20000000800 */
[----:B------:R-:W-:-:S03]  /*3f80*/  FADD.FTZ R6, R6, R13 ;  /* 0x0000000d06067221 */ /* 0x000fc60000010000 */
[----:B---3--:R0:W-:Y:S01]  /*3f90*/  STS [R9], R15 ;  /* 0x0000000f09007388 */ /* 0x0081e20000000800 */
[----:B------:R-:W-:-:S03]  /*3fa0*/  FADD.FTZ R6, R6, R15 ;  /* 0x0000000f06067221 */ /* 0x000fc60000010000 */
[----:B-----5:R0:W-:Y:S01]  /*3fb0*/  STS [R9+0x200], R17 ;  /* 0x0002001109007388 */ /* 0x0201e20000000800 */
[----:B------:R-:W-:Y:S01]  /*3fc0*/  FADD.FTZ R6, R6, R17 ;  /* 0x0000001106067221 */ /* 0x000fe20000010000 */
[----:B------:R-:W-:Y:S06]  /*3fd0*/  BRA `(.L_x_150) ;  /* 0x0000000400807947 */ /* 0x000fec0003800000 */
.L_x_151:
[----:B------:R-:W-:Y:S01]  /*3fe0*/  HFMA2 R6, -RZ, RZ, 0, 7.62939453125e-06 ;  /* 0x00000080ff067431 */ /* 0x000fe200000001ff */
[----:B------:R-:W-:Y:S01]  /*3ff0*/  LOP3.LUT R9, RZ, R2, RZ, 0x33, !PT ;  /* 0x00000002ff097212 */ /* 0x000fe200078e33ff */
[----:B------:R-:W-:Y:S03]  /*4000*/  BSSY.RECONVERGENT B1, `(.L_x_160) ;  /* 0x0000024000017945 */ /* 0x000fe60003800200 */
[----:B------:R-:W-:-:S04]  /*4010*/  VIADDMNMX R6, R7, R6, UR47, !PT ;  /* 0x0000002f07067e46 */ /* 0x000fc8000f800106 */
[----:B------:R-:W-:Y:S01]  /*4020*/  IADD3 R13, PT, PT, R6, -UR9, R9 ;  /* 0x80000009060d7c10 */ /* 0x000fe2000fffe009 */
[----:B------:R-:W-:-:S03]  /*4030*/  IMAD.MOV.U32 R9, RZ, RZ, R7 ;  /* 0x000000ffff097224 */ /* 0x000fc600078e0007 */
[C---:B------:R-:W-:Y:S02]  /*4040*/  LOP3.LUT R6, R13.reuse, 0x180, RZ, 0xc0, !PT ;  /* 0x000001800d067812 */ /* 0x040fe400078ec0ff */
[----:B------:R-:W-:Y:S02]  /*4050*/  ISETP.GE.U32.AND P0, PT, R13, 0x180, PT ;  /* 0x000001800d00780c */ /* 0x000fe40003f06070 */
[----:B------:R-:W-:Y:S02]  /*4060*/  ISETP.NE.AND P1, PT, R6, 0x180, PT ;  /* 0x000001800600780c */ /* 0x000fe40003f25270 */
[----:B------:R-:W-:-:S11]  /*4070*/  MOV R6, RZ ;  /* 0x000000ff00067202 */ /* 0x000fd60000000f00 */
[----:B------:R-:W-:Y:S05]  /*4080*/  @!P1 BRA `(.L_x_161) ;  /* 0x00000000006c9947 */ /* 0x000fea0003800000 */
[----:B------:R-:W-:Y:S01]  /*4090*/  IADD3 R12, PT, PT, R12, 0xa0, RZ ;  /* 0x000000a00c0c7810 */ /* 0x000fe20007ffe0ff */
[--C-:B------:R-:W-:Y:S01]  /*40a0*/  IMAD.MOV.U32 R9, RZ, RZ, R7.reuse ;  /* 0x000000ffff097224 */ /* 0x100fe200078e0007 */
[----:B------:R-:W-:Y:S02]  /*40b0*/  LEA.HI R6, R13, 0x1, RZ, 0x19 ;  /* 0x000000010d067811 */ /* 0x000fe400078fc8ff */
[----:B------:R-:W-:Y:S02]  /*40c0*/  IADD3 R17, P1, P2, R10, UR44, R7 ;  /* 0x0000002c0a117c10 */ /* 0x000fe4000fa3e007 */
[----:B------:R-:W-:Y:S02]  /*40d0*/  LEA R12, R15, R12, 0x18 ;  /* 0x0000000c0f0c7211 */ /* 0x000fe400078ec0ff */
[----:B------:R-:W-:Y:S02]  /*40e0*/  LOP3.LUT R10, R6, 0x3, RZ, 0xc0, !PT ;  /* 0x00000003060a7812 */ /* 0x000fe400078ec0ff */
[----:B------:R-:W-:-:S02]  /*40f0*/  IADD3.X R11, PT, PT, R30, R11, RZ, P1, P2 ;  /* 0x0000000b1e0b7210 */ /* 0x000fc40000fe44ff */
[----:B------:R-:W-:Y:S02]  /*4100*/  MOV R6, RZ ;  /* 0x000000ff00067202 */ /* 0x000fe40000000f00 */
[----:B------:R-:W-:Y:S02]  /*4110*/  IADD3 R12, PT, PT, R12, R5, RZ ;  /* 0x000000050c0c7210 */ /* 0x000fe40007ffe0ff */
[----:B------:R-:W-:-:S07]  /*4120*/  IADD3 R13, PT, PT, -R10, RZ, RZ ;  /* 0x000000ff0a0d7210 */ /* 0x000fce0007ffe1ff */
.L_x_162:
[----:B------:R-:W-:-:S06]  /*4130*/  IMAD.MOV.U32 R10, RZ, RZ, R17 ;  /* 0x000000ffff0a7224 */ /* 0x000fcc00078e0011 */
[----:B------:R2:W3:Y:S01]  /*4140*/  LDG.E.U8 R10, desc[UR36][R10.64] ;  /* 0x000000240a0a7981 */ /* 0x0004e2000c1e1100 */
[----:B------:R-:W-:Y:S01]  /*4150*/  IADD3 R13, PT, PT, R13, 0x1, RZ ;  /* 0x000000010d0d7810 */ /* 0x000fe20007ffe0ff */
[----:B------:R-:W-:Y:S01]  /*4160*/  VIADD R9, R9, 0x80 ;  /* 0x0000008009097836 */ /* 0x000fe20000000000 */
[----:B------:R-:W-:-:S04]  /*4170*/  IADD3 R17, P2, PT, R17, 0x80, RZ ;  /* 0x0000008011117810 */ /* 0x000fc80007f5e0ff */
[----:B--2---:R-:W-:Y:S02]  /*4180*/  IADD3.X R11, PT, PT, RZ, R11, RZ, P2, !PT ;  /* 0x0000000bff0b7210 */ /* 0x004fe400017fe4ff */
[----:B---3--:R-:W-:-:S13]  /*4190*/  ISETP.NE.AND P1, PT, R10, RZ, PT ;  /* 0x000000ff0a00720c */ /* 0x008fda0003f25270 */
[----:B------:R-:W0:Y:S02]  /*41a0*/  @!P1 LDS R15, [R12] ;  /* 0x000000000c0f9984 */ /* 0x000e240000000800 */
[----:B0-----:R-:W-:Y:S01]  /*41b0*/  @!P1 FADD.FTZ R14, -R8, R15 ;  /* 0x0000000f080e9221 */ /* 0x001fe20000010100 */
[----:B------:R-:W-:-:S03]  /*41c0*/  HFMA2 R15, -RZ, RZ, 0, 0 ;  /* 0x00000000ff0f7431 */ /* 0x000fc600000001ff */
[----:B------:R-:W-:-:S04]  /*41d0*/  @!P1 FMUL.FTZ R14, R14, 1.4426950216293334961 ;  /* 0x3fb8aa3b0e0e9820 */ /* 0x000fc80000410000 */
[----:B------:R-:W0:Y:S01]  /*41e0*/  @!P1 MUFU.EX2 R15, R14 ;  /* 0x0000000e000f9308 */ /* 0x000e220000000800 */
[----:B------:R-:W-:Y:S01]  /*41f0*/  ISETP.NE.AND P1, PT, R13, RZ, PT ;  /* 0x000000ff0d00720c */ /* 0x000fe20003f25270 */
[----:B0-----:R0:W-:Y:S01]  /*4200*/  STS [R12], R15 ;  /* 0x0000000f0c007388 */ /* 0x0011e20000000800 */
[----:B------:R-:W-:Y:S01]  /*4210*/  FADD.FTZ R6, R15, R6 ;  /* 0x000000060f067221 */ /* 0x000fe20000010000 */
[----:B0-----:R-:W-:-:S10]  /*4220*/  IADD3 R12, PT, PT, R12, 0x200, RZ ;  /* 0x000002000c0c7810 */ /* 0x001fd40007ffe0ff */
[----:B------:R-:W-:Y:S05]  /*4230*/  @P1 BRA `(.L_x_162) ;  /* 0xfffffffc00bc1947 */ /* 0x000fea000383ffff */
.L_x_161:
[----:B------:R-:W-:Y:S05]  /*4240*/  BSYNC.RECONVERGENT B1 ;  /* 0x0000000000017941 */ /* 0x000fea0003800200 */
.L_x_160:
[----:B------:R-:W-:Y:S05]  /*4250*/  @!P0 BRA `(.L_x_150) ;  /* 0x0000000000e08947 */ /* 0x000fea0003800000 */
[----:B------:R-:W2:Y:S01]  /*4260*/  S2R R12, SR_CgaCtaId ;  /* 0x00000000000c7919 */ /* 0x000ea20000008800 */
[----:B------:R-:W3:Y:S01]  /*4270*/  LDCU.64 UR10, c[0x0][0x420] ;  /* 0x00008400ff0a77ac */ /* 0x000ee20008000a00 */
[----:B------:R-:W-:Y:S01]  /*4280*/  MOV R10, 0x400 ;  /* 0x00000400000a7802 */ /* 0x000fe20000000f00 */
[----:B------:R-:W-:-:S03]  /*4290*/  USHF.L.U32 UR4, UR9, 0x2, URZ ;  /* 0x0000000209047899 */ /* 0x000fc600080006ff */
[----:B------:R-:W-:-:S03]  /*42a0*/  IADD3 R11, PT, PT, R10, 0xa0, RZ ;  /* 0x000000a00a0b7810 */ /* 0x000fc60007ffe0ff */
[----:B------:R-:W-:Y:S01]  /*42b0*/  LEA R10, R9, -UR4, 0x2 ;  /* 0x80000004090a7c11 */ /* 0x000fe2000f8e10ff */
[----:B---3--:R-:W-:-:S05]  /*42c0*/  IMAD.U32 R14, RZ, RZ, UR10 ;  /* 0x0000000aff0e7e24 */ /* 0x008fca000f8e00ff */
[----:B------:R-:W-:-:S04]  /*42d0*/  IADD3 R14, P0, P1, R14, UR44, R9 ;  /* 0x0000002c0e0e7c10 */ /* 0x000fc8000f91e009 */
[----:B------:R-:W-:Y:S02]  /*42e0*/  IADD3 R14, P2, PT, R14, 0x100, RZ ;  /* 0x000001000e0e7810 */ /* 0x000fe40007f5e0ff */
[----:B--2---:R-:W-:Y:S02]  /*42f0*/  LEA R13, R12, R11, 0x18 ;  /* 0x0000000b0c0d7211 */ /* 0x004fe400078ec0ff */
[----:B------:R-:W-:Y:S02]  /*4300*/  IADD3.X R11, PT, PT, R30, UR11, RZ, P0, P1 ;  /* 0x0000000b1e0b7c10 */ /* 0x000fe400087e24ff */
[----:B------:R-:W-:Y:S02]  /*4310*/  IADD3 R12, PT, PT, R10, 0x400, R13 ;  /* 0x000004000a0c7810 */ /* 0x000fe40007ffe00d */
[----:B------:R-:W-:-:S07]  /*4320*/  IADD3.X R11, PT, PT, RZ, R11, RZ, P2, !PT ;  /* 0x0000000bff0b7210 */ /* 0x000fce00017fe4ff */
.L_x_163:
[----:B------:R-:W-:-:S05]  /*4330*/  IMAD.MOV.U32 R10, RZ, RZ, R14 ;  /* 0x000000ffff0a7224 */ /* 0x000fca00078e000e */
[----:B------:R-:W2:Y:S04]  /*4340*/  LDG.E.U8 R15, desc[UR36][R10.64+-0x100] ;  /* 0xffff00240a0f7981 */ /* 0x000ea8000c1e1100 */
[----:B------:R-:W3:Y:S04]  /*4350*/  LDG.E.U8 R13, desc[UR36][R10.64+-0x80] ;  /* 0xffff80240a0d7981 */ /* 0x000ee8000c1e1100 */
[----:B------:R-:W5:Y:S04]  /*4360*/  LDG.E.U8 R14, desc[UR36][R10.64] ;  /* 0x000000240a0e7981 */ /* 0x000f68000c1e1100 */
[----:B------:R-:W4:Y:S01]  /*4370*/  LDG.E.U8 R17, desc[UR36][R10.64+0x80] ;  /* 0x000080240a117981 */ /* 0x000f22000c1e1100 */
[----:B------:R-:W-:-:S02]  /*4380*/  IADD3 R9, PT, PT, R9, 0x200, RZ ;  /* 0x0000020009097810 */ /* 0x000fc40007ffe0ff */
[----:B--2---:R-:W-:Y:S02]  /*4390*/  ISETP.NE.AND P0, PT, R15, RZ, PT ;  /* 0x000000ff0f00720c */ /* 0x004fe40003f05270 */
[----:B---3--:R-:W-:Y:S02]  /*43a0*/  ISETP.NE.AND P1, PT, R13, RZ, PT ;  /* 0x000000ff0d00720c */ /* 0x008fe40003f25270 */
[----:B-----5:R-:W-:Y:S02]  /*43b0*/  ISETP.NE.AND P2, PT, R14, RZ, PT ;  /* 0x000000ff0e00720c */ /* 0x020fe40003f45270 */
[----:B----4-:R-:W-:-:S07]  /*43c0*/  ISETP.NE.AND P3, PT, R17, RZ, PT ;  /* 0x000000ff1100720c */ /* 0x010fce0003f65270 */
[----:B------:R-:W0:Y:S04]  /*43d0*/  @!P0 LDS R13, [R12+-0x400] ;  /* 0xfffc00000c0d8984 */ /* 0x000e280000000800 */
[----:B------:R-:W2:Y:S04]  /*43e0*/  @!P1 LDS R15, [R12+-0x200] ;  /* 0xfffe00000c0f9984 */ /* 0x000ea80000000800 */
[----:B------:R-:W3:Y:S04]  /*43f0*/  @!P2 LDS R19, [R12] ;  /* 0x000000000c13a984 */ /* 0x000ee80000000800 */
[----:B------:R-:W4:Y:S01]  /*4400*/  @!P3 LDS R21, [R12+0x200] ;  /* 0x000200000c15b984 */ /* 0x000f220000000800 */
[C---:B0-----:R-:W-:Y:S01]  /*4410*/  @!P0 FADD.FTZ R14, -R8.reuse, R13 ;  /* 0x0000000d080e8221 */ /* 0x041fe20000010100 */
[----:B------:R-:W-:Y:S01]  /*4420*/  MOV R13, RZ ;  /* 0x000000ff000d7202 */ /* 0x000fe20000000f00 */
[----:B--2---:R-:W-:Y:S01]  /*4430*/  @!P1 FADD.FTZ R17, -R8, R15 ;  /* 0x0000000f08119221 */ /* 0x004fe20000010100 */
[----:B------:R-:W-:-:S02]  /*4440*/  HFMA2 R15, -RZ, RZ, 0, 0 ;  /* 0x00000000ff0f7431 */ /* 0x000fc400000001ff */
[----:B------:R-:W-:Y:S01]  /*4450*/  @!P0 FMUL.FTZ R14, R14, 1.4426950216293334961 ;  /* 0x3fb8aa3b0e0e8820 */ /* 0x000fe20000410000 */
[----:B------:R-:W-:Y:S01]  /*4460*/  @!P1 FMUL.FTZ R17, R17, 1.4426950216293334961 ;  /* 0x3fb8aa3b11119820 */ /* 0x000fe20000410000 */
[C---:B---3--:R-:W-:Y:S02]  /*4470*/  @!P2 FADD.FTZ R18, -R8.reuse, R19 ;  /* 0x000000130812a221 */ /* 0x048fe40000010100 */
[----:B------:R0:W2:Y:S01]  /*4480*/  @!P0 MUFU.EX2 R13, R14 ;  /* 0x0000000e000d8308 */ /* 0x0000a20000000800 */
[----:B------:R-:W-:Y:S02]  /*4490*/  IMAD.MOV.U32 R19, RZ, RZ, RZ ;  /* 0x000000ffff137224 */ /* 0x000fe400078e00ff */
[----:B----4-:R-:W-:Y:S01]  /*44a0*/  @!P3 FADD.FTZ R20, -R8, R21 ;  /* 0x000000150814b221 */ /* 0x010fe20000010100 */
[----:B------:R-:W-:Y:S01]  /*44b0*/  @!P2 FMUL.FTZ R18, R18, 1.4426950216293334961 ;  /* 0x3fb8aa3b1212a820 */ /* 0x000fe20000410000 */
[----:B------:R-:W-:Y:S02]  /*44c0*/  MOV R21, RZ ;  /* 0x000000ff00157202 */ /* 0x000fe40000000f00 */
[----:B------:R-:W-:Y:S01]  /*44d0*/  @!P3 FMUL.FTZ R20, R20, 1.4426950216293334961 ;  /* 0x3fb8aa3b1414b820 */ /* 0x000fe20000410000 */
[----:B------:R-:W-:Y:S01]  /*44e0*/  ISETP.GE.AND P0, PT, R9, UR47, PT ;  /* 0x0000002f09007c0c */ /* 0x000fe2000bf06270 */
[----:B------:R-:W3:Y:S01]  /*44f0*/  @!P1 MUFU.EX2 R15, R17 ;  /* 0x00000011000f9308 */ /* 0x000ee20000000800 */
[----:B0-----:R-:W-:-:S05]  /*4500*/  IADD3 R14, P1, PT, R10, 0x200, RZ ;  /* 0x000002000a0e7810 */ /* 0x001fca0007f3e0ff */
[----:B------:R-:W-:Y:S02]  /*4510*/  IMAD.X R11, RZ, RZ, R11, P1 ;  /* 0x000000ffff0b7224 */ /* 0x000fe400008e060b */
[----:B------:R-:W0:Y:S01]  /*4520*/  @!P2 MUFU.EX2 R19, R18 ;  /* 0x000000120013a308 */ /* 0x000e220000000800 */
[----:B--2---:R-:W-:Y:S01]  /*4530*/  FADD.FTZ R6, R13, R6 ;  /* 0x000000060d067221 */ /* 0x004fe20000010000 */
[----:B------:R-:W-:Y:S06]  /*4540*/  STS [R12+-0x400], R13 ;  /* 0xfffc000d0c007388 */ /* 0x000fec0000000800 */
[----:B------:R-:W2:Y:S01]  /*4550*/  @!P3 MUFU.EX2 R21, R20 ;  /* 0x000000140015b308 */ /* 0x000ea20000000800 */
[----:B---3--:R-:W-:Y:S01]  /*4560*/  FADD.FTZ R6, R6, R15 ;  /* 0x0000000f06067221 */ /* 0x008fe20000010000 */
[----:B------:R-:W-:Y:S03]  /*4570*/  STS [R12+-0x200], R15 ;  /* 0xfffe000f0c007388 */ /* 0x000fe60000000800 */
[----:B0-----:R-:W-:Y:S01]  /*4580*/  FADD.FTZ R6, R6, R19 ;  /* 0x0000001306067221 */ /* 0x001fe20000010000 */
[----:B------:R-:W-:Y:S04]  /*4590*/  STS [R12], R19 ;  /* 0x000000130c007388 */ /* 0x000fe80000000800 */
[----:B--2---:R0:W-:Y:S01]  /*45a0*/  STS [R12+0x200], R21 ;  /* 0x000200150c007388 */ /* 0x0041e20000000800 */
[----:B------:R-:W-:Y:S01]  /*45b0*/  FADD.FTZ R6, R6, R21 ;  /* 0x0000001506067221 */ /* 0x000fe20000010000 */
[----:B0-----:R-:W-:Y:S01]  /*45c0*/  IADD3 R12, PT, PT, R12, 0x800, RZ ;  /* 0x000008000c0c7810 */ /* 0x001fe20007ffe0ff */
[----:B------:R-:W-:Y:S06]  /*45d0*/  @!P0 BRA `(.L_x_163) ;  /* 0xfffffffc00548947 */ /* 0x000fec000383ffff */
.L_x_150:
[----:B------:R-:W-:Y:S05]  /*45e0*/  BSYNC.RECONVERGENT B0 ;  /* 0x0000000000007941 */ /* 0x000fea0003800200 */
.L_x_149:
[----:B0-----:R-:W0:Y:S01]  /*45f0*/  SHFL.BFLY PT, R9, R6, 0x10, 0x1f ;  /* 0x0e001f0006097f89 */ /* 0x001e2200000e0000 */
[C---:B------:R-:W-:Y:S01]  /*4600*/  ISETP.NE.AND P0, PT, R0.reuse, RZ, PT ;  /* 0x000000ff0000720c */ /* 0x040fe20003f05270 */
[----:B------:R-:W2:Y:S01]  /*4610*/  LDCU.U8 UR10, c[0x0][0x48c] ;  /* 0x00009180ff0a77ac */ /* 0x000ea20008000000 */
[----:B------:R-:W-:Y:S01]  /*4620*/  ISETP.GT.U32.AND P1, PT, R0, 0x3, PT ;  /* 0x000000030000780c */ /* 0x000fe20003f24070 */
[----:B------:R-:W-:Y:S01]  /*4630*/  UMOV UR4, URZ ;  /* 0x000000ff00047c82 */ /* 0x000fe20008000000 */
[----:B------:R-:W-:Y:S01]  /*4640*/  UMOV UR5, URZ ;  /* 0x000000ff00057c82 */ /* 0x000fe20008000000 */
[----:B0-----:R-:W-:-:S05]  /*4650*/  FADD.FTZ R9, R9, R6 ;  /* 0x0000000609097221 */ /* 0x001fca0000010000 */
[----:B------:R-:W0:Y:S02]  /*4660*/  SHFL.BFLY PT, R8, R9, 0x8, 0x1f ;  /* 0x0d001f0009087f89 */ /* 0x000e2400000e0000 */
[----:B0-----:R-:W-:-:S05]  /*4670*/  FADD.FTZ R8, R9, R8 ;  /* 0x0000000809087221 */ /* 0x001fca0000010000 */
[----:B------:R-:W0:Y:S02]  /*4680*/  SHFL.BFLY PT, R11, R8, 0x4, 0x1f ;  /* 0x0c801f00080b7f89 */ /* 0x000e2400000e0000 */
[----:B0-----:R-:W-:-:S05]  /*4690*/  FADD.FTZ R11, R8, R11 ;  /* 0x0000000b080b7221 */ /* 0x001fca0000010000 */
[----:B------:R-:W0:Y:S02]  /*46a0*/  SHFL.BFLY PT, R10, R11, 0x2, 0x1f ;  /* 0x0c401f000b0a7f89 */ /* 0x000e2400000e0000 */
[----:B0-----:R-:W-:-:S05]  /*46b0*/  FADD.FTZ R10, R11, R10 ;  /* 0x0000000a0b0a7221 */ /* 0x001fca0000010000 */
[----:B------:R-:W0:Y:S02]  /*46c0*/  SHFL.BFLY PT, R13, R10, 0x1, 0x1f ;  /* 0x0c201f000a0d7f89 */ /* 0x000e2400000e0000 */
[----:B0-----:R-:W-:Y:S02]  /*46d0*/  FADD.FTZ R6, R10, R13 ;  /* 0x0000000d0a067221 */ /* 0x001fe40000010000 */
[----:B------:R-:W0:Y:S03]  /*46e0*/  LDC R10, c[0x0][0x3f4] ;  /* 0x0000fd00ff0a7b82 */ /* 0x000e260000000800 */
[----:B------:R0:W-:Y:S05]  /*46f0*/  @!P0 STS [R3+0x10], R6 ;  /* 0x0000100603008388 */ /* 0x0001ea0000000800 */
[----:B------:R-:W-:Y:S01]  /*4700*/  BAR.SYNC.DEFER_BLOCKING 0x0 ;  /* 0x0000000000007b1d */ /* 0x000fe20000010000 */
[----:B--2---:R-:W-:-:S02]  /*4710*/  ISETP.NE.AND P0, PT, RZ, UR10, PT ;  /* 0x0000000aff007c0c */ /* 0x004fc4000bf05270 */
[----:B0-----:R-:W-:-:S03]  /*4720*/  IADD3 R3, PT, PT, R10, 0x4, RZ ;  /* 0x000000040a037810 */ /* 0x001fc60007ffe0ff */
[----:B------:R0:W2:Y:S01]  /*4730*/  @!P1 LDS R6, [R4+0x10] ;  /* 0x0000100004069984 */ /* 0x0000a20000000800 */
[----:B------:R-:W-:Y:S02]  /*4740*/  ISETP.GE.AND P1, PT, R7, UR47, PT ;  /* 0x0000002f07007c0c */ /* 0x000fe4000bf26270 */
[----:B0-----:R-:W-:-:S04]  /*4750*/  SHF.R.S32.HI R4, RZ, 0x1f, R3 ;  /* 0x0000001fff047819 */ /* 0x001fc80000011403 */
[----:B------:R-:W-:-:S05]  /*4760*/  LEA.HI R4, R4, R3, RZ, 0x2 ;  /* 0x0000000304047211 */ /* 0x000fca00078f10ff */
[----:B------:R-:W-:Y:S01]  /*4770*/  IMAD.SHL.U32 R4, R4, 0x4, RZ ;  /* 0x0000000404047824 */ /* 0x000fe200078e00ff */
[----:B--2---:R-:W0:Y:S02]  /*4780*/  SHFL.BFLY PT, R9, R6, 0x2, 0x1f ;  /* 0x0c401f0006097f89 */ /* 0x004e2400000e0000 */
[----:B0-----:R-:W-:-:S05]  /*4790*/  FADD.FTZ R9, R9, R6 ;  /* 0x0000000609097221 */ /* 0x001fca0000010000 */
[----:B------:R-:W0:Y:S02]  /*47a0*/  SHFL.BFLY PT, R0, R9, 0x1, 0x1f ;  /* 0x0c201f0009007f89 */ /* 0x000e2400000e0000 */
[----:B0-----:R-:W-:-:S06]  /*47b0*/  FADD.FTZ R8, R9, R0 ;  /* 0x0000000009087221 */ /* 0x001fcc0000010000 */
[----:B------:R-:W0:Y:S02]  /*47c0*/  SHFL.IDX PT, R8, R8, RZ, 0x1f ;  /* 0x00001fff08087589 */ /* 0x000e2400000e0000 */
[----:B0-----:R-:W-:-:S06]  /*47d0*/  FADD.FTZ R0, R8, 9.9999999747524270788e-07 ;  /* 0x358637bd08007421 */ /* 0x001fcc0000010000 */
[----:B------:R-:W0:Y:S01]  /*47e0*/  MUFU.RCP R0, R0 ;  /* 0x0000000000007308 */ /* 0x000e220000001000 */
[----:B------:R-:W-:Y:S05]  /*47f0*/  @!P0 BRA `(.L_x_164) ;  /* 0x0000000000188947 */ /* 0x000fea0003800000 */
[----:B------:R-:W2:Y:S01]  /*4800*/  LDCU UR4, c[0x0][0x488] ;  /* 0x00009100ff0477ac */ /* 0x000ea20008000800 */
[----:B------:R-:W2:Y:S01]  /*4810*/  LDCU UR5, c[0x0][0x40c] ;  /* 0x00008180ff0577ac */ /* 0x000ea20008000800 */
[----:B------:R-:W3:Y:S01]  /*4820*/  LDCU UR7, c[0x0][0x3f4] ;  /* 0x00007e80ff0777ac */ /* 0x000ee20008000800 */
[----:B--2---:R-:W-:-:S04]  /*4830*/  UIMAD UR40, UR40, UR4, UR5 ;  /* 0x00000004282872a4 */ /* 0x004fc8000f8e0205 */
[----:B---3--:R-:W-:-:S04]  /*4840*/  UIMAD UR4, UR40, UR7, URZ ;  /* 0x00000007280472a4 */ /* 0x008fc8000f8e02ff */
[----:B------:R-:W-:-:S12]  /*4850*/  USHF.R.S32.HI UR5, URZ, 0x1f, UR4 ;  /* 0x0000001fff057899 */ /* 0x000fd80008011404 */
.L_x_164:
[----:B------:R-:W-:Y:S01]  /*4860*/  BSSY.RECONVERGENT B0, `(.L_x_165) ;  /* 0x0000065000007945 */ /* 0x000fe20003800200 */
[----:B-1----:R-:W-:-:S03]  /*4870*/  LOP3.LUT R32, R4, 0xfffffff0, RZ, 0xc0, !PT ;  /* 0xfffffff004207812 */ /* 0x002fc600078ec0ff */
[----:B------:R-:W-:Y:S05]  /*4880*/  @P1 BRA `(.L_x_166) ;  /* 0x0000000400881947 */ /* 0x000fea0003800000 */
[----:B------:R-:W-:Y:S01]  /*4890*/  HFMA2 R6, -RZ, RZ, 0, 7.62939453125e-06 ;  /* 0x00000080ff067431 */ /* 0x000fe200000001ff */
[----:B------:R-:W-:Y:S01]  /*48a0*/  LOP3.LUT R4, RZ, R2, RZ, 0x33, !PT ;  /* 0x00000002ff047212 */ /* 0x000fe200078e33ff */
[----:B------:R-:W-:Y:S03]  /*48b0*/  BSSY.RECONVERGENT B1, `(.L_x_167) ;  /* 0x0000028000017945 */ /* 0x000fe60003800200 */
[----:B------:R-:W-:-:S04]  /*48c0*/  VIADDMNMX R3, R7, R6, UR47, !PT ;  /* 0x0000002f07037e46 */ /* 0x000fc8000f800106 */
[----:B------:R-:W-:-:S04]  /*48d0*/  IADD3 R3, PT, PT, R3, -UR9, R4 ;  /* 0x8000000903037c10 */ /* 0x000fc8000fffe004 */
[C---:B------:R-:W-:Y:S02]  /*48e0*/  LOP3.LUT R4, R3.reuse, 0x180, RZ, 0xc0, !PT ;  /* 0x0000018003047812 */ /* 0x040fe400078ec0ff */
[----:B------:R-:W-:Y:S02]  /*48f0*/  ISETP.GE.U32.AND P1, PT, R3, 0x180, PT ;  /* 0x000001800300780c */ /* 0x000fe40003f26070 */
[----:B------:R-:W-:-:S13]  /*4900*/  ISETP.NE.AND P2, PT, R4, 0x180, PT ;  /* 0x000001800400780c */ /* 0x000fda0003f45270 */
[----:B------:R-:W-:Y:S05]  /*4910*/  @!P2 BRA `(.L_x_168) ;  /* 0x000000000084a947 */ /* 0x000fea0003800000 */
[----:B------:R-:W1:Y:S01]  /*4920*/  S2UR UR8, SR_CgaCtaId ;  /* 0x00000000000879c3 */ /* 0x000e620000008800 */
[----:B------:R-:W2:Y:S01]  /*4930*/  LDCU.64 UR12, c[0x0][0x480] ;  /* 0x00009000ff0c77ac */ /* 0x000ea20008000a00 */
[----:B------:R-:W-:Y:S02]  /*4940*/  IADD3 R10, P2, PT, R7, UR4, RZ ;  /* 0x00000004070a7c10 */ /* 0x000fe4000ff5e0ff */
[----:B------:R-:W-:Y:S01]  /*4950*/  LEA.HI R3, R3, 0x1, RZ, 0x19 ;  /* 0x0000000103037811 */ /* 0x000fe200078fc8ff */
[----:B------:R-:W-:Y:S02]  /*4960*/  UMOV UR7, 0x400 ;  /* 0x0000040000077882 */ /* 0x000fe40000000000 */
[----:B------:R-:W-:Y:S01]  /*4970*/  UIADD3 UR7, UPT, UPT, UR7, 0xa0, URZ ;  /* 0x000000a007077890 */ /* 0x000fe2000fffe0ff */
[----:B------:R-:W-:Y:S01]  /*4980*/  IMAD.X R11, RZ, RZ, UR5, P2 ;  /* 0x00000005ff0b7e24 */ /* 0x000fe200090e06ff */
[C---:B------:R-:W-:Y:S02]  /*4990*/  SHF.L.U32 R4, R3.reuse, 0x7, RZ ;  /* 0x0000000703047819 */ /* 0x040fe400000006ff */
[----:B------:R-:W-:-:S02]  /*49a0*/  LOP3.LUT R3, R3, 0x3, RZ, 0xc0, !PT ;  /* 0x0000000303037812 */ /* 0x000fc400078ec0ff */
[----:B------:R-:W-:-:S03]  /*49b0*/  LOP3.LUT R4, R4, 0x180, RZ, 0xc0, !PT ;  /* 0x0000018004047812 */ /* 0x000fc600078ec0ff */
[----:B------:R-:W-:Y:S01]  /*49c0*/  IMAD.MOV R8, RZ, RZ, -R3 ;  /* 0x000000ffff087224 */ /* 0x000fe200078e0a03 */
[----:B------:R-:W-:Y:S02]  /*49d0*/  IADD3 R7, PT, PT, R7, R4, RZ ;  /* 0x0000000407077210 */ /* 0x000fe40007ffe0ff */
[----:B--2---:R-:W-:-:S04]  /*49e0*/  LEA R9, P2, R10, UR12, 0x2 ;  /* 0x0000000c0a097c11 */ /* 0x004fc8000f8410ff */
[----:B------:R-:W-:Y:S01]  /*49f0*/  LEA.HI.X R10, R10, UR13, R11, 0x2, P2 ;  /* 0x0000000d0a0a7c11 */ /* 0x000fe200090f140b */
[----:B-1----:R-:W-:Y:S01]  /*4a00*/  ULEA UR7, UR8, UR7, 0x18 ;  /* 0x0000000708077291 */ /* 0x002fe2000f8ec0ff */
[----:B------:R-:W-:-:S05]  /*4a10*/  SHF.L.U32 R11, R2, 0x1, RZ ;  /* 0x00000001020b7819 */ /* 0x000fca00000006ff */
[----:B------:R-:W-:Y:S02]  /*4a20*/  IADD3 R6, PT, PT, R5, UR7, RZ ;  /* 0x0000000705067c10 */ /* 0x000fe4000fffe0ff */
[----:B------:R-:W-:-:S07]  /*4a30*/  IADD3 R3, PT, PT, R32, UR7, R11 ;  /* 0x0000000720037c10 */ /* 0x000fce000fffe00b */
.L_x_169:
        /* <DEDUP_REMOVED lines=10> */
[----:B------:R0:W-:Y:S04]  /*4ae0*/  STS.U16 [R3], R12 ;  /* 0x0000000c03007388 */ /* 0x0001e80000000400 */
[----:B------:R1:W-:Y:S01]  /*4af0*/  @P0 STG.E desc[UR36][R4.64], R11 ;  /* 0x0000000b04000986 */ /* 0x0003e2000c101924 */
[----:B------:R-:W-:Y:S01]  /*4b00*/  IMAD.X R10, RZ, RZ, R10, P2 ;  /* 0x000000ffff0a7224 */ /* 0x000fe200010e060a */
[----:B0-----:R-:W-:Y:S01]  /*4b10*/  IADD3 R3, PT, PT, R3, 0x100, RZ ;  /* 0x0000010003037810 */ /* 0x001fe20007ffe0ff */
[----:B------:R-:W-:Y:S06]  /*4b20*/  @P3 BRA `(.L_x_169) ;  /* 0xfffffffc00c43947 */ /* 0x000fec000383ffff */
.L_x_168:
[----:B------:R-:W-:Y:S05]  /*4b30*/  BSYNC.RECONVERGENT B1 ;  /* 0x0000000000017941 */ /* 0x000fea0003800200 */
.L_x_167:
[----:B------:R-:W-:Y:S05]  /*4b40*/  @!P1 BRA `(.L_x_166) ;  /* 0x0000000000d89947 */ /* 0x000fea0003800000 */
[----:B------:R-:W2:Y:S01]  /*4b50*/  S2R R6, SR_CgaCtaId ;  /* 0x0000000000067919 */ /* 0x000ea20000008800 */
[----:B------:R-:W3:Y:S01]  /*4b60*/  LDCU.64 UR12, c[0x0][0x480] ;  /* 0x00009000ff0c77ac */ /* 0x000ee20008000a00 */
[----:B-1----:R-:W-:Y:S01]  /*4b70*/  MOV R5, 0x400 ;  /* 0x0000040000057802 */ /* 0x002fe20000000f00 */
[----:B------:R-:W-:Y:S01]  /*4b80*/  IMAD.U32 R4, RZ, RZ, UR9 ;  /* 0x00000009ff047e24 */ /* 0x000fe2000f8e00ff */
[C---:B------:R-:W-:Y:S01]  /*4b90*/  IADD3 R9, P2, PT, R7.reuse, UR4, RZ ;  /* 0x0000000407097c10 */ /* 0x040fe2000ff5e0ff */
[----:B------:R-:W-:Y:S01]  /*4ba0*/  USHF.L.U32 UR7, UR9, 0x2, URZ ;  /* 0x0000000209077899 */ /* 0x000fe200080006ff */
[----:B------:R-:W-:Y:S01]  /*4bb0*/  LEA R3, R7, R32, 0x1 ;  /* 0x0000002007037211 */ /* 0x000fe200078e08ff */
[----:B------:R-:W-:Y:S01]  /*4bc0*/  UISETP.NE.AND UP0, UPT, UR10, URZ, UPT ;  /* 0x000000ff0a00728c */ /* 0x000fe2000bf05270 */
[----:B------:R-:W-:Y:S02]  /*4bd0*/  IADD3 R5, PT, PT, R5, 0xa0, RZ ;  /* 0x000000a005057810 */ /* 0x000fe40007ffe0ff */
[----:B------:R-:W-:Y:S01]  /*4be0*/  IADD3.X R10, PT, PT, RZ, UR5, RZ, P2, !PT ;  /* 0x00000005ff0a7c10 */ /* 0x000fe200097fe4ff */
[----:B------:R-:W-:Y:S01]  /*4bf0*/  IMAD R4, R4, -0x2, R3 ;  /* 0xfffffffe04047824 */ /* 0x000fe200078e0203 */
[----:B------:R-:W-:-:S02]  /*4c00*/  LEA R3, R7, -UR7, 0x2 ;  /* 0x8000000707037c11 */ /* 0x000fc4000f8e10ff */
[----:B------:R-:W-:Y:S02]  /*4c10*/  ISETP.NE.AND P1, PT, RZ, UR10, PT ;  /* 0x0000000aff007c0c */ /* 0x000fe4000bf25270 */
[----:B------:R-:W-:Y:S02]  /*4c20*/  PLOP3.LUT P0, PT, PT, PT, UP0, 0x80, 0x8 ;  /* 0x000000000008781c */ /* 0x000fe40003f0f008 */
[----:B---3--:R-:W-:-:S04]  /*4c30*/  LEA R8, P3, R9, UR12, 0x2 ;  /* 0x0000000c09087c11 */ /* 0x008fc8000f8610ff */
[----:B------:R-:W-:Y:S02]  /*4c40*/  IADD3 R8, P2, PT, R8, 0x400, RZ ;  /* 0x0000040008087810 */ /* 0x000fe40007f5e0ff */
[----:B------:R-:W-:-:S05]  /*4c50*/  LEA.HI.X R10, R9, UR13, R10, 0x2, P3 ;  /* 0x0000000d090a7c11 */ /* 0x000fca00098f140a */
[----:B------:R-:W-:Y:S01]  /*4c60*/  IMAD.X R11, RZ, RZ, R10, P2 ;  /* 0x000000ffff0b7224 */ /* 0x000fe200010e060a */
[----:B--2---:R-:W-:-:S04]  /*4c70*/  LEA R6, R6, R5, 0x18 ;  /* 0x0000000506067211 */ /* 0x004fc800078ec0ff */
[--C-:B------:R-:W-:Y:S02]  /*4c80*/  IADD3 R3, PT, PT, R3, 0x400, R6.reuse ;  /* 0x0000040003037810 */ /* 0x100fe40007ffe006 */
[----:B------:R-:W-:-:S07]  /*4c90*/  IADD3 R6, PT, PT, R4, 0x200, R6 ;  /* 0x0000020004067810 */ /* 0x000fce0007ffe006 */
.L_x_170:
[----:B------:R-:W0:Y:S01]  /*4ca0*/  LDS R5, [R3+-0x400] ;  /* 0xfffc000003057984 */ /* 0x000e220000000800 */
[----:B------:R-:W-:-:S05]  /*4cb0*/  VIADD R7, R7, 0x200 ;  /* 0x0000020007077836 */ /* 0x000fca0000000000 */
        /* <DEDUP_REMOVED lines=16> */
[----:B0-----:R-:W-:Y:S02]  /*4dc0*/  MOV R4, R8 ;  /* 0x0000000800047202 */ /* 0x001fe40000000f00 */
[----:B-1----:R-:W-:-:S03]  /*4dd0*/  IADD3 R3, PT, PT, R3, 0x800, RZ ;  /* 0x0000080003037810 */ /* 0x002fc60007ffe0ff */
        /* <DEDUP_REMOVED lines=13> */
.L_x_166:
[----:B------:R-:W-:Y:S05]  /*4eb0*/  BSYNC.RECONVERGENT B0 ;  /* 0x0000000000007941 */ /* 0x000fea0003800200 */
.L_x_165:
[----:B------:R-:W-:Y:S01]  /*4ec0*/  USHF.R.S32.HI UR4, URZ, 0x1f, UR46 ;  /* 0x0000001fff047899 */ /* 0x000fe2000801142e */
[----:B------:R-:W2:Y:S01]  /*4ed0*/  S2UR UR7, SR_CgaCtaId ;  /* 0x00000000000779c3 */ /* 0x000ea20000008800 */
[----:B------:R-:W4:Y:S01]  /*4ee0*/  LDCU UR5, c[0x0][0x40c] ;  /* 0x00008180ff0577ac */ /* 0x000f220008000800 */
[----:B0-----:R-:W-:Y:S01]  /*4ef0*/  SHF.R.U32.HI R0, RZ, 0x2, R2 ;  /* 0x00000002ff007819 */ /* 0x001fe20000011602 */
[----:B------:R-:W-:Y:S01]  /*4f00*/  BSSY.RECONVERGENT B0, `(.L_x_171) ;  /* 0x000001d000007945 */ /* 0x000fe20003800200 */
[C---:B------:R-:W-:Y:S01]  /*4f10*/  SHF.L.U32 R19, R2.reuse, 0x3, RZ ;  /* 0x0000000302137819 */ /* 0x040fe200000006ff */
[----:B------:R-:W-:Y:S01]  /*4f20*/  ULEA.HI UR4, UR4, UR46, URZ, 0x5 ;  /* 0x0000002e04047291 */ /* 0x000fe2000f8f28ff */
[----:B------:R-:W-:Y:S02]  /*4f30*/  SHF.L.U32 R31, R2, 0x4, RZ ;  /* 0x00000004021f7819 */ /* 0x000fe400000006ff */
[----:B-1----:R-:W-:Y:S02]  /*4f40*/  CS2R R10, SRZ ;  /* 0x00000000000a7805 */ /* 0x002fe4000001ff00 */
[----:B------:R-:W-:-:S02]  /*4f50*/  CS2R R8, SRZ ;  /* 0x0000000000087805 */ /* 0x000fc4000001ff00 */
[----:B------:R-:W-:Y:S02]  /*4f60*/  LOP3.LUT R19, R19, 0x18, RZ, 0xc0, !PT ;  /* 0x0000001813137812 */ /* 0x000fe400078ec0ff */
[----:B------:R-:W-:Y:S01]  /*4f70*/  MOV R33, UR4 ;  /* 0x0000000400217c02 */ /* 0x000fe20008000f00 */
[----:B------:R-:W-:Y:S01]  /*4f80*/  UMOV UR4, 0x400 ;  /* 0x0000040000047882 */ /* 0x000fe20000000000 */
[----:B------:R-:W-:Y:S02]  /*4f90*/  LOP3.LUT R31, R31, 0x30, RZ, 0xc0, !PT ;  /* 0x000000301f1f7812 */ /* 0x000fe400078ec0ff */
[----:B------:R-:W-:-:S04]  /*4fa0*/  LOP3.LUT R33, R33, 0xffffffe0, RZ, 0xc0, !PT ;  /* 0xffffffe021217812 */ /* 0x000fc800078ec0ff */
[----:B------:R-:W-:Y:S01]  /*4fb0*/  IADD3 R33, PT, PT, -R33, UR46, RZ ;  /* 0x0000002e21217c10 */ /* 0x000fe2000fffe1ff */
[----:B----4-:R-:W-:Y:S01]  /*4fc0*/  IMAD.U32 R24, RZ, RZ, UR5 ;  /* 0x00000005ff187e24 */ /* 0x010fe2000f8e00ff */
[----:B------:R-:W-:Y:S02]  /*4fd0*/  UIADD3 UR5, UPT, UPT, UR4, 0x60, URZ ;  /* 0x0000006004057890 */ /* 0x000fe4000fffe0ff */
[----:B------:R-:W-:Y:S02]  /*4fe0*/  ISETP.NE.AND P0, PT, R0, R33, PT ;  /* 0x000000210000720c */ /* 0x000fe40003f05270 */
[----:B--2---:R-:W-:Y:S02]  /*4ff0*/  ULEA UR5, UR7, UR5, 0x18 ;  /* 0x0000000507057291 */ /* 0x004fe4000f8ec0ff */
[----:B------:R-:W-:-:S13]  /*5000*/  ISETP.NE.OR P0, PT, R24, RZ, P0 ;  /* 0x000000ff1800720c */ /* 0x000fda0000705670 */
[----:B------:R-:W-:Y:S05]  /*5010*/  @P0 BRA `(.L_x_172) ;  /* 0x00000000002c0947 */ /* 0x000fea0003800000 */
[----:B------:R-:W0:Y:S01]  /*5020*/  LDCU.64 UR10, c[0x0][0x3b0] ;  /* 0x00007600ff0a77ac */ /* 0x000e220008000a00 */
[----:B------:R-:W-:Y:S01]  /*5030*/  HFMA2 R11, -RZ, RZ, 0, 0 ;  /* 0x00000000ff0b7431 */ /* 0x000fe200000001ff */
[----:B0-----:R-:W-:-:S04]  /*5040*/  UISETP.NE.U32.AND UP0, UPT, UR10, URZ, UPT ;  /* 0x000000ff0a00728c */ /* 0x001fc8000bf05070 */
[----:B------:R-:W-:-:S09]  /*5050*/  UISETP.NE.AND.EX UP0, UPT, UR11, URZ, UPT, UP0 ;  /* 0x000000ff0b00728c */ /* 0x000fd2000bf05300 */
[----:B------:R-:W-:Y:S05]  /*5060*/  BRA.U !UP0, `(.L_x_173) ;  /* 0x0000000108147547 */ /* 0x000fea000b800000 */
[----:B------:R-:W0:Y:S01]  /*5070*/  LDC.64 R8, c[0x0][0x3b0] ;  /* 0x0000ec00ff087b82 */ /* 0x000e220000000a00 */
[----:B------:R-:W-:-:S05]  /*5080*/  IMAD.U32 R4, RZ, RZ, UR45 ;  /* 0x0000002dff047e24 */ /* 0x000fca000f8e00ff */
[----:B------:R-:W-:-:S05]  /*5090*/  LEA R3, R4, R19, 0x5 ;  /* 0x0000001304037211 */ /* 0x000fca00078e28ff */
[----:B0-----:R-:W-:-:S06]  /*50a0*/  IMAD.WIDE.U32 R8, R3, 0x2, R8 ;  /* 0x0000000203087825 */ /* 0x001fcc00078e0008 */
[----:B------:R-:W5:Y:S02]  /*50b0*/  LDG.E.128 R8, desc[UR36][R8.64] ;  /* 0x0000002408087981 */ /* 0x000f64000c1e1d00 */
.L_x_173:
[----:B-----5:R0:W-:Y:S02]  /*50c0*/  STS.128 [R31+UR5], R8 ;  /* 0x000000081f007988 */ /* 0x0201e40008000c05 */
.L_x_172:
[----:B------:R-:W-:Y:S05]  /*50d0*/  BSYNC.RECONVERGENT B0 ;  /* 0x0000000000007941 */ /* 0x000fea0003800200 */
.L_x_171:
[----:B------:R-:W1:Y:S01]  /*50e0*/  LDCU UR8, c[0x0][0x3f4] ;  /* 0x00007e80ff0877ac */ /* 0x000e620008000800 */
[----:B------:R-:W2:Y:S01]  /*50f0*/  LDC.64 R40, c[0x0][0x3c0] ;  /* 0x0000f000ff287b82 */ /* 0x000ea20000000a00 */
[----:B------:R-:W-:Y:S01]  /*5100*/  VIADD R34, R0, UR9 ;  /* 0x0000000900227c36 */ /* 0x000fe20008000000 */
[----:B------:R-:W-:Y:S01]  /*5110*/  BSSY.RECONVERGENT B0, `(.L_x_174) ;  /* 0x00000cd000007945 */ /* 0x000fe20003800200 */
[----:B------:R-:W-:Y:S01]  /*5120*/  UIADD3 UR4, UPT, UPT, UR4, 0xa0, URZ ;  /* 0x000000a004047890 */ /* 0x000fe2000fffe0ff */
[----:B------:R-:W-:Y:S01]  /*5130*/  HFMA2 R17, -RZ, RZ, 0, 0 ;  /* 0x00000000ff117431 */ /* 0x000fe200000001ff */
[----:B------:R-:W3:Y:S01]  /*5140*/  LDCU UR14, c[0x0][0x40c] ;  /* 0x00008180ff0e77ac */ /* 0x000ee20008000800 */
[----:B------:R-:W-:Y:S01]  /*5150*/  MOV R28, RZ ;  /* 0x000000ff001c7202 */ /* 0x000fe20000000f00 */
[----:B------:R-:W-:Y:S01]  /*5160*/  IMAD.MOV.U32 R18, RZ, RZ, RZ ;  /* 0x000000ffff127224 */ /* 0x000fe200078e00ff */
[----:B------:R-:W-:Y:S01]  /*5170*/  CS2R R4, SRZ ;  /* 0x0000000000047805 */ /* 0x000fe2000001ff00 */
[----:B------:R-:W-:Y:S01]  /*5180*/  ULEA UR4, UR7, UR4, 0x18 ;  /* 0x0000000407047291 */ /* 0x000fe2000f8ec0ff */
[----:B------:R-:W-:Y:S01]  /*5190*/  CS2R R6, SRZ ;  /* 0x0000000000067805 */ /* 0x000fe2000001ff00 */
[----:B------:R-:W4:Y:S04]  /*51a0*/  LDCU.64 UR12, c[0x0][0x3c8] ;  /* 0x00007900ff0c77ac */ /* 0x000f280008000a00 */
[----:B------:R-:W-:-:S02]  /*51b0*/  IADD3 R29, PT, PT, R32, UR4, RZ ;  /* 0x00000004201d7c10 */ /* 0x000fc4000fffe0ff */
[----:B-1----:R-:W-:Y:S01]  /*51c0*/  MOV R38, UR8 ;  /* 0x0000000800267c02 */ /* 0x002fe20008000f00 */
[----:B------:R-:W-:Y:S02]  /*51d0*/  UISETP.LT.AND UP0, UPT, UR46, UR8, UPT ;  /* 0x000000082e00728c */ /* 0x000fe4000bf01270 */
[----:B------:R-:W-:Y:S02]  /*51e0*/  IMAD R35, R0, 0x2, R29 ;  /* 0x0000000200237824 */ /* 0x000fe400078e021d */
[C-C-:B------:R-:W-:Y:S01]  /*51f0*/  IMAD R3, R38.reuse, UR6, R19.reuse ;  /* 0x0000000626037c24 */ /* 0x140fe2000f8e0213 */
[----:B------:R-:W-:Y:S01]  /*5200*/  USEL UR6, UR46, UR8, UP0 ;  /* 0x000000082e067287 */ /* 0x000fe20008000000 */
[----:B------:R-:W-:-:S04]  /*5210*/  IMAD R37, R38, UR48, R19 ;  /* 0x0000003026257c24 */ /* 0x000fc8000f8e0213 */
[--C-:B--2---:R-:W-:Y:S01]  /*5220*/  IMAD.WIDE R36, R37, 0x2, R40.reuse ;  /* 0x0000000225247825 */ /* 0x104fe200078e0228 */
[----:B------:R-:W-:Y:S01]  /*5230*/  BAR.SYNC.DEFER_BLOCKING 0x0 ;  /* 0x0000000000007b1d */ /* 0x000fe20000010000 */
[----:B------:R-:W-:Y:S02]  /*5240*/  ISETP.GE.AND P0, PT, R34, UR6, PT ;  /* 0x0000000622007c0c */ /* 0x000fe4000bf06270 */
[----:B------:R-:W-:Y:S01]  /*5250*/  IMAD.WIDE R40, R3, 0x2, R40 ;  /* 0x0000000203287825 */ /* 0x000fe200078e0228 */
[----:B------:R-:W-:-:S10]  /*5260*/  MOV R3, RZ ;  /* 0x000000ff00037202 */ /* 0x000fd40000000f00 */
[----:B---34-:R-:W-:Y:S05]  /*5270*/  @P0 BRA `(.L_x_175) ;  /* 0x0000000800d80947 */ /* 0x018fea0003800000 */
[----:B------:R-:W1:Y:S01]  /*5280*/  LDCU UR10, c[0x0][0x3f8] ;  /* 0x00007f00ff0a77ac */ /* 0x000e620008000800 */
[----:B------:R-:W-:Y:S01]  /*5290*/  IADD3 R25, PT, PT, R34, 0x20, RZ ;  /* 0x0000002022197810 */ /* 0x000fe20007ffe0ff */
[----:B------:R-:W2:Y:S01]  /*52a0*/  LDC.64 R46, c[0x0][0x458] ;  /* 0x00011600ff2e7b82 */ /* 0x000ea20000000a00 */
[----:B------:R-:W-:Y:S01]  /*52b0*/  BSSY.RECONVERGENT B1, `(.L_x_176) ;  /* 0x0000045000017945 */ /* 0x000fe20003800200 */
[----:B------:R-:W-:Y:S02]  /*52c0*/  CS2R R6, SRZ ;  /* 0x0000000000067805 */ /* 0x000fe4000001ff00 */
[----:B------:R-:W-:Y:S01]  /*52d0*/  VIMNMX R5, PT, PT, R25, UR6, !PT ;  /* 0x0000000619057c48 */ /* 0x000fe2000ffe0100 */
[----:B------:R-:W-:Y:S01]  /*52e0*/  IMAD.MOV.U32 R18, RZ, RZ, RZ ;  /* 0x000000ffff127224 */ /* 0x000fe200078e00ff */
[----:B------:R-:W-:Y:S02]  /*52f0*/  MOV R45, R34 ;  /* 0x00000022002d7202 */ /* 0x000fe40000000f00 */
[----:B------:R-:W-:-:S02]  /*5300*/  MOV R17, RZ ;  /* 0x000000ff00117202 */ /* 0x000fc40000000f00 */
[----:B------:R-:W-:Y:S01]  /*5310*/  MOV R28, RZ ;  /* 0x000000ff001c7202 */ /* 0x000fe20000000f00 */
[----:B-1----:R-:W-:Y:S02]  /*5320*/  UIMAD UR7, UR38, UR10, UR45 ;  /* 0x0000000a260772a4 */ /* 0x002fe4000f8e022d */
[----:B------:R-:W-:-:S04]  /*5330*/  IMAD R38, R38, UR10, RZ ;  /* 0x0000000a26267c24 */ /* 0x000fc8000f8e02ff */
[----:B------:R-:W-:Y:S01]  /*5340*/  MOV R4, UR7 ;  /* 0x0000000700047c02 */ /* 0x000fe20008000f00 */
[----:B------:R-:W-:-:S04]  /*5350*/  ULOP3.LUT UR7, URZ, UR9, URZ, 0x33, !UPT ;  /* 0x00000009ff077292 */ /* 0x000fc8000f8e33ff */
[----:B------:R-:W-:Y:S02]  /*5360*/  IMAD R3, R4, 0x20, R19 ;  /* 0x0000002004037824 */ /* 0x000fe400078e0213 */
[----:B------:R-:W-:Y:S02]  /*5370*/  IADD3 R26, PT, PT, -R0, UR7, R5 ;  /* 0x00000007001a7c10 */ /* 0x000fe4000fffe105 */
[----:B------:R-:W-:Y:S01]  /*5380*/  CS2R R4, SRZ ;  /* 0x0000000000047805 */ /* 0x000fe2000001ff00 */
[----:B--2---:R-:W-:Y:S01]  /*5390*/  IMAD.WIDE R46, R3, 0x2, R46 ;  /* 0x00000002032e7825 */ /* 0x004fe200078e022e */
[----:B------:R-:W-:Y:S02]  /*53a0*/  MOV R3, RZ ;  /* 0x000000ff00037202 */ /* 0x000fe40000000f00 */
[----:B------:R-:W-:-:S13]  /*53b0*/  LOP3.LUT P0, RZ, R26, 0x20, RZ, 0xc0, !PT ;  /* 0x000000201aff7812 */ /* 0x000fda000780c0ff */
[----:B------:R-:W-:Y:S05]  /*53c0*/  @P0 BRA `(.L_x_177) ;  /* 0x0000000000cc0947 */ /* 0x000fea0003800000 */
[----:B------:R-:W1:Y:S01]  /*53d0*/  LDCU.64 UR10, c[0x0][0x3c8] ;  /* 0x00007900ff0a77ac */ /* 0x000e620008000a00 */
[----:B------:R-:W-:Y:S01]  /*53e0*/  IADD3 R3, P0, PT, R34, UR44, RZ ;  /* 0x0000002c22037c10 */ /* 0x000fe2000ff1e0ff */
[----:B------:R-:W2:Y:S04]  /*53f0*/  LDS.U16 R28, [R35] ;  /* 0x00000000231c7984 */ /* 0x000ea80000000400 */
[----:B------:R-:W-:Y:S01]  /*5400*/  IMAD.X R4, RZ, RZ, R30, P0 ;  /* 0x000000ffff047224 */ /* 0x000fe200000e061e */
        /* <DEDUP_REMOVED lines=12> */
[----:B------:R-:W1:-:S12]  /*54d0*/  LDS.128 R20, [R31+UR5] ;  /* 0x000000051f147984 */ /* 0x000e580008000c00 */
[----:B------:R-:W-:Y:S01]  /*54e0*/  VOTEU.ANY UP0, P1 ;  /* 0x0000000000ff7886 */ /* 0x000fe20000800100 */
[----:B------:R-:W-:-:S13]  /*54f0*/  PLOP3.LUT P0, PT, PT, PT, UP0, 0x80, 0x8 ;  /* 0x000000000008781c */ /* 0x000fda0003f0f008 */
[----:B------:R-:W2:Y:S01]  /*5500*/  @P0 LDG.E.128 R12, desc[UR36][R46.64] ;  /* 0x000000242e0c0981 */ /* 0x000ea2000c1e1d00 */
[----:B------:R-:W-:Y:S02]  /*5510*/  PLOP3.LUT P1, PT, PT, PT, UP0, 0x80, 0x8 ;  /* 0x000000000008781c */ /* 0x000fe40003f2f008 */
[----:B------:R-:W-:Y:S02]  /*5520*/  PLOP3.LUT P3, PT, PT, PT, UP0, 0x80, 0x8 ;  /* 0x000000000008781c */ /* 0x000fe40003f6f008 */
[----:B------:R-:W-:Y:S02]  /*5530*/  PLOP3.LUT P0, PT, PT, PT, UP0, 0x80, 0x8 ;  /* 0x000000000008781c */ /* 0x000fe40003f0f008 */
[----:B------:R-:W-:Y:S01]  /*5540*/  PLOP3.LUT P2, PT, PT, PT, UP0, 0x80, 0x8 ;  /* 0x000000000008781c */ /* 0x000fe20003f4f008 */
[----:B-1---5:R-:W-:Y:S02]  /*5550*/  HFMA2 R4, R4, 1, 1, R20 ;  /* 0x3c003c0004047831 */ /* 0x022fe40000000014 */
[----:B------:R-:W-:-:S02]  /*5560*/  HADD2 R5, R5, R21 ;  /* 0x0000001505057230 */ /* 0x000fc40000000000 */
[----:B------:R-:W-:Y:S02]  /*5570*/  HFMA2 R6, R6, 1, 1, R22 ;  /* 0x3c003c0006067831 */ /* 0x000fe40000000016 */
[----:B------:R-:W-:Y:S02]  /*5580*/  HADD2 R7, R7, R23 ;  /* 0x0000001707077230 */ /* 0x000fe40000000000 */
[----:B--2---:R-:W-:Y:S02]  /*5590*/  @P1 HFMA2 R5, R5, R13, -RZ ;  /* 0x0000000d05051231 */ /* 0x004fe400001000ff */
[----:B------:R-:W-:Y:S02]  /*55a0*/  @P0 HMUL2 R4, R4, R12 ;  /* 0x0000000c04040232 */ /* 0x000fe40000000000 */
[----:B------:R-:W-:Y:S02]  /*55b0*/  @P3 HFMA2 R7, R7, R15, -RZ ;  /* 0x0000000f07073231 */ /* 0x000fe400001000ff */
[----:B------:R-:W-:-:S02]  /*55c0*/  @P2 HMUL2 R6, R6, R14 ;  /* 0x0000000e06062232 */ /* 0x000fc40000000000 */
[----:B------:R-:W-:-:S05]  /*55d0*/  IMAD.WIDE.U32 R12, R17, 0x2, R36 ;  /* 0x00000002110c7825 */ /* 0x000fca00078e0024 */
[----:B------:R1:W-:Y:S02]  /*55e0*/  STG.E.128 desc[UR36][R12.64], R4 ;  /* 0x000000040c007986 */ /* 0x0003e4000c101d24 */
.L_x_178:
[----:B-----5:R-:W-:Y:S02]  /*55f0*/  HADD2.F32 R3, -RZ, R4.H1_H1 ;  /* 0x30000004ff037230 */ /* 0x020fe40000004100 */
[----:B------:R-:W-:Y:S02]  /*5600*/  HADD2.F32 R17, -RZ, R6.H0_H0 ;  /* 0x20000006ff117230 */ /* 0x000fe40000004100 */
[----:B------:R-:W-:Y:S02]  /*5610*/  HADD2.F32 R39, -RZ, R4.H0_H0 ;  /* 0x20000004ff277230 */ /* 0x000fe40000004100 */
[--C-:B-1----:R-:W-:Y:S02]  /*5620*/  HADD2.F32 R13, -RZ, R5.reuse.H0_H0 ;  /* 0x20000005ff0d7230 */ /* 0x102fe40000004100 */
[----:B------:R-:W-:Y:S02]  /*5630*/  HADD2.F32 R15, -RZ, R5.H1_H1 ;  /* 0x30000005ff0f7230 */ /* 0x000fe40000004100 */
[----:B------:R-:W-:-:S02]  /*5640*/  HADD2.F32 R21, -RZ, R6.H1_H1 ;  /* 0x30000006ff157230 */ /* 0x000fc40000004100 */
        /* <DEDUP_REMOVED lines=8> */
[C---:B------:R-:W-:Y:S01]  /*56d0*/  FFMA.FTZ R17, R28.reuse, R23, RZ ;  /* 0x000000171c117223 */ /* 0x040fe200000100ff */
[----:B------:R-:W-:Y:S01]  /*56e0*/  FFMA.FTZ R28, R28, R27, RZ ;  /* 0x0000001b1c1c7223 */ /* 0x000fe200000100ff */
[----:B------:R-:W-:-:S07]  /*56f0*/  IMAD.MOV.U32 R45, RZ, RZ, R25 ;  /* 0x000000ffff2d7224 */ /* 0x000fce00078e0019 */
.L_x_177:
[----:B------:R-:W-:Y:S05]  /*5700*/  BSYNC.RECONVERGENT B1 ;  /* 0x0000000000017941 */ /* 0x000fea0003800200 */
.L_x_176:
[----:B------:R-:W-:-:S13]  /*5710*/  ISETP.GE.U32.AND P0, PT, R26, 0x20, PT ;  /* 0x000000201a00780c */ /* 0x000fda0003f06070 */
[----:B------:R-:W-:Y:S05]  /*5720*/  @!P0 BRA `(.L_x_175) ;  /* 0x0000000400ac8947 */ /* 0x000fea0003800000 */
[C---:B------:R-:W-:Y:S01]  /*5730*/  LEA R12, R45.reuse, R32, 0x1 ;  /* 0x000000202d0c7211 */ /* 0x040fe200078e08ff */
[----:B------:R-:W-:Y:S01]  /*5740*/  IMAD.U32 R43, RZ, RZ, UR4 ;  /* 0x00000004ff2b7e24 */ /* 0x000fe2000f8e00ff */
[----:B------:R-:W-:Y:S02]  /*5750*/  MOV R13, UR9 ;  /* 0x00000009000d7c02 */ /* 0x000fe40008000f00 */
[----:B------:R-:W-:Y:S02]  /*5760*/  ISETP.NE.AND P0, PT, R24, RZ, PT ;  /* 0x000000ff1800720c */ /* 0x000fe40003f05270 */
[----:B------:R-:W-:Y:S01]  /*5770*/  SHF.L.U32 R42, R45, 0x5, RZ ;  /* 0x000000052d2a7819 */ /* 0x000fe200000006ff */
[----:B------:R-:W-:Y:S01]  /*5780*/  IMAD R12, R13, -0x2, R12 ;  /* 0xfffffffe0d0c7824 */ /* 0x000fe200078e020c */
[----:B------:R-:W-:-:S04]  /*5790*/  SHF.L.U32 R39, R38, 0x5, RZ ;  /* 0x0000000526277819 */ /* 0x000fc800000006ff */
[----:B------:R-:W-:-:S07]  /*57a0*/  IADD3 R43, PT, PT, R12, 0x40, R43 ;  /* 0x000000400c2b7810 */ /* 0x000fce0007ffe02b */
.L_x_182:
[----:B------:R-:W-:Y:S02]  /*57b0*/  IADD3 R12, P1, PT, R45, UR44, RZ ;  /* 0x0000002c2d0c7c10 */ /* 0x000fe4000ff3e0ff */
[----:B------:R-:W-:-:S03]  /*57c0*/  ISETP.NE.AND P4, PT, R16, RZ, PT ;  /* 0x000000ff1000720c */ /* 0x000fc60003f85270 */
[----:B------:R-:W-:Y:S01]  /*57d0*/  IMAD.X R13, RZ, RZ, R30, P1 ;  /* 0x000000ffff0d7224 */ /* 0x000fe200008e061e */
        /* <DEDUP_REMOVED lines=8> */
[----:B------:R-:W-:Y:S01]  /*5860*/  VOTEU.ANY UP0, P4 ;  /* 0x0000000000ff7886 */ /* 0x000fe20002000100 */
[----:B------:R-:W-:Y:S01]  /*5870*/  PLOP3.LUT P0, PT, PT, PT, UP0, 0x80, 0x8 ;  /* 0x000000000008781c */ /* 0x000fe20003f0f008 */
[----:B------:R-:W1:-:S12]  /*5880*/  LDS.128 R24, [R31+UR5] ;  /* 0x000000051f187984 */ /* 0x000e580008000c00 */
        /* <DEDUP_REMOVED lines=15> */
.L_x_180:
[----:B------:R-:W-:Y:S05]  /*5980*/  BSYNC.RECONVERGENT B1 ;  /* 0x0000000000017941 */ /* 0x000fea0003800200 */
.L_x_179:
[----:B------:R-:W1:Y:S04]  /*5990*/  LDG.E R49, desc[UR36][R48.64+0x80] ;  /* 0x0000802430317981 */ /* 0x000e68000c1e1900 */
[----:B------:R-:W2:Y:S01]  /*59a0*/  LDS.U16 R50, [R43+-0x40] ;  /* 0xffffc0002b327984 */ /* 0x000ea20000000400 */
[----:B-1----:R-:W-:-:S05]  /*59b0*/  IMAD R21, R38, R49, RZ ;  /* 0x0000003126157224 */ /* 0x002fca00078e02ff */
[----:B------:R-:W-:-:S04]  /*59c0*/  LEA R21, R21, R42, 0x5 ;  /* 0x0000002a15157211 */ /* 0x000fc800078e28ff */
[----:B------:R-:W-:-:S05]  /*59d0*/  IADD3 R21, PT, PT, R21, 0x400, RZ ;  /* 0x0000040015157810 */ /* 0x000fca0007ffe0ff */
[----:B------:R-:W-:-:S06]  /*59e0*/  IMAD.WIDE R20, R21, 0x2, R40 ;  /* 0x0000000215147825 */ /* 0x000fcc00078e0228 */
[----:B------:R-:W5:Y:S01]  /*59f0*/  LDG.E.128 R20, desc[UR36][R20.64] ;  /* 0x0000002414147981 */ /* 0x000f62000c1e1d00 */
[----:B------:R-:W-:Y:S02]  /*5a00*/  IMAD.U32 R24, RZ, RZ, UR14 ;  /* 0x0000000eff187e24 */ /* 0x000fe4000f8e00ff */
[----:B--2---:R-:W-:Y:S02]  /*5a10*/  HADD2.F32 R50, -RZ, R50.H0_H0 ;  /* 0x20000032ff327230 */ /* 0x004fe40000004100 */
[--C-:B-----5:R-:W-:Y:S01]  /*5a20*/  HADD2.F32 R25, -RZ, R12.reuse.H0_H0 ;  /* 0x2000000cff197230 */ /* 0x120fe20000004100 */
[----:B------:R-:W-:Y:S01]  /*5a30*/  ISETP.NE.AND P0, PT, R24, RZ, PT ;  /* 0x000000ff1800720c */ /* 0x000fe20003f05270 */
[--C-:B------:R-:W-:Y:S02]  /*5a40*/  HADD2.F32 R26, -RZ, R13.reuse.H0_H0 ;  /* 0x2000000dff1a7230 */ /* 0x100fe40000004100 */
[----:B------:R-:W-:Y:S02]  /*5a50*/  HADD2.F32 R27, -RZ, R13.H1_H1 ;  /* 0x3000000dff1b7230 */ /* 0x000fe40000004100 */
[----:B------:R-:W-:Y:S01]  /*5a60*/  FFMA.FTZ R25, R50, R25, R7 ;  /* 0x0000001932197223 */ /* 0x000fe20000010007 */
[----:B------:R-:W-:-:S02]  /*5a70*/  HADD2.F32 R7, -RZ, R12.H1_H1 ;  /* 0x3000000cff077230 */ /* 0x000fc40000004100 */
[C---:B------:R-:W-:Y:S01]  /*5a80*/  FFMA.FTZ R26, R50.reuse, R26, R5 ;  /* 0x0000001a321a7223 */ /* 0x040fe20000010005 */
[--C-:B------:R-:W-:Y:S02]  /*5a90*/  HADD2.F32 R12, -RZ, R14.reuse.H0_H0 ;  /* 0x2000000eff0c7230 */ /* 0x100fe40000004100 */
        /* <DEDUP_REMOVED lines=18> */
[----:B-1----:R-:W-:Y:S02]  /*5bc0*/  HFMA2 R20, R20, 1, 1, R12 ;  /* 0x3c003c0014147831 */ /* 0x002fe4000000000c */
[----:B------:R-:W-:-:S02]  /*5bd0*/  HADD2 R21, R21, R13 ;  /* 0x0000000d15157230 */ /* 0x000fc40000000000 */
[----:B------:R-:W-:Y:S02]  /*5be0*/  HFMA2 R22, R22, 1, 1, R14 ;  /* 0x3c003c0016167831 */ /* 0x000fe4000000000e */
[----:B------:R-:W-:Y:S01]  /*5bf0*/  HADD2 R23, R23, R15 ;  /* 0x0000000f17177230 */ /* 0x000fe20000000000 */
[----:B------:R-:W-:Y:S01]  /*5c00*/  IADD3 R13, PT, PT, R42, 0x400, RZ ;  /* 0x000004002a0d7810 */ /* 0x000fe20007ffe0ff */
[----:B--2---:R-:W-:Y:S02]  /*5c10*/  @P2 HFMA2 R21, R21, R5, -RZ ;  /* 0x0000000515152231 */ /* 0x004fe400001000ff */
[----:B------:R-:W-:Y:S02]  /*5c20*/  @P1 HMUL2 R20, R20, R4 ;  /* 0x0000000414141232 */ /* 0x000fe40000000000 */
[----:B------:R-:W-:Y:S02]  /*5c30*/  @P4 HFMA2 R23, R23, R7, -RZ ;  /* 0x0000000717174231 */ /* 0x000fe400001000ff */
[----:B------:R-:W-:-:S02]  /*5c40*/  @P3 HMUL2 R22, R22, R6 ;  /* 0x0000000616163232 */ /* 0x000fc40000000000 */
[----:B------:R-:W-:-:S05]  /*5c50*/  IMAD.WIDE.U32 R4, R13, 0x2, R36 ;  /* 0x000000020d047825 */ /* 0x000fca00078e0024 */
[----:B------:R1:W-:Y:S02]  /*5c60*/  STG.E.128 desc[UR36][R4.64], R20 ;  /* 0x0000001404007986 */ /* 0x0003e4000c101d24 */
.L_x_181:
[----:B-1----:R1:W2:Y:S01]  /*5c70*/  LDS.U16 R4, [R43] ;  /* 0x000000002b047984 */ /* 0x0022a20000000400 */
[----:B------:R-:W-:Y:S01]  /*5c80*/  IADD3 R45, PT, PT, R45, 0x40, RZ ;  /* 0x000000402d2d7810 */ /* 0x000fe20007ffe0ff */
[--C-:B------:R-:W-:Y:S02]  /*5c90*/  HADD2.F32 R7, -RZ, R20.reuse.H0_H0 ;  /* 0x20000014ff077230 */ /* 0x100fe40000004100 */
[----:B------:R-:W-:Y:S01]  /*5ca0*/  HADD2.F32 R5, -RZ, R20.H1_H1 ;  /* 0x30000014ff057230 */ /* 0x000fe20000004100 */
[----:B------:R-:W-:Y:S01]  /*5cb0*/  ISETP.GE.AND P1, PT, R45, UR6, PT ;  /* 0x000000062d007c0c */ /* 0x000fe2000bf26270 */
[--C-:B------:R-:W-:Y:S02]  /*5cc0*/  HADD2.F32 R20, -RZ, R22.reuse.H0_H0 ;  /* 0x20000016ff147230 */ /* 0x100fe40000004100 */
[----:B------:R-:W-:Y:S01]  /*5cd0*/  HADD2.F32 R15, -RZ, R22.H1_H1 ;  /* 0x30000016ff0f7230 */ /* 0x000fe20000004100 */
[----:B-1----:R-:W-:Y:S01]  /*5ce0*/  IADD3 R43, PT, PT, R43, 0x80, RZ ;  /* 0x000000802b2b7810 */ /* 0x002fe20007ffe0ff */
[----:B------:R-:W-:-:S02]  /*5cf0*/  HADD2.F32 R22, -RZ, R23.H0_H0 ;  /* 0x20000017ff167230 */ /* 0x000fc40000004100 */
[--C-:B------:R-:W-:Y:S02]  /*5d00*/  HADD2.F32 R13, -RZ, R21.reuse.H0_H0 ;  /* 0x20000015ff0d7230 */ /* 0x100fe40000004100 */
[----:B------:R-:W-:Y:S02]  /*5d10*/  HADD2.F32 R14, -RZ, R21.H1_H1 ;  /* 0x30000015ff0e7230 */ /* 0x000fe40000004100 */
[----:B------:R-:W-:Y:S02]  /*5d20*/  HADD2.F32 R23, -RZ, R23.H1_H1 ;  /* 0x30000017ff177230 */ /* 0x000fe40000004100 */
[----:B------:R-:W-:Y:S02]  /*5d30*/  VIADD R42, R42, 0x800 ;  /* 0x000008002a2a7836 */ /* 0x000fe40000000000 */
        /* <DEDUP_REMOVED lines=10> */
.L_x_175:
[----:B------:R-:W-:Y:S05]  /*5de0*/  BSYNC.RECONVERGENT B0 ;  /* 0x0000000000007941 */ /* 0x000fea0003800200 */
.L_x_174:
[----:B------:R-:W-:Y:S01]  /*5df0*/  ISETP.GE.AND P0, PT, R34, UR46, PT ;  /* 0x0000002e22007c0c */ /* 0x000fe2000bf06270 */
[----:B------:R-:W1:Y:S01]  /*5e00*/  LDCU UR10, c[0x0][0x40c] ;  /* 0x00008180ff0a77ac */ /* 0x000e620008000800 */
[----:B------:R-:W-:Y:S01]  /*5e10*/  BSSY.RECONVERGENT B0, `(.L_x_183) ;  /* 0x0000108000007945 */ /* 0x000fe20003800200 */
[----:B------:R-:W2:Y:S10]  /*5e20*/  LDCU.64 UR12, c[0x0][0x3c8] ;  /* 0x00007900ff0c77ac */ /* 0x000eb40008000a00 */
[----:B------:R-:W-:Y:S05]  /*5e30*/  @P0 BRA `(.L_x_184) ;  /* 0x0000001000140947 */ /* 0x000fea0003800000 */
[----:B------:R-:W3:Y:S01]  /*5e40*/  LDCU UR6, c[0x0][0x3f8] ;  /* 0x00007f00ff0677ac */ /* 0x000ee20008000800 */
[----:B------:R-:W4:Y:S01]  /*5e50*/  LDC R15, c[0x0][0x3f4] ;  /* 0x0000fd00ff0f7b82 */ /* 0x000f220000000800 */
[----:B------:R-:W-:Y:S01]  /*5e60*/  IADD3 R44, PT, PT, R34, 0x20, RZ ;  /* 0x00000020222c7810 */ /* 0x000fe20007ffe0ff */
[----:B------:R-:W-:Y:S01]  /*5e70*/  BSSY.RECONVERGENT B1, `(.L_x_185) ;  /* 0x000005b000017945 */ /* 0x000fe20003800200 */
[----:B------:R-:W-:Y:S02]  /*5e80*/  ULOP3.LUT UR8, URZ, UR9, URZ, 0x33, !UPT ;  /* 0x00000009ff087292 */ /* 0x000fe4000f8e33ff */
[----:B------:R-:W-:-:S03]  /*5e90*/  VIMNMX R39, PT, PT, R44, UR46, !PT ;  /* 0x0000002e2c277c48 */ /* 0x000fc6000ffe0100 */
[----:B------:R-:W5:Y:S01]  /*5ea0*/  LDC.64 R42, c[0x0][0x458] ;  /* 0x00011600ff2a7b82 */ /* 0x000f620000000a00 */
[----:B------:R-:W-:-:S04]  /*5eb0*/  IADD3 R39, PT, PT, -R0, UR8, R39 ;  /* 0x0000000800277c10 */ /* 0x000fc8000fffe127 */
[----:B------:R-:W-:Y:S01]  /*5ec0*/  LOP3.LUT P0, RZ, R39, 0x20, RZ, 0xc0, !PT ;  /* 0x0000002027ff7812 */ /* 0x000fe2000780c0ff */
[----:B---3--:R-:W-:-:S06]  /*5ed0*/  UIMAD UR7, UR38, UR6, UR45 ;  /* 0x00000006260772a4 */ /* 0x008fcc000f8e022d */
[----:B------:R-:W-:Y:S02]  /*5ee0*/  IMAD.U32 R12, RZ, RZ, UR7 ;  /* 0x00000007ff0c7e24 */ /* 0x000fe4000f8e00ff */
[----:B----4-:R-:W-:-:S03]  /*5ef0*/  IMAD R38, R15, UR6, RZ ;  /* 0x000000060f267c24 */ /* 0x010fc6000f8e02ff */
[----:B------:R-:W-:-:S05]  /*5f00*/  LEA R13, R12, R19, 0x5 ;  /* 0x000000130c0d7211 */ /* 0x000fca00078e28ff */
[----:B-----5:R-:W-:Y:S01]  /*5f10*/  IMAD.WIDE R42, R13, 0x2, R42 ;  /* 0x000000020d2a7825 */ /* 0x020fe200078e022a */
[----:B------:R-:W-:Y:S01]  /*5f20*/  MOV R13, R34 ;  /* 0x00000022000d7202 */ /* 0x000fe20000000f00 */
[----:B------:R-:W-:Y:S06]  /*5f30*/  @P0 BRA `(.L_x_186) ;  /* 0x0000000400380947 */ /* 0x000fec0003800000 */
[----:B------:R-:W-:Y:S01]  /*5f40*/  ISETP.GE.AND P0, PT, R34, R15, PT ;  /* 0x0000000f2200720c */ /* 0x000fe20003f06270 */
[----:B------:R-:W-:-:S12]  /*5f50*/  IMAD.MOV.U32 R13, RZ, RZ, R44 ;  /* 0x000000ffff0d7224 */ /* 0x000fd800078e002c */
[----:B------:R-:W-:Y:S05]  /*5f60*/  @!P0 BRA `(.L_x_186) ;  /* 0x00000004002c8947 */ /* 0x000fea0003800000 */
[----:B------:R-:W-:Y:S01]  /*5f70*/  IABS R21, R15 ;  /* 0x0000000f00157213 */ /* 0x000fe20000000000 */
[----:B------:R-:W3:Y:S01]  /*5f80*/  LDCU.64 UR6, c[0x0][0x3c8] ;  /* 0x00007900ff0677ac */ /* 0x000ee20008000a00 */
[----:B------:R-:W-:Y:S01]  /*5f90*/  IABS R22, R34 ;  /* 0x0000002200167213 */ /* 0x000fe20000000000 */
[----:B------:R-:W4:Y:S01]  /*5fa0*/  LDS.U16 R46, [R35] ;  /* 0x00000000232e7984 */ /* 0x000f220000000400 */
        /* <DEDUP_REMOVED lines=8> */
[----:B------:R-:W-:-:S04]  /*6030*/  IMAD.MOV.U32 R12, RZ, RZ, RZ ;  /* 0x000000ffff0c7224 */ /* 0x000fc800078e00ff */
        /* <DEDUP_REMOVED lines=11> */
[----:B------:R-:W-:-:S05]  /*60f0*/  IADD3 R13, P0, PT, R12, UR44, RZ ;  /* 0x0000002c0c0d7c10 */ /* 0x000fca000ff1e0ff */
[----:B------:R-:W-:Y:S01]  /*6100*/  IMAD.X R14, RZ, RZ, R30, P0 ;  /* 0x000000ffff0e7224 */ /* 0x000fe200000e061e */
[----:B---3--:R-:W-:-:S04]  /*6110*/  LEA R20, P0, R13, UR6, 0x2 ;  /* 0x000000060d147c11 */ /* 0x008fc8000f8010ff */
[----:B------:R-:W-:-:S06]  /*6120*/  LEA.HI.X R21, R13, UR7, R14, 0x2, P0 ;  /* 0x000000070d157c11 */ /* 0x000fcc00080f140e */
[----:B------:R-:W3:Y:S01]  /*6130*/  LDG.E R21, desc[UR36][R20.64] ;  /* 0x0000002414157981 */ /* 0x000ee2000c1e1900 */
[----:B------:R-:W-:Y:S01]  /*6140*/  ISETP.NE.AND P0, PT, R24, RZ, PT ;  /* 0x000000ff1800720c */ /* 0x000fe20003f05270 */
[----:B---3--:R-:W-:-:S05]  /*6150*/  IMAD R13, R38, R21, R12 ;  /* 0x00000015260d7224 */ /* 0x008fca00078e020c */
[----:B------:R-:W-:-:S05]  /*6160*/  SHF.L.U32 R13, R13, 0x5, RZ ;  /* 0x000000050d0d7819 */ /* 0x000fca00000006ff */
[----:B------:R-:W-:-:S06]  /*6170*/  IMAD.WIDE R12, R13, 0x2, R40 ;  /* 0x000000020d0c7825 */ /* 0x000fcc00078e0228 */
[----:B------:R-:W5:Y:S01]  /*6180*/  LDG.E.128 R12, desc[UR36][R12.64] ;  /* 0x000000240c0c7981 */ /* 0x000f62000c1e1d00 */
[----:B------:R-:W-:Y:S01]  /*6190*/  BSSY.RECONVERGENT B2, `(.L_x_187) ;  /* 0x0000017000027945 */ /* 0x000fe20003800200 */
[----:B----4-:R-:W-:-:S03]  /*61a0*/  HADD2.F32 R46, -RZ, R46.H0_H0 ;  /* 0x2000002eff2e7230 */ /* 0x010fc60000004100 */
[----:B------:R-:W-:Y:S05]  /*61b0*/  @P0 BRA `(.L_x_188) ;  /* 0x0000000000500947 */ /* 0x000fea0003800000 */
[----:B------:R-:W-:Y:S01]  /*61c0*/  ISETP.NE.AND P3, PT, R16, RZ, PT ;  /* 0x000000ff1000720c */ /* 0x000fe20003f65270 */
[----:B------:R-:W0:-:S12]  /*61d0*/  LDS.128 R24, [R31+UR5] ;  /* 0x000000051f187984 */ /* 0x000e180008000c00 */
[----:B------:R-:W-:Y:S01]  /*61e0*/  VOTEU.ANY UP0, P3 ;  /* 0x0000000000ff7886 */ /* 0x000fe20001800100 */
[----:B------:R-:W-:-:S13]  /*61f0*/  PLOP3.LUT P0, PT, PT, PT, UP0, 0x80, 0x8 ;  /* 0x000000000008781c */ /* 0x000fda0003f0f008 */
[----:B------:R-:W3:Y:S01]  /*6200*/  @P0 LDG.E.128 R20, desc[UR36][R42.64] ;  /* 0x000000242a140981 */ /* 0x000ee2000c1e1d00 */
[----:B------:R-:W-:Y:S02]  /*6210*/  PLOP3.LUT P1, PT, PT, PT, UP0, 0x80, 0x8 ;  /* 0x000000000008781c */ /* 0x000fe40003f2f008 */
[----:B------:R-:W-:Y:S02]  /*6220*/  PLOP3.LUT P3, PT, PT, PT, UP0, 0x80, 0x8 ;  /* 0x000000000008781c */ /* 0x000fe40003f6f008 */
[----:B------:R-:W-:Y:S02]  /*6230*/  PLOP3.LUT P0, PT, PT, PT, UP0, 0x80, 0x8 ;  /* 0x000000000008781c */ /* 0x000fe40003f0f008 */
[----:B------:R-:W-:Y:S01]  /*6240*/  PLOP3.LUT P2, PT, PT, PT, UP0, 0x80, 0x8 ;  /* 0x000000000008781c */ /* 0x000fe20003f4f008 */
[----:B0----5:R-:W-:Y:S02]  /*6250*/  HFMA2 R12, R12, 1, 1, R24 ;  /* 0x3c003c000c0c7831 */ /* 0x021fe40000000018 */
[----:B------:R-:W-:-:S02]  /*6260*/  HADD2 R13, R13, R25 ;  /* 0x000000190d0d7230 */ /* 0x000fc40000000000 */
[----:B------:R-:W-:Y:S02]  /*6270*/  HFMA2 R14, R14, 1, 1, R26 ;  /* 0x3c003c000e0e7831 */ /* 0x000fe4000000001a */
[----:B------:R-:W-:Y:S01]  /*6280*/  HADD2 R15, R15, R27 ;  /* 0x0000001b0f0f7230 */ /* 0x000fe20000000000 */
[----:B------:R-:W-:Y:S01]  /*6290*/  SHF.L.U32 R25, R34, 0x5, RZ ;  /* 0x0000000522197819 */ /* 0x000fe200000006ff */
[----:B---3--:R-:W-:Y:S02]  /*62a0*/  @P1 HFMA2 R13, R13, R21, -RZ ;  /* 0x000000150d0d1231 */ /* 0x008fe400001000ff */
[----:B------:R-:W-:Y:S02]  /*62b0*/  @P0 HMUL2 R12, R12, R20 ;  /* 0x000000140c0c0232 */ /* 0x000fe40000000000 */
[----:B------:R-:W-:Y:S02]  /*62c0*/  @P3 HFMA2 R15, R15, R23, -RZ ;  /* 0x000000170f0f3231 */ /* 0x000fe400001000ff */
[----:B------:R-:W-:-:S02]  /*62d0*/  @P2 HMUL2 R14, R14, R22 ;  /* 0x000000160e0e2232 */ /* 0x000fc40000000000 */
[----:B------:R-:W-:-:S05]  /*62e0*/  IMAD.WIDE.U32 R20, R25, 0x2, R36 ;  /* 0x0000000219147825 */ /* 0x000fca00078e0024 */
[----:B------:R0:W-:Y:S02]  /*62f0*/  STG.E.128 desc[UR36][R20.64], R12 ;  /* 0x0000000c14007986 */ /* 0x0001e4000c101d24 */
.L_x_188:
[----:B-12---:R-:W-:Y:S05]  /*6300*/  BSYNC.RECONVERGENT B2 ;  /* 0x0000000000027941 */ /* 0x006fea0003800200 */
.L_x_187:
[--C-:B0----5:R-:W-:Y:S02]  /*6310*/  HADD2.F32 R20, -RZ, R12.reuse.H0_H0 ;  /* 0x2000000cff147230 */ /* 0x121fe40000004100 */
[----:B------:R-:W-:Y:S02]  /*6320*/  HADD2.F32 R21, -RZ, R12.H1_H1 ;  /* 0x3000000cff157230 */ /* 0x000fe40000004100 */
[----:B------:R-:W-:Y:S02]  /*6330*/  HADD2.F32 R12, -RZ, R13.H0_H0 ;  /* 0x2000000dff0c7230 */ /* 0x000fe40000004100 */
[C---:B------:R-:W-:Y:S01]  /*6340*/  FFMA.FTZ R7, R46.reuse, R20, R7 ;  /* 0x000000142e077223 */ /* 0x040fe20000010007 */
[--C-:B------:R-:W-:Y:S02]  /*6350*/  HADD2.F32 R22, -RZ, R14.reuse.H0_H0 ;  /* 0x2000000eff167230 */ /* 0x100fe40000004100 */
[----:B------:R-:W-:Y:S01]  /*6360*/  FFMA.FTZ R6, R46, R21, R6 ;  /* 0x000000152e067223 */ /* 0x000fe20000010006 */
[----:B------:R-:W-:-:S02]  /*6370*/  HADD2.F32 R23, -RZ, R14.H1_H1 ;  /* 0x3000000eff177230 */ /* 0x000fc40000004100 */
[C---:B------:R-:W-:Y:S01]  /*6380*/  FFMA.FTZ R5, R46.reuse, R12, R5 ;  /* 0x0000000c2e057223 */ /* 0x040fe20000010005 */
[----:B------:R-:W-:Y:S02]  /*6390*/  HADD2.F32 R13, -RZ, R13.H1_H1 ;  /* 0x3000000dff0d7230 */ /* 0x000fe40000004100 */
[C---:B------:R-:W-:Y:S01]  /*63a0*/  FFMA.FTZ R3, R46.reuse, R22, R3 ;  /* 0x000000162e037223 */ /* 0x040fe20000010003 */
[--C-:B------:R-:W-:Y:S02]  /*63b0*/  HADD2.F32 R14, -RZ, R15.reuse.H0_H0 ;  /* 0x2000000fff0e7230 */ /* 0x100fe40000004100 */
[C---:B------:R-:W-:Y:S01]  /*63c0*/  FFMA.FTZ R18, R46.reuse, R23, R18 ;  /* 0x000000172e127223 */ /* 0x040fe20000010012 */
[----:B------:R-:W-:Y:S02]  /*63d0*/  HADD2.F32 R15, -RZ, R15.H1_H1 ;  /* 0x3000000fff0f7230 */ /* 0x000fe40000004100 */
[----:B------:R-:W-:Y:S01]  /*63e0*/  FFMA.FTZ R4, R46, R13, R4 ;  /* 0x0000000d2e047223 */ /* 0x000fe20000010004 */
[----:B------:R-:W-:-:S02]  /*63f0*/  IMAD.MOV.U32 R13, RZ, RZ, R44 ;  /* 0x000000ffff0d7224 */ /* 0x000fc400078e002c */
[C---:B------:R-:W-:Y:S01]  /*6400*/  FFMA.FTZ R17, R46.reuse, R14, R17 ;  /* 0x0000000e2e117223 */ /* 0x040fe20000010011 */
[----:B------:R-:W-:-:S07]  /*6410*/  FFMA.FTZ R28, R46, R15, R28 ;  /* 0x0000000f2e1c7223 */ /* 0x000fce000001001c */
.L_x_186:
[----:B-12---:R-:W-:Y:S05]  /*6420*/  BSYNC.RECONVERGENT B1 ;  /* 0x0000000000017941 */ /* 0x006fea0003800200 */
.L_x_185:
[----:B------:R-:W-:-:S13]  /*6430*/  ISETP.GE.U32.AND P0, PT, R39, 0x20, PT ;  /* 0x000000202700780c */ /* 0x000fda0003f06070 */
[----:B------:R-:W-:Y:S05]  /*6440*/  @!P0 BRA `(.L_x_184) ;  /* 0x0000000800908947 */ /* 0x000fea0003800000 */
[C---:B------:R-:W-:Y:S02]  /*6450*/  LEA R32, R13.reuse, R32, 0x1 ;  /* 0x000000200d207211 */ /* 0x040fe400078e08ff */
[----:B------:R-:W-:Y:S02]  /*6460*/  MOV R15, UR9 ;  /* 0x00000009000f7c02 */ /* 0x000fe40008000f00 */
[----:B------:R-:W-:-:S03]  /*6470*/  SHF.L.U32 R35, R13, 0x5, RZ ;  /* 0x000000050d237819 */ /* 0x000fc600000006ff */
[----:B------:R-:W-:Y:S01]  /*6480*/  IMAD R34, R15, -0x2, R32 ;  /* 0xfffffffe0f227824 */ /* 0x000fe200078e0220 */
[----:B------:R-:W-:Y:S01]  /*6490*/  IADD3 R32, PT, PT, R13, 0x20, RZ ;  /* 0x000000200d207810 */ /* 0x000fe20007ffe0ff */
[----:B------:R-:W-:-:S05]  /*64a0*/  IMAD.U32 R15, RZ, RZ, UR4 ;  /* 0x00000004ff0f7e24 */ /* 0x000fca000f8e00ff */
[----:B------:R-:W-:-:S07]  /*64b0*/  IADD3 R34, PT, PT, R34, 0x40, R15 ;  /* 0x0000004022227810 */ /* 0x000fce0007ffe00f */
.L_x_195:
[----:B------:R-:W1:Y:S01]  /*64c0*/  LDC R39, c[0x0][0x3f4] ;  /* 0x0000fd00ff277b82 */ /* 0x000e620000000800 */
[----:B------:R-:W-:Y:S01]  /*64d0*/  VIADD R14, R32, 0xffffffe0 ;  /* 0xffffffe0200e7836 */ /* 0x000fe20000000000 */
[----:B------:R-:W-:Y:S04]  /*64e0*/  BSSY.RECONVERGENT B1, `(.L_x_189) ;  /* 0x0000049000017945 */ /* 0x000fe80003800200 */
[----:B-1----:R-:W-:-:S13]  /*64f0*/  ISETP.GE.AND P0, PT, R14, R39, PT ;  /* 0x000000270e00720c */ /* 0x002fda0003f06270 */
[----:B------:R-:W-:Y:S05]  /*6500*/  @!P0 BRA `(.L_x_190) ;  /* 0x0000000400188947 */ /* 0x000fea0003800000 */
[----:B------:R-:W-:Y:S01]  /*6510*/  IABS R15, R39 ;  /* 0x00000027000f7213 */ /* 0x000fe20000000000 */
[----:B------:R-:W1:Y:S01]  /*6520*/  LDS.U16 R44, [R34+-0x40] ;  /* 0xffffc000222c7984 */ /* 0x000e620000000400 */
[----:B------:R-:W-:Y:S02]  /*6530*/  IABS R22, R14 ;  /* 0x0000000e00167213 */ /* 0x000fe40000000000 */
[----:B------:R-:W2:Y:S01]  /*6540*/  I2F.RP R20, R15 ;  /* 0x0000000f00147306 */ /* 0x000ea20000209400 */
[----:B------:R-:W-:Y:S02]  /*6550*/  ISETP.GE.AND P1, PT, R14, RZ, PT ;  /* 0x000000ff0e00720c */ /* 0x000fe40003f26270 */
[----:B------:R-:W-:-:S05]  /*6560*/  ISETP.NE.AND P2, PT, R39, RZ, PT ;  /* 0x000000ff2700720c */ /* 0x000fca0003f45270 */
[----:B--2---:R-:W2:Y:S02]  /*6570*/  MUFU.RCP R20, R20 ;  /* 0x0000001400147308 */ /* 0x004ea40000001000 */
[----:B--2---:R-:W-:-:S06]  /*6580*/  IADD3 R21, PT, PT, R20, 0xffffffe, RZ ;  /* 0x0ffffffe14157810 */ /* 0x004fcc0007ffe0ff */
[----:B------:R-:W2:Y:S02]  /*6590*/  F2I.FTZ.U32.TRUNC.NTZ R13, R21 ;  /* 0x00000015000d7305 */ /* 0x000ea4000021f000 */
[----:B--2---:R-:W-:-:S05]  /*65a0*/  IADD3 R12, PT, PT, RZ, -R13, RZ ;  /* 0x8000000dff0c7210 */ /* 0x004fca0007ffe0ff */
        /* <DEDUP_REMOVED lines=15> */
[----:B------:R-:W-:-:S04]  /*66a0*/  LEA R20, P0, R13, UR12, 0x2 ;  /* 0x0000000c0d147c11 */ /* 0x000fc8000f8010ff */
[----:B------:R-:W-:-:S06]  /*66b0*/  LEA.HI.X R21, R13, UR13, R14, 0x2, P0 ;  /* 0x0000000d0d157c11 */ /* 0x000fcc00080f140e */
[----:B------:R-:W2:Y:S02]  /*66c0*/  LDG.E R21, desc[UR36][R20.64] ;  /* 0x0000002414157981 */ /* 0x000ea4000c1e1900 */
[----:B--2---:R-:W-:-:S05]  /*66d0*/  IMAD R13, R38, R21, R12 ;  /* 0x00000015260d7224 */ /* 0x004fca00078e020c */
[----:B------:R-:W-:-:S05]  /*66e0*/  SHF.L.U32 R13, R13, 0x5, RZ ;  /* 0x000000050d0d7819 */ /* 0x000fca00000006ff */
[----:B------:R-:W-:-:S06]  /*66f0*/  IMAD.WIDE R12, R13, 0x2, R40 ;  /* 0x000000020d0c7825 */ /* 0x000fcc00078e0228 */
[----:B------:R-:W5:Y:S01]  /*6700*/  LDG.E.128 R12, desc[UR36][R12.64] ;  /* 0x000000240c0c7981 */ /* 0x000f62000c1e1d00 */
[----:B------:R-:W-:Y:S01]  /*6710*/  UISETP.NE.AND UP0, UPT, UR10, URZ, UPT ;  /* 0x000000ff0a00728c */ /* 0x000fe2000bf05270 */
[----:B-1----:R-:W-:-:S08]  /*6720*/  HADD2.F32 R44, -RZ, R44.H0_H0 ;  /* 0x2000002cff2c7230 */ /* 0x002fd00000004100 */
[----:B------:R-:W-:Y:S05]  /*6730*/  BRA.U UP0, `(.L_x_191) ;  /* 0x00000001004c7547 */ /* 0x000fea000b800000 */
        /* <DEDUP_REMOVED lines=19> */
.L_x_191:
[--C-:B-1---5:R-:W-:Y:S02]  /*6870*/  HADD2.F32 R20, -RZ, R12.reuse.H0_H0 ;  /* 0x2000000cff147230 */ /* 0x122fe40000004100 */
        /* <DEDUP_REMOVED lines=15> */
.L_x_190:
[----:B------:R-:W-:Y:S05]  /*6970*/  BSYNC.RECONVERGENT B1 ;  /* 0x0000000000017941 */ /* 0x000fea0003800200 */
.L_x_189:
[----:B------:R-:W-:Y:S01]  /*6980*/  ISETP.GE.AND P0, PT, R32, R39, PT ;  /* 0x000000272000720c */ /* 0x000fe20003f06270 */
[----:B------:R-:W-:-:S12]  /*6990*/  BSSY.RECONVERGENT B1, `(.L_x_192) ;  /* 0x0000049000017945 */ /* 0x000fd80003800200 */
[----:B------:R-:W-:Y:S05]  /*69a0*/  @!P0 BRA `(.L_x_193) ;  /* 0x00000004001c8947 */ /* 0x000fea0003800000 */
[----:B------:R-:W-:Y:S01]  /*69b0*/  IABS R15, R39 ;  /* 0x00000027000f7213 */ /* 0x000fe20000000000 */
[----:B------:R-:W1:Y:S01]  /*69c0*/  LDS.U16 R44, [R34] ;  /* 0x00000000222c7984 */ /* 0x000e620000000400 */
[----:B------:R-:W-:Y:S02]  /*69d0*/  IABS R22, R32 ;  /* 0x0000002000167213 */ /* 0x000fe40000000000 */
[----:B------:R-:W2:Y:S01]  /*69e0*/  I2F.RP R14, R15 ;  /* 0x0000000f000e7306 */ /* 0x000ea20000209400 */
[----:B------:R-:W-:Y:S02]  /*69f0*/  ISETP.GE.AND P1, PT, R32, RZ, PT ;  /* 0x000000ff2000720c */ /* 0x000fe40003f26270 */
[----:B------:R-:W-:-:S05]  /*6a00*/  ISETP.NE.AND P2, PT, R39, RZ, PT ;  /* 0x000000ff2700720c */ /* 0x000fca0003f45270 */
[----:B--2---:R-:W2:Y:S02]  /*6a10*/  MUFU.RCP R14, R14 ;  /* 0x0000000e000e7308 */ /* 0x004ea40000001000 */
[----:B--2---:R-:W-:-:S06]  /*6a20*/  IADD3 R20, PT, PT, R14, 0xffffffe, RZ ;  /* 0x0ffffffe0e147810 */ /* 0x004fcc0007ffe0ff */
[----:B------:R-:W2:Y:S02]  /*6a30*/  F2I.FTZ.U32.TRUNC.NTZ R13, R20 ;  /* 0x00000014000d7305 */ /* 0x000ea4000021f000 */
[----:B--2---:R-:W-:-:S04]  /*6a40*/  IMAD.MOV R12, RZ, RZ, -R13 ;  /* 0x000000ffff0c7224 */ /* 0x004fc800078e0a0d */
[----:B------:R-:W-:Y:S01]  /*6a50*/  IMAD R21, R12, R15, RZ ;  /* 0x0000000f0c157224 */ /* 0x000fe200078e02ff */
[----:B------:R-:W-:-:S05]  /*6a60*/  MOV R12, RZ ;  /* 0x000000ff000c7202 */ /* 0x000fca0000000f00 */
[----:B------:R-:W-:Y:S01]  /*6a70*/  IMAD.HI.U32 R12, R13, R21, R12 ;  /* 0x000000150d0c7227 */ /* 0x000fe200078e000c */
[----:B------:R-:W-:-:S05]  /*6a80*/  MOV R13, R22 ;  /* 0x00000016000d7202 */ /* 0x000fca0000000f00 */
[----:B------:R-:W-:-:S04]  /*6a90*/  IMAD.HI.U32 R12, R12, R13, RZ ;  /* 0x0000000d0c0c7227 */ /* 0x000fc800078e00ff */
[----:B------:R-:W-:-:S04]  /*6aa0*/  IMAD.MOV R12, RZ, RZ, -R12 ;  /* 0x000000ffff0c7224 */ /* 0x000fc800078e0a0c */
[----:B------:R-:W-:-:S05]  /*6ab0*/  IMAD R12, R15, R12, R13 ;  /* 0x0000000c0f0c7224 */ /* 0x000fca00078e020d */
[----:B------:R-:W-:-:S13]  /*6ac0*/  ISETP.GT.U32.AND P0, PT, R15, R12, PT ;  /* 0x0000000c0f00720c */ /* 0x000fda0003f04070 */
[----:B------:R-:W-:-:S04]  /*6ad0*/  @!P0 IADD3 R12, PT, PT, R12, -R15, RZ ;  /* 0x8000000f0c0c8210 */ /* 0x000fc80007ffe0ff */
[----:B------:R-:W-:-:S13]  /*6ae0*/  ISETP.GT.U32.AND P0, PT, R15, R12, PT ;  /* 0x0000000c0f00720c */ /* 0x000fda0003f04070 */
[----:B------:R-:W-:-:S05]  /*6af0*/  @!P0 IADD3 R12, PT, PT, R12, -R15, RZ ;  /* 0x8000000f0c0c8210 */ /* 0x000fca0007ffe0ff */
[----:B------:R-:W-:Y:S01]  /*6b00*/  @!P1 IMAD.MOV R12, RZ, RZ, -R12 ;  /* 0x000000ffff0c9224 */ /* 0x000fe200078e0a0c */
[----:B------:R-:W-:-:S04]  /*6b10*/  @!P2 LOP3.LUT R12, RZ, R39, RZ, 0x33, !PT ;  /* 0x00000027ff0ca212 */ /* 0x000fc800078e33ff */
[----:B------:R-:W-:-:S04]  /*6b20*/  IADD3 R13, P0, PT, R12, UR44, RZ ;  /* 0x0000002c0c0d7c10 */ /* 0x000fc8000ff1e0ff */
[----:B------:R-:W-:Y:S02]  /*6b30*/  IADD3.X R14, PT, PT, RZ, R30, RZ, P0, !PT ;  /* 0x0000001eff0e7210 */ /* 0x000fe400007fe4ff */
        /* <DEDUP_REMOVED lines=23> */
[----:B------:R-:W-:Y:S02]  /*6cb0*/  VIADD R25, R35, 0x400 ;  /* 0x0000040023197836 */ /* 0x000fe40000000000 */
[----:B--2---:R-:W-:Y:S02]  /*6cc0*/  @P1 HFMA2 R13, R13, R21, -RZ ;  /* 0x000000150d0d1231 */ /* 0x004fe400001000ff */
[----:B------:R-:W-:Y:S02]  /*6cd0*/  @P0 HMUL2 R12, R12, R20 ;  /* 0x000000140c0c0232 */ /* 0x000fe40000000000 */
[----:B------:R-:W-:-:S02]  /*6ce0*/  @P3 HFMA2 R15, R15, R23, -RZ ;  /* 0x000000170f0f3231 */ /* 0x000fc400001000ff */
[----:B------:R-:W-:Y:S02]  /*6cf0*/  @P2 HMUL2 R14, R14, R22 ;  /* 0x000000160e0e2232 */ /* 0x000fe40000000000 */
[----:B------:R-:W-:-:S05]  /*6d00*/  IMAD.WIDE.U32 R20, R25, 0x2, R36 ;  /* 0x0000000219147825 */ /* 0x000fca00078e0024 */
[----:B------:R1:W-:Y:S02]  /*6d10*/  STG.E.128 desc[UR36][R20.64], R12 ;  /* 0x0000000c14007986 */ /* 0x0003e4000c101d24 */
.L_x_194:
        /* <DEDUP_REMOVED lines=16> */
.L_x_193:
[----:B------:R-:W-:Y:S05]  /*6e20*/  BSYNC.RECONVERGENT B1 ;  /* 0x0000000000017941 */ /* 0x000fea0003800200 */
.L_x_192:
[C---:B------:R-:W-:Y:S01]  /*6e30*/  IADD3 R12, PT, PT, R32.reuse, 0x20, RZ ;  /* 0x00000020200c7810 */ /* 0x040fe20007ffe0ff */
[----:B------:R-:W-:Y:S01]  /*6e40*/  VIADD R35, R35, 0x800 ;  /* 0x0000080023237836 */ /* 0x000fe20000000000 */
[----:B------:R-:W-:Y:S02]  /*6e50*/  IADD3 R32, PT, PT, R32, 0x40, RZ ;  /* 0x0000004020207810 */ /* 0x000fe40007ffe0ff */
[----:B------:R-:W-:Y:S02]  /*6e60*/  ISETP.GE.AND P0, PT, R12, UR46, PT ;  /* 0x0000002e0c007c0c */ /* 0x000fe4000bf06270 */
[----:B------:R-:W-:-:S11]  /*6e70*/  IADD3 R34, PT, PT, R34, 0x80, RZ ;  /* 0x0000008022227810 */ /* 0x000fd60007ffe0ff */
[----:B------:R-:W-:Y:S05]  /*6e80*/  @!P0 BRA `(.L_x_195) ;  /* 0xfffffff4008c8947 */ /* 0x000fea000383ffff */
.L_x_184:
[----:B-12---:R-:W-:Y:S05]  /*6e90*/  BSYNC.RECONVERGENT B0 ;  /* 0x0000000000007941 */ /* 0x006fea0003800200 */
.L_x_183:
[----:B------:R-:W-:Y:S01]  /*6ea0*/  ISETP.NE.AND P0, PT, R0, R33, PT ;  /* 0x000000210000720c */ /* 0x000fe20003f05270 */
[----:B------:R-:W-:-:S12]  /*6eb0*/  BSSY.RECONVERGENT B0, `(.L_x_196) ;  /* 0x0000037000007945 */ /* 0x000fd80003800200 */
[----:B------:R-:W-:Y:S05]  /*6ec0*/  @P0 BRA `(.L_x_197) ;  /* 0x0000000000d40947 */ /* 0x000fea0003800000 */
[----:B------:R-:W-:-:S06]  /*6ed0*/  USHF.L.U32 UR5, UR46, 0x5, URZ ;  /* 0x000000052e057899 */ /* 0x000fcc00080006ff */
[----:B------:R-:W-:-:S05]  /*6ee0*/  MOV R13, UR5 ;  /* 0x00000005000d7c02 */ /* 0x000fca0008000f00 */
[----:B------:R-:W-:-:S06]  /*6ef0*/  IMAD.WIDE R12, R13, 0x2, R36 ;  /* 0x000000020d0c7825 */ /* 0x000fcc00078e0224 */
[----:B------:R-:W5:Y:S01]  /*6f00*/  LDG.E.128 R12, desc[UR36][R12.64] ;  /* 0x000000240c0c7981 */ /* 0x000f62000c1e1d00 */
[----:B------:R-:W-:-:S06]  /*6f10*/  UIADD3 UR5, UPT, UPT, UR47, -UR9, URZ ;  /* 0x800000092f057290 */ /* 0x000fcc000fffe0ff */
[----:B------:R-:W-:-:S05]  /*6f20*/  IMAD.U32 R16, RZ, RZ, UR5 ;  /* 0x00000005ff107e24 */ /* 0x000fca000f8e00ff */
[----:B------:R-:W-:Y:S01]  /*6f30*/  LEA R29, R16, R29, 0x1 ;  /* 0x0000001d101d7211 */ /* 0x000fe200078e08ff */
[----:B------:R-:W1:Y:S05]  /*6f40*/  LDCU UR5, c[0x0][0x40c] ;  /* 0x00008180ff0577ac */ /* 0x000e6a0008000800 */
[----:B------:R-:W2:Y:S01]  /*6f50*/  LDS.U16 R29, [R29+-0x2] ;  /* 0xfffffe001d1d7984 */ /* 0x000ea20000000400 */
[----:B-1----:R-:W-:Y:S01]  /*6f60*/  UISETP.NE.AND UP0, UPT, UR5, URZ, UPT ;  /* 0x000000ff0500728c */ /* 0x002fe2000bf05270 */
[----:B--2---:R-:W-:-:S08]  /*6f70*/  HADD2.F32 R16, -RZ, R29.H0_H0 ;  /* 0x2000001dff107230 */ /* 0x004fd00000004100 */
[----:B------:R-:W-:Y:S05]  /*6f80*/  BRA.U UP0, `(.L_x_198) ;  /* 0x0000000100647547 */ /* 0x000fea000b800000 */
[----:B------:R-:W1:Y:S02]  /*6f90*/  LDCU.64 UR6, c[0x0][0x460] ;  /* 0x00008c00ff0677ac */ /* 0x000e640008000a00 */
[----:B-1----:R-:W-:-:S04]  /*6fa0*/  UISETP.NE.U32.AND UP0, UPT, UR6, URZ, UPT ;  /* 0x000000ff0600728c */ /* 0x002fc8000bf05070 */
[----:B------:R-:W-:-:S06]  /*6fb0*/  UISETP.NE.AND.EX UP0, UPT, UR7, URZ, UPT, UP0 ;  /* 0x000000ff0700728c */ /* 0x000fcc000bf05300 */
[----:B------:R-:W-:-:S05]  /*6fc0*/  PLOP3.LUT P0, PT, PT, PT, UP0, 0x80, 0x8 ;  /* 0x000000000008781c */ /* 0x000fca0003f0f008 */
[----:B------:R-:W1:Y:S01]  /*6fd0*/  @UP0 LDCU UR5, c[0x0][0x3f8] ;  /* 0x00007f00ff0507ac */ /* 0x000e620008000800 */
[----:B------:R-:W2:Y:S01]  /*6fe0*/  @UP0 LDCU.64 UR6, c[0x0][0x458] ;  /* 0x00008b00ff0607ac */ /* 0x000ea20008000a00 */
[----:B-1----:R-:W-:Y:S01]  /*6ff0*/  @UP0 UIMAD UR5, UR38, UR5, UR45 ;  /* 0x00000005260502a4 */ /* 0x002fe2000f8e022d */
[----:B--2---:R-:W-:Y:S01]  /*7000*/  MOV R21, UR7 ;  /* 0x0000000700157c02 */ /* 0x004fe20008000f00 */
[----:B------:R-:W-:-:S04]  /*7010*/  IMAD.U32 R20, RZ, RZ, UR6 ;  /* 0x00000006ff147e24 */ /* 0x000fc8000f8e00ff */
[----:B------:R-:W-:-:S04]  /*7020*/  MOV R22, UR5 ;  /* 0x0000000500167c02 */ /* 0x000fc80008000f00 */
[----:B------:R-:W-:-:S05]  /*7030*/  @P0 LEA R23, R22, R19, 0x5 ;  /* 0x0000001316170211 */ /* 0x000fca00078e28ff */
[----:B------:R-:W-:-:S06]  /*7040*/  @P0 IMAD.WIDE R20, R23, 0x2, R20 ;  /* 0x0000000217140825 */ /* 0x000fcc00078e0214 */
[----:B------:R-:W2:Y:S01]  /*7050*/  @P0 LDG.E.128 R20, desc[UR36][R20.64] ;  /* 0x0000002414140981 */ /* 0x000ea2000c1e1d00 */
[----:B------:R-:W-:Y:S01]  /*7060*/  USHF.L.U32 UR5, UR41, 0x5, URZ ;  /* 0x0000000529057899 */ /* 0x000fe200080006ff */
[----:B-----5:R-:W-:Y:S02]  /*7070*/  HFMA2 R12, R12, 1, 1, R8 ;  /* 0x3c003c000c0c7831 */ /* 0x020fe40000000008 */
[----:B------:R-:W-:Y:S02]  /*7080*/  HADD2 R13, R13, R9 ;  /* 0x000000090d0d7230 */ /* 0x000fe40000000000 */
[----:B------:R-:W-:Y:S02]  /*7090*/  HFMA2 R14, R14, 1, 1, R10 ;  /* 0x3c003c000e0e7831 */ /* 0x000fe4000000000a */
[----:B------:R-:W-:Y:S02]  /*70a0*/  HADD2 R15, R15, R11 ;  /* 0x0000000b0f0f7230 */ /* 0x000fe40000000000 */
[----:B------:R-:W-:-:S04]  /*70b0*/  IMAD.U32 R25, RZ, RZ, UR5 ;  /* 0x00000005ff197e24 */ /* 0x000fc8000f8e00ff */
[----:B------:R-:W-:-:S04]  /*70c0*/  IMAD.WIDE R36, R25, 0x2, R36 ;  /* 0x0000000219247825 */ /* 0x000fc800078e0224 */
[----:B--2---:R-:W-:Y:S02]  /*70d0*/  @P0 HFMA2 R13, R13, R21, -RZ ;  /* 0x000000150d0d0231 */ /* 0x004fe400001000ff */
[----:B------:R-:W-:Y:S02]  /*70e0*/  @P0 HMUL2 R12, R12, R20 ;  /* 0x000000140c0c0232 */ /* 0x000fe40000000000 */
[----:B------:R-:W-:Y:S02]  /*70f0*/  @P0 HFMA2 R15, R15, R23, -RZ ;  /* 0x000000170f0f0231 */ /* 0x000fe400001000ff */
[----:B------:R-:W-:-:S05]  /*7100*/  @P0 HMUL2 R14, R14, R22 ;  /* 0x000000160e0e0232 */ /* 0x000fca0000000000 */
[----:B------:R1:W-:Y:S02]  /*7110*/  STG.E.128 desc[UR36][R36.64], R12 ;  /* 0x0000000c24007986 */ /* 0x0003e4000c101d24 */
.L_x_198:
[--C-:B0----5:R-:W-:Y:S02]  /*7120*/  HADD2.F32 R8, -RZ, R12.reuse.H0_H0 ;  /* 0x2000000cff087230 */ /* 0x121fe40000004100 */
[----:B------:R-:W-:Y:S02]  /*7130*/  HADD2.F32 R9, -RZ, R12.H1_H1 ;  /* 0x3000000cff097230 */ /* 0x000fe40000004100 */
[--C-:B-1----:R-:W-:Y:S02]  /*7140*/  HADD2.F32 R12, -RZ, R14.reuse.H0_H0 ;  /* 0x2000000eff0c7230 */ /* 0x102fe40000004100 */
        /* <DEDUP_REMOVED lines=13> */
.L_x_197:
[----:B------:R-:W-:Y:S05]  /*7220*/  BSYNC.RECONVERGENT B0 ;  /* 0x0000000000007941 */ /* 0x000fea0003800200 */
.L_x_196:
[C---:B0-----:R-:W-:Y:S01]  /*7230*/  LOP3.LUT R8, R2.reuse, 0x3c0, RZ, 0xc0, !PT ;  /* 0x000003c002087812 */ /* 0x041fe200078ec0ff */
[----:B------:R-:W-:Y:S01]  /*7240*/  BAR.SYNC.DEFER_BLOCKING 0x0 ;  /* 0x0000000000007b1d */ /* 0x000fe20000010000 */
[----:B------:R-:W-:Y:S02]  /*7250*/  ISETP.GT.U32.AND P1, PT, R2, 0x1f, PT ;  /* 0x0000001f0200780c */ /* 0x000fe40003f24070 */
[----:B------:R-:W-:Y:S02]  /*7260*/  ISETP.NE.AND P0, PT, R8, 0x40, PT ;  /* 0x000000400800780c */ /* 0x000fe40003f05270 */
[----:B------:R-:W-:Y:S01]  /*7270*/  P2R R8, PR, RZ, 0x2 ;  /* 0x00000002ff087803 */ /* 0x000fe20000000000 */
[----:B------:R-:W-:Y:S01]  /*7280*/  BSSY.RECONVERGENT B0, `(.L_x_199) ;  /* 0x0000013000007945 */ /* 0x000fe20003800200 */
[----:B------:R-:W-:Y:S02]  /*7290*/  LOP3.LUT R9, R2, 0x3e0, RZ, 0xc0, !PT ;  /* 0x000003e002097812 */ /* 0x000fe400078ec0ff */
[----:B------:R-:W-:-:S02]  /*72a0*/  SHF.L.U32 R13, R19, 0x1, RZ ;  /* 0x00000001130d7819 */ /* 0x000fc400000006ff */
[C---:B------:R-:W-:Y:S02]  /*72b0*/  LOP3.LUT R8, R2.reuse, 0x3f0, RZ, 0xc0, !PT ;  /* 0x000003f002087812 */ /* 0x040fe400078ec0ff */
[----:B------:R-:W-:Y:S02]  /*72c0*/  ISETP.NE.AND P5, PT, R9, 0x20, PT ;  /* 0x000000200900780c */ /* 0x000fe40003fa5270 */
[C---:B------:R-:W-:Y:S02]  /*72d0*/  ISETP.GT.U32.AND P6, PT, R2.reuse, 0x3f, PT ;  /* 0x0000003f0200780c */ /* 0x040fe40003fc4070 */
[C---:B------:R-:W-:Y:S02]  /*72e0*/  ISETP.GT.U32.AND P4, PT, R2.reuse, 0xf, PT ;  /* 0x0000000f0200780c */ /* 0x040fe40003f84070 */
[C---:B------:R-:W-:Y:S02]  /*72f0*/  ISETP.GT.U32.AND P3, PT, R2.reuse, 0x7, PT ;  /* 0x000000070200780c */ /* 0x040fe40003f64070 */
[----:B------:R-:W-:-:S02]  /*7300*/  ISETP.GT.U32.AND P2, PT, R2, 0x3, PT ;  /* 0x000000030200780c */ /* 0x000fc40003f44070 */
[C---:B------:R-:W-:Y:S02]  /*7310*/  LOP3.LUT R12, R2.reuse, 0x3f8, RZ, 0xc0, !PT ;  /* 0x000003f8020c7812 */ /* 0x040fe400078ec0ff */
[----:B------:R-:W-:Y:S02]  /*7320*/  LOP3.LUT R16, R2, 0x3fc, RZ, 0xc0, !PT ;  /* 0x000003fc02107812 */ /* 0x000fe400078ec0ff */
[----:B------:R-:W-:Y:S02]  /*7330*/  LEA R0, R0, R13, 0x6 ;  /* 0x0000000d00007211 */ /* 0x000fe400078e30ff */
[----:B------:R-:W-:Y:S01]  /*7340*/  ISETP.NE.AND P1, PT, R8, 0x10, PT ;  /* 0x000000100800780c */ /* 0x000fe20003f25270 */
[----:B------:R-:W-:-:S12]  /*7350*/  @P0 BRA `(.L_x_200) ;  /* 0x0000000000140947 */ /* 0x000fd80003800000 */
[----:B------:R-:W-:Y:S02]  /*7360*/  F2FP.F16.F32.PACK_AB R8, R6, R7 ;  /* 0x000000070608723e */ /* 0x000fe400000000ff */
[----:B------:R-:W-:Y:S02]  /*7370*/  F2FP.F16.F32.PACK_AB R9, R4, R5 ;  /* 0x000000050409723e */ /* 0x000fe400000000ff */
[----:B------:R-:W-:Y:S02]  /*7380*/  F2FP.F16.F32.PACK_AB R10, R18, R3 ;  /* 0x00000003120a723e */ /* 0x000fe400000000ff */
[----:B------:R-:W-:-:S05]  /*7390*/  F2FP.F16.F32.PACK_AB R11, R28, R17 ;  /* 0x000000111c0b723e */ /* 0x000fca00000000ff */
[----:B------:R0:W-:Y:S02]  /*73a0*/  STS.128 [R0+UR4+-0x400], R8 ;  /* 0xfffc000800007988 */ /* 0x0001e40008000c04 */
.L_x_200:
[----:B------:R-:W-:Y:S05]  /*73b0*/  BSYNC.RECONVERGENT B0 ;  /* 0x0000000000007941 */ /* 0x000fea0003800200 */
.L_x_199:
[----:B------:R-:W-:Y:S01]  /*73c0*/  BAR.SYNC.DEFER_BLOCKING 0x0 ;  /* 0x0000000000007b1d */ /* 0x000fe20000010000 */
[----:B------:R-:W-:-:S05]  /*73d0*/  ISETP.NE.AND P0, PT, R12, 0x8, PT ;  /* 0x000000080c00780c */ /* 0x000fca0003f05270 */
[----:B------:R-:W-:Y:S04]  /*73e0*/  BSSY.RECONVERGENT B0, `(.L_x_201) ;  /* 0x0000013000007945 */ /* 0x000fe80003800200 */
[----:B------:R-:W-:Y:S05]  /*73f0*/  @P6 BRA `(.L_x_202) ;  /* 0x0000000000446947 */ /* 0x000fea0003800000 */
[----:B0-----:R-:W0:Y:S02]  /*7400*/  LDS.128 R8, [R0+UR4] ;  /* 0x0000000400087984 */ /* 0x001e240008000c00 */
        /* <DEDUP_REMOVED lines=16> */
.L_x_202:
[----:B------:R-:W-:Y:S05]  /*7510*/  BSYNC.RECONVERGENT B0 ;  /* 0x0000000000007941 */ /* 0x000fea0003800200 */
.L_x_201:
[----:B------:R-:W-:Y:S01]  /*7520*/  BAR.SYNC.DEFER_BLOCKING 0x0 ;  /* 0x0000000000007b1d */ /* 0x000fe20000010000 */
[----:B------:R-:W-:-:S05]  /*7530*/  ISETP.NE.AND P6, PT, R16, 0x4, PT ;  /* 0x000000041000780c */ /* 0x000fca0003fc5270 */
[----:B------:R-:W-:Y:S04]  /*7540*/  BSSY.RECONVERGENT B0, `(.L_x_203) ;  /* 0x0000007000007945 */ /* 0x000fe80003800200 */
[----:B------:R-:W-:Y:S05]  /*7550*/  @P5 BRA `(.L_x_204) ;  /* 0x0000000000145947 */ /* 0x000fea0003800000 */
[----:B0-----:R-:W-:Y:S02]  /*7560*/  F2FP.F16.F32.PACK_AB R8, R6, R7 ;  /* 0x000000070608723e */ /* 0x001fe400000000ff */
[----:B------:R-:W-:Y:S02]  /*7570*/  F2FP.F16.F32.PACK_AB R9, R4, R5 ;  /* 0x000000050409723e */ /* 0x000fe400000000ff */
[----:B------:R-:W-:Y:S02]  /*7580*/  F2FP.F16.F32.PACK_AB R10, R18, R3 ;  /* 0x00000003120a723e */ /* 0x000fe400000000ff */
[----:B------:R-:W-:-:S05]  /*7590*/  F2FP.F16.F32.PACK_AB R11, R28, R17 ;  /* 0x000000111c0b723e */ /* 0x000fca00000000ff */
[----:B------:R1:W-:Y:S02]  /*75a0*/  STS.128 [R0+UR4+-0x200], R8 ;  /* 0xfffe000800007988 */ /* 0x0003e40008000c04 */
.L_x_204:
[----:B------:R-:W-:Y:S05]  /*75b0*/  BSYNC.RECONVERGENT B0 ;  /* 0x0000000000007941 */ /* 0x000fea0003800200 */
.L_x_203:
[----:B------:R-:W-:Y:S01]  /*75c0*/  BAR.SYNC.DEFER_BLOCKING 0x0 ;  /* 0x0000000000007b1d */ /* 0x000fe20000010000 */
[----:B------:R-:W-:-:S05]  /*75d0*/  ISETP.GT.U32.AND P5, PT, R2, 0x1f, PT ;  /* 0x0000001f0200780c */ /* 0x000fca0003fa4070 */
[----:B------:R-:W-:Y:S08]  /*75e0*/  BSSY.RECONVERGENT B0, `(.L_x_205) ;  /* 0x0000013000007945 */ /* 0x000ff00003800200 */
        /* <DEDUP_REMOVED lines=18> */
.L_x_206:
[----:B------:R-:W-:Y:S05]  /*7710*/  BSYNC.RECONVERGENT B0 ;  /* 0x0000000000007941 */ /* 0x000fea0003800200 */
.L_x_205:
[----:B------:R-:W-:Y:S06]  /*7720*/  BAR.SYNC.DEFER_BLOCKING 0x0 ;  /* 0x0000000000007b1d */ /* 0x000fec0000010000 */
[----:B------:R-:W-:Y:S04]  /*7730*/  BSSY.RECONVERGENT B0, `(.L_x_207) ;  /* 0x0000007000007945 */ /* 0x000fe80003800200 */
[----:B------:R-:W-:Y:S05]  /*7740*/  @P1 BRA `(.L_x_208) ;  /* 0x0000000000141947 */ /* 0x000fea0003800000 */
[----:B01----:R-:W-:Y:S02]  /*7750*/  F2FP.F16.F32.PACK_AB R8, R6, R7 ;  /* 0x000000070608723e */ /* 0x003fe400000000ff */
[----:B------:R-:W-:Y:S02]  /*7760*/  F2FP.F16.F32.PACK_AB R9, R4, R5 ;  /* 0x000000050409723e */ /* 0x000fe400000000ff */
[----:B------:R-:W-:Y:S02]  /*7770*/  F2FP.F16.F32.PACK_AB R10, R18, R3 ;  /* 0x00000003120a723e */ /* 0x000fe400000000ff */
[----:B------:R-:W-:-:S05]  /*7780*/  F2FP.F16.F32.PACK_AB R11, R28, R17 ;  /* 0x000000111c0b723e */ /* 0x000fca00000000ff */
[----:B------:R2:W-:Y:S02]  /*7790*/  STS.128 [R0+UR4+-0x100], R8 ;  /* 0xffff000800007988 */ /* 0x0005e40008000c04 */
.L_x_208:
[----:B------:R-:W-:Y:S05]  /*77a0*/  BSYNC.RECONVERGENT B0 ;  /* 0x0000000000007941 */ /* 0x000fea0003800200 */
.L_x_207:
[----:B------:R-:W-:Y:S06]  /*77b0*/  BAR.SYNC.DEFER_BLOCKING 0x0 ;  /* 0x0000000000007b1d */ /* 0x000fec0000010000 */
        /* <DEDUP_REMOVED lines=19> */
.L_x_210:
[----:B------:R-:W-:Y:S05]  /*78f0*/  BSYNC.RECONVERGENT B0 ;  /* 0x0000000000007941 */ /* 0x000fea0003800200 */
.L_x_209:
[----:B------:R-:W-:Y:S06]  /*7900*/  BAR.SYNC.DEFER_BLOCKING 0x0 ;  /* 0x0000000000007b1d */ /* 0x000fec0000010000 */
[----:B------:R-:W-:Y:S04]  /*7910*/  BSSY.RECONVERGENT B0, `(.L_x_211) ;  /* 0x0000007000007945 */ /* 0x000fe80003800200 */
[----:B------:R-:W-:Y:S05]  /*7920*/  @P0 BRA `(.L_x_212) ;  /* 0x0000000000140947 */ /* 0x000fea0003800000 */
[----:B012---:R-:W-:Y:S02]  /*7930*/  F2FP.F16.F32.PACK_AB R8, R6, R7 ;  /* 0x000000070608723e */ /* 0x007fe400000000ff */
[----:B------:R-:W-:Y:S02]  /*7940*/  F2FP.F16.F32.PACK_AB R9, R4, R5 ;  /* 0x000000050409723e */ /* 0x000fe400000000ff */
[----:B------:R-:W-:Y:S02]  /*7950*/  F2FP.F16.F32.PACK_AB R10, R18, R3 ;  /* 0x00000003120a723e */ /* 0x000fe400000000ff */
[----:B------:R-:W-:-:S05]  /*7960*/  F2FP.F16.F32.PACK_AB R11, R28, R17 ;  /* 0x000000111c0b723e */ /* 0x000fca00000000ff */
[----:B------:R3:W-:Y:S02]  /*7970*/  STS.128 [R0+UR4+-0x80], R8 ;  /* 0xffff800800007988 */ /* 0x0007e40008000c04 */
.L_x_212:
[----:B------:R-:W-:Y:S05]  /*7980*/  BSYNC.RECONVERGENT B0 ;  /* 0x0000000000007941 */ /* 0x000fea0003800200 */
.L_x_211:
        /* <DEDUP_REMOVED lines=20> */
.L_x_214:
[----:B------:R-:W-:Y:S05]  /*7ad0*/  BSYNC.RECONVERGENT B0 ;  /* 0x0000000000007941 */ /* 0x000fea0003800200 */
.L_x_213:
        /* <DEDUP_REMOVED lines=8> */
.L_x_216:
[----:B------:R-:W-:Y:S05]  /*7b60*/  BSYNC.RECONVERGENT B0 ;  /* 0x0000000000007941 */ /* 0x000fea0003800200 */
.L_x_215:
[----:B------:R-:W-:Y:S06]  /*7b70*/  BAR.SYNC.DEFER_BLOCKING 0x0 ;  /* 0x0000000000007b1d */ /* 0x000fec0000010000 */
[----:B------:R-:W-:Y:S04]  /*7b80*/  BSSY.RECONVERGENT B0, `(.L_x_217) ;  /* 0x0000013000007945 */ /* 0x000fe80003800200 */
[----:B------:R-:W-:Y:S05]  /*7b90*/  @P2 BRA `(.L_x_218) ;  /* 0x0000000000442947 */ /* 0x000fea0003800000 */
[----:B01234-:R-:W0:Y:S02]  /*7ba0*/  LDS.128 R8, [R0+UR4] ;  /* 0x0000000400087984 */ /* 0x01fe240008000c00 */
        /* <DEDUP_REMOVED lines=16> */
.L_x_218:
[----:B------:R-:W-:Y:S05]  /*7cb0*/  BSYNC.RECONVERGENT B0 ;  /* 0x0000000000007941 */ /* 0x000fea0003800200 */
.L_x_217:
[----:B------:R-:W-:Y:S06]  /*7cc0*/  BAR.SYNC.DEFER_BLOCKING 0x0 ;  /* 0x0000000000007b1d */ /* 0x000fec0000010000 */
[----:B------:R-:W-:Y:S05]  /*7cd0*/  @P2 EXIT ;  /* 0x000000000000294d */ /* 0x000fea0003800000 */
[----:B------:R-:W5:Y:S02]  /*7ce0*/  LDCU UR4, c[0x0][0x478] ;  /* 0x00008f00ff0477ac */ /* 0x000f640008000800 */
[----:B-----5:R-:W-:-:S09]  /*7cf0*/  UISETP.NE.AND UP0, UPT, UR4, 0x2, UPT ;  /* 0x000000020400788c */ /* 0x020fd2000bf05270 */
[----:B------:R-:W-:Y:S05]  /*7d00*/  BRA.U UP0, `(.L_x_219) ;  /* 0x0000000100e07547 */ /* 0x000fea000b800000 */
[----:B01234-:R-:W0:Y:S01]  /*7d10*/  LDC.64 R8, c[0x0][0x470] ;  /* 0x00011c00ff087b82 */ /* 0x01fe220000000a00 */
[----:B------:R-:W1:Y:S01]  /*7d20*/  LDCU.64 UR4, c[0x0][0x380] ;  /* 0x00007000ff0477ac */ /* 0x000e620008000a00 */
[----:B0-----:R-:W2:Y:S01]  /*7d30*/  LDG.E R8, desc[UR36][R8.64] ;  /* 0x0000002408087981 */ /* 0x001ea2000c1e1900 */
[----:B------:R-:W-:Y:S01]  /*7d40*/  IADD3 R19, PT, PT, R19, UR48, RZ ;  /* 0x0000003013137c10 */ /* 0x000fe2000fffe0ff */
        /* <DEDUP_REMOVED lines=9> */
[----:B-1----:R-:W-:-:S05]  /*7de0*/  IADD3 R8, P0, PT, R19, UR4, RZ ;  /* 0x0000000413087c10 */ /* 0x002fca000ff1e0ff */
[----:B------:R-:W1:Y:S01]  /*7df0*/  F2I.S8.NTZ R18, R18 ;  /* 0x0000001200127305 */ /* 0x000e620000202100 */
[----:B0-----:R-:W-:-:S07]  /*7e00*/  PRMT R0, R17, 0x8880, RZ ;  /* 0x0000888011007816 */ /* 0x001fce00000000ff */
[----:B------:R-:W0:Y:S01]  /*7e10*/  F2I.S8.NTZ R28, R28 ;  /* 0x0000001c001c7305 */ /* 0x000e220000202100 */
[----:B------:R-:W-:Y:S02]  /*7e20*/  PRMT R0, R0, 0x7710, RZ ;  /* 0x0000771000007816 */ /* 0x000fe400000000ff */
[----:B-1----:R-:W-:-:S05]  /*7e30*/  PRMT R18, R18, 0x8880, RZ ;  /* 0x0000888012127816 */ /* 0x002fca00000000ff */
[----:B------:R-:W-:Y:S01]  /*7e40*/  F2I.S8.NTZ R6, R6 ;  /* 0x0000000600067305 */ /* 0x000fe20000202100 */
[----:B------:R-:W-:-:S05]  /*7e50*/  IMAD.U32 R0, R0, 0x10000, RZ ;  /* 0x0001000000007824 */ /* 0x000fca00078e00ff */
[----:B------:R-:W-:Y:S02]  /*7e60*/  LOP3.LUT R11, R0, 0xff0000, RZ, 0xc0, !PT ;  /* 0x00ff0000000b7812 */ /* 0x000fe400078ec0ff */
[----:B------:R-:W1:Y:S01]  /*7e70*/  F2I.S8.NTZ R5, R5 ;  /* 0x0000000500057305 */ /* 0x000e620000202100 */
[----:B0-----:R-:W-:Y:S02]  /*7e80*/  PRMT R2, R28, 0x8880, RZ ;  /* 0x000088801c027816 */ /* 0x001fe400000000ff */
[----:B------:R-:W-:Y:S02]  /*7e90*/  PRMT R0, R18, 0x7710, RZ ;  /* 0x0000771012007816 */ /* 0x000fe400000000ff */
[----:B------:R-:W-:Y:S02]  /*7ea0*/  PRMT R2, R2, 0x7710, RZ ;  /* 0x0000771002027816 */ /* 0x000fe400000000ff */
[----:B------:R-:W-:Y:S01]  /*7eb0*/  SHF.L.U32 R0, R0, 0x8, RZ ;  /* 0x0000000800007819 */ /* 0x000fe200000006ff */
[----:B------:R-:W0:Y:S01]  /*7ec0*/  F2I.S8.NTZ R4, R4 ;  /* 0x0000000400047305 */ /* 0x000e220000202100 */
[----:B------:R-:W-:-:S04]  /*7ed0*/  PRMT R11, R11, 0x4210, R2 ;  /* 0x000042100b0b7816 */ /* 0x000fc80000000002 */
[----:B------:R-:W-:Y:S02]  /*7ee0*/  LOP3.LUT R11, R11, 0xff00, R0, 0xf8, !PT ;  /* 0x0000ff000b0b7812 */ /* 0x000fe400078ef800 */
[----:B-1----:R-:W-:Y:S01]  /*7ef0*/  PRMT R2, R5, 0x8880, RZ ;  /* 0x0000888005027816 */ /* 0x002fe200000000ff */
[----:B------:R1:W2:Y:S01]  /*7f00*/  F2I.S8.NTZ R9, R3 ;  /* 0x0000000300097305 */ /* 0x0002a20000202100 */
[----:B------:R-:W-:Y:S02]  /*7f10*/  PRMT R0, R6, 0x8880, RZ ;  /* 0x0000888006007816 */ /* 0x000fe400000000ff */
[----:B------:R-:W-:Y:S02]  /*7f20*/  PRMT R2, R2, 0x7710, RZ ;  /* 0x0000771002027816 */ /* 0x000fe400000000ff */
[----:B------:R-:W-:Y:S02]  /*7f30*/  PRMT R0, R0, 0x7710, RZ ;  /* 0x0000771000007816 */ /* 0x000fe400000000ff */
[----:B0-----:R-:W-:Y:S01]  /*7f40*/  PRMT R4, R4, 0x8880, RZ ;  /* 0x0000888004047816 */ /* 0x001fe200000000ff */
[----:B------:R-:W0:Y:S01]  /*7f50*/  F2I.S8.NTZ R7, R7 ;  /* 0x0000000700077305 */ /* 0x000e220000202100 */
[----:B------:R-:W-:-:S02]  /*7f60*/  LOP3.LUT R6, R0, 0xff, RZ, 0xc0, !PT ;  /* 0x000000ff00067812 */ /* 0x000fc400078ec0ff */
[----:B-1----:R-:W-:Y:S02]  /*7f70*/  PRMT R3, R4, 0x7710, RZ ;  /* 0x0000771004037816 */ /* 0x002fe400000000ff */
[----:B------:R-:W-:Y:S02]  /*7f80*/  LOP3.LUT R4, R2, 0xff, RZ, 0xc0, !PT ;  /* 0x000000ff02047812 */ /* 0x000fe400078ec0ff */
[----:B--2---:R-:W-:Y:S02]  /*7f90*/  PRMT R9, R9, 0x8880, RZ ;  /* 0x0000888009097816 */ /* 0x004fe400000000ff */
[----:B------:R-:W-:Y:S01]  /*7fa0*/  LOP3.LUT R3, R3, 0xff, RZ, 0xc0, !PT ;  /* 0x000000ff03037812 */ /* 0x000fe200078ec0ff */
[----:B------:R-:W-:Y:S01]  /*7fb0*/  IMAD.WIDE.U32 R4, R4, 0x10000, RZ ;  /* 0x0001000004047825 */ /* 0x000fe200078e00ff */
[----:B------:R-:W-:-:S03]  /*7fc0*/  PRMT R0, R9, 0x7710, RZ ;  /* 0x0000771009007816 */ /* 0x000fc600000000ff */
[----:B------:R-:W-:Y:S01]  /*7fd0*/  IMAD.WIDE.U32 R2, R3, 0x1000000, RZ ;  /* 0x0100000003027825 */ /* 0x000fe200078e00ff */
[----:B0-----:R-:W-:Y:S02]  /*7fe0*/  PRMT R10, R7, 0x8880, RZ ;  /* 0x00008880070a7816 */ /* 0x001fe400000000ff */
[----:B------:R-:W-:Y:S01]  /*7ff0*/  LOP3.LUT R9, R11, 0xff, R0, 0xf8, !PT ;  /* 0x000000ff0b097812 */ /* 0x000fe200078ef800 */
[----:B------:R-:W-:Y:S01]  /*8000*/  IMAD.WIDE.U32 R6, R6, 0x100, RZ ;  /* 0x0000010006067825 */ /* 0x000fe200078e00ff */
[----:B------:R-:W-:Y:S02]  /*8010*/  PRMT R0, R10, 0x7710, RZ ;  /* 0x000077100a007816 */ /* 0x000fe400000000ff */
[----:B------:R-:W-:Y:S02]  /*8020*/  LOP3.LUT R3, R5, R9, R3, 0xfe, !PT ;  /* 0x0000000905037212 */ /* 0x000fe400078efe03 */
[----:B------:R-:W-:Y:S02]  /*8030*/  LOP3.LUT R11, R6, R2, R4, 0xfe, !PT ;  /* 0x00000002060b7212 */ /* 0x000fe400078efe04 */
[----:B------:R-:W-:-:S02]  /*8040*/  LEA.HI.X.SX32 R9, R19, UR5, 0x1, P0 ;  /* 0x0000000513097c11 */ /* 0x000fc400080f0eff */
[----:B------:R-:W-:Y:S02]  /*8050*/  LOP3.LUT R2, R11, 0xff, R0, 0xf8, !PT ;  /* 0x000000ff0b027812 */ /* 0x000fe400078ef800 */
[----:B------:R-:W-:-:S05]  /*8060*/  LOP3.LUT R3, R3, R7, RZ, 0xfc, !PT ;  /* 0x0000000703037212 */ /* 0x000fca00078efcff */
[----:B------:R-:W-:Y:S01]  /*8070*/  STG.E.64 desc[UR36][R8.64], R2 ;  /* 0x0000000208007986 */ /* 0x000fe2000c101b24 */
[----:B------:R-:W-:Y:S05]  /*8080*/  EXIT ;  /* 0x000000000000794d */ /* 0x000fea0003800000 */
.L_x_219:
[----:B01234-:R-:W0:Y:S01]  /*8090*/  LDC.64 R8, c[0x0][0x380] ;  /* 0x0000e000ff087b82 */ /* 0x01fe220000000a00 */
[----:B------:R-:W-:Y:S01]  /*80a0*/  VIADD R19, R19, UR48 ;  /* 0x0000003013137c36 */ /* 0x000fe20008000000 */
        /* <DEDUP_REMOVED lines=10> */
.L_x_133:
[----:B------:R-:W-:Y:S01]  /*8150*/  HFMA2 R12, -RZ, RZ, 0, 4.76837158203125e-07 ;  /* 0x00000008ff0c7431 */ /* 0x000fe200000001ff */
[----:B------:R-:W-:Y:S01]  /*8160*/  MOV R11, 0x1f ;  /* 0x0000001f000b7802 */ /* 0x000fe20000000f00 */
[----:B------:R-:W-:-:S07]  /*8170*/  IMAD.MOV.U32 R15, RZ, RZ, 0xffff ;  /* 0x0000ffffff0f7424 */ /* 0x000fce00078e00ff */
[----:B0-2---:R-:W-:Y:S05]  /*8180*/  WARPSYNC.COLLECTIVE R15, `(.L_x_220) ;  /* 0x000000000f087348 */ /* 0x005fea0003c00000 */
[----:B------:R1:W3:Y:S02]  /*8190*/  SHFL.BFLY P6, R14, R13, R12, R11 ;  /* 0x0c00000c0d0e7389 */ /* 0x0002e400000c000b */
[----:B0123--:R-:W-:Y:S05]  /*81a0*/  ENDCOLLECTIVE ;  /* 0x000000000000791b */ /* 0x00ffea0003800000 */
.L_x_220:
[----:B------:R-:W-:Y:S02]  /*81b0*/  HFMA2 R12, -RZ, RZ, 0, 2.384185791015625e-07 ;  /* 0x00000004ff0c7431 */ /* 0x000fe400000001ff */
[----:B------:R-:W-:-:S05]  /*81c0*/  FADD.FTZ R3, R13, R14 ;  /* 0x0000000e0d037221 */ /* 0x000fca0000010000 */
[----:B------:R-:W-:-:S07]  /*81d0*/  MOV R13, R3 ;  /* 0x00000003000d7202 */ /* 0x000fce0000000f00 */
[----:B------:R-:W-:Y:S05]  /*81e0*/  WARPSYNC.COLLECTIVE R15, `(.L_x_221) ;  /* 0x000000000f087348 */ /* 0x000fea0003c00000 */
[----:B------:R0:W1:Y:S02]  /*81f0*/  SHFL.BFLY P6, R14, R13, R12, R11 ;  /* 0x0c00000c0d0e7389 */ /* 0x00006400000c000b */
[----:B01----:R-:W-:Y:S05]  /*8200*/  ENDCOLLECTIVE ;  /* 0x000000000000791b */ /* 0x003fea0003800000 */
.L_x_221:
[----:B------:R-:W-:Y:S01]  /*8210*/  MOV R12, 0x2 ;  /* 0x00000002000c7802 */ /* 0x000fe20000000f00 */
[----:B------:R-:W-:-:S04]  /*8220*/  FADD.FTZ R4, R3, R14 ;  /* 0x0000000e03047221 */ /* 0x000fc80000010000 */
[----:B------:R-:W-:-:S07]  /*8230*/  IMAD.MOV.U32 R13, RZ, RZ, R4 ;  /* 0x000000ffff0d7224 */ /* 0x000fce00078e0004 */
[----:B------:R-:W-:Y:S05]  /*8240*/  WARPSYNC.COLLECTIVE R15, `(.L_x_222) ;  /* 0x000000000f087348 */ /* 0x000fea0003c00000 */
[----:B------:R0:W1:Y:S02]  /*8250*/  SHFL.BFLY P6, R14, R13, R12, R11 ;  /* 0x0c00000c0d0e7389 */ /* 0x00006400000c000b */
[----:B01----:R-:W-:Y:S05]  /*8260*/  ENDCOLLECTIVE ;  /* 0x000000000000791b */ /* 0x003fea0003800000 */
.L_x_222:
[----:B------:R-:W-:Y:S02]  /*8270*/  IMAD.MOV.U32 R12, RZ, RZ, 0x1 ;  /* 0x00000001ff0c7424 */ /* 0x000fe400078e00ff */
[----:B------:R-:W-:-:S05]  /*8280*/  FADD.FTZ R5, R4, R14 ;  /* 0x0000000e04057221 */ /* 0x000fca0000010000 */
[----:B------:R-:W-:-:S07]  /*8290*/  MOV R13, R5 ;  /* 0x00000005000d7202 */ /* 0x000fce0000000f00 */
[----:B------:R-:W-:Y:S05]  /*82a0*/  WARPSYNC.COLLECTIVE R15, `(.L_x_223) ;  /* 0x000000000f087348 */ /* 0x000fea0003c00000 */
[----:B------:R0:W1:Y:S02]  /*82b0*/  SHFL.BFLY P6, R14, R13, R12, R11 ;  /* 0x0c00000c0d0e7389 */ /* 0x00006400000c000b */
[----:B01----:R-:W-:Y:S05]  /*82c0*/  ENDCOLLECTIVE ;  /* 0x000000000000791b */ /* 0x003fea0003800000 */
.L_x_223:
[----:B------:R-:W-:Y:S05]  /*82d0*/  BRA `(.L_x_224) ;  /* 0xffffff9800587947 */ /* 0x000fea000383ffff */
.L_x_144:
[----:B------:R-:W-:Y:S01]  /*82e0*/  BSSY B1, `(.L_x_225) ;  /* 0x0000007000017945 */ /* 0x000fe20003800000 */
[----:B------:R-:W-:Y:S01]  /*82f0*/  MOV R12, 0x1 ;  /* 0x00000001000c7802 */ /* 0x000fe20000000f00 */
[----:B------:R-:W-:Y:S01]  /*8300*/  IMAD.MOV.U32 R15, RZ, RZ, -0x1 ;  /* 0xffffffffff0f7424 */ /* 0x000fe200078e00ff */
[----:B------:R-:W-:-:S07]  /*8310*/  MOV R11, 0x1f ;  /* 0x0000001f000b7802 */ /* 0x000fce0000000f00 */
[----:B01----:R-:W-:Y:S05]  /*8320*/  WARPSYNC.COLLECTIVE R15, `(.L_x_226) ;  /* 0x000000000f087348 */ /* 0x003fea0003c00000 */
[----:B------:R2:W3:Y:S02]  /*8330*/  SHFL.BFLY P6, R14, R13, R12, R11 ;  /* 0x0c00000c0d0e7389 */ /* 0x0004e400000c000b */
[----:B0123--:R-:W-:Y:S05]  /*8340*/  ENDCOLLECTIVE ;  /* 0x000000000000791b */ /* 0x00ffea0003800000 */
.L_x_226:
[----:B------:R-:W-:Y:S05]  /*8350*/  BSYNC B1 ;  /* 0x0000000000017941 */ /* 0x000fea0003800000 */
.L_x_225:
[----:B------:R-:W-:Y:S05]  /*8360*/  BRA `(.L_x_227) ;  /* 0xffffffa800507947 */ /* 0x000fea000383ffff */
.L_x_148:
[----:B------:R-:W-:Y:S01]  /*8370*/  HFMA2 R12, -RZ, RZ, 0, 9.5367431640625e-07 ;  /* 0x00000010ff0c7431 */ /* 0x000fe200000001ff */
[----:B------:R-:W-:Y:S01]  /*8380*/  BSSY B0, `(.L_x_228) ;  /* 0x0000007000007945 */ /* 0x000fe20003800000 */
[----:B--2---:R-:W-:Y:S01]  /*8390*/  MOV R13, R0 ;  /* 0x00000000000d7202 */ /* 0x004fe20000000f00 */
[----:B------:R-:W-:Y:S01]  /*83a0*/  IMAD.MOV.U32 R11, RZ, RZ, 0x1f ;  /* 0x0000001fff0b7424 */ /* 0x000fe200078e00ff */
[----:B------:R-:W-:-:S07]  /*83b0*/  MOV R15, 0xffffffff ;  /* 0xffffffff000f7802 */ /* 0x000fce0000000f00 */
[----:B-1-34-:R-:W-:Y:S05]  /*83c0*/  WARPSYNC.COLLECTIVE R15, `(.L_x_229) ;  /* 0x000000000f087348 */ /* 0x01afea0003c00000 */
[----:B------:R0:W2:Y:S02]  /*83d0*/  SHFL.BFLY P6, R14, R13, R12, R11 ;  /* 0x0c00000c0d0e7389 */ /* 0x0000a400000c000b */
[----:B01234-:R-:W-:Y:S05]  /*83e0*/  ENDCOLLECTIVE ;  /* 0x000000000000791b */ /* 0x01ffea0003800000 */
.L_x_229:
[----:B------:R-:W-:Y:S05]  /*83f0*/  BSYNC B0 ;  /* 0x0000000000007941 */ /* 0x000fea0003800000 */
.L_x_228:
[----:B------:R-:W-:Y:S01]  /*8400*/  HFMA2 R12, -RZ, RZ, 0, 4.76837158203125e-07 ;  /* 0x00000008ff0c7431 */ /* 0x000fe200000001ff */
[----:B------:R-:W-:Y:S01]  /*8410*/  FMNMX.FTZ R13, R14, R0, !PT ;  /* 0x000000000e0d7209 */ /* 0x000fe20007810000 */
[----:B------:R-:W-:Y:S01]  /*8420*/  IMAD.MOV.U32 R11, RZ, RZ, 0x1f ;  /* 0x0000001fff0b7424 */ /* 0x000fe200078e00ff */
[----:B------:R-:W-:-:S07]  /*8430*/  MOV R15, 0xffffffff ;  /* 0xffffffff000f7802 */ /* 0x000fce0000000f00 */
[----:B------:R-:W-:Y:S05]  /*8440*/  WARPSYNC.COLLECTIVE R15, `(.L_x_230) ;  /* 0x000000000f087348 */ /* 0x000fea0003c00000 */
[----:B------:R0:W1:Y:S02]  /*8450*/  SHFL.BFLY P6, R14, R13, R12, R11 ;  /* 0x0c00000c0d0e7389 */ /* 0x00006400000c000b */
[----:B01----:R-:W-:Y:S05]  /*8460*/  ENDCOLLECTIVE ;  /* 0x000000000000791b */ /* 0x003fea0003800000 */
.L_x_230:
[----:B------:R-:W-:Y:S01]  /*8470*/  IMAD.MOV.U32 R12, RZ, RZ, 0x4 ;  /* 0x00000004ff0c7424 */ /* 0x000fe200078e00ff */
[----:B------:R-:W-:-:S04]  /*8480*/  FMNMX.FTZ R3, R13, R14, !PT ;  /* 0x0000000e0d037209 */ /* 0x000fc80007810000 */
[----:B------:R-:W-:-:S07]  /*8490*/  MOV R13, R3 ;  /* 0x00000003000d7202 */ /* 0x000fce0000000f00 */
[----:B------:R-:W-:Y:S05]  /*84a0*/  WARPSYNC.COLLECTIVE R15, `(.L_x_231) ;  /* 0x000000000f087348 */ /* 0x000fea0003c00000 */
[----:B------:R0:W1:Y:S02]  /*84b0*/  SHFL.BFLY P6, R14, R13, R12, R11 ;  /* 0x0c00000c0d0e7389 */ /* 0x00006400000c000b */
[----:B01----:R-:W-:Y:S05]  /*84c0*/  ENDCOLLECTIVE ;  /* 0x000000000000791b */ /* 0x003fea0003800000 */
.L_x_231:
[----:B------:R-:W-:Y:S01]  /*84d0*/  HFMA2 R12, -RZ, RZ, 0, 1.1920928955078125e-07 ;  /* 0x00000002ff0c7431 */ /* 0x000fe200000001ff */
[----:B------:R-:W-:-:S04]  /*84e0*/  FMNMX.FTZ R4, R3, R14, !PT ;  /* 0x0000000e03047209 */ /* 0x000fc80007810000 */
[----:B------:R-:W-:-:S07]  /*84f0*/  MOV R13, R4 ;  /* 0x00000004000d7202 */ /* 0x000fce0000000f00 */
[----:B------:R-:W-:Y:S05]  /*8500*/  WARPSYNC.COLLECTIVE R15, `(.L_x_232) ;  /* 0x000000000f087348 */ /* 0x000fea0003c00000 */
[----:B------:R0:W1:Y:S02]  /*8510*/  SHFL.BFLY P6, R14, R13, R12, R11 ;  /* 0x0c00000c0d0e7389 */ /* 0x00006400000c000b */
[----:B01----:R-:W-:Y:S05]  /*8520*/  ENDCOLLECTIVE ;  /* 0x000000000000791b */ /* 0x003fea0003800000 */
.L_x_232:
[----:B------:R-:W-:Y:S05]  /*8530*/  BRA `(.L_x_233) ;  /* 0xffffffa800a87947 */ /* 0x000fea000383ffff */
.L_x_234:
        /* <DEDUP_REMOVED lines=12> */
.L_x_2683:


//--------------------- .text._ZN4mmha33masked_multihead_attention_kernelItLi32ELi32ELi4ELi4ELi64ELb1ELb1EEEv26Multihead_attention_paramsIT_XT5_EE --------------------------
	.section	.text._ZN4mmha33masked_multihead_attention_kernelItLi32ELi32ELi4ELi4ELi64ELb1ELb1EEEv26Multihead_attention_paramsIT_XT5_EE,"ax",@progbits
	.align	128
        .global         _ZN4mmha33masked_multihead_attention_kernelItLi32ELi32ELi4ELi4ELi64ELb1ELb1EEEv26Multihead_attention_paramsIT_XT5_EE
        .type           _ZN4mmha33masked_multihead_attention_kernelItLi32ELi32ELi4ELi4ELi64ELb1ELb1EEEv26Multihead_attention_paramsIT_XT5_EE,@function
        .size           _ZN4mmha33masked_multihead_attention_kernelItLi32ELi32ELi4ELi4ELi64ELb1ELb1EEEv26Multihead_attention_paramsIT_XT5_EE,(.L_x_2684 - _ZN4mmha33masked_multihead_attention_kernelItLi32ELi32ELi4ELi4ELi64ELb1ELb1EEEv26Multihead_attention_paramsIT_XT5_EE)
        .other          _ZN4mmha33masked_multihead_attention_kernelItLi32ELi32ELi4ELi4ELi64ELb1ELb1EEEv26Multihead_attention_paramsIT_XT5_EE,@"STO_CUDA_ENTRY STV_DEFAULT"
_ZN4mmha33masked_multihead_attention_kernelItLi32ELi32ELi4ELi4ELi64ELb1ELb1EEEv26Multihead_attention_paramsIT_XT5_EE:
.text._ZN4mmha33masked_multihead_attention_kernelItLi32ELi32ELi4ELi4ELi64ELb1ELb1EEEv26Multihead_attention_paramsIT_XT5_EE:
        /* <DEDUP_REMOVED lines=14> */
.L_x_235:
        /* <DEDUP_REMOVED lines=113> */
.L_x_237:
[----:B------:R-:W-:Y:S05]  /*07f0*/  BSYNC.RECONVERGENT B0 ;  /* 0x0000000000007941 */ /* 0x000fea0003800200 */
.L_x_236:
        /* <DEDUP_REMOVED lines=24> */
[----:B------:R-:W1:Y:S01]  /*0980*/  @!P0 LDC.64 R4, c[0x0][0x450] ;  /* 0x00011400ff048b82 */ /* 0x000e620000000a00 */
[----:B-----5:R-:W-:Y:S01]  /*0990*/  @P4 R2UR UR38, R12 ;  /* 0x000000000c2642ca */ /* 0x020fe200000e0000 */
[----:B------:R-:W-:Y:S01]  /*09a0*/  VOTEU.ALL UP1, P0 ;  /* 0x0000000000ff7886 */ /* 0x000fe20000020000 */
[----:B------:R-:W-:Y:S02]  /*09b0*/  @!P3 LEA R3, R3, R0, 0x3 ;  /* 0x000000000303b211 */ /* 0x000fe400078e18ff */
[----:B------:R-:W-:-:S03]  /*09c0*/  PLOP3.LUT P4, PT, PT, PT, UP0, 0x80, 0x8 ;  /* 0x000000000008781c */ /* 0x000fc60003f8f008 */
[----:B--2---:R-:W-:Y:S01]  /*09d0*/  @!P3 IMAD.WIDE R10, R3, 0x2, R10 ;  /* 0x00000002030ab825 */ /* 0x004fe200078e020a */
[----:B------:R-:W2:Y:S01]  /*09e0*/  @UP0 LDCU.64 UR4, c[0x0][0x418] ;  /* 0x00008300ff0407ac */ /* 0x000ea20008000a00 */
[----:B------:R-:W3:Y:S01]  /*09f0*/  @!P1 LDC.64 R8, c[0x0][0x3a0] ;  /* 0x0000e800ff089b82 */ /* 0x000ee20000000a00 */
[----:B------:R-:W-:Y:S01]  /*0a00*/  LEA R3, R15, R16, 0x5 ;  /* 0x000000100f037211 */ /* 0x000fe200078e28ff */
[----:B------:R-:W-:Y:S01]  /*0a10*/  IMAD.MOV.U32 R22, RZ, RZ, RZ ;  /* 0x000000ffff167224 */ /* 0x000fe200078e00ff */
[----:B------:R-:W4:Y:S01]  /*0a20*/  @!P3 LDG.E R17, desc[UR36][R10.64] ;  /* 0x000000240a11b981 */ /* 0x000f22000c1e1900 */
[----:B------:R-:W-:-:S04]  /*0a30*/  @!UP1 UIMAD UR6, UR38, UR6, URZ ;  /* 0x00000006260692a4 */ /* 0x000fc8000f8e02ff */
[----:B0-----:R-:W0:Y:S02]  /*0a40*/  @!P2 LDC.64 R6, c[0x0][0x390] ;  /* 0x0000e400ff06ab82 */ /* 0x001e240000000a00 */
[----:B------:R-:W-:Y:S01]  /*0a50*/  IMAD.U32 R0, RZ, RZ, UR6 ;  /* 0x00000006ff007e24 */ /* 0x000fe2000f8e00ff */
[----:B--2---:R-:W-:-:S04]  /*0a60*/  @UP0 UIMAD.WIDE.U32 UR4, UR7, 0x4, UR4 ;  /* 0x00000004070408a5 */ /* 0x004fc8000f8e0004 */
[----:B------:R-:W-:Y:S02]  /*0a70*/  @!P0 LEA R15, R0, R3, 0x5 ;  /* 0x00000003000f8211 */ /* 0x000fe400078e28ff */
[----:B------:R-:W-:Y:S01]  /*0a80*/  MOV R12, UR4 ;  /* 0x00000004000c7c02 */ /* 0x000fe20008000f00 */
[----:B---3--:R-:W-:-:S04]  /*0a90*/  @!P1 IMAD.WIDE.U32 R8, R3, 0x2, R8 ;  /* 0x0000000203089825 */ /* 0x008fc800078e0008 */
[----:B------:R-:W-:Y:S01]  /*0aa0*/  IMAD.U32 R13, RZ, RZ, UR5 ;  /* 0x00000005ff0d7e24 */ /* 0x000fe2000f8e00ff */
[----:B------:R-:W4:Y:S01]  /*0ab0*/  @!P1 LDG.E R22, desc[UR36][R8.64] ;  /* 0x0000002408169981 */ /* 0x000f22000c1e1900 */
[----:B0-----:R-:W-:-:S03]  /*0ac0*/  @!P2 IMAD.WIDE.U32 R6, R3, 0x2, R6 ;  /* 0x000000020306a825 */ /* 0x001fc600078e0006 */
[----:B------:R0:W2:Y:S01]  /*0ad0*/  @P4 LDG.E R12, desc[UR36][R12.64] ;  /* 0x000000240c0c4981 */ /* 0x0000a2000c1e1900 */
[----:B------:R-:W3:Y:S01]  /*0ae0*/  LDCU.U8 UR4, c[0x0][0x404] ;  /* 0x00008080ff0477ac */ /* 0x000ee20008000000 */
[----:B------:R-:W-:Y:S02]  /*0af0*/  IMAD.MOV.U32 R3, RZ, RZ, RZ ;  /* 0x000000ffff037224 */ /* 0x000fe400078e00ff */
[----:B-1----:R-:W-:-:S04]  /*0b00*/  @!P0 IMAD.WIDE R4, R15, 0x2, R4 ;  /* 0x000000020f048825 */ /* 0x002fc800078e0204 */
[----:B------:R-:W2:Y:S01]  /*0b10*/  @!P2 LDG.E R3, desc[UR36][R6.64] ;  /* 0x000000240603a981 */ /* 0x000ea2000c1e1900 */
[----:B0-----:R-:W0:Y:S03]  /*0b20*/  LDC R13, c[0x0][0x400] ;  /* 0x00010000ff0d7b82 */ /* 0x001e260000000800 */
[----:B------:R-:W2:Y:S01]  /*0b30*/  @!P0 LDG.E R4, desc[UR36][R4.64] ;  /* 0x0000002404048981 */ /* 0x000ea2000c1e1900 */
[----:B------:R-:W-:Y:S02]  /*0b40*/  ISETP.NE.AND P2, PT, RZ, UR10, PT ;  /* 0x0000000aff007c0c */ /* 0x000fe4000bf45270 */
[----:B---3--:R-:W-:Y:S01]  /*0b50*/  ISETP.NE.AND P1, PT, RZ, UR4, PT ;  /* 0x00000004ff007c0c */ /* 0x008fe2000bf25270 */
[----:B------:R-:W-:Y:S01]  /*0b60*/  UMOV UR39, URZ ;  /* 0x000000ff00277c82 */ /* 0x000fe20008000000 */
[----:B------:R-:W-:Y:S01]  /*0b70*/  MOV R19, UR44 ;  /* 0x0000002c00137c02 */ /* 0x000fe20008000f00 */
[----:B------:R-:W-:Y:S01]  /*0b80*/  BSSY.RECONVERGENT B6, `(.L_x_238) ;  /* 0x00000e1000067945 */ /* 0x000fe20003800200 */
[----:B0-----:R-:W-:-:S02]  /*0b90*/  ISETP.LT.OR P1, PT, R13, 0x1, P1 ;  /* 0x000000010d00780c */ /* 0x001fc40000f21670 */
[----:B------:R-:W-:-:S05]  /*0ba0*/  SHF.R.S32.HI R19, RZ, 0x1f, R19 ;  /* 0x0000001fff137819 */ /* 0x000fca0000011413 */
[----:B----4-:R-:W-:Y:S01]  /*0bb0*/  @!P2 HADD2 R17, R17, R22 ;  /* 0x000000161111a230 */ /* 0x010fe20000000000 */
[----:B--2---:R-:W-:Y:S01]  /*0bc0*/  @P4 R2UR UR39, R12 ;  /* 0x000000000c2742ca */ /* 0x004fe200000e0000 */
[----:B------:R-:W-:Y:S02]  /*0bd0*/  HFMA2 R26, R26, 1, 1, R3 ;  /* 0x3c003c001a1a7831 */ /* 0x000fe40000000003 */
[----:B------:R-:W-:Y:S02]  /*0be0*/  @!P0 HMUL2 R17, R17, R4 ;  /* 0x0000000411118232 */ /* 0x000fe40000000000 */
[----:B------:R-:W-:Y:S10]  /*0bf0*/  @P1 BRA `(.L_x_239) ;  /* 0x0000000000d01947 */ /* 0x000ff40003800000 */
        /* <DEDUP_REMOVED lines=30> */
.L_x_240:
        /* <DEDUP_REMOVED lines=22> */
.L_x_239:
        /* <DEDUP_REMOVED lines=10> */
[----:B0-----:R-:W-:-:S06]  /*0fe0*/  VIADD R4, R0, 0xffffffe ;  /* 0x0ffffffe00047836 */ /* 0x001fcc0000000000 */
[----:B------:R0:W1:Y:S02]  /*0ff0*/  F2I.FTZ.U32.TRUNC.NTZ R5, R4 ;  /* 0x0000000400057305 */ /* 0x000064000021f000 */
[----:B0-----:R-:W-:Y:S02]  /*1000*/  MOV R4, RZ ;  /* 0x000000ff00047202 */ /* 0x001fe40000000f00 */
[----:B-1----:R-:W-:-:S05]  /*1010*/  IADD3 R6, PT, PT, RZ, -R5, RZ ;  /* 0x80000005ff067210 */ /* 0x002fca0007ffe0ff */
[----:B------:R-:W-:Y:S02]  /*1020*/  IMAD R7, R6, R3, RZ ;  /* 0x0000000306077224 */ /* 0x000fe400078e02ff */
[----:B------:R-:W-:Y:S02]  /*1030*/  IMAD.MOV.U32 R6, RZ, RZ, R8 ;  /* 0x000000ffff067224 */ /* 0x000fe400078e0008 */
[----:B------:R-:W-:-:S04]  /*1040*/  IMAD.HI.U32 R5, R5, R7, R4 ;  /* 0x0000000705057227 */ /* 0x000fc800078e0004 */
[----:B------:R-:W-:Y:S02]  /*1050*/  IMAD.MOV R7, RZ, RZ, -R9 ;  /* 0x000000ffff077224 */ /* 0x000fe400078e0a09 */
[----:B------:R-:W-:-:S04]  /*1060*/  IMAD.HI.U32 R28, R5, R6, RZ ;  /* 0x00000006051c7227 */ /* 0x000fc800078e00ff */
[----:B------:R-:W-:-:S05]  /*1070*/  IMAD R0, R28, R7, R6 ;  /* 0x000000071c007224 */ /* 0x000fca00078e0206 */
[----:B------:R-:W-:-:S13]  /*1080*/  ISETP.GT.U32.AND P1, PT, R3, R0, PT ;  /* 0x000000000300720c */ /* 0x000fda0003f24070 */
[-C--:B------:R-:W-:Y:S01]  /*1090*/  @!P1 IADD3 R0, PT, PT, R0, -R3.reuse, RZ ;  /* 0x8000000300009210 */ /* 0x080fe20007ffe0ff */
[----:B------:R-:W-:Y:S01]  /*10a0*/  @!P1 VIADD R28, R28, 0x1 ;  /* 0x000000011c1c9836 */ /* 0x000fe20000000000 */
[----:B------:R-:W-:Y:S02]  /*10b0*/  ISETP.NE.AND P1, PT, R23, RZ, PT ;  /* 0x000000ff1700720c */ /* 0x000fe40003f25270 */
[----:B------:R-:W-:Y:S02]  /*10c0*/  ISETP.GE.U32.AND P0, PT, R0, R3, PT ;  /* 0x000000030000720c */ /* 0x000fe40003f06070 */
[----:B------:R-:W-:-:S04]  /*10d0*/  LOP3.LUT R0, R16, R23, RZ, 0x3c, !PT ;  /* 0x0000001710007212 */ /* 0x000fc800078e3cff */
[----:B------:R-:W-:Y:S02]  /*10e0*/  ISETP.GE.AND P2, PT, R0, RZ, PT ;  /* 0x000000ff0000720c */ /* 0x000fe40003f46270 */
        /* <DEDUP_REMOVED lines=15> */
[----:B------:R-:W1:Y:S01]  /*11e0*/  LDCU.64 UR6, c[0x4][0x70] ;  /* 0x01000e00ff0677ac */ /* 0x000e620008000a00 */
[----:B------:R-:W2:Y:S01]  /*11f0*/  LDC.64 R14, c[0x4][R14] ;  /* 0x010000000e0e7b82 */ /* 0x000ea20000000a00 */
[----:B------:R-:W-:Y:S01]  /*1200*/  IMAD.MOV.U32 R13, RZ, RZ, RZ ;  /* 0x000000ffff0d7224 */ /* 0x000fe200078e00ff */
[----:B------:R-:W3:Y:S01]  /*1210*/  LDCU.64 UR8, c[0x4][0x50] ;  /* 0x01000a00ff0877ac */ /* 0x000ee20008000a00 */
[----:B0-----:R-:W-:Y:S01]  /*1220*/  IMAD.U32 R4, RZ, RZ, UR4 ;  /* 0x00000004ff047e24 */ /* 0x001fe2000f8e00ff */
[----:B------:R-:W-:Y:S01]  /*1230*/  MOV R5, UR5 ;  /* 0x0000000500057c02 */ /* 0x000fe20008000f00 */
[----:B-1----:R-:W-:Y:S01]  /*1240*/  IMAD.U32 R6, RZ, RZ, UR6 ;  /* 0x00000006ff067e24 */ /* 0x002fe2000f8e00ff */
[----:B------:R-:W-:Y:S01]  /*1250*/  MOV R7, UR7 ;  /* 0x0000000700077c02 */ /* 0x000fe20008000f00 */
[----:B---3--:R-:W-:Y:S01]  /*1260*/  IMAD.U32 R10, RZ, RZ, UR8 ;  /* 0x00000008ff0a7e24 */ /* 0x008fe2000f8e00ff */
[----:B------:R-:W-:-:S07]  /*1270*/  MOV R11, UR9 ;  /* 0x00000009000b7c02 */ /* 0x000fce0008000f00 */
[----:B------:R-:W-:-:S07]  /*1280*/  LEPC R20, `(.L_x_242) ;  /* 0x000000001014794e */ /* 0x000fce0000000000 */
[----:B--2---:R-:W-:Y:S05]  /*1290*/  CALL.ABS.NOINC R14 ;  /* 0x000000000e007343 */ /* 0x004fea0003c00000 */
.L_x_242:
        /* <DEDUP_REMOVED lines=13> */
[----:B------:R-:W-:-:S05]  /*1370*/  @!P0 IMAD R4, R4, 0x2, R3 ;  /* 0x0000000204048824 */ /* 0x000fca00078e0203 */
[----:B------:R1:W-:Y:S02]  /*1380*/  @!P0 STS [R4], R17 ;  /* 0x0000001104008388 */ /* 0x0003e40000000800 */
.L_x_243:
        /* <DEDUP_REMOVED lines=20> */
[----:B------:R-:W-:Y:S01]  /*14d0*/  IMAD.IADD R6, R3, 0x1, R10 ;  /* 0x0000000103067824 */ /* 0x000fe200078e020a */
[----:B------:R-:W-:Y:S01]  /*14e0*/  ISETP.GE.AND P0, PT, R10, R9, PT ;  /* 0x000000090a00720c */ /* 0x000fe20003f06270 */
[----:B------:R-:W-:Y:S03]  /*14f0*/  BSSY.RECONVERGENT B2, `(.L_x_248) ;  /* 0x0000020000027945 */ /* 0x000fe60003800200 */
[----:B------:R-:W-:Y:S01]  /*1500*/  LEA R7, R23, R6, 0x1 ;  /* 0x0000000617077211 */ /* 0x000fe200078e08ff */
[----:B------:R-:W-:Y:S04]  /*1510*/  LDS.U16 R17, [R6] ;  /* 0x0000000006117984 */ /* 0x000fe80000000400 */
[----:B------:R-:W0:Y:S02]  /*1520*/  LDS.U16 R8, [R7] ;  /* 0x0000000007087984 */ /* 0x000e240000000400 */
[----:B0-----:R-:W-:-:S02]  /*1530*/  PRMT R17, R17, 0x5410, R8 ;  /* 0x0000541011117816 */ /* 0x001fc40000000008 */
[----:B------:R-:W-:Y:S05]  /*1540*/  @P0 BRA `(.L_x_249) ;  /* 0x0000000000680947 */ /* 0x000fea0003800000 */
[----:B------:R-:W-:Y:S01]  /*1550*/  I2FP.F32.S32 R9, R9 ;  /* 0x0000000900097245 */ /* 0x000fe20000201400 */
[----:B------:R-:W-:Y:S01]  /*1560*/  VIADD R11, R11, -UR39 ;  /* 0x800000270b0b7c36 */ /* 0x000fe20008000000 */
        /* <DEDUP_REMOVED lines=24> */
.L_x_249:
[----:B------:R-:W-:Y:S05]  /*16f0*/  BSYNC.RECONVERGENT B2 ;  /* 0x0000000000027941 */ /* 0x000fea0003800200 */
.L_x_248:
[----:B------:R-:W-:Y:S01]  /*1700*/  PRMT R8, R17, 0x7632, R8 ;  /* 0x0000763211087816 */ /* 0x000fe20000000008 */
[----:B------:R0:W-:Y:S04]  /*1710*/  STS.U16 [R6], R17 ;  /* 0x0000001106007388 */ /* 0x0001e80000000400 */
[----:B------:R0:W-:Y:S01]  /*1720*/  STS.U16 [R7], R8 ;  /* 0x0000000807007388 */ /* 0x0001e20000000400 */
[----:B------:R-:W-:Y:S05]  /*1730*/  BRA `(.L_x_250) ;  /* 0x0000000000507947 */ /* 0x000fea0003800000 */
.L_x_247:
[----:B------:R-:W-:-:S13]  /*1740*/  ISETP.GE.AND P0, PT, R10, R9, PT ;  /* 0x000000090a00720c */ /* 0x000fda0003f06270 */
[----:B------:R-:W-:Y:S05]  /*1750*/  @P0 BRA `(.L_x_250) ;  /* 0x0000000000480947 */ /* 0x000fea0003800000 */
[----:B------:R-:W-:Y:S01]  /*1760*/  I2FP.F32.S32 R9, R9 ;  /* 0x0000000900097245 */ /* 0x000fe20000201400 */
[--C-:B------:R-:W-:Y:S01]  /*1770*/  HADD2.F32 R8, -RZ, R26.reuse.H1_H1 ;  /* 0x3000001aff087230 */ /* 0x100fe20000004100 */
[----:B------:R-:W-:Y:S01]  /*1780*/  I2FP.F32.S32 R10, R10 ;  /* 0x0000000a000a7245 */ /* 0x000fe20000201400 */
[----:B------:R-:W-:Y:S01]  /*1790*/  HADD2.F32 R26, -RZ, R26.H0_H0 ;  /* 0x2000001aff1a7230 */ /* 0x000fe20000004100 */
[----:B------:R-:W-:Y:S02]  /*17a0*/  I2FP.F32.S32 R6, R11 ;  /* 0x0000000b00067245 */ /* 0x000fe40000201400 */
[----:B------:R-:W0:Y:S02]  /*17b0*/  MUFU.RCP R9, R9 ;  /* 0x0000000900097308 */ /* 0x000e240000001000 */
[----:B0-----:R-:W-:-:S04]  /*17c0*/  FMUL.FTZ R10, R10, R9 ;  /* 0x000000090a0a7220 */ /* 0x001fc80000410000 */
[----:B------:R-:W-:-:S04]  /*17d0*/  FMUL.FTZ R12, R10, 13.28771209716796875 ;  /* 0x41549a780a0c7820 */ /* 0x000fc80000410000 */
        /* <DEDUP_REMOVED lines=10> */
.L_x_250:
[----:B------:R-:W-:Y:S05]  /*1880*/  BSYNC.RECONVERGENT B1 ;  /* 0x0000000000017941 */ /* 0x000fea0003800200 */
.L_x_246:
[----:B0-----:R-:W-:Y:S01]  /*1890*/  PRMT R6, R26, 0x7632, R6 ;  /* 0x000076321a067816 */ /* 0x001fe20000000006 */
[----:B------:R0:W-:Y:S04]  /*18a0*/  STS.U16 [R4], R26 ;  /* 0x0000001a04007388 */ /* 0x0001e80000000400 */
[----:B------:R0:W-:Y:S02]  /*18b0*/  STS.U16 [R5], R6 ;  /* 0x0000000605007388 */ /* 0x0001e40000000400 */
.L_x_245:
[----:B------:R-:W-:Y:S05]  /*18c0*/  BSYNC.RECONVERGENT B0 ;  /* 0x0000000000007941 */ /* 0x000fea0003800200 */
.L_x_244:
[----:B------:R-:W-:Y:S06]  /*18d0*/  BAR.SYNC.DEFER_BLOCKING 0x0 ;  /* 0x0000000000007b1d */ /* 0x000fec0000010000 */
[----:B------:R-:W-:Y:S04]  /*18e0*/  BSSY.RECONVERGENT B0, `(.L_x_251) ;  /* 0x0000009000007945 */ /* 0x000fe80003800200 */
[----:B------:R-:W-:Y:S05]  /*18f0*/  @P6 BRA `(.L_x_252) ;  /* 0x00000000001c6947 */ /* 0x000fea0003800000 */
[----:B------:R-:W2:Y:S01]  /*1900*/  LDCU UR4, c[0x0][0x40c] ;  /* 0x00008180ff0477ac */ /* 0x000ea20008000800 */
[----:B------:R-:W-:-:S05]  /*1910*/  IMAD R23, R23, R28, R27 ;  /* 0x0000001c17177224 */ /* 0x000fca00078e021b */
[----:B------:R-:W-:-:S05]  /*1920*/  LEA R0, R23, R0, 0x1 ;  /* 0x0000000017007211 */ /* 0x000fca00078e08ff */
[----:B01----:R3:W4:Y:S01]  /*1930*/  LDS R26, [R0] ;  /* 0x00000000001a7984 */ /* 0x0037220000000800 */
[----:B--2---:R-:W-:-:S13]  /*1940*/  ISETP.NE.AND P0, PT, RZ, UR4, PT ;  /* 0x00000004ff007c0c */ /* 0x004fda000bf05270 */
[----:B------:R-:W-:-:S05]  /*1950*/  @!P0 IMAD R3, R23, 0x2, R3 ;  /* 0x0000000217038824 */ /* 0x000fca00078e0203 */
[----:B------:R3:W2:Y:S02]  /*1960*/  @!P0 LDS R17, [R3] ;  /* 0x0000000003118984 */ /* 0x0006a40000000800 */
.L_x_252:
[----:B------:R-:W-:Y:S05]  /*1970*/  BSYNC.RECONVERGENT B0 ;  /* 0x0000000000007941 */ /* 0x000fea0003800200 */
.L_x_251:
[----:B------:R-:W-:Y:S06]  /*1980*/  BAR.SYNC.DEFER_BLOCKING 0x0 ;  /* 0x0000000000007b1d */ /* 0x000fec0000010000 */
.L_x_241:
[----:B------:R-:W-:Y:S05]  /*1990*/  BSYNC.RECONVERGENT B6 ;  /* 0x0000000000067941 */ /* 0x000fea0003800200 */
.L_x_238:
[----:B------:R-:W5:Y:S01]  /*19a0*/  LDC R21, c[0x0][0x3f4] ;  /* 0x0000fd00ff157b82 */ /* 0x000f620000000800 */
[----:B------:R-:W-:Y:S01]  /*19b0*/  ISETP.GT.U32.AND P0, PT, R25, 0xf, PT ;  /* 0x0000000f1900780c */ /* 0x000fe20003f04070 */
[----:B---3--:R-:W-:Y:S01]  /*19c0*/  IMAD.MOV.U32 R3, RZ, RZ, -0x800001 ;  /* 0xff7fffffff037424 */ /* 0x008fe200078e00ff */
[----:B-----5:R-:W-:-:S04]  /*19d0*/  IADD3 R0, PT, PT, RZ, -R21, RZ ;  /* 0x80000015ff007210 */ /* 0x020fc80007ffe0ff */
[----:B------:R-:W-:-:S04]  /*19e0*/  VIADDMNMX R0, R0, UR46, RZ, !PT ;  /* 0x0000002e00007c46 */ /* 0x000fc8000f8001ff */
[----:B------:R-:W-:-:S03]  /*19f0*/  R2UR UR9, R0 ;  /* 0x00000000000972ca */ /* 0x000fc600000e0000 */
[----:B------:R-:W-:-:S12]  /*1a00*/  @P0 BRA `(.L_x_253) ;  /* 0x0000000000f80947 */ /* 0x000fd80003800000 */
[----:B0-----:R-:W0:Y:S01]  /*1a10*/  S2R R6, SR_CgaCtaId ;  /* 0x0000000000067919 */ /* 0x001e220000008800 */
[----:B------:R-:W-:Y:S01]  /*1a20*/  MOV R7, 0x400 ;  /* 0x0000040000077802 */ /* 0x000fe20000000f00 */
[----:B------:R-:W3:Y:S03]  /*1a30*/  LDCU UR4, c[0x0][0x40c] ;  /* 0x00008180ff0477ac */ /* 0x000ee60008000800 */
[----:B-1----:R-:W-:Y:S01]  /*1a40*/  IADD3 R5, PT, PT, R7, 0x10, RZ ;  /* 0x0000001007057810 */ /* 0x002fe20007ffe0ff */
[----:B---3--:R-:W-:-:S03]  /*1a50*/  UISETP.NE.AND UP0, UPT, UR4, URZ, UPT ;  /* 0x000000ff0400728c */ /* 0x008fc6000bf05270 */
[----:B0-----:R-:W-:-:S05]  /*1a60*/  LEA R0, R6, R5, 0x18 ;  /* 0x0000000506007211 */ /* 0x001fca00078ec0ff */
[----:B------:R-:W-:Y:S02]  /*1a70*/  IMAD R5, R25, 0x4, R0 ;  /* 0x0000000419057824 */ /* 0x000fe400078e0200 */
[----:B--2-4-:R-:W-:-:S03]  /*1a80*/  HMUL2 R0, R26, R17 ;  /* 0x000000111a007232 */ /* 0x014fc60000000000 */
[----:B------:R0:W-:Y:S02]  /*1a90*/  STS [R5], R26 ;  /* 0x0000001a05007388 */ /* 0x0001e40000000800 */
[--C-:B------:R-:W-:Y:S02]  /*1aa0*/  HADD2.F32 R13, -RZ, R0.reuse.H0_H0 ;  /* 0x20000000ff0d7230 */ /* 0x100fe40000004100 */
[----:B------:R-:W-:Y:S01]  /*1ab0*/  HADD2.F32 R8, -RZ, R0.H1_H1 ;  /* 0x30000000ff087230 */ /* 0x000fe20000004100 */
[----:B------:R-:W-:Y:S06]  /*1ac0*/  BRA.U UP0, `(.L_x_254) ;  /* 0x0000000100287547 */ /* 0x000fec000b800000 */
[----:B0-----:R-:W0:Y:S01]  /*1ad0*/  LDC.64 R4, c[0x0][0x3b8] ;  /* 0x0000ee00ff047b82 */ /* 0x001e220000000a00 */
[----:B------:R-:W-:Y:S01]  /*1ae0*/  IMAD R11, R21, UR47, R24 ;  /* 0x0000002f150b7c24 */ /* 0x000fe2000f8e0218 */
[----:B------:R-:W-:Y:S01]  /*1af0*/  IADD3 R9, PT, PT, R7, 0x50, RZ ;  /* 0x0000005007097810 */ /* 0x000fe20007ffe0ff */
[----:B------:R-:W-:-:S04]  /*1b00*/  IMAD R0, R18, R21, UR41 ;  /* 0x0000002912007e24 */ /* 0x000fc8000f8e0215 */
[----:B------:R-:W-:Y:S01]  /*1b10*/  IMAD R11, R0, 0x8, R11 ;  /* 0x00000008000b7824 */ /* 0x000fe200078e020b */
[----:B------:R-:W-:-:S04]  /*1b20*/  LEA R0, R6, R9, 0x18 ;  /* 0x0000000906007211 */ /* 0x000fc800078ec0ff */
[----:B------:R-:W-:-:S05]  /*1b30*/  LEA R9, R25, R0, 0x2 ;  /* 0x0000000019097211 */ /* 0x000fca00078e10ff */
[----:B------:R1:W-:Y:S01]  /*1b40*/  STS [R9], R22 ;  /* 0x0000001609007388 */ /* 0x0003e20000000800 */
[----:B0-----:R-:W-:-:S05]  /*1b50*/  IMAD.WIDE R4, R11, 0x2, R4 ;  /* 0x000000020b047825 */ /* 0x001fca00078e0204 */
[----:B------:R1:W-:Y:S02]  /*1b60*/  STG.E desc[UR36][R4.64], R17 ;  /* 0x0000001104007986 */ /* 0x0003e4000c101924 */
.L_x_254:
[----:B------:R-:W-:Y:S01]  /*1b70*/  UMOV UR4, 0xffff ;  /* 0x0000ffff00047882 */ /* 0x000fe20000000000 */
[----:B------:R-:W-:Y:S02]  /*1b80*/  FADD.FTZ R13, R13, R8 ;  /* 0x000000080d0d7221 */ /* 0x000fe40000010000 */
[----:B------:R-:W-:Y:S05]  /*1b90*/  BRA.DIV UR4, `(.L_x_255) ;  /* 0x0000006204dc7947 */ /* 0x000fea000b800000 */
[----:B------:R-:W-:Y:S01]  /*1ba0*/  IMAD.MOV.U32 R8, RZ, RZ, 0xffff ;  /* 0x0000ffffff087424 */ /* 0x000fe200078e00ff */
[----:B-1----:R-:W-:Y:S01]  /*1bb0*/  MOV R9, 0xffff ;  /* 0x0000ffff00097802 */ /* 0x002fe20000000f00 */
[----:B------:R-:W-:Y:S01]  /*1bc0*/  IMAD.MOV.U32 R11, RZ, RZ, 0xffff ;  /* 0x0000ffffff0b7424 */ /* 0x000fe200078e00ff */
[----:B------:R-:W-:Y:S01]  /*1bd0*/  MOV R10, 0xffff ;  /* 0x0000ffff000a7802 */ /* 0x000fe20000000f00 */
[----:B------:R-:W1:Y:S02]  /*1be0*/  SHFL.BFLY PT, R14, R13, 0x8, 0x1f ;  /* 0x0d001f000d0e7f89 */ /* 0x000e6400000e0000 */
[----:B-1----:R-:W-:-:S05]  /*1bf0*/  FADD.FTZ R0, R13, R14 ;  /* 0x0000000e0d007221 */ /* 0x002fca0000010000 */
[----:B------:R-:W1:Y:S02]  /*1c00*/  SHFL.BFLY PT, R14, R0, 0x4, 0x1f ;  /* 0x0c801f00000e7f89 */ /* 0x000e6400000e0000 */
[----:B-1----:R-:W-:-:S05]  /*1c10*/  FADD.FTZ R4, R0, R14 ;  /* 0x0000000e00047221 */ /* 0x002fca0000010000 */
[----:B------:R-:W0:Y:S02]  /*1c20*/  SHFL.BFLY PT, R14, R4, 0x2, 0x1f ;  /* 0x0c401f00040e7f89 */ /* 0x000e2400000e0000 */
[----:B0-----:R-:W-:-:S05]  /*1c30*/  FADD.FTZ R5, R4, R14 ;  /* 0x0000000e04057221 */ /* 0x001fca0000010000 */
[----:B------:R0:W1:Y:S02]  /*1c40*/  SHFL.BFLY PT, R14, R5, 0x1, 0x1f ;  /* 0x0c201f00050e7f89 */ /* 0x00006400000e0000 */
.L_x_340:
        /* <DEDUP_REMOVED lines=13> */
[----:B------:R-:W-:Y:S01]  /*1d20*/  IMAD.U32 R4, RZ, RZ, UR4 ;  /* 0x00000004ff047e24 */ /* 0x000fe2000f8e00ff */
[----:B0-----:R-:W-:-:S04]  /*1d30*/  MOV R5, UR5 ;  /* 0x0000000500057c02 */ /* 0x001fc80008000f00 */
[----:B------:R-:W0:Y:S01]  /*1d40*/  LDCU UR5, c[0x0][0x410] ;  /* 0x00008200ff0577ac */ /* 0x000e220008000800 */
[----:B------:R-:W2:Y:S01]  /*1d50*/  @P0 LDG.E.U16 R4, desc[UR36][R4.64] ;  /* 0x0000002404040981 */ /* 0x000ea2000c1e1500 */
[----:B------:R-:W-:Y:S01]  /*1d60*/  VIADD R7, R7, 0x90 ;  /* 0x0000009007077836 */ /* 0x000fe20000000000 */
[----:B------:R-:W-:-:S04]  /*1d70*/  UIADD3 UR4, UPT, UPT, UR46, -UR9, URZ ;  /* 0x800000092e047290 */ /* 0x000fc8000fffe0ff */
[----:B------:R-:W-:Y:S02]  /*1d80*/  LEA R6, R6, R7, 0x18 ;  /* 0x0000000706067211 */ /* 0x000fe400078ec0ff */
[----:B------:R-:W-:-:S05]  /*1d90*/  MOV R7, UR4 ;  /* 0x0000000400077c02 */ /* 0x000fca0008000f00 */
[----:B------:R-:W-:Y:S02]  /*1da0*/  IMAD R6, R7, 0x4, R6 ;  /* 0x0000000407067824 */ /* 0x000fe400078e0206 */
[----:B0-----:R-:W-:Y:S01]  /*1db0*/  FMUL.FTZ R3, R14, UR5 ;  /* 0x000000050e037c20 */ /* 0x001fe20008410000 */
[----:B--2---:R-:W-:-:S05]  /*1dc0*/  @P0 HADD2.F32 R0, -RZ, R4.H0_H0 ;  /* 0x20000004ff000230 */ /* 0x004fca0000004100 */
[----:B------:R-:W-:-:S05]  /*1dd0*/  @P0 FADD.FTZ R3, R3, R0 ;  /* 0x0000000003030221 */ /* 0x000fca0000010000 */
[----:B------:R3:W-:Y:S02]  /*1de0*/  STS [R6+-0x4], R3 ;  /* 0xfffffc0306007388 */ /* 0x0007e40000000800 */
.L_x_253:
[----:B------:R-:W-:Y:S05]  /*1df0*/  WARPSYNC.ALL ;  /* 0x0000000000007948 */ /* 0x000fea0003800000 */
[----:B------:R-:W5:Y:S08]  /*1e00*/  S2UR UR8, SR_CgaCtaId ;  /* 0x00000000000879c3 */ /* 0x000f700000008800 */
[----:B------:R-:W-:Y:S01]  /*1e10*/  BAR.SYNC.DEFER_BLOCKING 0x0 ;  /* 0x0000000000007b1d */ /* 0x000fe20000010000 */
[----:B------:R-:W-:-:S04]  /*1e20*/  SHF.L.U32 R0, R25, 0x2, RZ ;  /* 0x0000000219007819 */ /* 0x000fc800000006ff */
[----:B------:R-:W-:Y:S01]  /*1e30*/  LOP3.LUT R0, R0, 0xc, RZ, 0xc0, !PT ;  /* 0x0000000c00007812 */ /* 0x000fe200078ec0ff */
[----:B------:R-:W-:Y:S01]  /*1e40*/  UMOV UR7, 0x400 ;  /* 0x0000040000077882 */ /* 0x000fe20000000000 */
[----:B------:R-:W0:Y:S01]  /*1e50*/  LDCU UR18, c[0x0][0x40c] ;  /* 0x00008180ff1277ac */ /* 0x000e220008000800 */
        /* <DEDUP_REMOVED lines=8> */
[----:B------:R1:W0:Y:S01]  /*1ee0*/  LDS R4, [R0+UR4] ;  /* 0x0000000400047984 */ /* 0x0002220008000800 */
[----:B------:R-:W0:Y:S03]  /*1ef0*/  LDCU.64 UR12, c[0x0][0x3b8] ;  /* 0x00007700ff0c77ac */ /* 0x000e260008000a00 */
[----:B------:R1:W0:Y:S01]  /*1f00*/  LDS R5, [R0+UR4+0x10] ;  /* 0x0000100400057984 */ /* 0x0002220008000800 */
[----:B------:R-:W0:Y:S03]  /*1f10*/  LDCU.64 UR14, c[0x0][0x438] ;  /* 0x00008700ff0e77ac */ /* 0x000e260008000a00 */
[----:B---3--:R1:W3:Y:S01]  /*1f20*/  LDS R6, [R0+UR4+0x20] ;  /* 0x0000200400067984 */ /* 0x0082e20008000800 */
[----:B------:R-:W0:Y:S03]  /*1f30*/  LDCU.64 UR16, c[0x0][0x448] ;  /* 0x00008900ff1077ac */ /* 0x000e260008000a00 */
[----:B------:R1:W0:Y:S01]  /*1f40*/  LDS R7, [R0+UR4+0x30] ;  /* 0x0000300400077984 */ /* 0x0002220008000800 */
[----:B------:R-:W-:-:S02]  /*1f50*/  UIADD3 UR4, UPT, UPT, UR48, 0x7, -UR9 ;  /* 0x0000000730047890 */ /* 0x000fc4000fffe809 */
[----:B------:R-:W-:Y:S02]  /*1f60*/  USHF.L.U32 UR6, UR6, 0x5, URZ ;  /* 0x0000000506067899 */ /* 0x000fe400080006ff */
[----:B------:R-:W-:-:S06]  /*1f70*/  USHF.R.S32.HI UR5, URZ, 0x1f, UR4 ;  /* 0x0000001fff057899 */ /* 0x000fcc0008011404 */
[----:B------:R-:W-:-:S05]  /*1f80*/  IMAD.U32 R8, RZ, RZ, UR5 ;  /* 0x00000005ff087e24 */ /* 0x000fca000f8e00ff */
[----:B------:R-:W-:-:S04]  /*1f90*/  LEA.HI R8, R8, UR4, RZ, 0x3 ;  /* 0x0000000408087c11 */ /* 0x000fc8000f8f18ff */
[----:B------:R-:W-:-:S04]  /*1fa0*/  LOP3.LUT R9, R8, 0xfffffff8, RZ, 0xc0, !PT ;  /* 0xfffffff808097812 */ /* 0x000fc800078ec0ff */
[----:B------:R-:W-:Y:S01]  /*1fb0*/  ISETP.GE.AND P0, PT, R18, R9, PT ;  /* 0x000000091200720c */ /* 0x000fe20003f06270 */
[----:B-12---:R-:W-:-:S12]  /*1fc0*/  BRA.U UP0, `(.L_x_256) ;  /* 0x00000001001c7547 */ /* 0x006fd8000b800000 */
[----:B------:R-:W-:-:S04]  /*1fd0*/  UIADD3 UR4, UPT, UPT, UR7, 0x50, URZ ;  /* 0x0000005007047890 */ /* 0x000fc8000fffe0ff */
[----:B------:R-:W-:-:S06]  /*1fe0*/  ULEA UR4, UR8, UR4, 0x18 ;  /* 0x0000000408047291 */ /* 0x000fcc000f8ec0ff */
[----:B------:R-:W-:-:S05]  /*1ff0*/  LEA R0, R24, UR4, 0x1 ;  /* 0x0000000418007c11 */ /* 0x000fca000f8e08ff */
[----:B------:R1:W2:Y:S04]  /*2000*/  LDS R8, [R0] ;  /* 0x0000000000087984 */ /* 0x0002a80000000800 */
[----:B------:R1:W0:Y:S04]  /*2010*/  LDS R9, [R0+0x10] ;  /* 0x0000100000097984 */ /* 0x0002280000000800 */
[----:B------:R1:W0:Y:S04]  /*2020*/  LDS R10, [R0+0x20] ;  /* 0x00002000000a7984 */ /* 0x0002280000000800 */
[----:B------:R1:W0:Y:S02]  /*2030*/  LDS R17, [R0+0x30] ;  /* 0x0000300000117984 */ /* 0x0002240000000800 */
.L_x_256:
[----:B------:R-:W-:Y:S04]  /*2040*/  BSSY B0, `(.L_x_257) ;  /* 0x00000f0000007945 */ /* 0x000fe80003800000 */
[----:B------:R-:W-:Y:S05]  /*2050*/  @P0 BRA `(.L_x_258) ;  /* 0x0000000c00b80947 */ /* 0x000fea0003800000 */
[----:B------:R-:W5:Y:S01]  /*2060*/  LDCU UR20, c[0x0][0x3f8] ;  /* 0x00007f00ff1477ac */ /* 0x000f620008000800 */
[----:B------:R-:W3:Y:S01]  /*2070*/  LDC.64 R22, c[0x0][0x450] ;  /* 0x00011400ff167b82 */ /* 0x000ee20000000a00 */
[----:B----4-:R-:W-:Y:S01]  /*2080*/  VIADD R26, R18, UR9 ;  /* 0x00000009121a7c36 */ /* 0x010fe20008000000 */
[----:B------:R-:W-:Y:S01]  /*2090*/  LOP3.LUT R28, R25, 0x3fc, RZ, 0xc0, !PT ;  /* 0x000003fc191c7812 */ /* 0x000fe200078ec0ff */
[----:B------:R-:W4:Y:S01]  /*20a0*/  LDCU.64 UR18, c[0x0][0x420] ;  /* 0x00008400ff1277ac */ /* 0x000f220008000a00 */
[----:B-1----:R-:W-:Y:S01]  /*20b0*/  IABS R0, R21 ;  /* 0x0000001500007213 */ /* 0x002fe20000000000 */
[----:B------:R-:W-:Y:S01]  /*20c0*/  IMAD R20, R21, UR6, R24 ;  /* 0x0000000615147c24 */ /* 0x000fe2000f8e0218 */
[----:B------:R-:W1:Y:S04]  /*20d0*/  LDCU UR21, c[0x0][0x440] ;  /* 0x00008800ff1577ac */ /* 0x000e680008000800 */
[----:B------:R-:W-:Y:S01]  /*20e0*/  SHF.R.S32.HI R27, RZ, 0x1f, R20 ;  /* 0x0000001fff1b7819 */ /* 0x000fe20000011414 */
[----:B-----5:R-:W-:-:S02]  /*20f0*/  UIMAD UR4, UR38, UR20, UR45 ;  /* 0x00000014260472a4 */ /* 0x020fc4000f8e022d */
[----:B------:R-:W-:Y:S01]  /*2100*/  IMAD R21, R21, UR20, RZ ;  /* 0x0000001415157c24 */ /* 0x000fe2000f8e02ff */
[----:B----4-:R-:W-:-:S03]  /*2110*/  MOV R13, UR18 ;  /* 0x00000012000d7c02 */ /* 0x010fc60008000f00 */
[----:B------:R-:W-:Y:S01]  /*2120*/  MOV R11, UR4 ;  /* 0x00000004000b7c02 */ /* 0x000fe20008000f00 */
[----:B------:R-:W-:Y:S01]  /*2130*/  UIADD3 UR4, UPT, UPT, UR7, 0x90, URZ ;  /* 0x0000009007047890 */ /* 0x000fe2000fffe0ff */
[----:B-1----:R-:W-:Y:S01]  /*2140*/  MOV R25, UR21 ;  /* 0x0000001500197c02 */ /* 0x002fe20008000f00 */
[----:B------:R-:W-:Y:S01]  /*2150*/  UIMAD UR5, UR45, UR21, UR48 ;  /* 0x000000152d0572a4 */ /* 0x000fe2000f8e0230 */
[----:B------:R-:W-:Y:S01]  /*2160*/  ISETP.NE.U32.AND P0, PT, RZ, UR18, PT ;  /* 0x00000012ff007c0c */ /* 0x000fe2000bf05070 */
[----:B------:R-:W-:Y:S01]  /*2170*/  ULEA UR4, UR8, UR4, 0x18 ;  /* 0x0000000408047291 */ /* 0x000fe2000f8ec0ff */
[----:B------:R-:W-:Y:S01]  /*2180*/  IMAD R11, R11, 0x20, R24 ;  /* 0x000000200b0b7824 */ /* 0x000fe200078e0218 */
[----:B------:R-:W-:Y:S01]  /*2190*/  IADD3 R18, P1, P2, R13, UR44, R26 ;  /* 0x0000002c0d127c10 */ /* 0x000fe2000fa3e01a */
[----:B------:R-:W-:Y:S01]  /*21a0*/  IMAD.MOV.U32 R24, RZ, RZ, R0 ;  /* 0x000000ffff187224 */ /* 0x000fe200078e0000 */
[----:B------:R-:W-:Y:S01]  /*21b0*/  ISETP.NE.AND.EX P0, PT, RZ, UR19, PT, P0 ;  /* 0x00000013ff007c0c */ /* 0x000fe2000bf05300 */
[----:B------:R-:W-:Y:S01]  /*21c0*/  IMAD R25, R25, UR5, R26 ;  /* 0x0000000519197c24 */ /* 0x000fe2000f8e021a */
[----:B------:R-:W-:Y:S01]  /*21d0*/  IADD3.X R19, PT, PT, R19, UR19, RZ, P1, P2 ;  /* 0x0000001313137c10 */ /* 0x000fe20008fe44ff */
[----:B---3--:R-:W-:Y:S01]  /*21e0*/  IMAD.WIDE R22, R11, 0x2, R22 ;  /* 0x000000020b167825 */ /* 0x008fe200078e0216 */
[----:B------:R-:W-:-:S03]  /*21f0*/  IADD3 R26, PT, PT, R26, 0x1, RZ ;  /* 0x000000011a1a7810 */ /* 0x000fc60007ffe0ff */
[----:B------:R-:W-:-:S07]  /*2200*/  VIADD R28, R28, UR4 ;  /* 0x000000041c1c7c36 */ /* 0x000fce0008000000 */
.L_x_269:
[----:B------:R-:W-:Y:S01]  /*2210*/  @P0 MOV R12, R18 ;  /* 0x00000012000c0202 */ /* 0x000fe20000000f00 */
[----:B0-----:R-:W-:Y:S01]  /*2220*/  @P0 IMAD.MOV.U32 R13, RZ, RZ, R19 ;  /* 0x000000ffff0d0224 */ /* 0x001fe200078e0013 */
[----:B------:R-:W1:Y:S01]  /*2230*/  I2F.RP R15, R24 ;  /* 0x00000018000f7306 */ /* 0x000e620000209400 */
[----:B------:R-:W3:Y:S03]  /*2240*/  LDC R11, c[0x0][0x3f4] ;  /* 0x0000fd00ff0b7b82 */ /* 0x000ee60000000800 */
[----:B------:R4:W5:Y:S01]  /*2250*/  @P0 LDG.E.U8 R35, desc[UR36][R12.64] ;  /* 0x000000240c230981 */ /* 0x000962000c1e1100 */
[----:B------:R-:W-:Y:S01]  /*2260*/  IADD3 R14, PT, PT, R26, -0x1, RZ ;  /* 0xffffffff1a0e7810 */ /* 0x000fe20007ffe0ff */
[----:B------:R-:W-:Y:S01]  /*2270*/  UIADD3 UR4, UPT, UPT, UR46, -0x1, URZ ;  /* 0xffffffff2e047890 */ /* 0x000fe2000fffe0ff */
[----:B------:R-:W-:Y:S02]  /*2280*/  BSSY.RECONVERGENT B1, `(.L_x_259) ;  /* 0x0000037000017945 */ /* 0x000fe40003800200 */
[----:B------:R-:W-:-:S02]  /*2290*/  IABS R34, R14 ;  /* 0x0000000e00227213 */ /* 0x000fc40000000000 */
[----:B------:R-:W-:Y:S01]  /*22a0*/  ISETP.GE.AND P2, PT, R14, RZ, PT ;  /* 0x000000ff0e00720c */ /* 0x000fe20003f46270 */
[----:B----4-:R-:W-:Y:S01]  /*22b0*/  IMAD.MOV.U32 R12, RZ, RZ, RZ ;  /* 0x000000ffff0c7224 */ /* 0x010fe200078e00ff */
[----:B-1----:R-:W1:Y:S01]  /*22c0*/  MUFU.RCP R15, R15 ;  /* 0x0000000f000f7308 */ /* 0x002e620000001000 */
[----:B---3--:R-:W-:Y:S02]  /*22d0*/  ISETP.NE.AND P3, PT, R11, RZ, PT ;  /* 0x000000ff0b00720c */ /* 0x008fe40003f65270 */
[----:B-1----:R-:W-:Y:S02]  /*22e0*/  IADD3 R32, PT, PT, R15, 0xffffffe, RZ ;  /* 0x0ffffffe0f207810 */ /* 0x002fe40007ffe0ff */
[----:B------:R-:W-:-:S03]  /*22f0*/  IABS R15, R11 ;  /* 0x0000000b000f7213 */ /* 0x000fc60000000000 */
[----:B------:R1:W3:Y:S02]  /*2300*/  F2I.FTZ.U32.TRUNC.NTZ R13, R32 ;  /* 0x00000020000d7305 */ /* 0x0002e4000021f000 */
[----:B-1----:R-:W-:-:S04]  /*2310*/  MOV R32, UR44 ;  /* 0x0000002c00207c02 */ /* 0x002fc80008000f00 */
[----:B------:R-:W-:Y:S01]  /*2320*/  SHF.R.S32.HI R32, RZ, 0x1f, R32 ;  /* 0x0000001fff207819 */ /* 0x000fe20000011420 */
[----:B---3--:R-:W-:-:S04]  /*2330*/  IMAD.MOV R33, RZ, RZ, -R13 ;  /* 0x000000ffff217224 */ /* 0x008fc800078e0a0d */
[----:B------:R-:W-:-:S04]  /*2340*/  IMAD R33, R33, R24, RZ ;  /* 0x0000001821217224 */ /* 0x000fc800078e02ff */
[----:B------:R-:W-:-:S06]  /*2350*/  IMAD.HI.U32 R33, R13, R33, R12 ;  /* 0x000000210d217227 */ /* 0x000fcc00078e000c */
[----:B------:R-:W-:-:S05]  /*2360*/  IMAD.HI.U32 R12, R33, R34, RZ ;  /* 0x00000022210c7227 */ /* 0x000fca00078e00ff */
[----:B------:R-:W-:-:S05]  /*2370*/  IADD3 R13, PT, PT, -R12, RZ, RZ ;  /* 0x000000ff0c0d7210 */ /* 0x000fca0007ffe1ff */
[----:B------:R-:W-:-:S05]  /*2380*/  IMAD R34, R15, R13, R34 ;  /* 0x0000000d0f227224 */ /* 0x000fca00078e0222 */
[----:B------:R-:W-:-:S13]  /*2390*/  ISETP.GT.U32.AND P1, PT, R24, R34, PT ;  /* 0x000000221800720c */ /* 0x000fda0003f24070 */
[----:B------:R-:W-:-:S05]  /*23a0*/  @!P1 IMAD.IADD R34, R34, 0x1, -R15 ;  /* 0x0000000122229824 */ /* 0x000fca00078e0a0f */
[----:B------:R-:W-:-:S13]  /*23b0*/  ISETP.GT.U32.AND P1, PT, R24, R34, PT ;  /* 0x000000221800720c */ /* 0x000fda0003f24070 */
[----:B------:R-:W-:-:S05]  /*23c0*/  @!P1 IADD3 R34, PT, PT, R34, -R15, RZ ;  /* 0x8000000f22229210 */ /* 0x000fca0007ffe0ff */
[----:B------:R-:W-:Y:S01]  /*23d0*/  @!P2 IMAD.MOV R34, RZ, RZ, -R34 ;  /* 0x000000ffff22a224 */ /* 0x000fe200078e0a22 */
[----:B------:R-:W-:-:S04]  /*23e0*/  @!P3 LOP3.LUT R34, RZ, R11, RZ, 0x33, !PT ;  /* 0x0000000bff22b212 */ /* 0x000fc800078e33ff */
[----:B------:R-:W-:-:S04]  /*23f0*/  IADD3 R13, P1, PT, R34, UR44, RZ ;  /* 0x0000002c220d7c10 */ /* 0x000fc8000ff3e0ff */
[----:B0-----:R-:W-:Y:S01]  /*2400*/  LEA R12, P3, R13, UR10, 0x2 ;  /* 0x0000000a0d0c7c11 */ /* 0x001fe2000f8610ff */
[----:B------:R-:W-:Y:S01]  /*2410*/  IMAD.X R32, RZ, RZ, R32, P1 ;  /* 0x000000ffff207224 */ /* 0x000fe200008e0620 */
[----:B------:R-:W-:-:S04]  /*2420*/  ISETP.GE.AND P1, PT, R14, UR4, PT ;  /* 0x000000040e007c0c */ /* 0x000fc8000bf26270 */
[----:B------:R-:W-:Y:S02]  /*2430*/  LEA.HI.X R13, R13, UR11, R32, 0x2, P3 ;  /* 0x0000000b0d0d7c11 */ /* 0x000fe400098f1420 */
[----:B-----5:R-:W-:-:S07]  /*2440*/  ISETP.NE.AND P2, PT, R35, RZ, P0 ;  /* 0x000000ff2300720c */ /* 0x020fce0000745270 */
[----:B------:R-:W-:Y:S06]  /*2450*/  @P1 BRA `(.L_x_260) ;  /* 0x0000000000641947 */ /* 0x000fec0003800000 */
[----:B------:R-:W3:Y:S01]  /*2460*/  LDG.E R14, desc[UR36][R12.64] ;  /* 0x000000240c0e7981 */ /* 0x000ee2000c1e1900 */
[----:B------:R-:W-:Y:S01]  /*2470*/  SHF.L.U32 R33, R34, 0x3, RZ ;  /* 0x0000000322217819 */ /* 0x000fe200000006ff */
[----:B---3--:R-:W-:-:S04]  /*2480*/  IMAD R14, R21, R14, RZ ;  /* 0x0000000e150e7224 */ /* 0x008fc800078e02ff */
[----:B------:R-:W-:-:S05]  /*2490*/  IMAD R14, R14, 0x20, R33 ;  /* 0x000000200e0e7824 */ /* 0x000fca00078e0221 */
[----:B------:R-:W-:-:S04]  /*24a0*/  IADD3 R15, P3, PT, R20, R14, RZ ;  /* 0x0000000e140f7210 */ /* 0x000fc80007f7e0ff */
[----:B------:R-:W-:Y:S02]  /*24b0*/  LEA.HI.X.SX32 R32, R14, R27, 0x1, P3 ;  /* 0x0000001b0e207211 */ /* 0x000fe400018f0eff */
[----:B------:R-:W-:-:S04]  /*24c0*/  LEA R14, P3, R15, UR12, 0x1 ;  /* 0x0000000c0f0e7c11 */ /* 0x000fc8000f8608ff */
[----:B------:R-:W-:-:S05]  /*24d0*/  LEA.HI.X R15, R15, UR13, R32, 0x1, P3 ;  /* 0x0000000d0f0f7c11 */ /* 0x000fca00098f0c20 */
[----:B------:R0:W5:Y:S01]  /*24e0*/  LDG.E R29, desc[UR36][R14.64] ;  /* 0x000000240e1d7981 */ /* 0x000162000c1e1900 */
[----:B------:R-:W-:-:S09]  /*24f0*/  UISETP.NE.AND UP0, UPT, UR22, URZ, UPT ;  /* 0x000000ff1600728c */ /* 0x000fd2000bf05270 */
[----:B0-----:R-:W-:Y:S05]  /*2500*/  BRA.U UP0, `(.L_x_260) ;  /* 0x0000000100387547 */ /* 0x001fea000b800000 */
[----:B------:R-:W-:-:S13]  /*2510*/  ISETP.NE.AND P4, PT, R2, RZ, PT ;  /* 0x000000ff0200720c */ /* 0x000fda0003f85270 */
[----:B------:R-:W-:Y:S01]  /*2520*/  VOTEU.ANY UP0, P4 ;  /* 0x0000000000ff7886 */ /* 0x000fe20002000100 */
[----:B------:R-:W-:-:S13]  /*2530*/  PLOP3.LUT P3, PT, PT, PT, UP0, 0x80, 0x8 ;  /* 0x000000000008781c */ /* 0x000fda0003f6f008 */
[----:B------:R-:W3:Y:S01]  /*2540*/  @P3 LDG.E R32, desc[UR36][R22.64] ;  /* 0x0000002416203981 */ /* 0x000ee2000c1e1900 */
[----:B------:R-:W-:Y:S01]  /*2550*/  LOP3.LUT R14, R16, 0x6, RZ, 0xc0, !PT ;  /* 0x00000006100e7812 */ /* 0x000fe200078ec0ff */
[----:B--2--5:R-:W-:Y:S01]  /*2560*/  HFMA2 R29, R29, 1, 1, R8 ;  /* 0x3c003c001d1d7831 */ /* 0x024fe20000000008 */
[----:B------:R-:W-:-:S03]  /*2570*/  PLOP3.LUT P4, PT, PT, PT, UP0, 0x80, 0x8 ;  /* 0x000000000008781c */ /* 0x000fc60003f8f008 */
[----:B------:R-:W-:-:S05]  /*2580*/  IMAD R14, R11, UR47, R14 ;  /* 0x0000002f0b0e7c24 */ /* 0x000fca000f8e020e */
[----:B------:R-:W-:-:S04]  /*2590*/  IADD3 R15, P3, PT, R14, R33, RZ ;  /* 0x000000210e0f7210 */ /* 0x000fc80007f7e0ff */
[----:B------:R-:W-:Y:S02]  /*25a0*/  LEA.HI.X.SX32 R36, R14, RZ, 0x1, P3 ;  /* 0x000000ff0e247211 */ /* 0x000fe400018f0eff */
[----:B------:R-:W-:-:S04]  /*25b0*/  LEA R14, P3, R15, UR12, 0x1 ;  /* 0x0000000c0f0e7c11 */ /* 0x000fc8000f8608ff */
[----:B------:R-:W-:Y:S01]  /*25c0*/  LEA.HI.X R15, R15, UR13, R36, 0x1, P3 ;  /* 0x0000000d0f0f7c11 */ /* 0x000fe200098f0c24 */
[----:B---3--:R-:W-:-:S05]  /*25d0*/  @P4 HMUL2 R29, R29, R32 ;  /* 0x000000201d1d4232 */ /* 0x008fca0000000000 */
[----:B------:R0:W-:Y:S03]  /*25e0*/  STG.E desc[UR36][R14.64], R29 ;  /* 0x0000001d0e007986 */ /* 0x0001e6000c101924 */
.L_x_260:
[----:B------:R-:W-:Y:S05]  /*25f0*/  BSYNC.RECONVERGENT B1 ;  /* 0x0000000000017941 */ /* 0x000fea0003800200 */
.L_x_259:
[----:B------:R-:W-:Y:S01]  /*2600*/  BSSY.RECONVERGENT B1, `(.L_x_261) ;  /* 0x0000036000017945 */ /* 0x000fe20003800200 */
[----:B------:R-:W-:-:S03]  /*2610*/  IADD3 R32, PT, PT, R34, R11, RZ ;  /* 0x0000000b22207210 */ /* 0x000fc60007ffe0ff */
[----:B------:R-:W-:Y:S05]  /*2620*/  @P1 BRA `(.L_x_262) ;  /* 0x0000000000cc1947 */ /* 0x000fea0003800000 */
[----:B------:R-:W0:Y:S01]  /*2630*/  LDG.E R36, desc[UR36][R12.64] ;  /* 0x000000240c247981 */ /* 0x000e22000c1e1900 */
[----:B------:R-:W-:Y:S01]  /*2640*/  IMAD.SHL.U32 R33, R32, 0x8, RZ ;  /* 0x0000000820217824 */ /* 0x000fe200078e00ff */
[----:B------:R-:W-:Y:S01]  /*2650*/  ISETP.NE.AND P5, PT, R2, RZ, PT ;  /* 0x000000ff0200720c */ /* 0x000fe20003fa5270 */
[----:B0-----:R-:W-:-:S05]  /*2660*/  IMAD R14, R21, R36, RZ ;  /* 0x00000024150e7224 */ /* 0x001fca00078e02ff */
[----:B------:R-:W-:-:S04]  /*2670*/  LEA R14, R14, R33, 0x5 ;  /* 0x000000210e0e7211 */ /* 0x000fc800078e28ff */
[----:B------:R-:W-:-:S04]  /*2680*/  IADD3 R15, P3, PT, R20, R14, RZ ;  /* 0x0000000e140f7210 */ /* 0x000fc80007f7e0ff */
[----:B------:R-:W-:Y:S02]  /*2690*/  LEA.HI.X.SX32 R14, R14, R27, 0x1, P3 ;  /* 0x0000001b0e0e7211 */ /* 0x000fe400018f0eff */
[----:B------:R-:W-:-:S04]  /*26a0*/  LEA R30, P3, R15, UR12, 0x1 ;  /* 0x0000000c0f1e7c11 */ /* 0x000fc8000f8608ff */
[----:B------:R-:W-:-:S05]  /*26b0*/  LEA.HI.X R31, R15, UR13, R14, 0x1, P3 ;  /* 0x0000000d0f1f7c11 */ /* 0x000fca00098f0c0e */
[----:B------:R0:W5:Y:S01]  /*26c0*/  LDG.E R30, desc[UR36][R30.64] ;  /* 0x000000241e1e7981 */ /* 0x000162000c1e1900 */
[----:B------:R-:W-:Y:S01]  /*26d0*/  UISETP.NE.AND UP0, UPT, UR22, URZ, UPT ;  /* 0x000000ff1600728c */ /* 0x000fe2000bf05270 */
[----:B------:R-:W-:-:S08]  /*26e0*/  IMAD R34, R11, 0x2, R34 ;  /* 0x000000020b227824 */ /* 0x000fd000078e0222 */
[----:B0-----:R-:W-:Y:S05]  /*26f0*/  BRA.U UP0, `(.L_x_263) ;  /* 0x00000001003c7547 */ /* 0x001fea000b800000 */
[----:B------:R-:W-:Y:S01]  /*2700*/  VOTEU.ANY UP1, P5 ;  /* 0x0000000000ff7886 */ /* 0x000fe20002820100 */
[----:B------:R-:W-:-:S13]  /*2710*/  PLOP3.LUT P3, PT, PT, PT, UP1, 0x80, 0x8 ;  /* 0x000000000008781c */ /* 0x000fda0003f6f018 */
[----:B------:R-:W3:Y:S01]  /*2720*/  @P3 LDG.E R31, desc[UR36][R22.64+0x10] ;  /* 0x00001024161f3981 */ /* 0x000ee2000c1e1900 */
[----:B------:R-:W-:Y:S01]  /*2730*/  LOP3.LUT R14, R16, 0x6, RZ, 0xc0, !PT ;  /* 0x00000006100e7812 */ /* 0x000fe200078ec0ff */
[----:B-----5:R-:W-:Y:S01]  /*2740*/  HADD2 R30, R30, R9 ;  /* 0x000000091e1e7230 */ /* 0x020fe20000000000 */
[----:B------:R-:W-:-:S03]  /*2750*/  PLOP3.LUT P4, PT, PT, PT, UP1, 0x80, 0x8 ;  /* 0x000000000008781c */ /* 0x000fc60003f8f018 */
[----:B------:R-:W-:Y:S01]  /*2760*/  IMAD R36, R11, UR47, R14 ;  /* 0x0000002f0b247c24 */ /* 0x000fe2000f8e020e */
[----:B------:R-:W-:-:S04]  /*2770*/  SHF.R.S32.HI R14, RZ, 0x1f, R33 ;  /* 0x0000001fff0e7819 */ /* 0x000fc80000011421 */
[----:B------:R-:W-:-:S04]  /*2780*/  IADD3 R15, P3, PT, R36, R33, RZ ;  /* 0x00000021240f7210 */ /* 0x000fc80007f7e0ff */
[----:B------:R-:W-:Y:S02]  /*2790*/  LEA.HI.X.SX32 R36, R36, R14, 0x1, P3 ;  /* 0x0000000e24247211 */ /* 0x000fe400018f0eff */
[----:B------:R-:W-:-:S04]  /*27a0*/  LEA R14, P3, R15, UR12, 0x1 ;  /* 0x0000000c0f0e7c11 */ /* 0x000fc8000f8608ff */
[----:B------:R-:W-:Y:S01]  /*27b0*/  LEA.HI.X R15, R15, UR13, R36, 0x1, P3 ;  /* 0x0000000d0f0f7c11 */ /* 0x000fe200098f0c24 */
[----:B---3--:R-:W-:-:S05]  /*27c0*/  @P4 HFMA2 R30, R30, R31, -RZ ;  /* 0x0000001f1e1e4231 */ /* 0x008fca00001000ff */
[----:B------:R0:W-:Y:S04]  /*27d0*/  STG.E desc[UR36][R14.64], R30 ;  /* 0x0000001e0e007986 */ /* 0x0001e8000c101924 */
[----:B------:R0:W5:Y:S02]  /*27e0*/  LDG.E R36, desc[UR36][R12.64] ;  /* 0x000000240c247981 */ /* 0x000164000c1e1900 */
.L_x_263:
[----:B------:R-:W-:Y:S01]  /*27f0*/  SHF.L.U32 R33, R34, 0x3, RZ ;  /* 0x0000000322217819 */ /* 0x000fe200000006ff */
[----:B-----5:R-:W-:-:S04]  /*2800*/  IMAD R36, R21, R36, RZ ;  /* 0x0000002415247224 */ /* 0x020fc800078e02ff */
[----:B------:R-:W-:-:S05]  /*2810*/  IMAD R36, R36, 0x20, R33 ;  /* 0x0000002024247824 */ /* 0x000fca00078e0221 */
[----:B0-----:R-:W-:-:S04]  /*2820*/  IADD3 R15, P3, PT, R20, R36, RZ ;  /* 0x00000024140f7210 */ /* 0x001fc80007f7e0ff */
[----:B------:R-:W-:Y:S02]  /*2830*/  LEA.HI.X.SX32 R36, R36, R27, 0x1, P3 ;  /* 0x0000001b24247211 */ /* 0x000fe400018f0eff */
[----:B------:R-:W-:-:S04]  /*2840*/  LEA R14, P3, R15, UR12, 0x1 ;  /* 0x0000000c0f0e7c11 */ /* 0x000fc8000f8608ff */
[----:B------:R-:W-:-:S05]  /*2850*/  LEA.HI.X R15, R15, UR13, R36, 0x1, P3 ;  /* 0x0000000d0f0f7c11 */ /* 0x000fca00098f0c24 */
[----:B------:R1:W5:Y:S01]  /*2860*/  LDG.E R31, desc[UR36][R14.64] ;  /* 0x000000240e1f7981 */ /* 0x000362000c1e1900 */
[----:B------:R-:W-:Y:S05]  /*2870*/  BRA.U UP0, `(.L_x_262) ;  /* 0x0000000100387547 */ /* 0x000fea000b800000 */
[----:B------:R-:W-:Y:S01]  /*2880*/  VOTEU.ANY UP0, P5 ;  /* 0x0000000000ff7886 */ /* 0x000fe20002800100 */
[----:B------:R-:W-:-:S13]  /*2890*/  PLOP3.LUT P3, PT, PT, PT, UP0, 0x80, 0x8 ;  /* 0x000000000008781c */ /* 0x000fda0003f6f008 */
[----:B------:R-:W3:Y:S01]  /*28a0*/  @P3 LDG.E R34, desc[UR36][R22.64+0x20] ;  /* 0x0000202416223981 */ /* 0x000ee2000c1e1900 */
[----:B-1----:R-:W-:Y:S01]  /*28b0*/  LOP3.LUT R14, R16, 0x6, RZ, 0xc0, !PT ;  /* 0x00000006100e7812 */ /* 0x002fe200078ec0ff */
        /* <DEDUP_REMOVED lines=8> */
[----:B---3--:R-:W-:-:S05]  /*2940*/  @P4 HMUL2 R31, R31, R34 ;  /* 0x000000221f1f4232 */ /* 0x008fca0000000000 */
[----:B------:R3:W-:Y:S03]  /*2950*/  STG.E desc[UR36][R14.64], R31 ;  /* 0x0000001f0e007986 */ /* 0x0007e6000c101924 */
.L_x_262:
[----:B------:R-:W-:Y:S05]  /*2960*/  BSYNC.RECONVERGENT B1 ;  /* 0x0000000000017941 */ /* 0x000fea0003800200 */
.L_x_261:
[----:B------:R-:W4:Y:S01]  /*2970*/  S2R R33, SR_TID.X ;  /* 0x0000000000217919 */ /* 0x000f220000002100 */
[----:B01-3-5:R-:W-:Y:S01]  /*2980*/  HFMA2 R15, R4, R29, -RZ ;  /* 0x0000001d040f7231 */ /* 0x02bfe200001000ff */
[----:B------:R-:W-:Y:S03]  /*2990*/  BSSY.RECONVERGENT B1, `(.L_x_264) ;  /* 0x000001f000017945 */ /* 0x000fe60003800200 */
[----:B------:R-:W-:-:S04]  /*29a0*/  HFMA2 R14, R5, R30, R15 ;  /* 0x0000001e050e7231 */ /* 0x000fc8000000000f */
[----:B------:R-:W-:Y:S01]  /*29b0*/  HFMA2 R14, R6, R31, R14 ;  /* 0x0000001f060e7231 */ /* 0x000fe2000000000e */
[----:B------:R-:W-:Y:S06]  /*29c0*/  @P1 BRA `(.L_x_265) ;  /* 0x00000000006c1947 */ /* 0x000fec0003800000 */
[----:B------:R-:W3:Y:S01]  /*29d0*/  LDG.E R12, desc[UR36][R12.64] ;  /* 0x000000240c0c7981 */ /* 0x000ee2000c1e1900 */
[----:B------:R-:W-:-:S05]  /*29e0*/  LEA R32, R11, R32, 0x1 ;  /* 0x000000200b207211 */ /* 0x000fca00078e08ff */
[----:B------:R-:W-:Y:S02]  /*29f0*/  IMAD.SHL.U32 R35, R32, 0x8, RZ ;  /* 0x0000000820237824 */ /* 0x000fe400078e00ff */
[----:B---3--:R-:W-:-:S05]  /*2a00*/  IMAD R0, R21, R12, RZ ;  /* 0x0000000c15007224 */ /* 0x008fca00078e02ff */
[----:B------:R-:W-:-:S04]  /*2a10*/  LEA R0, R0, R35, 0x5 ;  /* 0x0000002300007211 */ /* 0x000fc800078e28ff */
        /* <DEDUP_REMOVED lines=22> */
.L_x_265:
[----:B------:R-:W-:Y:S05]  /*2b80*/  BSYNC.RECONVERGENT B1 ;  /* 0x0000000000017941 */ /* 0x000fea0003800200 */
.L_x_264:
[----:B-----5:R-:W-:Y:S01]  /*2b90*/  HFMA2 R14, R7, R0, R14 ;  /* 0x00000000070e7231 */ /* 0x020fe2000000000e */
[----:B------:R-:W-:Y:S01]  /*2ba0*/  UMOV UR4, 0xffffffff ;  /* 0xffffffff00047882 */ /* 0x000fe20000000000 */
[----:B------:R-:W-:Y:S01]  /*2bb0*/  IMAD.U32 R32, RZ, RZ, UR46 ;  /* 0x0000002eff207e24 */ /* 0x000fe2000f8e00ff */
[----:B----4-:R-:W-:Y:S02]  /*2bc0*/  LOP3.LUT P1, RZ, R33, 0x3, RZ, 0xc0, !PT ;  /* 0x0000000321ff7812 */ /* 0x010fe4000782c0ff */
[----:B------:R-:W-:Y:S01]  /*2bd0*/  IADD3 R33, PT, PT, R26, -0x1, RZ ;  /* 0xffffffff1a217810 */ /* 0x000fe20007ffe0ff */
[----:B------:R-:W-:Y:S02]  /*2be0*/  VIADD R32, R32, 0xffffffff ;  /* 0xffffffff20207836 */ /* 0x000fe40000000000 */
[--C-:B0-----:R-:W-:Y:S02]  /*2bf0*/  HADD2.F32 R13, -RZ, R14.reuse.H0_H0 ;  /* 0x2000000eff0d7230 */ /* 0x101fe40000004100 */
[----:B------:R-:W-:-:S05]  /*2c00*/  HADD2.F32 R14, -RZ, R14.H1_H1 ;  /* 0x3000000eff0e7230 */ /* 0x000fca0000004100 */
[----:B------:R-:W-:Y:S01]  /*2c10*/  FADD.FTZ R13, R13, R14 ;  /* 0x0000000e0d0d7221 */ /* 0x000fe20000010000 */
[----:B------:R-:W-:Y:S06]  /*2c20*/  BRA.DIV UR4, `(.L_x_266) ;  /* 0x00000056041c7947 */ /* 0x000fec000b800000 */
[----:B------:R-:W0:Y:S02]  /*2c30*/  SHFL.BFLY PT, R14, R13, 0x2, 0x1f ;  /* 0x0c401f000d0e7f89 */ /* 0x000e2400000e0000 */
[----:B0-----:R-:W-:-:S05]  /*2c40*/  FADD.FTZ R13, R13, R14 ;  /* 0x0000000e0d0d7221 */ /* 0x001fca0000010000 */
[----:B------:R0:W1:Y:S02]  /*2c50*/  SHFL.BFLY PT, R14, R13, 0x1, 0x1f ;  /* 0x0c201f000d0e7f89 */ /* 0x00006400000e0000 */
.L_x_344:
[----:B------:R-:W-:Y:S01]  /*2c60*/  ISETP.GE.OR P1, PT, R33, R32, P1 ;  /* 0x000000202100720c */ /* 0x000fe20000f26670 */
[----:B-1----:R-:W-:Y:S01]  /*2c70*/  FADD.FTZ R14, R13, R14 ;  /* 0x0000000e0d0e7221 */ /* 0x002fe20000010000 */
        /* <DEDUP_REMOVED lines=8> */
[----:B------:R-:W1:Y:S01]  /*2d00*/  @UP0 LDCU.64 UR4, c[0x0][0x448] ;  /* 0x00008900ff0407ac */ /* 0x000e620008000a00 */
[----:B0-----:R-:W0:Y:S01]  /*2d10*/  @P1 LDC.64 R12, c[0x0][0x438] ;  /* 0x00010e00ff0c1b82 */ /* 0x001e220000000a00 */
[----:B-1----:R-:W-:-:S06]  /*2d20*/  @UP0 UIMAD.WIDE.U32 UR4, UR45, 0x2, UR4 ;  /* 0x000000022d0408a5 */ /* 0x002fcc000f8e0004 */
[----:B------:R-:W-:Y:S01]  /*2d30*/  MOV R14, UR4 ;  /* 0x00000004000e7c02 */ /* 0x000fe20008000f00 */
[----:B0-----:R-:W-:-:S04]  /*2d40*/  @P1 IMAD.WIDE R12, R25, 0x2, R12 ;  /* 0x00000002190c1825 */ /* 0x001fc800078e020c */
[----:B------:R-:W-:Y:S01]  /*2d50*/  IMAD.U32 R15, RZ, RZ, UR5 ;  /* 0x00000005ff0f7e24 */ /* 0x000fe2000f8e00ff */
[----:B------:R-:W0:Y:S01]  /*2d60*/  @UP0 LDCU UR4, c[0x0][0x408] ;  /* 0x00008100ff0407ac */ /* 0x000e220008000800 */
[----:B------:R-:W3:Y:S01]  /*2d70*/  @P1 LDG.E.U16 R12, desc[UR36][R12.64] ;  /* 0x000000240c0c1981 */ /* 0x000ee2000c1e1500 */
[----:B------:R-:W0:Y:S03]  /*2d80*/  @UP0 LDCU UR5, c[0x0][0x430] ;  /* 0x00008600ff0507ac */ /* 0x000e260008000800 */
[----:B------:R-:W4:Y:S01]  /*2d90*/  @P4 LDG.E.U16 R14, desc[UR36][R14.64] ;  /* 0x000000240e0e4981 */ /* 0x000f22000c1e1500 */
[----:B0-----:R-:W-:-:S06]  /*2da0*/  @UP0 UIADD3 UR4, UPT, UPT, UR4, UR5, URZ ;  /* 0x0000000504040290 */ /* 0x001fcc000fffe0ff */
[----:B------:R-:W-:-:S04]  /*2db0*/  @P4 ISETP.GE.AND P3, PT, R33, UR4, PT ;  /* 0x0000000421004c0c */ /* 0x000fc8000bf66270 */
[----:B------:R-:W-:-:S04]  /*2dc0*/  @P4 SEL R33, RZ, UR39, P3 ;  /* 0x00000027ff214c07 */ /* 0x000fc80009800000 */
[----:B------:R-:W-:Y:S01]  /*2dd0*/  @P4 IADD3 R33, PT, PT, R26, -UR46, R33 ;  /* 0x8000002e1a214c10 */ /* 0x000fe2000fffe021 */
[----:B---3--:R-:W-:-:S03]  /*2de0*/  @P1 HADD2.F32 R34, -RZ, R12.H0_H0 ;  /* 0x2000000cff221230 */ /* 0x008fc60000004100 */
[----:B------:R-:W-:Y:S01]  /*2df0*/  @P4 I2FP.F32.S32 R12, R33 ;  /* 0x00000021000c4245 */ /* 0x000fe20000201400 */
[----:B----4-:R-:W-:Y:S02]  /*2e00*/  @P4 HADD2.F32 R35, -RZ, R14.H0_H0 ;  /* 0x2000000eff234230 */ /* 0x010fe40000004100 */
[----:B------:R-:W-:-:S04]  /*2e10*/  @P1 FADD.FTZ R11, R11, R34 ;  /* 0x000000220b0b1221 */ /* 0x000fc80000010000 */
[----:B------:R-:W-:-:S05]  /*2e20*/  @P4 FFMA.FTZ R11, R12, R35, R11 ;  /* 0x000000230c0b4223 */ /* 0x000fca000001000b */
[----:B------:R1:W-:Y:S01]  /*2e30*/  STS [R28], R11 ;  /* 0x0000000b1c007388 */ /* 0x0003e20000000800 */
[----:B------:R-:W-:-:S07]  /*2e40*/  @!P2 FMNMX.FTZ R3, R3, R11, !PT ;  /* 0x0000000b0303a209 */ /* 0x000fce0007810000 */
.L_x_268:
[----:B------:R-:W-:Y:S05]  /*2e50*/  BSYNC.RECONVERGENT B1 ;  /* 0x0000000000017941 */ /* 0x000fea0003800200 */
.L_x_267:
[----:B-1----:R-:W-:Y:S01]  /*2e60*/  MOV R11, UR9 ;  /* 0x00000009000b7c02 */ /* 0x002fe20008000f00 */
[----:B------:R-:W-:Y:S01]  /*2e70*/  VIADD R25, R25, 0x10 ;  /* 0x0000001019197836 */ /* 0x000fe20000000000 */
[----:B------:R-:W-:Y:S02]  /*2e80*/  IADD3 R18, P2, PT, R18, 0x10, RZ ;  /* 0x0000001012127810 */ /* 0x000fe40007f5e0ff */
[----:B------:R-:W-:Y:S02]  /*2e90*/  IADD3 R32, PT, PT, R32, 0x7, -R11 ;  /* 0x0000000720207810 */ /* 0x000fe40007ffe80b */
[----:B------:R-:W-:Y:S02]  /*2ea0*/  IADD3 R28, PT, PT, R28, 0x40, RZ ;  /* 0x000000401c1c7810 */ /* 0x000fe40007ffe0ff */
[----:B------:R-:W-:Y:S02]  /*2eb0*/  SHF.R.S32.HI R11, RZ, 0x1f, R32 ;  /* 0x0000001fff0b7819 */ /* 0x000fe40000011420 */
[----:B------:R-:W-:-:S02]  /*2ec0*/  IADD3.X R19, PT, PT, RZ, R19, RZ, P2, !PT ;  /* 0x00000013ff137210 */ /* 0x000fc400017fe4ff */
[----:B------:R-:W-:-:S04]  /*2ed0*/  LEA.HI R11, R11, R32, RZ, 0x3 ;  /* 0x000000200b0b7211 */ /* 0x000fc800078f18ff */
[----:B------:R-:W-:Y:S01]  /*2ee0*/  LOP3.LUT R12, R11, 0xfffffff8, RZ, 0xc0, !PT ;  /* 0xfffffff80b0c7812 */ /* 0x000fe200078ec0ff */
[C---:B------:R-:W-:Y:S02]  /*2ef0*/  VIADD R11, R26.reuse, 0xf ;  /* 0x0000000f1a0b7836 */ /* 0x040fe40000000000 */
[----:B------:R-:W-:Y:S01]  /*2f00*/  VIADD R26, R26, 0x10 ;  /* 0x000000101a1a7836 */ /* 0x000fe20000000000 */
[----:B------:R-:W-:-:S04]  /*2f10*/  IADD3 R12, PT, PT, R12, UR9, RZ ;  /* 0x000000090c0c7c10 */ /* 0x000fc8000fffe0ff */
[----:B------:R-:W-:-:S13]  /*2f20*/  ISETP.GE.AND P1, PT, R11, R12, PT ;  /* 0x0000000c0b00720c */ /* 0x000fda0003f26270 */
[----:B------:R-:W-:Y:S05]  /*2f30*/  @!P1 BRA `(.L_x_269) ;  /* 0xfffffff000b49947 */ /* 0x000fea000383ffff */
.L_x_258:
[----:B0-----:R-:W-:Y:S05]  /*2f40*/  BSYNC B0 ;  /* 0x0000000000007941 */ /* 0x001fea0003800000 */
.L_x_257:
[----:B-1----:R-:W0:Y:S01]  /*2f50*/  S2R R0, SR_TID.X ;  /* 0x0000000000007919 */ /* 0x002e220000002100 */
[----:B------:R-:W-:Y:S01]  /*2f60*/  IMAD.U32 R28, RZ, RZ, UR44 ;  /* 0x0000002cff1c7e24 */ /* 0x000fe2000f8e00ff */
[----:B------:R-:W-:-:S04]  /*2f70*/  UMOV UR4, 0xffffffff ;  /* 0xffffffff00047882 */ /* 0x000fc80000000000 */
[----:B------:R-:W-:Y:S01]  /*2f80*/  SHF.R.S32.HI R28, RZ, 0x1f, R28 ;  /* 0x0000001fff1c7819 */ /* 0x000fe2000001141c */
[----:B------:R-:W-:Y:S06]  /*2f90*/  BRA.DIV UR4, `(.L_x_270) ;  /* 0x0000005204807947 */ /* 0x000fec000b800000 */
[----:B------:R-:W1:Y:S02]  /*2fa0*/  SHFL.BFLY PT, R14, R3, 0x10, 0x1f ;  /* 0x0e001f00030e7f89 */ /* 0x000e6400000e0000 */
[----:B-1----:R-:W-:-:S05]  /*2fb0*/  FMNMX.FTZ R13, R14, R3, !PT ;  /* 0x000000030e0d7209 */ /* 0x002fca0007810000 */
[----:B------:R-:W1:Y:S02]  /*2fc0*/  SHFL.BFLY PT, R14, R13, 0x8, 0x1f ;  /* 0x0d001f000d0e7f89 */ /* 0x000e6400000e0000 */
[----:B-1----:R-:W-:-:S05]  /*2fd0*/  FMNMX.FTZ R4, R13, R14, !PT ;  /* 0x0000000e0d047209 */ /* 0x002fca0007810000 */
[----:B------:R1:W0:Y:S02]  /*2fe0*/  SHFL.BFLY PT, R14, R4, 0x4, 0x1f ;  /* 0x0c801f00040e7f89 */ /* 0x00022400000e0000 */
.L_x_349:
[----:B------:R-:W3:Y:S01]  /*2ff0*/  S2R R11, SR_CgaCtaId ;  /* 0x00000000000b7919 */ /* 0x000ee20000008800 */
[----:B0-----:R-:W-:Y:S01]  /*3000*/  LOP3.LUT P0, R5, R0, 0x1f, RZ, 0xc0, !PT ;  /* 0x0000001f00057812 */ /* 0x001fe2000780c0ff */
[----:B------:R-:W-:Y:S05]  /*3010*/  WARPSYNC.ALL ;  /* 0x0000000000007948 */ /* 0x000fea0003800000 */
[----:B------:R-:W-:Y:S02]  /*3020*/  MOV R18, 0x400 ;  /* 0x0000040000127802 */ /* 0x000fe40000000f00 */
[----:B------:R-:W-:Y:S02]  /*3030*/  FMNMX.FTZ R3, R4, R14, !PT ;  /* 0x0000000e04037209 */ /* 0x000fe40007810000 */
[----:B---3--:R-:W-:-:S04]  /*3040*/  LEA R6, R11, R18, 0x18 ;  /* 0x000000120b067211 */ /* 0x008fc800078ec0ff */
[----:B-1----:R-:W-:-:S05]  /*3050*/  LEA.HI R4, R0, R6, RZ, 0x1d ;  /* 0x0000000600047211 */ /* 0x002fca00078fe8ff */
[----:B------:R0:W-:Y:S01]  /*3060*/  @!P0 STS [R4], R3 ;  /* 0x0000000304008388 */ /* 0x0001e20000000800 */
[----:B------:R-:W-:Y:S01]  /*3070*/  BAR.SYNC.DEFER_BLOCKING 0x0 ;  /* 0x0000000000007b1d */ /* 0x000fe20000010000 */
[C---:B------:R-:W-:Y:S01]  /*3080*/  ISETP.GT.U32.AND P0, PT, R5.reuse, 0x1, PT ;  /* 0x000000010500780c */ /* 0x040fe20003f04070 */
[----:B------:R-:W-:Y:S01]  /*3090*/  IMAD.MOV.U32 R9, RZ, RZ, -0x800001 ;  /* 0xff7fffffff097424 */ /* 0x000fe200078e00ff */
[----:B------:R-:W-:Y:S02]  /*30a0*/  LEA R6, R5, R6, 0x2 ;  /* 0x0000000605067211 */ /* 0x000fe400078e10ff */
[----:B0-----:R-:W-:Y:S01]  /*30b0*/  IADD3 R3, PT, PT, R0, UR9, RZ ;  /* 0x0000000900037c10 */ /* 0x001fe2000fffe0ff */
[----:B------:R-:W-:Y:S08]  /*30c0*/  BSSY.RECONVERGENT B0, `(.L_x_271) ;  /* 0x0000151000007945 */ /* 0x000ff00003800200 */
[----:B------:R-:W2:Y:S01]  /*30d0*/  @!P0 LDS R9, [R6] ;  /* 0x0000000006098984 */ /* 0x000ea20000000800 */
[----:B------:R-:W-:-:S03]  /*30e0*/  ISETP.GE.AND P0, PT, R3, UR46, PT ;  /* 0x0000002e03007c0c */ /* 0x000fc6000bf06270 */
[----:B--2---:R-:W0:Y:S02]  /*30f0*/  SHFL.BFLY PT, R8, R9, 0x1, 0x1f ;  /* 0x0c201f0009087f89 */ /* 0x004e2400000e0000 */
[----:B0-----:R-:W-:Y:S01]  /*3100*/  FMNMX.FTZ R7, R8, R9, !PT ;  /* 0x0000000908077209 */ /* 0x001fe20007810000 */
[----:B------:R-:W-:-:S05]  /*3110*/  IMAD.MOV.U32 R8, RZ, RZ, RZ ;  /* 0x000000ffff087224 */ /* 0x000fca00078e00ff */
[----:B------:R-:W0:Y:S02]  /*3120*/  SHFL.IDX PT, R7, R7, RZ, 0x1f ;  /* 0x00001fff07077589 */ /* 0x000e2400000e0000 */
[----:B------:R-:W-:Y:S05]  /*3130*/  @P0 BRA `(.L_x_272) ;  /* 0x0000001400240947 */ /* 0x000fea0003800000 */
[----:B------:R-:W1:Y:S02]  /*3140*/  LDC.64 R12, c[0x0][0x420] ;  /* 0x00010800ff0c7b82 */ /* 0x000e640000000a00 */
[----:B-1----:R-:W-:-:S04]  /*3150*/  ISETP.NE.U32.AND P0, PT, R12, RZ, PT ;  /* 0x000000ff0c00720c */ /* 0x002fc80003f05070 */
[----:B------:R-:W-:-:S13]  /*3160*/  ISETP.NE.AND.EX P0, PT, R13, RZ, PT, P0 ;  /* 0x000000ff0d00720c */ /* 0x000fda0003f05300 */
[----:B------:R-:W-:Y:S05]  /*3170*/  @P0 BRA `(.L_x_273) ;  /* 0x0000000c00940947 */ /* 0x000fea0003800000 */
[----:B------:R-:W-:Y:S01]  /*3180*/  HFMA2 R8, -RZ, RZ, 0, 3.814697265625e-06 ;  /* 0x00000040ff087431 */ /* 0x000fe200000001ff */
[----:B------:R-:W-:Y:S01]  /*3190*/  LOP3.LUT R9, RZ, R0, RZ, 0x33, !PT ;  /* 0x00000000ff097212 */ /* 0x000fe200078e33ff */
[----:B------:R-:W-:Y:S01]  /*31a0*/  BSSY.RECONVERGENT B1, `(.L_x_274) ;  /* 0x000001c000017945 */ /* 0x000fe20003800200 */
[----:B------:R-:W-:Y:S02]  /*31b0*/  MOV R10, R3 ;  /* 0x00000003000a7202 */ /* 0x000fe40000000f00 */
[----:B------:R-:W-:-:S04]  /*31c0*/  VIADDMNMX R8, R3, R8, UR46, !PT ;  /* 0x0000002e03087e46 */ /* 0x000fc8000f800108 */
[----:B------:R-:W-:-:S04]  /*31d0*/  IADD3 R9, PT, PT, R8, -UR9, R9 ;  /* 0x8000000908097c10 */ /* 0x000fc8000fffe009 */
[C---:B------:R-:W-:Y:S02]  /*31e0*/  LOP3.LUT R8, R9.reuse, 0xc0, RZ, 0xc0, !PT ;  /* 0x000000c009087812 */ /* 0x040fe400078ec0ff */
[----:B------:R-:W-:Y:S02]  /*31f0*/  ISETP.GE.U32.AND P1, PT, R9, 0xc0, PT ;  /* 0x000000c00900780c */ /* 0x000fe40003f26070 */
[----:B------:R-:W-:Y:S01]  /*3200*/  ISETP.NE.AND P0, PT, R8, 0xc0, PT ;  /* 0x000000c00800780c */ /* 0x000fe20003f05270 */
[----:B------:R-:W-:-:S12]  /*3210*/  IMAD.MOV.U32 R8, RZ, RZ, RZ ;  /* 0x000000ffff087224 */ /* 0x000fd800078e00ff */
[----:B------:R-:W-:Y:S05]  /*3220*/  @!P0 BRA `(.L_x_275) ;  /* 0x00000000004c8947 */ /* 0x000fea0003800000 */
[----:B------:R-:W-:Y:S01]  /*3230*/  VIADD R10, R18, 0x90 ;  /* 0x00000090120a7836 */ /* 0x000fe20000000000 */
[----:B------:R-:W-:-:S04]  /*3240*/  LEA.HI R8, R9, 0x1, RZ, 0x1a ;  /* 0x0000000109087811 */ /* 0x000fc800078fd0ff */
[----:B------:R-:W-:Y:S02]  /*3250*/  LOP3.LUT R9, R8, 0x3, RZ, 0xc0, !PT ;  /* 0x0000000308097812 */ /* 0x000fe400078ec0ff */
[----:B------:R-:W-:Y:S01]  /*3260*/  LEA R13, R11, R10, 0x18 ;  /* 0x0000000a0b0d7211 */ /* 0x000fe200078ec0ff */
[----:B------:R-:W-:Y:S01]  /*3270*/  IMAD.MOV.U32 R10, RZ, RZ, R3 ;  /* 0x000000ffff0a7224 */ /* 0x000fe200078e0003 */
[----:B------:R-:W-:Y:S01]  /*3280*/  MOV R8, RZ ;  /* 0x000000ff00087202 */ /* 0x000fe20000000f00 */
[----:B------:R-:W-:Y:S01]  /*3290*/  IMAD.MOV R9, RZ, RZ, -R9 ;  /* 0x000000ffff097224 */ /* 0x000fe200078e0a09 */
[----:B------:R-:W-:-:S07]  /*32a0*/  LEA R12, R0, R13, 0x2 ;  /* 0x0000000d000c7211 */ /* 0x000fce00078e10ff */
.L_x_276:
[----:B------:R-:W0:Y:S01]  /*32b0*/  LDS R14, [R12] ;  /* 0x000000000c0e7984 */ /* 0x000e220000000800 */
[----:B------:R-:W-:Y:S01]  /*32c0*/  IADD3 R9, PT, PT, R9, 0x1, RZ ;  /* 0x0000000109097810 */ /* 0x000fe20007ffe0ff */
[----:B------:R-:W-:-:S03]  /*32d0*/  VIADD R10, R10, 0x40 ;  /* 0x000000400a0a7836 */ /* 0x000fc60000000000 */
[----:B------:R-:W-:Y:S01]  /*32e0*/  ISETP.NE.AND P0, PT, R9, RZ, PT ;  /* 0x000000ff0900720c */ /* 0x000fe20003f05270 */
[----:B0-----:R-:W-:-:S04]  /*32f0*/  FADD.FTZ R14, -R7, R14 ;  /* 0x0000000e070e7221 */ /* 0x001fc80000010100 */
[----:B------:R-:W-:-:S04]  /*3300*/  FMUL.FTZ R14, R14, 1.4426950216293334961 ;  /* 0x3fb8aa3b0e0e7820 */ /* 0x000fc80000410000 */
[----:B------:R-:W0:Y:S02]  /*3310*/  MUFU.EX2 R13, R14 ;  /* 0x0000000e000d7308 */ /* 0x000e240000000800 */
[----:B0-----:R0:W-:Y:S01]  /*3320*/  STS [R12], R13 ;  /* 0x0000000d0c007388 */ /* 0x0011e20000000800 */
[----:B------:R-:W-:Y:S01]  /*3330*/  FADD.FTZ R8, R13, R8 ;  /* 0x000000080d087221 */ /* 0x000fe20000010000 */
[----:B0-----:R-:W-:Y:S01]  /*3340*/  IADD3 R12, PT, PT, R12, 0x100, RZ ;  /* 0x000001000c0c7810 */ /* 0x001fe20007ffe0ff */
[----:B------:R-:W-:Y:S06]  /*3350*/  @P0 BRA `(.L_x_276) ;  /* 0xfffffffc00d40947 */ /* 0x000fec000383ffff */
.L_x_275:
[----:B------:R-:W-:Y:S05]  /*3360*/  BSYNC.RECONVERGENT B1 ;  /* 0x0000000000017941 */ /* 0x000fea0003800200 */
.L_x_274:
        /* <DEDUP_REMOVED lines=12> */
[----:B------:R-:W-:-:S03]  /*3430*/  PLOP3.LUT P0, PT, PT, PT, PT, 0x8, 0x80 ;  /* 0x000000000080781c */ /* 0x000fc60003f0e170 */
[----:B------:R-:W-:-:S10]  /*3440*/  VIADD R11, R11, 0xfffffd00 ;  /* 0xfffffd000b0b7836 */ /* 0x000fd40000000000 */
.L_x_279:
[----:B------:R-:W0:Y:S01]  /*3450*/  LDS R12, [R9+-0x200] ;  /* 0xfffe0000090c7984 */ /* 0x000e220000000800 */
[----:B------:R-:W-:-:S03]  /*3460*/  IADD3 R10, PT, PT, R10, 0x400, RZ ;  /* 0x000004000a0a7810 */ /* 0x000fc60007ffe0ff */
[----:B------:R-:W1:Y:S01]  /*3470*/  LDS R14, [R9+-0x100] ;  /* 0xffff0000090e7984 */ /* 0x000e620000000800 */
[----:B------:R-:W-:-:S03]  /*3480*/  ISETP.GE.AND P1, PT, R10, R11, PT ;  /* 0x0000000b0a00720c */ /* 0x000fc60003f26270 */
[----:B------:R-:W2:Y:S04]  /*3490*/  LDS R18, [R9] ;  /* 0x0000000009127984 */ /* 0x000ea80000000800 */
[----:B------:R-:W3:Y:S04]  /*34a0*/  LDS R40, [R9+0x400] ;  /* 0x0004000009287984 */ /* 0x000ee80000000800 */
[----:B------:R-:W5:Y:S04]  /*34b0*/  LDS R20, [R9+0x100] ;  /* 0x0001000009147984 */ /* 0x000f680000000800 */
[----:B------:R-:W5:Y:S04]  /*34c0*/  LDS R24, [R9+0x500] ;  /* 0x0005000009187984 */ /* 0x000f680000000800 */
[----:B------:R-:W5:Y:S04]  /*34d0*/  LDS R22, [R9+0x200] ;  /* 0x0002000009167984 */ /* 0x000f680000000800 */
[----:B------:R-:W-:Y:S04]  /*34e0*/  LDS R36, [R9+0x900] ;  /* 0x0009000009247984 */ /* 0x000fe80000000800 */
[----:B------:R-:W5:Y:S04]  /*34f0*/  LDS R32, [R9+0x600] ;  /* 0x0006000009207984 */ /* 0x000f680000000800 */
[----:B------:R-:W5:Y:S04]  /*3500*/  LDS R30, [R9+0x300] ;  /* 0x00030000091e7984 */ /* 0x000f680000000800 */
[----:B------:R-:W-:Y:S01]  /*3510*/  LDS R38, [R9+0xa00] ;  /* 0x000a000009267984 */ /* 0x000fe20000000800 */
[----:B0-----:R-:W-:-:S03]  /*3520*/  FADD.FTZ R12, -R7, R12 ;  /* 0x0000000c070c7221 */ /* 0x001fc60000010100 */
[----:B----4-:R-:W0:Y:S01]  /*3530*/  LDS R26, [R9+0x700] ;  /* 0x00070000091a7984 */ /* 0x010e220000000800 */
[----:B------:R-:W-:Y:S01]  /*3540*/  FMUL.FTZ R12, R12, 1.4426950216293334961 ;  /* 0x3fb8aa3b0c0c7820 */ /* 0x000fe20000410000 */
[C---:B-1----:R-:W-:Y:S02]  /*3550*/  FADD.FTZ R14, -R7.reuse, R14 ;  /* 0x0000000e070e7221 */ /* 0x042fe40000010100 */
[----:B------:R-:W1:Y:S01]  /*3560*/  LDS R34, [R9+0x800] ;  /* 0x0008000009227984 */ /* 0x000e620000000800 */
[C---:B--2---:R-:W-:Y:S01]  /*3570*/  FADD.FTZ R18, -R7.reuse, R18 ;  /* 0x0000001207127221 */ /* 0x044fe20000010100 */
[----:B------:R-:W-:Y:S01]  /*3580*/  FMUL.FTZ R14, R14, 1.4426950216293334961 ;  /* 0x3fb8aa3b0e0e7820 */ /* 0x000fe20000410000 */
[----:B------:R-:W2:Y:S01]  /*3590*/  MUFU.EX2 R12, R12 ;  /* 0x0000000c000c7308 */ /* 0x000ea20000000800 */
[C---:B---3--:R-:W-:Y:S01]  /*35a0*/  FADD.FTZ R40, -R7.reuse, R40 ;  /* 0x0000002807287221 */ /* 0x048fe20000010100 */
[----:B------:R-:W-:Y:S01]  /*35b0*/  FMUL.FTZ R18, R18, 1.4426950216293334961 ;  /* 0x3fb8aa3b12127820 */ /* 0x000fe20000410000 */
[----:B------:R-:W3:Y:S01]  /*35c0*/  LDS R42, [R9+0xb00] ;  /* 0x000b0000092a7984 */ /* 0x000ee20000000800 */
[----:B-----5:R-:W-:Y:S01]  /*35d0*/  FADD.FTZ R20, -R7, R20 ;  /* 0x0000001407147221 */ /* 0x020fe20000010100 */
[----:B------:R-:W-:-:S02]  /*35e0*/  FMUL.FTZ R13, R40, 1.4426950216293334961 ;  /* 0x3fb8aa3b280d7820 */ /* 0x000fc40000410000 */
[----:B------:R-:W4:Y:S01]  /*35f0*/  LDS R44, [R9+0xd00] ;  /* 0x000d0000092c7984 */ /* 0x000f220000000800 */
[----:B------:R-:W5:Y:S01]  /*3600*/  MUFU.EX2 R14, R14 ;  /* 0x0000000e000e7308 */ /* 0x000f620000000800 */
[C---:B------:R-:W-:Y:S01]  /*3610*/  FADD.FTZ R15, -R7.reuse, R24 ;  /* 0x00000018070f7221 */ /* 0x040fe20000010100 */
[----:B------:R-:W-:Y:S01]  /*3620*/  FMUL.FTZ R20, R20, 1.4426950216293334961 ;  /* 0x3fb8aa3b14147820 */ /* 0x000fe20000410000 */
[----:B------:R-:W4:Y:S01]  /*3630*/  LDS R40, [R9+0xc00] ;  /* 0x000c000009287984 */ /* 0x000f220000000800 */
[----:B------:R-:W-:Y:S01]  /*3640*/  FADD.FTZ R22, -R7, R22 ;  /* 0x0000001607167221 */ /* 0x000fe20000010100 */
[----:B------:R-:W-:-:S03]  /*3650*/  FMUL.FTZ R15, R15, 1.4426950216293334961 ;  /* 0x3fb8aa3b0f0f7820 */ /* 0x000fc60000410000 */
[----:B------:R5:W0:Y:S01]  /*3660*/  MUFU.EX2 R24, R13 ;  /* 0x0000000d00187308 */ /* 0x000a220000000800 */
[----:B------:R-:W-:Y:S01]  /*3670*/  FMUL.FTZ R22, R22, 1.4426950216293334961 ;  /* 0x3fb8aa3b16167820 */ /* 0x000fe20000410000 */
[----:B--2---:R-:W-:Y:S01]  /*3680*/  STS [R9+-0x200], R12 ;  /* 0xfffe000c09007388 */ /* 0x004fe20000000800 */
[----:B------:R-:W-:-:S05]  /*3690*/  FADD.FTZ R17, -R7, R32 ;  /* 0x0000002007117221 */ /* 0x000fca0000010100 */
[----:B------:R-:W2:Y:S01]  /*36a0*/  MUFU.EX2 R18, R18 ;  /* 0x0000001200127308 */ /* 0x000ea20000000800 */
[C---:B-----5:R-:W-:Y:S01]  /*36b0*/  FADD.FTZ R13, -R7.reuse, R36 ;  /* 0x00000024070d7221 */ /* 0x060fe20000010100 */
[----:B------:R-:W-:Y:S01]  /*36c0*/  FADD.FTZ R30, -R7, R30 ;  /* 0x0000001e071e7221 */ /* 0x000fe20000010100 */
[----:B------:R-:W-:Y:S01]  /*36d0*/  FMUL.FTZ R17, R17, 1.4426950216293334961 ;  /* 0x3fb8aa3b11117820 */ /* 0x000fe20000410000 */
[----:B------:R-:W-:Y:S02]  /*36e0*/  STS [R9+-0x100], R14 ;  /* 0xffff000e09007388 */ /* 0x000fe40000000800 */
[----:B------:R-:W-:Y:S02]  /*36f0*/  FMUL.FTZ R30, R30, 1.4426950216293334961 ;  /* 0x3fb8aa3b1e1e7820 */ /* 0x000fe40000410000 */
[----:B------:R5:W4:Y:S01]  /*3700*/  MUFU.EX2 R32, R15 ;  /* 0x0000000f00207308 */ /* 0x000b220000000800 */
[----:B0-----:R-:W-:Y:S01]  /*3710*/  FADD.FTZ R19, -R7, R26 ;  /* 0x0000001a07137221 */ /* 0x001fe20000010100 */
[----:B------:R-:W-:Y:S03]  /*3720*/  STS [R9+0x400], R24 ;  /* 0x0004001809007388 */ /* 0x000fe60000000800 */
[----:B------:R-:W-:Y:S01]  /*3730*/  FMUL.FTZ R19, R19, 1.4426950216293334961 ;  /* 0x3fb8aa3b13137820 */ /* 0x000fe20000410000 */
[----:B-1----:R-:W-:-:S02]  /*3740*/  FADD.FTZ R21, -R7, R34 ;  /* 0x0000002207157221 */ /* 0x002fc40000010100 */
[----:B------:R-:W0:Y:S01]  /*3750*/  MUFU.EX2 R20, R20 ;  /* 0x0000001400147308 */ /* 0x000e220000000800 */
[----:B-----5:R-:W-:Y:S01]  /*3760*/  FMUL.FTZ R15, R13, 1.4426950216293334961 ;  /* 0x3fb8aa3b0d0f7820 */ /* 0x020fe20000410000 */
[----:B------:R-:W-:Y:S01]  /*3770*/  FADD.FTZ R13, -R7, R38 ;  /* 0x00000026070d7221 */ /* 0x000fe20000010100 */
[----:B------:R-:W-:Y:S01]  /*3780*/  FMUL.FTZ R21, R21, 1.4426950216293334961 ;  /* 0x3fb8aa3b15157820 */ /* 0x000fe20000410000 */
[----:B---3--:R-:W-:Y:S01]  /*3790*/  FADD.FTZ R42, -R7, R42 ;  /* 0x0000002a072a7221 */ /* 0x008fe20000010100 */
[----:B--2---:R-:W-:Y:S01]  /*37a0*/  STS [R9], R18 ;  /* 0x0000001209007388 */ /* 0x004fe20000000800 */
[----:B------:R-:W-:Y:S01]  /*37b0*/  FMUL.FTZ R23, R13, 1.4426950216293334961 ;  /* 0x3fb8aa3b0d177820 */ /* 0x000fe20000410000 */
[----:B------:R-:W-:Y:S01]  /*37c0*/  FADD.FTZ R13, R12, R8 ;  /* 0x000000080c0d7221 */ /* 0x000fe20000010000 */
[----:B------:R-:W1:Y:S01]  /*37d0*/  MUFU.EX2 R22, R22 ;  /* 0x0000001600167308 */ /* 0x000e620000000800 */
[----:B------:R-:W-:Y:S01]  /*37e0*/  FMUL.FTZ R42, R42, 1.4426950216293334961 ;  /* 0x3fb8aa3b2a2a7820 */ /* 0x000fe20000410000 */
[----:B----4-:R-:W-:Y:S01]  /*37f0*/  FADD.FTZ R44, -R7, R44 ;  /* 0x0000002c072c7221 */ /* 0x010fe20000010100 */
[----:B------:R-:W-:Y:S01]  /*3800*/  FADD.FTZ R13, R13, R14 ;  /* 0x0000000e0d0d7221 */ /* 0x000fe20000010000 */
[----:B------:R-:W-:Y:S01]  /*3810*/  FADD.FTZ R40, -R7, R40 ;  /* 0x0000002807287221 */ /* 0x000fe20000010100 */
[----:B------:R-:W-:Y:S01]  /*3820*/  STS [R9+0x500], R32 ;  /* 0x0005002009007388 */ /* 0x000fe20000000800 */
[----:B------:R-:W-:Y:S01]  /*3830*/  FMUL.FTZ R44, R44, 1.4426950216293334961 ;  /* 0x3fb8aa3b2c2c7820 */ /* 0x000fe20000410000 */
[----:B------:R-:W-:Y:S01]  /*3840*/  FADD.FTZ R13, R13, R18 ;  /* 0x000000120d0d7221 */ /* 0x000fe20000010000 */
[----:B------:R-:W2:Y:S01]  /*3850*/  MUFU.EX2 R30, R30 ;  /* 0x0000001e001e7308 */ /* 0x000ea20000000800 */
[----:B------:R-:W-:Y:S01]  /*3860*/  FMUL.FTZ R40, R40, 1.4426950216293334961 ;  /* 0x3fb8aa3b28287820 */ /* 0x000fe20000410000 */
[----:B0-----:R-:W-:Y:S01]  /*3870*/  STS [R9+0x100], R20 ;  /* 0x0001001409007388 */ /* 0x001fe20000000800 */
[----:B------:R-:W-:-:S05]  /*3880*/  FADD.FTZ R13, R13, R20 ;  /* 0x000000140d0d7221 */ /* 0x000fca0000010000 */
[----:B------:R-:W0:Y:S01]  /*3890*/  MUFU.EX2 R26, R17 ;  /* 0x00000011001a7308 */ /* 0x000e220000000800 */
[----:B-1----:R-:W-:Y:S01]  /*38a0*/  FADD.FTZ R13, R13, R22 ;  /* 0x000000160d0d7221 */ /* 0x002fe20000010000 */
[----:B------:R-:W-:Y:S06]  /*38b0*/  STS [R9+0x200], R22 ;  /* 0x0002001609007388 */ /* 0x000fec0000000800 */
[----:B------:R-:W1:Y:S01]  /*38c0*/  MUFU.EX2 R34, R19 ;  /* 0x0000001300227308 */ /* 0x000e620000000800 */
[----:B--2---:R-:W-:Y:S01]  /*38d0*/  FADD.FTZ R13, R13, R30 ;  /* 0x0000001e0d0d7221 */ /* 0x004fe20000010000 */
[----:B------:R-:W-:Y:S03]  /*38e0*/  STS [R9+0x300], R30 ;  /* 0x0003001e09007388 */ /* 0x000fe60000000800 */
[----:B------:R-:W-:-:S03]  /*38f0*/  FADD.FTZ R13, R13, R24 ;  /* 0x000000180d0d7221 */ /* 0x000fc60000010000 */
[----:B------:R-:W2:Y:S01]  /*3900*/  MUFU.EX2 R36, R21 ;  /* 0x0000001500247308 */ /* 0x000ea20000000800 */
[----:B------:R-:W-:Y:S01]  /*3910*/  FADD.FTZ R13, R13, R32 ;  /* 0x000000200d0d7221 */ /* 0x000fe20000010000 */
[----:B0-----:R-:W-:Y:S03]  /*3920*/  STS [R9+0x600], R26 ;  /* 0x0006001a09007388 */ /* 0x001fe60000000800 */
[----:B------:R-:W-:-:S03]  /*3930*/  FADD.FTZ R13, R13, R26 ;  /* 0x0000001a0d0d7221 */ /* 0x000fc60000010000 */
        /* <DEDUP_REMOVED lines=11> */
[----:B------:R1:W-:Y:S06]  /*39f0*/  STS [R9+0xa00], R8 ;  /* 0x000a000809007388 */ /* 0x0003ec0000000800 */
[----:B------:R-:W3:Y:S01]  /*3a00*/  MUFU.EX2 R44, R44 ;  /* 0x0000002c002c7308 */ /* 0x000ee20000000800 */
[----:B--2---:R-:W-:Y:S01]  /*3a10*/  FADD.FTZ R13, R13, R42 ;  /* 0x0000002a0d0d7221 */ /* 0x004fe20000010000 */
[----:B------:R-:W-:Y:S03]  /*3a20*/  STS [R9+0xb00], R42 ;  /* 0x000b002a09007388 */ /* 0x000fe60000000800 */
[----:B0-----:R-:W-:Y:S01]  /*3a30*/  FADD.FTZ R13, R13, R40 ;  /* 0x000000280d0d7221 */ /* 0x001fe20000010000 */
[----:B------:R-:W-:Y:S04]  /*3a40*/  STS [R9+0xc00], R40 ;  /* 0x000c002809007388 */ /* 0x000fe80000000800 */
[----:B---3--:R0:W-:Y:S01]  /*3a50*/  STS [R9+0xd00], R44 ;  /* 0x000d002c09007388 */ /* 0x0081e20000000800 */
[----:B-1----:R-:W-:Y:S01]  /*3a60*/  FADD.FTZ R8, R13, R44 ;  /* 0x0000002c0d087221 */ /* 0x002fe20000010000 */
[----:B0-----:R-:W-:Y:S01]  /*3a70*/  VIADD R9, R9, 0x1000 ;  /* 0x0000100009097836 */ /* 0x001fe20000000000 */
[----:B------:R-:W-:Y:S06]  /*3a80*/  @!P1 BRA `(.L_x_279) ;  /* 0xfffffff800709947 */ /* 0x000fec000383ffff */
.L_x_278:
[----:B------:R-:W-:Y:S05]  /*3a90*/  BSYNC.RECONVERGENT B1 ;  /* 0x0000000000017941 */ /* 0x000fea0003800200 */
.L_x_277:
        /* <DEDUP_REMOVED lines=10> */
[----:B------:R-:W5:Y:S04]  /*3b40*/  LDS R22, [R9+0x200] ;  /* 0x0002000009167984 */ /* 0x000f680000000800 */
[----:B------:R-:W5:Y:S04]  /*3b50*/  LDS R24, [R9+0x300] ;  /* 0x0003000009187984 */ /* 0x000f680000000800 */
[----:B----4-:R-:W4:Y:S04]  /*3b60*/  LDS R26, [R9+0x400] ;  /* 0x00040000091a7984 */ /* 0x010f280000000800 */
[----:B------:R-:W4:Y:S01]  /*3b70*/  LDS R30, [R9+0x500] ;  /* 0x00050000091e7984 */ /* 0x000f220000000800 */
        /* <DEDUP_REMOVED lines=8> */
[----:B-----5:R-:W-:-:S03]  /*3c00*/  FADD.FTZ R22, -R7, R22 ;  /* 0x0000001607167221 */ /* 0x020fc60000010100 */
[----:B------:R-:W-:Y:S02]  /*3c10*/  FMUL.FTZ R20, R20, 1.4426950216293334961 ;  /* 0x3fb8aa3b14147820 */ /* 0x000fe40000410000 */
[----:B------:R-:W1:Y:S01]  /*3c20*/  MUFU.EX2 R14, R14 ;  /* 0x0000000e000e7308 */ /* 0x000e620000000800 */
[----:B------:R-:W-:Y:S01]  /*3c30*/  FMUL.FTZ R22, R22, 1.4426950216293334961 ;  /* 0x3fb8aa3b16167820 */ /* 0x000fe20000410000 */
[C---:B------:R-:W-:Y:S01]  /*3c40*/  FADD.FTZ R24, -R7.reuse, R24 ;  /* 0x0000001807187221 */ /* 0x040fe20000010100 */
[----:B----4-:R-:W-:-:S03]  /*3c50*/  FADD.FTZ R26, -R7, R26 ;  /* 0x0000001a071a7221 */ /* 0x010fc60000010100 */
        /* <DEDUP_REMOVED lines=27> */
.L_x_281:
[----:B------:R-:W-:Y:S05]  /*3e10*/  BSYNC.RECONVERGENT B1 ;  /* 0x0000000000017941 */ /* 0x000fea0003800200 */
.L_x_280:
        /* <DEDUP_REMOVED lines=27> */
.L_x_273:
[----:B------:R-:W-:Y:S01]  /*3fd0*/  HFMA2 R8, -RZ, RZ, 0, 3.814697265625e-06 ;  /* 0x00000040ff087431 */ /* 0x000fe200000001ff */
[----:B------:R-:W-:Y:S01]  /*3fe0*/  LOP3.LUT R9, RZ, R0, RZ, 0x33, !PT ;  /* 0x00000000ff097212 */ /* 0x000fe200078e33ff */
[----:B------:R-:W-:Y:S03]  /*3ff0*/  BSSY.RECONVERGENT B1, `(.L_x_282) ;  /* 0x0000024000017945 */ /* 0x000fe60003800200 */
[----:B------:R-:W-:-:S04]  /*4000*/  VIADDMNMX R8, R3, R8, UR46, !PT ;  /* 0x0000002e03087e46 */ /* 0x000fc8000f800108 */
[----:B------:R-:W-:Y:S02]  /*4010*/  IADD3 R10, PT, PT, R8, -UR9, R9 ;  /* 0x80000009080a7c10 */ /* 0x000fe4000fffe009 */
[----:B------:R-:W-:Y:S02]  /*4020*/  MOV R9, R3 ;  /* 0x0000000300097202 */ /* 0x000fe40000000f00 */
[C---:B------:R-:W-:Y:S02]  /*4030*/  LOP3.LUT R8, R10.reuse, 0xc0, RZ, 0xc0, !PT ;  /* 0x000000c00a087812 */ /* 0x040fe400078ec0ff */
[----:B------:R-:W-:Y:S02]  /*4040*/  ISETP.GE.U32.AND P0, PT, R10, 0xc0, PT ;  /* 0x000000c00a00780c */ /* 0x000fe40003f06070 */
[----:B------:R-:W-:Y:S01]  /*4050*/  ISETP.NE.AND P1, PT, R8, 0xc0, PT ;  /* 0x000000c00800780c */ /* 0x000fe20003f25270 */
[----:B------:R-:W-:-:S12]  /*4060*/  IMAD.MOV.U32 R8, RZ, RZ, RZ ;  /* 0x000000ffff087224 */ /* 0x000fd800078e00ff */
[----:B------:R-:W-:Y:S05]  /*4070*/  @!P1 BRA `(.L_x_283) ;  /* 0x00000000006c9947 */ /* 0x000fea0003800000 */
[----:B------:R-:W-:Y:S01]  /*4080*/  VIADD R18, R18, 0x90 ;  /* 0x0000009012127836 */ /* 0x000fe20000000000 */
[----:B------:R-:W-:Y:S01]  /*4090*/  LEA.HI R8, R10, 0x1, RZ, 0x1a ;  /* 0x000000010a087811 */ /* 0x000fe200078fd0ff */
[--C-:B------:R-:W-:Y:S01]  /*40a0*/  IMAD.MOV.U32 R9, RZ, RZ, R3.reuse ;  /* 0x000000ffff097224 */ /* 0x100fe200078e0003 */
[----:B------:R-:W-:Y:S02]  /*40b0*/  IADD3 R17, P1, P2, R12, UR44, R3 ;  /* 0x0000002c0c117c10 */ /* 0x000fe4000fa3e003 */
[----:B------:R-:W-:Y:S02]  /*40c0*/  LOP3.LUT R10, R8, 0x3, RZ, 0xc0, !PT ;  /* 0x00000003080a7812 */ /* 0x000fe400078ec0ff */
[----:B------:R-:W-:Y:S02]  /*40d0*/  LEA R15, R11, R18, 0x18 ;  /* 0x000000120b0f7211 */ /* 0x000fe400078ec0ff */
[----:B------:R-:W-:Y:S01]  /*40e0*/  IADD3.X R11, PT, PT, R28, R13, RZ, P1, P2 ;  /* 0x0000000d1c0b7210 */ /* 0x000fe20000fe44ff */
[----:B------:R-:W-:Y:S01]  /*40f0*/  IMAD.MOV R13, RZ, RZ, -R10 ;  /* 0x000000ffff0d7224 */ /* 0x000fe200078e0a0a */
[----:B------:R-:W-:-:S02]  /*4100*/  MOV R8, RZ ;  /* 0x000000ff00087202 */ /* 0x000fc40000000f00 */
[----:B------:R-:W-:-:S07]  /*4110*/  LEA R12, R0, R15, 0x2 ;  /* 0x0000000f000c7211 */ /* 0x000fce00078e10ff */
.L_x_284:
        /* <DEDUP_REMOVED lines=15> */
[----:B0-----:R-:W-:-:S10]  /*4210*/  VIADD R12, R12, 0x100 ;  /* 0x000001000c0c7836 */ /* 0x001fd40000000000 */
[----:B------:R-:W-:Y:S05]  /*4220*/  @P1 BRA `(.L_x_284) ;  /* 0xfffffffc00bc1947 */ /* 0x000fea000383ffff */
.L_x_283:
[----:B------:R-:W-:Y:S05]  /*4230*/  BSYNC.RECONVERGENT B1 ;  /* 0x0000000000017941 */ /* 0x000fea0003800200 */
.L_x_282:
[----:B------:R-:W-:Y:S05]  /*4240*/  @!P0 BRA `(.L_x_272) ;  /* 0x0000000000e08947 */ /* 0x000fea0003800000 */
[----:B------:R-:W1:Y:S01]  /*4250*/  S2R R12, SR_CgaCtaId ;  /* 0x00000000000c7919 */ /* 0x000e620000008800 */
[----:B------:R-:W2:Y:S01]  /*4260*/  LDCU.64 UR10, c[0x0][0x420] ;  /* 0x00008400ff0a77ac */ /* 0x000ea20008000a00 */
[----:B------:R-:W-:Y:S01]  /*4270*/  MOV R10, 0x400 ;  /* 0x00000400000a7802 */ /* 0x000fe20000000f00 */
[----:B------:R-:W-:-:S03]  /*4280*/  USHF.L.U32 UR4, UR9, 0x2, URZ ;  /* 0x0000000209047899 */ /* 0x000fc600080006ff */
[----:B------:R-:W-:-:S03]  /*4290*/  IADD3 R11, PT, PT, R10, 0x90, RZ ;  /* 0x000000900a0b7810 */ /* 0x000fc60007ffe0ff */
[----:B------:R-:W-:Y:S02]  /*42a0*/  LEA R10, R9, -UR4, 0x2 ;  /* 0x80000004090a7c11 */ /* 0x000fe4000f8e10ff */
[----:B--2---:R-:W-:-:S04]  /*42b0*/  MOV R14, UR10 ;  /* 0x0000000a000e7c02 */ /* 0x004fc80008000f00 */
[----:B------:R-:W-:-:S04]  /*42c0*/  IADD3 R14, P0, P1, R14, UR44, R9 ;  /* 0x0000002c0e0e7c10 */ /* 0x000fc8000f91e009 */
[----:B------:R-:W-:Y:S02]  /*42d0*/  IADD3 R14, P2, PT, R14, 0x80, RZ ;  /* 0x000000800e0e7810 */ /* 0x000fe40007f5e0ff */
[----:B-1----:R-:W-:Y:S02]  /*42e0*/  LEA R13, R12, R11, 0x18 ;  /* 0x0000000b0c0d7211 */ /* 0x002fe400078ec0ff */
[----:B------:R-:W-:Y:S02]  /*42f0*/  IADD3.X R11, PT, PT, R28, UR11, RZ, P0, P1 ;  /* 0x0000000b1c0b7c10 */ /* 0x000fe400087e24ff */
[----:B------:R-:W-:-:S03]  /*4300*/  IADD3 R12, PT, PT, R10, 0x200, R13 ;  /* 0x000002000a0c7810 */ /* 0x000fc60007ffe00d */
[----:B------:R-:W-:-:S07]  /*4310*/  IMAD.X R11, RZ, RZ, R11, P2 ;  /* 0x000000ffff0b7224 */ /* 0x000fce00010e060b */
.L_x_285:
[----:B------:R-:W-:-:S05]  /*4320*/  MOV R10, R14 ;  /* 0x0000000e000a7202 */ /* 0x000fca0000000f00 */
[----:B------:R-:W2:Y:S04]  /*4330*/  LDG.E.U8 R14, desc[UR36][R10.64+-0x80] ;  /* 0xffff80240a0e7981 */ /* 0x000ea8000c1e1100 */
[----:B------:R-:W3:Y:S04]  /*4340*/  LDG.E.U8 R13, desc[UR36][R10.64+-0x40] ;  /* 0xffffc0240a0d7981 */ /* 0x000ee8000c1e1100 */
[----:B------:R-:W5:Y:S04]  /*4350*/  LDG.E.U8 R15, desc[UR36][R10.64] ;  /* 0x000000240a0f7981 */ /* 0x000f68000c1e1100 */
[----:B------:R-:W4:Y:S01]  /*4360*/  LDG.E.U8 R17, desc[UR36][R10.64+0x40] ;  /* 0x000040240a117981 */ /* 0x000f22000c1e1100 */
[----:B------:R-:W-:-:S02]  /*4370*/  HFMA2 R19, -RZ, RZ, 0, 0 ;  /* 0x00000000ff137431 */ /* 0x000fc400000001ff */
[----:B------:R-:W-:Y:S01]  /*4380*/  VIADD R9, R9, 0x100 ;  /* 0x0000010009097836 */ /* 0x000fe20000000000 */
[----:B--2---:R-:W-:Y:S02]  /*4390*/  ISETP.NE.AND P0, PT, R14, RZ, PT ;  /* 0x000000ff0e00720c */ /* 0x004fe40003f05270 */
[----:B---3--:R-:W-:Y:S01]  /*43a0*/  ISETP.NE.AND P1, PT, R13, RZ, PT ;  /* 0x000000ff0d00720c */ /* 0x008fe20003f25270 */
[----:B------:R-:W-:Y:S01]  /*43b0*/  HFMA2 R13, -RZ, RZ, 0, 0 ;  /* 0x00000000ff0d7431 */ /* 0x000fe200000001ff */
[----:B-----5:R-:W-:Y:S01]  /*43c0*/  ISETP.NE.AND P2, PT, R15, RZ, PT ;  /* 0x000000ff0f00720c */ /* 0x020fe20003f45270 */
[----:B------:R-:W-:Y:S01]  /*43d0*/  IMAD.MOV.U32 R15, RZ, RZ, RZ ;  /* 0x000000ffff0f7224 */ /* 0x000fe200078e00ff */
[----:B----4-:R-:W-:-:S07]  /*43e0*/  ISETP.NE.AND P3, PT, R17, RZ, PT ;  /* 0x000000ff1100720c */ /* 0x010fce0003f65270 */
        /* <DEDUP_REMOVED lines=30> */
.L_x_272:
[----:B------:R-:W-:Y:S05]  /*45d0*/  BSYNC.RECONVERGENT B0 ;  /* 0x0000000000007941 */ /* 0x000fea0003800200 */
.L_x_271:
[----:B0-----:R-:W0:Y:S01]  /*45e0*/  SHFL.BFLY PT, R7, R8, 0x10, 0x1f ;  /* 0x0e001f0008077f89 */ /* 0x001e2200000e0000 */
[C---:B------:R-:W-:Y:S01]  /*45f0*/  ISETP.NE.AND P0, PT, R5.reuse, RZ, PT ;  /* 0x000000ff0500720c */ /* 0x040fe20003f05270 */
[----:B------:R-:W1:Y:S01]  /*4600*/  LDCU.U8 UR10, c[0x0][0x48c] ;  /* 0x00009180ff0a77ac */ /* 0x000e620008000000 */
[----:B------:R-:W-:Y:S01]  /*4610*/  ISETP.GT.U32.AND P1, PT, R5, 0x1, PT ;  /* 0x000000010500780c */ /* 0x000fe20003f24070 */
[----:B------:R-:W-:Y:S01]  /*4620*/  UMOV UR4, URZ ;  /* 0x000000ff00047c82 */ /* 0x000fe20008000000 */
[----:B------:R-:W-:Y:S01]  /*4630*/  UMOV UR5, URZ ;  /* 0x000000ff00057c82 */ /* 0x000fe20008000000 */
[----:B0-----:R-:W-:-:S05]  /*4640*/  FADD.FTZ R7, R7, R8 ;  /* 0x0000000807077221 */ /* 0x001fca0000010000 */
[----:B---3--:R-:W0:Y:S02]  /*4650*/  SHFL.BFLY PT, R10, R7, 0x8, 0x1f ;  /* 0x0d001f00070a7f89 */ /* 0x008e2400000e0000 */
[----:B0-----:R-:W-:Y:S02]  /*4660*/  FADD.FTZ R10, R7, R10 ;  /* 0x0000000a070a7221 */ /* 0x001fe40000010000 */
[----:B------:R-:W0:Y:S03]  /*4670*/  LDC R7, c[0x0][0x3f4] ;  /* 0x0000fd00ff077b82 */ /* 0x000e260000000800 */
[----:B------:R-:W2:Y:S01]  /*4680*/  SHFL.BFLY PT, R9, R10, 0x4, 0x1f ;  /* 0x0c801f000a097f89 */ /* 0x000ea200000e0000 */
[----:B0-----:R-:W-:Y:S02]  /*4690*/  VIADD R7, R7, 0x4 ;  /* 0x0000000407077836 */ /* 0x001fe40000000000 */
[----:B--2---:R-:W-:-:S05]  /*46a0*/  FADD.FTZ R9, R10, R9 ;  /* 0x000000090a097221 */ /* 0x004fca0000010000 */
[----:B------:R-:W0:Y:S02]  /*46b0*/  SHFL.BFLY PT, R12, R9, 0x2, 0x1f ;  /* 0x0c401f00090c7f89 */ /* 0x000e2400000e0000 */
[----:B0-----:R-:W-:-:S05]  /*46c0*/  FADD.FTZ R12, R9, R12 ;  /* 0x0000000c090c7221 */ /* 0x001fca0000010000 */
[----:B------:R-:W0:Y:S02]  /*46d0*/  SHFL.BFLY PT, R11, R12, 0x1, 0x1f ;  /* 0x0c201f000c0b7f89 */ /* 0x000e2400000e0000 */
[----:B0-----:R-:W-:-:S05]  /*46e0*/  FADD.FTZ R11, R12, R11 ;  /* 0x0000000b0c0b7221 */ /* 0x001fca0000010000 */
[----:B------:R0:W-:Y:S01]  /*46f0*/  @!P0 STS [R4+0x8], R11 ;  /* 0x0000080b04008388 */ /* 0x0001e20000000800 */
[----:B------:R-:W-:Y:S01]  /*4700*/  BAR.SYNC.DEFER_BLOCKING 0x0 ;  /* 0x0000000000007b1d */ /* 0x000fe20000010000 */
[----:B-1----:R-:W-:Y:S02]  /*4710*/  ISETP.NE.AND P0, PT, RZ, UR10, PT ;  /* 0x0000000aff007c0c */ /* 0x002fe4000bf05270 */
[----:B0-----:R-:W-:-:S04]  /*4720*/  SHF.R.S32.HI R4, RZ, 0x1f, R7 ;  /* 0x0000001fff047819 */ /* 0x001fc80000011407 */
[----:B------:R-:W-:-:S04]  /*4730*/  LEA.HI R4, R4, R7, RZ, 0x2 ;  /* 0x0000000704047211 */ /* 0x000fc800078f10ff */
[----:B------:R-:W-:Y:S01]  /*4740*/  SHF.L.U32 R4, R4, 0x2, RZ ;  /* 0x0000000204047819 */ /* 0x000fe200000006ff */
[----:B------:R-:W0:Y:S01]  /*4750*/  @!P1 LDS R11, [R6+0x8] ;  /* 0x00000800060b9984 */ /* 0x000e220000000800 */
[----:B------:R-:W-:-:S03]  /*4760*/  ISETP.GE.AND P1, PT, R3, UR46, PT ;  /* 0x0000002e03007c0c */ /* 0x000fc6000bf26270 */
[----:B0-----:R-:W0:Y:S02]  /*4770*/  SHFL.BFLY PT, R8, R11, 0x1, 0x1f ;  /* 0x0c201f000b087f89 */ /* 0x001e2400000e0000 */
[----:B0-----:R-:W-:-:S06]  /*4780*/  FADD.FTZ R8, R8, R11 ;  /* 0x0000000b08087221 */ /* 0x001fcc0000010000 */
[----:B------:R-:W0:Y:S02]  /*4790*/  SHFL.IDX PT, R8, R8, RZ, 0x1f ;  /* 0x00001fff08087589 */ /* 0x000e2400000e0000 */
[----:B0-----:R-:W-:-:S06]  /*47a0*/  FADD.FTZ R5, R8, 9.9999999747524270788e-07 ;  /* 0x358637bd08057421 */ /* 0x001fcc0000010000 */
[----:B------:R-:W0:Y:S01]  /*47b0*/  MUFU.RCP R5, R5 ;  /* 0x0000000500057308 */ /* 0x000e220000001000 */
[----:B------:R-:W-:Y:S05]  /*47c0*/  @!P0 BRA `(.L_x_286) ;  /* 0x0000000000188947 */ /* 0x000fea0003800000 */
[----:B------:R-:W1:Y:S01]  /*47d0*/  LDCU UR4, c[0x0][0x488] ;  /* 0x00009100ff0477ac */ /* 0x000e620008000800 */
[----:B------:R-:W1:Y:S01]  /*47e0*/  LDCU UR5, c[0x0][0x40c] ;  /* 0x00008180ff0577ac */ /* 0x000e620008000800 */
[----:B------:R-:W2:Y:S01]  /*47f0*/  LDCU UR7, c[0x0][0x3f4] ;  /* 0x00007e80ff0777ac */ /* 0x000ea20008000800 */
[----:B-1----:R-:W-:-:S04]  /*4800*/  UIMAD UR40, UR40, UR4, UR5 ;  /* 0x00000004282872a4 */ /* 0x002fc8000f8e0205 */
[----:B--2---:R-:W-:-:S04]  /*4810*/  UIMAD UR4, UR40, UR7, URZ ;  /* 0x00000007280472a4 */ /* 0x004fc8000f8e02ff */
[----:B------:R-:W-:-:S12]  /*4820*/  USHF.R.S32.HI UR5, URZ, 0x1f, UR4 ;  /* 0x0000001fff057899 */ /* 0x000fd80008011404 */
.L_x_286:
[----:B------:R-:W-:Y:S01]  /*4830*/  BSSY.RECONVERGENT B0, `(.L_x_287) ;  /* 0x0000064000007945 */ /* 0x000fe20003800200 */
[----:B------:R-:W-:-:S03]  /*4840*/  LOP3.LUT R31, R4, 0xfffffff0, RZ, 0xc0, !PT ;  /* 0xfffffff0041f7812 */ /* 0x000fc600078ec0ff */
[----:B------:R-:W-:Y:S05]  /*4850*/  @P1 BRA `(.L_x_288) ;  /* 0x0000000400841947 */ /* 0x000fea0003800000 */
[----:B------:R-:W-:Y:S01]  /*4860*/  HFMA2 R4, -RZ, RZ, 0, 3.814697265625e-06 ;  /* 0x00000040ff047431 */ /* 0x000fe200000001ff */
        /* <DEDUP_REMOVED lines=10> */
[----:B------:R-:W-:Y:S02]  /*4910*/  LEA.HI R4, R4, 0x1, RZ, 0x1a ;  /* 0x0000000104047811 */ /* 0x000fe400078fd0ff */
[----:B------:R-:W-:Y:S01]  /*4920*/  IADD3 R10, P2, PT, R3, UR4, RZ ;  /* 0x00000004030a7c10 */ /* 0x000fe2000ff5e0ff */
[----:B------:R-:W-:Y:S02]  /*4930*/  UMOV UR7, 0x400 ;  /* 0x0000040000077882 */ /* 0x000fe40000000000 */
[----:B------:R-:W-:Y:S01]  /*4940*/  UIADD3 UR7, UPT, UPT, UR7, 0x90, URZ ;  /* 0x0000009007077890 */ /* 0x000fe2000fffe0ff */
[C---:B------:R-:W-:Y:S01]  /*4950*/  IMAD.SHL.U32 R6, R4.reuse, 0x40, RZ ;  /* 0x0000004004067824 */ /* 0x040fe200078e00ff */
[----:B------:R-:W-:Y:S02]  /*4960*/  LOP3.LUT R4, R4, 0x3, RZ, 0xc0, !PT ;  /* 0x0000000304047812 */ /* 0x000fe400078ec0ff */
[----:B------:R-:W-:-:S02]  /*4970*/  IADD3.X R7, PT, PT, RZ, UR5, RZ, P2, !PT ;  /* 0x00000005ff077c10 */ /* 0x000fc400097fe4ff */
[----:B------:R-:W-:Y:S01]  /*4980*/  LOP3.LUT R6, R6, 0xc0, RZ, 0xc0, !PT ;  /* 0x000000c006067812 */ /* 0x000fe200078ec0ff */
[----:B------:R-:W-:-:S03]  /*4990*/  IMAD.MOV R8, RZ, RZ, -R4 ;  /* 0x000000ffff087224 */ /* 0x000fc600078e0a04 */
[----:B------:R-:W-:Y:S02]  /*49a0*/  IADD3 R3, PT, PT, R3, R6, RZ ;  /* 0x0000000603037210 */ /* 0x000fe40007ffe0ff */
[----:B--2---:R-:W-:-:S04]  /*49b0*/  LEA R9, P2, R10, UR12, 0x2 ;  /* 0x0000000c0a097c11 */ /* 0x004fc8000f8410ff */
[----:B------:R-:W-:Y:S01]  /*49c0*/  LEA.HI.X R10, R10, UR13, R7, 0x2, P2 ;  /* 0x0000000d0a0a7c11 */ /* 0x000fe200090f1407 */
[----:B-1----:R-:W-:-:S06]  /*49d0*/  ULEA UR7, UR8, UR7, 0x18 ;  /* 0x0000000708077291 */ /* 0x002fcc000f8ec0ff */
[----:B------:R-:W-:Y:S02]  /*49e0*/  IADD3 R16, PT, PT, R31, UR7, R16 ;  /* 0x000000071f107c10 */ /* 0x000fe4000fffe010 */
[----:B------:R-:W-:-:S07]  /*49f0*/  LEA R4, R0, UR7, 0x2 ;  /* 0x0000000700047c11 */ /* 0x000fce000f8e10ff */
.L_x_291:
[----:B-1----:R1:W0:Y:S01]  /*4a00*/  LDS R6, [R4] ;  /* 0x0000000004067984 */ /* 0x0022220000000800 */
[----:B------:R-:W-:Y:S01]  /*4a10*/  @P0 MOV R7, R10 ;  /* 0x0000000a00070202 */ /* 0x000fe20000000f00 */
[----:B------:R-:W-:-:S05]  /*4a20*/  VIADD R8, R8, 0x1 ;  /* 0x0000000108087836 */ /* 0x000fca0000000000 */
[----:B------:R-:W-:Y:S02]  /*4a30*/  ISETP.NE.AND P3, PT, R8, RZ, PT ;  /* 0x000000ff0800720c */ /* 0x000fe40003f65270 */
[----:B-1----:R-:W-:Y:S01]  /*4a40*/  IADD3 R4, PT, PT, R4, 0x100, RZ ;  /* 0x0000010004047810 */ /* 0x002fe20007ffe0ff */
[----:B0-----:R-:W-:-:S05]  /*4a50*/  FMUL.FTZ R11, R6, R5 ;  /* 0x00000005060b7220 */ /* 0x001fca0000410000 */
[----:B------:R-:W-:-:S04]  /*4a60*/  F2FP.F16.F32.PACK_AB R6, RZ, R11 ;  /* 0x0000000bff06723e */ /* 0x000fc800000000ff */
[----:B------:R-:W-:Y:S02]  /*4a70*/  PRMT R12, R6, 0x7610, R12 ;  /* 0x00007610060c7816 */ /* 0x000fe4000000000c */
[----:B------:R-:W-:Y:S02]  /*4a80*/  @P0 MOV R6, R9 ;  /* 0x0000000900060202 */ /* 0x000fe40000000f00 */
[----:B------:R-:W-:Y:S01]  /*4a90*/  IADD3 R9, P2, PT, R9, 0x100, RZ ;  /* 0x0000010009097810 */ /* 0x000fe20007f5e0ff */
[----:B------:R0:W-:Y:S03]  /*4aa0*/  STS.U16 [R16], R12 ;  /* 0x0000000c10007388 */ /* 0x0001e60000000400 */
[----:B------:R-:W-:Y:S01]  /*4ab0*/  IADD3.X R10, PT, PT, RZ, R10, RZ, P2, !PT ;  /* 0x0000000aff0a7210 */ /* 0x000fe200017fe4ff */
[----:B------:R1:W-:Y:S01]  /*4ac0*/  @P0 STG.E desc[UR36][R6.64], R11 ;  /* 0x0000000b06000986 */ /* 0x0003e2000c101924 */
[----:B0-----:R-:W-:Y:S01]  /*4ad0*/  VIADD R16, R16, 0x80 ;  /* 0x0000008010107836 */ /* 0x001fe20000000000 */
[----:B------:R-:W-:Y:S06]  /*4ae0*/  @P3 BRA `(.L_x_291) ;  /* 0xfffffffc00c43947 */ /* 0x000fec000383ffff */
.L_x_290:
[----:B------:R-:W-:Y:S05]  /*4af0*/  BSYNC.RECONVERGENT B1 ;  /* 0x0000000000017941 */ /* 0x000fea0003800200 */
.L_x_289:
[----:B------:R-:W-:Y:S05]  /*4b00*/  @!P1 BRA `(.L_x_288) ;  /* 0x0000000000d89947 */ /* 0x000fea0003800000 */
[----:B------:R-:W2:Y:S01]  /*4b10*/  S2R R8, SR_CgaCtaId ;  /* 0x0000000000087919 */ /* 0x000ea20000008800 */
[----:B------:R-:W3:Y:S01]  /*4b20*/  LDCU.64 UR12, c[0x0][0x480] ;  /* 0x00009000ff0c77ac */ /* 0x000ee20008000a00 */
[C---:B------:R-:W-:Y:S02]  /*4b30*/  LEA R4, R3.reuse, R31, 0x1 ;  /* 0x0000001f03047211 */ /* 0x040fe400078e08ff */
[----:B------:R-:W-:Y:S01]  /*4b40*/  MOV R9, UR9 ;  /* 0x0000000900097c02 */ /* 0x000fe20008000f00 */
[----:B------:R-:W-:Y:S01]  /*4b50*/  USHF.L.U32 UR7, UR9, 0x2, URZ ;  /* 0x0000000209077899 */ /* 0x000fe200080006ff */
[----:B-1----:R-:W-:Y:S01]  /*4b60*/  MOV R7, 0x400 ;  /* 0x0000040000077802 */ /* 0x002fe20000000f00 */
[----:B------:R-:W-:Y:S01]  /*4b70*/  UISETP.NE.AND UP0, UPT, UR10, URZ, UPT ;  /* 0x000000ff0a00728c */ /* 0x000fe2000bf05270 */
[----:B------:R-:W-:Y:S01]  /*4b80*/  IADD3 R10, P2, PT, R3, UR4, RZ ;  /* 0x00000004030a7c10 */ /* 0x000fe2000ff5e0ff */
[----:B------:R-:W-:Y:S01]  /*4b90*/  IMAD R6, R9, -0x2, R4 ;  /* 0xfffffffe09067824 */ /* 0x000fe200078e0204 */
[----:B------:R-:W-:Y:S01]  /*4ba0*/  ISETP.NE.AND P1, PT, RZ, UR10, PT ;  /* 0x0000000aff007c0c */ /* 0x000fe2000bf25270 */
[----:B------:R-:W-:Y:S01]  /*4bb0*/  VIADD R7, R7, 0x90 ;  /* 0x0000009007077836 */ /* 0x000fe20000000000 */
[----:B------:R-:W-:-:S02]  /*4bc0*/  IADD3.X R11, PT, PT, RZ, UR5, RZ, P2, !PT ;  /* 0x00000005ff0b7c10 */ /* 0x000fc400097fe4ff */
[----:B------:R-:W-:Y:S02]  /*4bd0*/  LEA R4, R3, -UR7, 0x2 ;  /* 0x8000000703047c11 */ /* 0x000fe4000f8e10ff */
[----:B------:R-:W-:Y:S02]  /*4be0*/  PLOP3.LUT P0, PT, PT, PT, UP0, 0x80, 0x8 ;  /* 0x000000000008781c */ /* 0x000fe40003f0f008 */
[----:B---3--:R-:W-:-:S04]  /*4bf0*/  LEA R9, P3, R10, UR12, 0x2 ;  /* 0x0000000c0a097c11 */ /* 0x008fc8000f8610ff */
[----:B------:R-:W-:Y:S02]  /*4c00*/  IADD3 R9, P2, PT, R9, 0x200, RZ ;  /* 0x0000020009097810 */ /* 0x000fe40007f5e0ff */
[----:B------:R-:W-:-:S04]  /*4c10*/  LEA.HI.X R11, R10, UR13, R11, 0x2, P3 ;  /* 0x0000000d0a0b7c11 */ /* 0x000fc800098f140b */
[----:B------:R-:W-:Y:S02]  /*4c20*/  IADD3.X R12, PT, PT, RZ, R11, RZ, P2, !PT ;  /* 0x0000000bff0c7210 */ /* 0x000fe400017fe4ff */
[----:B--2---:R-:W-:-:S04]  /*4c30*/  LEA R7, R8, R7, 0x18 ;  /* 0x0000000708077211 */ /* 0x004fc800078ec0ff */
[--C-:B------:R-:W-:Y:S02]  /*4c40*/  IADD3 R4, PT, PT, R4, 0x200, R7.reuse ;  /* 0x0000020004047810 */ /* 0x100fe40007ffe007 */
[----:B------:R-:W-:-:S07]  /*4c50*/  IADD3 R8, PT, PT, R6, 0x100, R7 ;  /* 0x0000010006087810 */ /* 0x000fce0007ffe007 */
.L_x_292:
[----:B------:R-:W0:Y:S01]  /*4c60*/  LDS R6, [R4+-0x200] ;  /* 0xfffe000004067984 */ /* 0x000e220000000800 */
[----:B------:R-:W-:-:S04]  /*4c70*/  IADD3 R3, PT, PT, R3, 0x100, RZ ;  /* 0x0000010003037810 */ /* 0x000fc80007ffe0ff */
[----:B------:R-:W-:Y:S01]  /*4c80*/  ISETP.GE.AND P2, PT, R3, UR46, PT ;  /* 0x0000002e03007c0c */ /* 0x000fe2000bf46270 */
[----:B0-----:R-:W-:-:S05]  /*4c90*/  FMUL.FTZ R11, R6, R5 ;  /* 0x00000005060b7220 */ /* 0x001fca0000410000 */
[----:B------:R-:W-:-:S04]  /*4ca0*/  F2FP.F16.F32.PACK_AB R6, RZ, R11 ;  /* 0x0000000bff06723e */ /* 0x000fc800000000ff */
[----:B------:R-:W-:-:S05]  /*4cb0*/  PRMT R7, R6, 0x7610, R7 ;  /* 0x0000761006077816 */ /* 0x000fca0000000007 */
[----:B------:R0:W-:Y:S04]  /*4cc0*/  STS.U16 [R8+-0x100], R7 ;  /* 0xffff000708007388 */ /* 0x0001e80000000400 */
[----:B------:R-:W1:Y:S01]  /*4cd0*/  LDS R6, [R4+-0x100] ;  /* 0xffff000004067984 */ /* 0x000e620000000800 */
[----:B0-----:R-:W-:Y:S01]  /*4ce0*/  MOV R7, R12 ;  /* 0x0000000c00077202 */ /* 0x001fe20000000f00 */
[----:B-1----:R-:W-:-:S05]  /*4cf0*/  FMUL.FTZ R13, R6, R5 ;  /* 0x00000005060d7220 */ /* 0x002fca0000410000 */
[----:B------:R-:W-:-:S04]  /*4d00*/  F2FP.F16.F32.PACK_AB R6, RZ, R13 ;  /* 0x0000000dff06723e */ /* 0x000fc800000000ff */
[----:B------:R-:W-:-:S05]  /*4d10*/  PRMT R14, R6, 0x7610, R14 ;  /* 0x00007610060e7816 */ /* 0x000fca000000000e */
[----:B------:R-:W-:Y:S04]  /*4d20*/  STS.U16 [R8+-0x80], R14 ;  /* 0xffff800e08007388 */ /* 0x000fe80000000400 */
[----:B------:R-:W0:Y:S02]  /*4d30*/  LDS R6, [R4] ;  /* 0x0000000004067984 */ /* 0x000e240000000800 */
[----:B0-----:R-:W-:-:S05]  /*4d40*/  FMUL.FTZ R15, R6, R5 ;  /* 0x00000005060f7220 */ /* 0x001fca0000410000 */
        /* <DEDUP_REMOVED lines=14> */
[----:B------:R0:W-:Y:S02]  /*4e30*/  STS.U16 [R8+0x80], R10 ;  /* 0x0000800a08007388 */ /* 0x0001e40000000400 */
[----:B------:R-:W-:Y:S01]  /*4e40*/  IMAD.X R12, RZ, RZ, R7, P3 ;  /* 0x000000ffff0c7224 */ /* 0x000fe200018e0607 */
[----:B0-----:R-:W-:Y:S01]  /*4e50*/  IADD3 R8, PT, PT, R8, 0x200, RZ ;  /* 0x0000020008087810 */ /* 0x001fe20007ffe0ff */
[----:B------:R-:W-:Y:S06]  /*4e60*/  @!P2 BRA `(.L_x_292) ;  /* 0xfffffffc007ca947 */ /* 0x000fec000383ffff */
.L_x_288:
[----:B------:R-:W-:Y:S05]  /*4e70*/  BSYNC.RECONVERGENT B0 ;  /* 0x0000000000007941 */ /* 0x000fea0003800200 */
.L_x_287:
[----:B------:R-:W-:Y:S01]  /*4e80*/  UIADD3 UR14, UPT, UPT, UR46, -0x1, URZ ;  /* 0xffffffff2e0e7890 */ /* 0x000fe2000fffe0ff */
[----:B------:R-:W2:Y:S01]  /*4e90*/  S2UR UR7, SR_CgaCtaId ;  /* 0x00000000000779c3 */ /* 0x000ea20000008800 */
[----:B------:R-:W3:Y:S01]  /*4ea0*/  LDCU UR8, c[0x0][0x40c] ;  /* 0x00008180ff0877ac */ /* 0x000ee20008000800 */
[----:B------:R-:W-:Y:S01]  /*4eb0*/  SHF.R.U32.HI R14, RZ, 0x2, R0 ;  /* 0x00000002ff0e7819 */ /* 0x000fe20000011600 */
[----:B------:R-:W-:Y:S01]  /*4ec0*/  BSSY.RECONVERGENT B0, `(.L_x_293) ;  /* 0x000001d000007945 */ /* 0x000fe20003800200 */
[C---:B------:R-:W-:Y:S01]  /*4ed0*/  SHF.L.U32 R27, R0.reuse, 0x3, RZ ;  /* 0x00000003001b7819 */ /* 0x040fe200000006ff */
[----:B------:R-:W-:Y:S01]  /*4ee0*/  IMAD.U32 R3, RZ, RZ, UR14 ;  /* 0x0000000eff037e24 */ /* 0x000fe2000f8e00ff */
[----:B------:R-:W-:Y:S01]  /*4ef0*/  UMOV UR4, 0x400 ;  /* 0x0000040000047882 */ /* 0x000fe20000000000 */
[----:B------:R-:W-:Y:S01]  /*4f00*/  SHF.L.U32 R30, R0, 0x4, RZ ;  /* 0x00000004001e7819 */ /* 0x000fe200000006ff */
[----:B------:R-:W-:Y:S01]  /*4f10*/  UIADD3 UR5, UPT, UPT, UR4, 0x50, URZ ;  /* 0x0000005004057890 */ /* 0x000fe2000fffe0ff */
[----:B-1----:R-:W-:-:S02]  /*4f20*/  CS2R R10, SRZ ;  /* 0x00000000000a7805 */ /* 0x002fc4000001ff00 */
[----:B------:R-:W-:Y:S02]  /*4f30*/  SHF.R.S32.HI R3, RZ, 0x1f, R3 ;  /* 0x0000001fff037819 */ /* 0x000fe40000011403 */
[----:B------:R-:W-:Y:S02]  /*4f40*/  CS2R R8, SRZ ;  /* 0x0000000000087805 */ /* 0x000fe4000001ff00 */
[----:B------:R-:W-:Y:S02]  /*4f50*/  LOP3.LUT R27, R27, 0x18, RZ, 0xc0, !PT ;  /* 0x000000181b1b7812 */ /* 0x000fe400078ec0ff */
[----:B------:R-:W-:Y:S02]  /*4f60*/  LEA.HI R3, R3, UR14, RZ, 0x4 ;  /* 0x0000000e03037c11 */ /* 0x000fe4000f8f20ff */
[----:B------:R-:W-:Y:S02]  /*4f70*/  LOP3.LUT R30, R30, 0x30, RZ, 0xc0, !PT ;  /* 0x000000301e1e7812 */ /* 0x000fe400078ec0ff */
[----:B------:R-:W-:-:S04]  /*4f80*/  LOP3.LUT R3, R3, 0xfffffff0, RZ, 0xc0, !PT ;  /* 0xfffffff003037812 */ /* 0x000fc800078ec0ff */
[----:B------:R-:W-:Y:S01]  /*4f90*/  IADD3 R3, PT, PT, -R3, UR14, RZ ;  /* 0x0000000e03037c10 */ /* 0x000fe2000fffe1ff */
[----:B--2---:R-:W-:-:S03]  /*4fa0*/  ULEA UR5, UR7, UR5, 0x18 ;  /* 0x0000000507057291 */ /* 0x004fc6000f8ec0ff */
[----:B------:R-:W-:-:S04]  /*4fb0*/  ISETP.NE.AND P0, PT, R14, R3, PT ;  /* 0x000000030e00720c */ /* 0x000fc80003f05270 */
[----:B---3--:R-:W-:-:S13]  /*4fc0*/  ISETP.NE.OR P0, PT, RZ, UR8, P0 ;  /* 0x00000008ff007c0c */ /* 0x008fda0008705670 */
[----:B------:R-:W-:Y:S05]  /*4fd0*/  @P0 BRA `(.L_x_294) ;  /* 0x00000000002c0947 */ /* 0x000fea0003800000 */
[----:B------:R-:W1:Y:S01]  /*4fe0*/  LDCU.64 UR10, c[0x0][0x3b0] ;  /* 0x00007600ff0a77ac */ /* 0x000e620008000a00 */
[----:B------:R-:W-:Y:S01]  /*4ff0*/  IMAD.MOV.U32 R11, RZ, RZ, RZ ;  /* 0x000000ffff0b7224 */ /* 0x000fe200078e00ff */
[----:B-1----:R-:W-:-:S04]  /*5000*/  UISETP.NE.U32.AND UP0, UPT, UR10, URZ, UPT ;  /* 0x000000ff0a00728c */ /* 0x002fc8000bf05070 */
[----:B------:R-:W-:-:S09]  /*5010*/  UISETP.NE.AND.EX UP0, UPT, UR11, URZ, UPT, UP0 ;  /* 0x000000ff0b00728c */ /* 0x000fd2000bf05300 */
[----:B------:R-:W-:Y:S05]  /*5020*/  BRA.U !UP0, `(.L_x_295) ;  /* 0x0000000108147547 */ /* 0x000fea000b800000 */
[----:B------:R-:W1:Y:S01]  /*5030*/  LDC.64 R8, c[0x0][0x3b0] ;  /* 0x0000ec00ff087b82 */ /* 0x000e620000000a00 */
[----:B------:R-:W-:-:S04]  /*5040*/  MOV R4, UR45 ;  /* 0x0000002d00047c02 */ /* 0x000fc80008000f00 */
[----:B------:R-:W-:-:S05]  /*5050*/  LEA R3, R4, R27, 0x5 ;  /* 0x0000001b04037211 */ /* 0x000fca00078e28ff */
[----:B-1----:R-:W-:-:S06]  /*5060*/  IMAD.WIDE.U32 R8, R3, 0x2, R8 ;  /* 0x0000000203087825 */ /* 0x002fcc00078e0008 */
[----:B------:R-:W5:Y:S02]  /*5070*/  LDG.E.128 R8, desc[UR36][R8.64] ;  /* 0x0000002408087981 */ /* 0x000f64000c1e1d00 */
.L_x_295:
[----:B-----5:R1:W-:Y:S02]  /*5080*/  STS.128 [R30+UR5], R8 ;  /* 0x000000081e007988 */ /* 0x0203e40008000c05 */
.L_x_294:
[----:B------:R-:W-:Y:S05]  /*5090*/  BSYNC.RECONVERGENT B0 ;  /* 0x0000000000007941 */ /* 0x000fea0003800200 */
.L_x_293:
[----:B------:R-:W2:Y:S01]  /*50a0*/  LDCU UR10, c[0x0][0x3f4] ;  /* 0x00007e80ff0a77ac */ /* 0x000ea20008000800 */
[----:B------:R-:W3:Y:S01]  /*50b0*/  LDC.64 R36, c[0x0][0x3c0] ;  /* 0x0000f000ff247b82 */ /* 0x000ee20000000a00 */
[----:B------:R-:W-:Y:S01]  /*50c0*/  IADD3 R41, PT, PT, R14, UR9, RZ ;  /* 0x000000090e297c10 */ /* 0x000fe2000fffe0ff */
[----:B------:R-:W-:Y:S01]  /*50d0*/  BSSY.RECONVERGENT B0, `(.L_x_296) ;  /* 0x00000c4000007945 */ /* 0x000fe20003800200 */
[----:B------:R-:W-:Y:S01]  /*50e0*/  UIADD3 UR4, UPT, UPT, UR4, 0x90, URZ ;  /* 0x0000009004047890 */ /* 0x000fe2000fffe0ff */
[----:B----4-:R-:W-:Y:S01]  /*50f0*/  HFMA2 R26, -RZ, RZ, 0, 0 ;  /* 0x00000000ff1a7431 */ /* 0x010fe200000001ff */
[----:B------:R-:W4:Y:S01]  /*5100*/  LDCU.64 UR12, c[0x0][0x3c8] ;  /* 0x00007900ff0c77ac */ /* 0x000f220008000a00 */
[----:B------:R-:W-:Y:S02]  /*5110*/  CS2R R24, SRZ ;  /* 0x0000000000187805 */ /* 0x000fe4000001ff00 */
[----:B------:R-:W-:Y:S02]  /*5120*/  CS2R R6, SRZ ;  /* 0x0000000000067805 */ /* 0x000fe4000001ff00 */
[----:B0-----:R-:W-:Y:S01]  /*5130*/  CS2R R4, SRZ ;  /* 0x0000000000047805 */ /* 0x001fe2000001ff00 */
[----:B------:R-:W-:-:S06]  /*5140*/  ULEA UR4, UR7, UR4, 0x18 ;  /* 0x0000000407047291 */ /* 0x000fcc000f8ec0ff */
[----:B------:R-:W-:Y:S01]  /*5150*/  IADD3 R29, PT, PT, R31, UR4, RZ ;  /* 0x000000041f1d7c10 */ /* 0x000fe2000fffe0ff */
[----:B--2---:R-:W-:-:S03]  /*5160*/  IMAD.U32 R32, RZ, RZ, UR10 ;  /* 0x0000000aff207e24 */ /* 0x004fc6000f8e00ff */
[----:B------:R-:W-:Y:S01]  /*5170*/  LEA R12, R14, R29, 0x1 ;  /* 0x0000001d0e0c7211 */ /* 0x000fe200078e08ff */
[C-C-:B------:R-:W-:Y:S01]  /*5180*/  IMAD R35, R32.reuse, UR47, R27.reuse ;  /* 0x0000002f20237c24 */ /* 0x140fe2000f8e021b */
[C---:B------:R-:W-:Y:S01]  /*5190*/  VIMNMX R33, PT, PT, R32.reuse, UR14, PT ;  /* 0x0000000e20217c48 */ /* 0x040fe2000bfe0100 */
[----:B------:R-:W-:Y:S02]  /*51a0*/  IMAD R3, R32, UR6, R27 ;  /* 0x0000000620037c24 */ /* 0x000fe4000f8e021b */
[--C-:B---3--:R-:W-:Y:S01]  /*51b0*/  IMAD.WIDE R34, R35, 0x2, R36.reuse ;  /* 0x0000000223227825 */ /* 0x108fe200078e0224 */
[----:B------:R-:W-:Y:S01]  /*51c0*/  BAR.SYNC.DEFER_BLOCKING 0x0 ;  /* 0x0000000000007b1d */ /* 0x000fe20000010000 */
[----:B------:R-:W-:Y:S02]  /*51d0*/  ISETP.GE.AND P0, PT, R41, R33, PT ;  /* 0x000000212900720c */ /* 0x000fe40003f06270 */
[----:B------:R-:W-:-:S04]  /*51e0*/  IMAD.WIDE R36, R3, 0x2, R36 ;  /* 0x0000000203247825 */ /* 0x000fc800078e0224 */
[----:B------:R-:W-:-:S07]  /*51f0*/  IMAD.MOV.U32 R3, RZ, RZ, RZ ;  /* 0x000000ffff037224 */ /* 0x000fce00078e00ff */
[----:B----4-:R-:W-:Y:S05]  /*5200*/  @P0 BRA `(.L_x_297) ;  /* 0x0000000800c00947 */ /* 0x010fea0003800000 */
[----:B------:R-:W0:Y:S01]  /*5210*/  LDCU UR7, c[0x0][0x3f8] ;  /* 0x00007f00ff0777ac */ /* 0x000e220008000800 */
[----:B------:R-:W-:Y:S01]  /*5220*/  VIADD R20, R41, 0x10 ;  /* 0x0000001029147836 */ /* 0x000fe20000000000 */
[----:B------:R-:W2:Y:S01]  /*5230*/  LDC.64 R42, c[0x0][0x458] ;  /* 0x00011600ff2a7b82 */ /* 0x000ea20000000a00 */
[----:B------:R-:W-:Y:S01]  /*5240*/  BSSY.RECONVERGENT B1, `(.L_x_298) ;  /* 0x0000043000017945 */ /* 0x000fe20003800200 */
[----:B------:R-:W-:Y:S02]  /*5250*/  CS2R R6, SRZ ;  /* 0x0000000000067805 */ /* 0x000fe4000001ff00 */
[----:B------:R-:W-:Y:S02]  /*5260*/  CS2R R24, SRZ ;  /* 0x0000000000187805 */ /* 0x000fe4000001ff00 */
[----:B------:R-:W-:Y:S02]  /*5270*/  VIMNMX R21, PT, PT, R33, R20, !PT ;  /* 0x0000001421157248 */ /* 0x000fe40007fe0100 */
[----:B------:R-:W-:Y:S01]  /*5280*/  MOV R26, RZ ;  /* 0x000000ff001a7202 */ /* 0x000fe20000000f00 */
[----:B0-----:R-:W-:-:S02]  /*5290*/  UIMAD UR6, UR38, UR7, UR45 ;  /* 0x00000007260672a4 */ /* 0x001fc4000f8e022d */
[----:B------:R-:W-:-:S04]  /*52a0*/  IMAD R32, R32, UR7, RZ ;  /* 0x0000000720207c24 */ /* 0x000fc8000f8e02ff */
[----:B------:R-:W-:Y:S01]  /*52b0*/  MOV R4, UR6 ;  /* 0x0000000600047c02 */ /* 0x000fe20008000f00 */
[----:B------:R-:W-:-:S03]  /*52c0*/  ULOP3.LUT UR6, URZ, UR9, URZ, 0x33, !UPT ;  /* 0x00000009ff067292 */ /* 0x000fc6000f8e33ff */
[----:B------:R-:W-:Y:S02]  /*52d0*/  LEA R3, R4, R27, 0x5 ;  /* 0x0000001b04037211 */ /* 0x000fe400078e28ff */
[----:B------:R-:W-:Y:S02]  /*52e0*/  CS2R R4, SRZ ;  /* 0x0000000000047805 */ /* 0x000fe4000001ff00 */
[----:B------:R-:W-:Y:S01]  /*52f0*/  IADD3 R21, PT, PT, -R14, UR6, R21 ;  /* 0x000000060e157c10 */ /* 0x000fe2000fffe115 */
[----:B--2---:R-:W-:-:S03]  /*5300*/  IMAD.WIDE R42, R3, 0x2, R42 ;  /* 0x00000002032a7825 */ /* 0x004fc600078e022a */
[----:B------:R-:W-:Y:S01]  /*5310*/  LOP3.LUT P0, RZ, R21, 0x10, RZ, 0xc0, !PT ;  /* 0x0000001015ff7812 */ /* 0x000fe2000780c0ff */
[----:B------:R-:W-:-:S12]  /*5320*/  IMAD.MOV.U32 R3, RZ, RZ, RZ ;  /* 0x000000ffff037224 */ /* 0x000fd800078e00ff */
[----:B------:R-:W-:Y:S05]  /*5330*/  @P0 BRA `(.L_x_299) ;  /* 0x0000000000cc0947 */ /* 0x000fea0003800000 */
[----:B------:R-:W0:Y:S01]  /*5340*/  LDCU.64 UR6, c[0x0][0x3c8] ;  /* 0x00007900ff0677ac */ /* 0x000e220008000a00 */
[C---:B------:R-:W-:Y:S01]  /*5350*/  IADD3 R3, P0, PT, R41.reuse, UR44, RZ ;  /* 0x0000002c29037c10 */ /* 0x040fe2000ff1e0ff */
[----:B------:R-:W-:Y:S01]  /*5360*/  IMAD.SHL.U32 R22, R41, 0x20, RZ ;  /* 0x0000002029167824 */ /* 0x000fe200078e00ff */
[----:B------:R-:W2:Y:S02]  /*5370*/  LDS.U16 R12, [R12] ;  /* 0x000000000c0c7984 */ /* 0x000ea40000000400 */
[----:B------:R-:W-:Y:S02]  /*5380*/  IADD3.X R4, PT, PT, RZ, R28, RZ, P0, !PT ;  /* 0x0000001cff047210 */ /* 0x000fe400007fe4ff */
[----:B0-----:R-:W-:-:S04]  /*5390*/  LEA R14, P0, R3, UR6, 0x2 ;  /* 0x00000006030e7c11 */ /* 0x001fc8000f8010ff */
[----:B------:R-:W-:-:S06]  /*53a0*/  LEA.HI.X R15, R3, UR7, R4, 0x2, P0 ;  /* 0x00000007030f7c11 */ /* 0x000fcc00080f1404 */
[----:B------:R-:W3:Y:S02]  /*53b0*/  LDG.E R15, desc[UR36][R14.64] ;  /* 0x000000240e0f7981 */ /* 0x000ee4000c1e1900 */
[----:B---3--:R-:W-:-:S05]  /*53c0*/  IMAD R3, R32, R15, RZ ;  /* 0x0000000f20037224 */ /* 0x008fca00078e02ff */
[----:B------:R-:W-:-:S05]  /*53d0*/  LEA R3, R3, R22, 0x5 ;  /* 0x0000001603037211 */ /* 0x000fca00078e28ff */
[----:B------:R-:W-:-:S06]  /*53e0*/  IMAD.WIDE R4, R3, 0x2, R36 ;  /* 0x0000000203047825 */ /* 0x000fcc00078e0224 */
[----:B------:R-:W5:Y:S01]  /*53f0*/  LDG.E.128 R4, desc[UR36][R4.64] ;  /* 0x0000002404047981 */ /* 0x000f62000c1e1d00 */
[----:B------:R-:W-:Y:S01]  /*5400*/  UISETP.NE.AND UP0, UPT, UR8, URZ, UPT ;  /* 0x000000ff0800728c */ /* 0x000fe2000bf05270 */
[----:B--2---:R-:W-:-:S08]  /*5410*/  HADD2.F32 R26, -RZ, R12.H0_H0 ;  /* 0x2000000cff1a7230 */ /* 0x004fd00000004100 */
[----:B------:R-:W-:Y:S05]  /*5420*/  BRA.U UP0, `(.L_x_300) ;  /* 0x00000001004c7547 */ /* 0x000fea000b800000 */
[----:B------:R-:W-:Y:S01]  /*5430*/  ISETP.NE.AND P1, PT, R2, RZ, PT ;  /* 0x000000ff0200720c */ /* 0x000fe20003f25270 */
[----:B------:R-:W0:-:S12]  /*5440*/  LDS.128 R16, [R30+UR5] ;  /* 0x000000051e107984 */ /* 0x000e180008000c00 */
[----:B------:R-:W-:Y:S01]  /*5450*/  VOTEU.ANY UP0, P1 ;  /* 0x0000000000ff7886 */ /* 0x000fe20000800100 */
[----:B------:R-:W-:-:S13]  /*5460*/  PLOP3.LUT P0, PT, PT, PT, UP0, 0x80, 0x8 ;  /* 0x000000000008781c */ /* 0x000fda0003f0f008 */
[----:B------:R-:W2:Y:S01]  /*5470*/  @P0 LDG.E.128 R12, desc[UR36][R42.64] ;  /* 0x000000242a0c0981 */ /* 0x000ea2000c1e1d00 */
[----:B------:R-:W-:Y:S02]  /*5480*/  PLOP3.LUT P1, PT, PT, PT, UP0, 0x80, 0x8 ;  /* 0x000000000008781c */ /* 0x000fe40003f2f008 */
[----:B------:R-:W-:Y:S02]  /*5490*/  PLOP3.LUT P3, PT, PT, PT, UP0, 0x80, 0x8 ;  /* 0x000000000008781c */ /* 0x000fe40003f6f008 */
[----:B------:R-:W-:Y:S02]  /*54a0*/  PLOP3.LUT P0, PT, PT, PT, UP0, 0x80, 0x8 ;  /* 0x000000000008781c */ /* 0x000fe40003f0f008 */
[----:B------:R-:W-:Y:S01]  /*54b0*/  PLOP3.LUT P2, PT, PT, PT, UP0, 0x80, 0x8 ;  /* 0x000000000008781c */ /* 0x000fe20003f4f008 */
[----:B0----5:R-:W-:Y:S02]  /*54c0*/  HFMA2 R4, R4, 1, 1, R16 ;  /* 0x3c003c0004047831 */ /* 0x021fe40000000010 */
        /* <DEDUP_REMOVED lines=9> */
.L_x_300:
[--C-:B-----5:R-:W-:Y:S01]  /*5560*/  HADD2.F32 R3, -RZ, R4.reuse.H1_H1 ;  /* 0x30000004ff037230 */ /* 0x120fe20000004100 */
[----:B------:R-:W-:Y:S01]  /*5570*/  MOV R41, R20 ;  /* 0x0000001400297202 */ /* 0x000fe20000000f00 */
[----:B------:R-:W-:Y:S02]  /*5580*/  HADD2.F32 R39, -RZ, R4.H0_H0 ;  /* 0x20000004ff277230 */ /* 0x000fe40000004100 */
[--C-:B0-----:R-:W-:Y:S02]  /*5590*/  HADD2.F32 R13, -RZ, R5.reuse.H0_H0 ;  /* 0x20000005ff0d7230 */ /* 0x101fe40000004100 */
[----:B------:R-:W-:Y:S02]  /*55a0*/  HADD2.F32 R15, -RZ, R5.H1_H1 ;  /* 0x30000005ff0f7230 */ /* 0x000fe40000004100 */
[C---:B------:R-:W-:Y:S01]  /*55b0*/  FFMA.FTZ R5, R26.reuse, R3, RZ ;  /* 0x000000031a057223 */ /* 0x040fe200000100ff */
[--C-:B------:R-:W-:Y:S02]  /*55c0*/  HADD2.F32 R17, -RZ, R6.reuse.H0_H0 ;  /* 0x20000006ff117230 */ /* 0x100fe40000004100 */
[----:B------:R-:W-:Y:S01]  /*55d0*/  FFMA.FTZ R4, R26, R13, RZ ;  /* 0x0000000d1a047223 */ /* 0x000fe200000100ff */
        /* <DEDUP_REMOVED lines=8> */
[----:B------:R-:W-:-:S07]  /*5660*/  FFMA.FTZ R26, R26, R23, RZ ;  /* 0x000000171a1a7223 */ /* 0x000fce00000100ff */
.L_x_299:
[----:B------:R-:W-:Y:S05]  /*5670*/  BSYNC.RECONVERGENT B1 ;  /* 0x0000000000017941 */ /* 0x000fea0003800200 */
.L_x_298:
[----:B------:R-:W-:-:S13]  /*5680*/  ISETP.GE.U32.AND P0, PT, R21, 0x10, PT ;  /* 0x000000101500780c */ /* 0x000fda0003f06070 */
[----:B------:R-:W-:Y:S05]  /*5690*/  @!P0 BRA `(.L_x_297) ;  /* 0x00000004009c8947 */ /* 0x000fea0003800000 */
[----:B------:R-:W-:Y:S01]  /*56a0*/  MOV R13, UR9 ;  /* 0x00000009000d7c02 */ /* 0x000fe20008000f00 */
[C---:B------:R-:W-:Y:S01]  /*56b0*/  IMAD R12, R41.reuse, 0x2, R31 ;  /* 0x00000002290c7824 */ /* 0x040fe200078e021f */
[----:B------:R-:W-:Y:S01]  /*56c0*/  ISETP.NE.AND P0, PT, RZ, UR8, PT ;  /* 0x00000008ff007c0c */ /* 0x000fe2000bf05270 */
[----:B------:R-:W-:Y:S01]  /*56d0*/  IMAD.SHL.U32 R39, R41, 0x20, RZ ;  /* 0x0000002029277824 */ /* 0x000fe200078e00ff */
[----:B------:R-:W-:Y:S01]  /*56e0*/  SHF.L.U32 R38, R32, 0x5, RZ ;  /* 0x0000000520267819 */ /* 0x000fe200000006ff */
[----:B------:R-:W-:Y:S01]  /*56f0*/  IMAD R12, R13, -0x2, R12 ;  /* 0xfffffffe0d0c7824 */ /* 0x000fe200078e020c */
[----:B------:R-:W-:-:S04]  /*5700*/  MOV R13, UR4 ;  /* 0x00000004000d7c02 */ /* 0x000fc80008000f00 */
[----:B------:R-:W-:-:S07]  /*5710*/  IADD3 R40, PT, PT, R12, 0x20, R13 ;  /* 0x000000200c287810 */ /* 0x000fce0007ffe00d */
.L_x_303:
[----:B------:R-:W-:Y:S02]  /*5720*/  IADD3 R12, P1, PT, R41, UR44, RZ ;  /* 0x0000002c290c7c10 */ /* 0x000fe4000ff3e0ff */
[----:B------:R-:W-:Y:S02]  /*5730*/  ISETP.NE.AND P5, PT, R2, RZ, PT ;  /* 0x000000ff0200720c */ /* 0x000fe40003fa5270 */
[----:B------:R-:W-:Y:S02]  /*5740*/  IADD3.X R13, PT, PT, RZ, R28, RZ, P1, !PT ;  /* 0x0000001cff0d7210 */ /* 0x000fe40000ffe4ff */
[----:B------:R-:W-:-:S04]  /*5750*/  LEA R44, P1, R12, UR12, 0x2 ;  /* 0x0000000c0c2c7c11 */ /* 0x000fc8000f8210ff */
[----:B------:R-:W-:-:S05]  /*5760*/  LEA.HI.X R45, R12, UR13, R13, 0x2, P1 ;  /* 0x0000000d0c2d7c11 */ /* 0x000fca00088f140d */
[----:B------:R-:W2:Y:S02]  /*5770*/  LDG.E R12, desc[UR36][R44.64] ;  /* 0x000000242c0c7981 */ /* 0x000ea4000c1e1900 */
[----:B--2---:R-:W-:-:S04]  /*5780*/  IMAD R13, R12, R38, R39 ;  /* 0x000000260c0d7224 */ /* 0x004fc800078e0227 */
[----:B------:R-:W-:-:S06]  /*5790*/  IMAD.WIDE R12, R13, 0x2, R36 ;  /* 0x000000020d0c7825 */ /* 0x000fcc00078e0224 */
[----:B------:R-:W5:Y:S01]  /*57a0*/  LDG.E.128 R12, desc[UR36][R12.64] ;  /* 0x000000240c0c7981 */ /* 0x000f62000c1e1d00 */
[----:B------:R-:W-:Y:S05]  /*57b0*/  @P0 BRA `(.L_x_301) ;  /* 0x0000000000480947 */ /* 0x000fea0003800000 */
[----:B------:R-:W-:Y:S01]  /*57c0*/  VOTEU.ANY UP0, P5 ;  /* 0x0000000000ff7886 */ /* 0x000fe20002800100 */
[----:B------:R-:W-:Y:S01]  /*57d0*/  PLOP3.LUT P1, PT, PT, PT, UP0, 0x80, 0x8 ;  /* 0x000000000008781c */ /* 0x000fe20003f2f008 */
[----:B------:R-:W0:-:S12]  /*57e0*/  LDS.128 R20, [R30+UR5] ;  /* 0x000000051e147984 */ /* 0x000e180008000c00 */
        /* <DEDUP_REMOVED lines=15> */
.L_x_301:
[----:B------:R-:W0:Y:S04]  /*58e0*/  LDG.E R45, desc[UR36][R44.64+0x40] ;  /* 0x000040242c2d7981 */ /* 0x000e28000c1e1900 */
[----:B------:R-:W2:Y:S01]  /*58f0*/  LDS.U16 R20, [R40+-0x20] ;  /* 0xffffe00028147984 */ /* 0x000ea20000000400 */
[----:B0-----:R-:W-:-:S04]  /*5900*/  IMAD R16, R32, R45, RZ ;  /* 0x0000002d20107224 */ /* 0x001fc800078e02ff */
[----:B------:R-:W-:-:S05]  /*5910*/  IMAD R16, R16, 0x20, R39 ;  /* 0x0000002010107824 */ /* 0x000fca00078e0227 */
[----:B------:R-:W-:-:S05]  /*5920*/  IADD3 R17, PT, PT, R16, 0x200, RZ ;  /* 0x0000020010117810 */ /* 0x000fca0007ffe0ff */
[----:B------:R-:W-:-:S06]  /*5930*/  IMAD.WIDE R16, R17, 0x2, R36 ;  /* 0x0000000211107825 */ /* 0x000fcc00078e0224 */
[----:B------:R-:W5:Y:S01]  /*5940*/  LDG.E.128 R16, desc[UR36][R16.64] ;  /* 0x0000002410107981 */ /* 0x000f62000c1e1d00 */
[----:B--2---:R-:W-:Y:S02]  /*5950*/  HADD2.F32 R44, -RZ, R20.H0_H0 ;  /* 0x20000014ff2c7230 */ /* 0x004fe40000004100 */
[--C-:B-----5:R-:W-:Y:S02]  /*5960*/  HADD2.F32 R21, -RZ, R12.reuse.H0_H0 ;  /* 0x2000000cff157230 */ /* 0x120fe40000004100 */
        /* <DEDUP_REMOVED lines=24> */
[----:B0-----:R-:W-:Y:S02]  /*5af0*/  HFMA2 R16, R16, 1, 1, R12 ;  /* 0x3c003c0010107831 */ /* 0x001fe4000000000c */
        /* <DEDUP_REMOVED lines=10> */
.L_x_302:
[----:B------:R2:W3:Y:S01]  /*5ba0*/  LDS.U16 R13, [R40] ;  /* 0x00000000280d7984 */ /* 0x0004e20000000400 */
[----:B------:R-:W-:Y:S01]  /*5bb0*/  VIADD R41, R41, 0x20 ;  /* 0x0000002029297836 */ /* 0x000fe20000000000 */
[----:B------:R-:W-:Y:S01]  /*5bc0*/  IADD3 R39, PT, PT, R39, 0x400, RZ ;  /* 0x0000040027277810 */ /* 0x000fe20007ffe0ff */
[--C-:B------:R-:W-:Y:S02]  /*5bd0*/  HADD2.F32 R6, -RZ, R16.reuse.H0_H0 ;  /* 0x20000010ff067230 */ /* 0x100fe40000004100 */
[----:B0-----:R-:W-:Y:S01]  /*5be0*/  HADD2.F32 R5, -RZ, R16.H1_H1 ;  /* 0x30000010ff057230 */ /* 0x001fe20000004100 */
[----:B------:R-:W-:Y:S01]  /*5bf0*/  ISETP.GE.AND P1, PT, R41, R33, PT ;  /* 0x000000212900720c */ /* 0x000fe20003f26270 */
[----:B------:R-:W-:Y:S01]  /*5c00*/  HADD2.F32 R12, -RZ, R19.H0_H0 ;  /* 0x20000013ff0c7230 */ /* 0x000fe20000004100 */
[----:B--2---:R-:W-:Y:S01]  /*5c10*/  IADD3 R40, PT, PT, R40, 0x40, RZ ;  /* 0x0000004028287810 */ /* 0x004fe20007ffe0ff */
[--C-:B------:R-:W-:Y:S02]  /*5c20*/  HADD2.F32 R4, -RZ, R17.reuse.H0_H0 ;  /* 0x20000011ff047230 */ /* 0x100fe40000004100 */
[----:B------:R-:W-:-:S02]  /*5c30*/  HADD2.F32 R14, -RZ, R17.H1_H1 ;  /* 0x30000011ff0e7230 */ /* 0x000fc40000004100 */
[--C-:B------:R-:W-:Y:S02]  /*5c40*/  HADD2.F32 R16, -RZ, R18.reuse.H0_H0 ;  /* 0x20000012ff107230 */ /* 0x100fe40000004100 */
[----:B------:R-:W-:Y:S02]  /*5c50*/  HADD2.F32 R15, -RZ, R18.H1_H1 ;  /* 0x30000012ff0f7230 */ /* 0x000fe40000004100 */
[----:B------:R-:W-:Y:S02]  /*5c60*/  HADD2.F32 R19, -RZ, R19.H1_H1 ;  /* 0x30000013ff137230 */ /* 0x000fe40000004100 */
[----:B---3--:R-:W-:-:S05]  /*5c70*/  HADD2.F32 R13, -RZ, R13.H0_H0 ;  /* 0x2000000dff0d7230 */ /* 0x008fca0000004100 */
        /* <DEDUP_REMOVED lines=9> */
.L_x_297:
[----:B------:R-:W-:Y:S05]  /*5d10*/  BSYNC.RECONVERGENT B0 ;  /* 0x0000000000007941 */ /* 0x000fea0003800200 */
.L_x_296:
[----:B------:R-:W-:Y:S01]  /*5d20*/  SHF.R.U32.HI R32, RZ, 0x2, R0 ;  /* 0x00000002ff207819 */ /* 0x000fe20000011600 */
[----:B------:R-:W0:Y:S01]  /*5d30*/  LDCU UR10, c[0x0][0x40c] ;  /* 0x00008180ff0a77ac */ /* 0x000e220008000800 */
[----:B------:R-:W-:Y:S03]  /*5d40*/  BSSY.RECONVERGENT B0, `(.L_x_304) ;  /* 0x000010d000007945 */ /* 0x000fe60003800200 */
[----:B------:R-:W-:Y:S01]  /*5d50*/  VIADD R42, R32, UR9 ;  /* 0x00000009202a7c36 */ /* 0x000fe20008000000 */
[----:B------:R-:W2:Y:S04]  /*5d60*/  LDCU.64 UR12, c[0x0][0x3c8] ;  /* 0x00007900ff0c77ac */ /* 0x000ea80008000a00 */
[----:B------:R-:W-:-:S13]  /*5d70*/  ISETP.GE.AND P0, PT, R42, UR14, PT ;  /* 0x0000000e2a007c0c */ /* 0x000fda000bf06270 */
[----:B0-----:R-:W-:Y:S05]  /*5d80*/  @P0 BRA `(.L_x_305) ;  /* 0x0000001000200947 */ /* 0x001fea0003800000 */
[----:B------:R-:W0:Y:S01]  /*5d90*/  LDCU UR6, c[0x0][0x3f8] ;  /* 0x00007f00ff0677ac */ /* 0x000e220008000800 */
[----:B------:R-:W3:Y:S01]  /*5da0*/  LDC R15, c[0x0][0x3f4] ;  /* 0x0000fd00ff0f7b82 */ /* 0x000ee20000000800 */
[----:B------:R-:W-:Y:S01]  /*5db0*/  IADD3 R38, PT, PT, R42, 0x10, RZ ;  /* 0x000000102a267810 */ /* 0x000fe20007ffe0ff */
[----:B------:R-:W-:Y:S01]  /*5dc0*/  BSSY.RECONVERGENT B1, `(.L_x_306) ;  /* 0x000005c000017945 */ /* 0x000fe20003800200 */
[----:B------:R-:W-:Y:S02]  /*5dd0*/  ULOP3.LUT UR8, URZ, UR9, URZ, 0x33, !UPT ;  /* 0x00000009ff087292 */ /* 0x000fe4000f8e33ff */
[----:B------:R-:W-:-:S03]  /*5de0*/  VIMNMX R39, PT, PT, R38, UR14, !PT ;  /* 0x0000000e26277c48 */ /* 0x000fc6000ffe0100 */
[----:B------:R-:W4:Y:S01]  /*5df0*/  LDC.64 R40, c[0x0][0x458] ;  /* 0x00011600ff287b82 */ /* 0x000f220000000a00 */
[----:B------:R-:W-:-:S04]  /*5e00*/  IADD3 R39, PT, PT, -R32, UR8, R39 ;  /* 0x0000000820277c10 */ /* 0x000fc8000fffe127 */
[----:B------:R-:W-:Y:S01]  /*5e10*/  LOP3.LUT P0, RZ, R39, 0x10, RZ, 0xc0, !PT ;  /* 0x0000001027ff7812 */ /* 0x000fe2000780c0ff */
[----:B0-----:R-:W-:-:S06]  /*5e20*/  UIMAD UR7, UR38, UR6, UR45 ;  /* 0x00000006260772a4 */ /* 0x001fcc000f8e022d */
[----:B------:R-:W-:Y:S01]  /*5e30*/  MOV R12, UR7 ;  /* 0x00000007000c7c02 */ /* 0x000fe20008000f00 */
[----:B---3--:R-:W-:-:S04]  /*5e40*/  IMAD R33, R15, UR6, RZ ;  /* 0x000000060f217c24 */ /* 0x008fc8000f8e02ff */
[----:B------:R-:W-:Y:S01]  /*5e50*/  IMAD R13, R12, 0x20, R27 ;  /* 0x000000200c0d7824 */ /* 0x000fe200078e021b */
[----:B------:R-:W-:-:S03]  /*5e60*/  MOV R12, R42 ;  /* 0x0000002a000c7202 */ /* 0x000fc60000000f00 */
[----:B----4-:R-:W-:Y:S01]  /*5e70*/  IMAD.WIDE R40, R13, 0x2, R40 ;  /* 0x000000020d287825 */ /* 0x010fe200078e0228 */
[----:B------:R-:W-:Y:S06]  /*5e80*/  @P0 BRA `(.L_x_307) ;  /* 0x00000004003c0947 */ /* 0x000fec0003800000 */
[----:B------:R-:W-:Y:S02]  /*5e90*/  ISETP.GE.AND P0, PT, R42, R15, PT ;  /* 0x0000000f2a00720c */ /* 0x000fe40003f06270 */
[----:B------:R-:W-:-:S11]  /*5ea0*/  MOV R12, R38 ;  /* 0x00000026000c7202 */ /* 0x000fd60000000f00 */
[----:B------:R-:W-:Y:S05]  /*5eb0*/  @!P0 BRA `(.L_x_307) ;  /* 0x0000000400308947 */ /* 0x000fea0003800000 */
[----:B------:R-:W-:Y:S01]  /*5ec0*/  IABS R14, R15 ;  /* 0x0000000f000e7213 */ /* 0x000fe20000000000 */
[----:B------:R-:W-:Y:S01]  /*5ed0*/  HFMA2 R12, -RZ, RZ, 0, 0 ;  /* 0x00000000ff0c7431 */ /* 0x000fe200000001ff */
[----:B------:R-:W-:Y:S01]  /*5ee0*/  IABS R18, R42 ;  /* 0x0000002a00127213 */ /* 0x000fe20000000000 */
[----:B------:R-:W0:Y:S01]  /*5ef0*/  LDCU.64 UR6, c[0x0][0x3c8] ;  /* 0x00007900ff0677ac */ /* 0x000e220008000a00 */
[----:B------:R-:W3:Y:S01]  /*5f00*/  I2F.RP R16, R14 ;  /* 0x0000000e00107306 */ /* 0x000ee20000209400 */
[----:B------:R-:W-:Y:S02]  /*5f10*/  ISETP.GE.AND P1, PT, R42, RZ, PT ;  /* 0x000000ff2a00720c */ /* 0x000fe40003f26270 */
[----:B------:R-:W-:-:S05]  /*5f20*/  ISETP.NE.AND P2, PT, R15, RZ, PT ;  /* 0x000000ff0f00720c */ /* 0x000fca0003f45270 */
[----:B---3--:R-:W3:Y:S02]  /*5f30*/  MUFU.RCP R16, R16 ;  /* 0x0000001000107308 */ /* 0x008ee40000001000 */
[----:B---3--:R-:W-:-:S06]  /*5f40*/  VIADD R17, R16, 0xffffffe ;  /* 0x0ffffffe10117836 */ /* 0x008fcc0000000000 */
[----:B------:R-:W3:Y:S02]  /*5f50*/  F2I.FTZ.U32.TRUNC.NTZ R13, R17 ;  /* 0x00000011000d7305 */ /* 0x000ee4000021f000 */
[----:B---3--:R-:W-:-:S05]  /*5f60*/  IADD3 R19, PT, PT, RZ, -R13, RZ ;  /* 0x8000000dff137210 */ /* 0x008fca0007ffe0ff */
[----:B------:R-:W-:-:S04]  /*5f70*/  IMAD R19, R19, R14, RZ ;  /* 0x0000000e13137224 */ /* 0x000fc800078e02ff */
[----:B------:R-:W-:-:S04]  /*5f80*/  IMAD.HI.U32 R12, R13, R19, R12 ;  /* 0x000000130d0c7227 */ /* 0x000fc800078e000c */
[----:B------:R-:W-:-:S04]  /*5f90*/  IMAD.MOV.U32 R13, RZ, RZ, R18 ;  /* 0x000000ffff0d7224 */ /* 0x000fc800078e0012 */
[----:B------:R-:W-:-:S05]  /*5fa0*/  IMAD.HI.U32 R12, R12, R13, RZ ;  /* 0x0000000d0c0c7227 */ /* 0x000fca00078e00ff */
[----:B------:R-:W-:-:S05]  /*5fb0*/  IADD3 R12, PT, PT, -R12, RZ, RZ ;  /* 0x000000ff0c0c7210 */ /* 0x000fca0007ffe1ff */
[----:B------:R-:W-:-:S05]  /*5fc0*/  IMAD R13, R14, R12, R13 ;  /* 0x0000000c0e0d7224 */ /* 0x000fca00078e020d */
[----:B------:R-:W-:-:S13]  /*5fd0*/  ISETP.GT.U32.AND P0, PT, R14, R13, PT ;  /* 0x0000000d0e00720c */ /* 0x000fda0003f04070 */
[----:B------:R-:W-:-:S04]  /*5fe0*/  @!P0 IADD3 R13, PT, PT, R13, -R14, RZ ;  /* 0x8000000e0d0d8210 */ /* 0x000fc80007ffe0ff */
[----:B------:R-:W-:-:S13]  /*5ff0*/  ISETP.GT.U32.AND P0, PT, R14, R13, PT ;  /* 0x0000000d0e00720c */ /* 0x000fda0003f04070 */
[----:B------:R-:W-:-:S05]  /*6000*/  @!P0 IMAD.IADD R13, R13, 0x1, -R14 ;  /* 0x000000010d0d8824 */ /* 0x000fca00078e0a0e */
[----:B------:R-:W-:-:S04]  /*6010*/  MOV R14, R13 ;  /* 0x0000000d000e7202 */ /* 0x000fc80000000f00 */
[----:B------:R-:W-:Y:S02]  /*6020*/  @!P1 IADD3 R14, PT, PT, -R14, RZ, RZ ;  /* 0x000000ff0e0e9210 */ /* 0x000fe40007ffe1ff */
[----:B------:R-:W-:-:S04]  /*6030*/  @!P2 LOP3.LUT R14, RZ, R15, RZ, 0x33, !PT ;  /* 0x0000000fff0ea212 */ /* 0x000fc800078e33ff */
[----:B------:R-:W-:-:S05]  /*6040*/  IADD3 R13, P0, PT, R14, UR44, RZ ;  /* 0x0000002c0e0d7c10 */ /* 0x000fca000ff1e0ff */
[----:B------:R-:W-:Y:S01]  /*6050*/  IMAD.X R16, RZ, RZ, R28, P0 ;  /* 0x000000ffff107224 */ /* 0x000fe200000e061c */
[C---:B0-----:R-:W-:Y:S01]  /*6060*/  LEA R12, P0, R13.reuse, UR6, 0x2 ;  /* 0x000000060d0c7c11 */ /* 0x041fe2000f8010ff */
[----:B------:R-:W0:Y:S03]  /*6070*/  LDCU UR6, c[0x0][0x40c] ;  /* 0x00008180ff0677ac */ /* 0x000e260008000800 */
[----:B------:R-:W-:-:S05]  /*6080*/  LEA.HI.X R13, R13, UR7, R16, 0x2, P0 ;  /* 0x000000070d0d7c11 */ /* 0x000fca00080f1410 */
[----:B------:R-:W3:Y:S01]  /*6090*/  LDG.E R12, desc[UR36][R12.64] ;  /* 0x000000240c0c7981 */ /* 0x000ee2000c1e1900 */
[----:B------:R-:W-:-:S05]  /*60a0*/  LEA R16, R32, R29, 0x1 ;  /* 0x0000001d20107211 */ /* 0x000fca00078e08ff */
[----:B------:R-:W4:Y:S01]  /*60b0*/  LDS.U16 R43, [R16] ;  /* 0x00000000102b7984 */ /* 0x000f220000000400 */
[----:B---3--:R-:W-:-:S05]  /*60c0*/  IMAD R15, R33, R12, R14 ;  /* 0x0000000c210f7224 */ /* 0x008fca00078e020e */
[----:B------:R-:W-:-:S05]  /*60d0*/  SHF.L.U32 R15, R15, 0x5, RZ ;  /* 0x000000050f0f7819 */ /* 0x000fca00000006ff */
[----:B------:R-:W-:-:S06]  /*60e0*/  IMAD.WIDE R12, R15, 0x2, R36 ;  /* 0x000000020f0c7825 */ /* 0x000fcc00078e0224 */
[----:B------:R-:W5:Y:S01]  /*60f0*/  LDG.E.128 R12, desc[UR36][R12.64] ;  /* 0x000000240c0c7981 */ /* 0x000f62000c1e1d00 */
[----:B0-----:R-:W-:Y:S01]  /*6100*/  UISETP.NE.AND UP0, UPT, UR6, URZ, UPT ;  /* 0x000000ff0600728c */ /* 0x001fe2000bf05270 */
[----:B----4-:R-:W-:-:S08]  /*6110*/  HADD2.F32 R43, -RZ, R43.H0_H0 ;  /* 0x2000002bff2b7230 */ /* 0x010fd00000004100 */
[----:B------:R-:W-:Y:S05]  /*6120*/  BRA.U UP0, `(.L_x_308) ;  /* 0x0000000100507547 */ /* 0x000fea000b800000 */
        /* <DEDUP_REMOVED lines=13> */
[----:B------:R-:W-:Y:S02]  /*6200*/  IMAD.SHL.U32 R21, R42, 0x20, RZ ;  /* 0x000000202a157824 */ /* 0x000fe400078e00ff */
[----:B---3--:R-:W-:Y:S02]  /*6210*/  @P1 HFMA2 R13, R13, R17, -RZ ;  /* 0x000000110d0d1231 */ /* 0x008fe400001000ff */
[----:B------:R-:W-:Y:S02]  /*6220*/  @P0 HMUL2 R12, R12, R16 ;  /* 0x000000100c0c0232 */ /* 0x000fe40000000000 */
[----:B------:R-:W-:-:S02]  /*6230*/  @P3 HFMA2 R15, R15, R19, -RZ ;  /* 0x000000130f0f3231 */ /* 0x000fc400001000ff */
[----:B------:R-:W-:Y:S02]  /*6240*/  @P2 HMUL2 R14, R14, R18 ;  /* 0x000000120e0e2232 */ /* 0x000fe40000000000 */
[----:B------:R-:W-:-:S05]  /*6250*/  IMAD.WIDE.U32 R16, R21, 0x2, R34 ;  /* 0x0000000215107825 */ /* 0x000fca00078e0022 */
[----:B------:R0:W-:Y:S02]  /*6260*/  STG.E.128 desc[UR36][R16.64], R12 ;  /* 0x0000000c10007986 */ /* 0x0001e4000c101d24 */
.L_x_308:
        /* <DEDUP_REMOVED lines=13> */
[C---:B------:R-:W-:Y:S01]  /*6340*/  FFMA.FTZ R5, R43.reuse, R12, R5 ;  /* 0x0000000c2b057223 */ /* 0x040fe20000010005 */
[----:B------:R-:W-:Y:S01]  /*6350*/  MOV R12, R38 ;  /* 0x00000026000c7202 */ /* 0x000fe20000000f00 */
[C---:B------:R-:W-:Y:S01]  /*6360*/  FFMA.FTZ R25, R43.reuse, R14, R25 ;  /* 0x0000000e2b197223 */ /* 0x040fe20000010019 */
[----:B------:R-:W-:-:S07]  /*6370*/  FFMA.FTZ R26, R43, R15, R26 ;  /* 0x0000000f2b1a7223 */ /* 0x000fce000001001a */
.L_x_307:
[----:B--2---:R-:W-:Y:S05]  /*6380*/  BSYNC.RECONVERGENT B1 ;  /* 0x0000000000017941 */ /* 0x004fea0003800200 */
.L_x_306:
[----:B------:R-:W-:-:S13]  /*6390*/  ISETP.GE.U32.AND P0, PT, R39, 0x10, PT ;  /* 0x000000102700780c */ /* 0x000fda0003f06070 */
[----:B------:R-:W-:Y:S05]  /*63a0*/  @!P0 BRA `(.L_x_305) ;  /* 0x0000000800988947 */ /* 0x000fea0003800000 */
[C---:B------:R-:W-:Y:S01]  /*63b0*/  LEA R31, R12.reuse, R31, 0x1 ;  /* 0x0000001f0c1f7211 */ /* 0x040fe200078e08ff */
[----:B------:R-:W-:Y:S01]  /*63c0*/  IMAD.U32 R14, RZ, RZ, UR9 ;  /* 0x00000009ff0e7e24 */ /* 0x000fe2000f8e00ff */
[C---:B------:R-:W-:Y:S01]  /*63d0*/  IADD3 R39, PT, PT, R12.reuse, 0x10, RZ ;  /* 0x000000100c277810 */ /* 0x040fe20007ffe0ff */
[----:B------:R-:W-:Y:S02]  /*63e0*/  IMAD.SHL.U32 R38, R12, 0x20, RZ ;  /* 0x000000200c267824 */ /* 0x000fe400078e00ff */
[----:B------:R-:W-:Y:S01]  /*63f0*/  IMAD R31, R14, -0x2, R31 ;  /* 0xfffffffe0e1f7824 */ /* 0x000fe200078e021f */
[----:B------:R-:W-:-:S04]  /*6400*/  MOV R14, UR4 ;  /* 0x00000004000e7c02 */ /* 0x000fc80008000f00 */
[----:B------:R-:W-:-:S07]  /*6410*/  IADD3 R31, PT, PT, R31, 0x20, R14 ;  /* 0x000000201f1f7810 */ /* 0x000fce0007ffe00e */
.L_x_315:
[----:B------:R-:W0:Y:S01]  /*6420*/  LDC R42, c[0x0][0x3f4] ;  /* 0x0000fd00ff2a7b82 */ /* 0x000e220000000800 */
[----:B------:R-:W-:Y:S01]  /*6430*/  IADD3 R15, PT, PT, R39, -0x10, RZ ;  /* 0xfffffff0270f7810 */ /* 0x000fe20007ffe0ff */
[----:B------:R-:W-:Y:S03]  /*6440*/  BSSY.RECONVERGENT B1, `(.L_x_309) ;  /* 0x000004a000017945 */ /* 0x000fe60003800200 */
[----:B0-----:R-:W-:-:S13]  /*6450*/  ISETP.GE.AND P0, PT, R15, R42, PT ;  /* 0x0000002a0f00720c */ /* 0x001fda0003f06270 */
[----:B------:R-:W-:Y:S05]  /*6460*/  @!P0 BRA `(.L_x_310) ;  /* 0x00000004001c8947 */ /* 0x000fea0003800000 */
[----:B------:R-:W-:Y:S01]  /*6470*/  IABS R14, R42 ;  /* 0x0000002a000e7213 */ /* 0x000fe20000000000 */
[----:B------:R-:W0:Y:S01]  /*6480*/  LDS.U16 R43, [R31+-0x20] ;  /* 0xffffe0001f2b7984 */ /* 0x000e220000000400 */
[----:B------:R-:W-:Y:S02]  /*6490*/  MOV R12, RZ ;  /* 0x000000ff000c7202 */ /* 0x000fe40000000f00 */
[----:B------:R-:W2:Y:S01]  /*64a0*/  I2F.RP R16, R14 ;  /* 0x0000000e00107306 */ /* 0x000ea20000209400 */
[----:B------:R-:W-:Y:S02]  /*64b0*/  IABS R18, R15 ;  /* 0x0000000f00127213 */ /* 0x000fe40000000000 */
[----:B------:R-:W-:Y:S02]  /*64c0*/  ISETP.GE.AND P1, PT, R15, RZ, PT ;  /* 0x000000ff0f00720c */ /* 0x000fe40003f26270 */
[----:B------:R-:W-:-:S03]  /*64d0*/  ISETP.NE.AND P2, PT, R42, RZ, PT ;  /* 0x000000ff2a00720c */ /* 0x000fc60003f45270 */
[----:B--2---:R-:W2:Y:S02]  /*64e0*/  MUFU.RCP R16, R16 ;  /* 0x0000001000107308 */ /* 0x004ea40000001000 */
[----:B--2---:R-:W-:-:S06]  /*64f0*/  IADD3 R17, PT, PT, R16, 0xffffffe, RZ ;  /* 0x0ffffffe10117810 */ /* 0x004fcc0007ffe0ff */
[----:B------:R-:W2:Y:S02]  /*6500*/  F2I.FTZ.U32.TRUNC.NTZ R13, R17 ;  /* 0x00000011000d7305 */ /* 0x000ea4000021f000 */
[----:B--2---:R-:W-:-:S04]  /*6510*/  IMAD.MOV R19, RZ, RZ, -R13 ;  /* 0x000000ffff137224 */ /* 0x004fc800078e0a0d */
[----:B------:R-:W-:-:S04]  /*6520*/  IMAD R19, R19, R14, RZ ;  /* 0x0000000e13137224 */ /* 0x000fc800078e02ff */
        /* <DEDUP_REMOVED lines=9> */
[----:B------:R-:W-:-:S05]  /*65c0*/  IMAD.MOV.U32 R14, RZ, RZ, R13 ;  /* 0x000000ffff0e7224 */ /* 0x000fca00078e000d */
[----:B------:R-:W-:Y:S02]  /*65d0*/  @!P1 IADD3 R14, PT, PT, -R14, RZ, RZ ;  /* 0x000000ff0e0e9210 */ /* 0x000fe40007ffe1ff */
[----:B------:R-:W-:-:S04]  /*65e0*/  @!P2 LOP3.LUT R14, RZ, R42, RZ, 0x33, !PT ;  /* 0x0000002aff0ea212 */ /* 0x000fc800078e33ff */
[----:B------:R-:W-:-:S04]  /*65f0*/  IADD3 R13, P0, PT, R14, UR44, RZ ;  /* 0x0000002c0e0d7c10 */ /* 0x000fc8000ff1e0ff */
[----:B------:R-:W-:Y:S02]  /*6600*/  IADD3.X R16, PT, PT, RZ, R28, RZ, P0, !PT ;  /* 0x0000001cff107210 */ /* 0x000fe400007fe4ff */
        /* <DEDUP_REMOVED lines=29> */
.L_x_311:
        /* <DEDUP_REMOVED lines=16> */
.L_x_310:
[----:B------:R-:W-:Y:S05]  /*68e0*/  BSYNC.RECONVERGENT B1 ;  /* 0x0000000000017941 */ /* 0x000fea0003800200 */
.L_x_309:
[----:B------:R-:W-:Y:S01]  /*68f0*/  ISETP.GE.AND P0, PT, R39, R42, PT ;  /* 0x0000002a2700720c */ /* 0x000fe20003f06270 */
[----:B------:R-:W-:-:S12]  /*6900*/  BSSY.RECONVERGENT B1, `(.L_x_312) ;  /* 0x000004a000017945 */ /* 0x000fd80003800200 */
[----:B------:R-:W-:Y:S05]  /*6910*/  @!P0 BRA `(.L_x_313) ;  /* 0x0000000400208947 */ /* 0x000fea0003800000 */
[----:B------:R-:W-:Y:S01]  /*6920*/  IABS R15, R42 ;  /* 0x0000002a000f7213 */ /* 0x000fe20000000000 */
[----:B------:R-:W0:Y:S01]  /*6930*/  LDS.U16 R43, [R31] ;  /* 0x000000001f2b7984 */ /* 0x000e220000000400 */
        /* <DEDUP_REMOVED lines=19> */
[----:B------:R-:W-:-:S05]  /*6a70*/  MOV R14, R12 ;  /* 0x0000000c000e7202 */ /* 0x000fca0000000f00 */
[----:B------:R-:W-:Y:S01]  /*6a80*/  @!P1 IMAD.MOV R14, RZ, RZ, -R14 ;  /* 0x000000ffff0e9224 */ /* 0x000fe200078e0a0e */
[----:B------:R-:W-:-:S04]  /*6a90*/  @!P2 LOP3.LUT R14, RZ, R42, RZ, 0x33, !PT ;  /* 0x0000002aff0ea212 */ /* 0x000fc800078e33ff */
[----:B------:R-:W-:-:S04]  /*6aa0*/  IADD3 R13, P0, PT, R14, UR44, RZ ;  /* 0x0000002c0e0d7c10 */ /* 0x000fc8000ff1e0ff */
[----:B------:R-:W-:Y:S02]  /*6ab0*/  IADD3.X R16, PT, PT, RZ, R28, RZ, P0, !PT ;  /* 0x0000001cff107210 */ /* 0x000fe400007fe4ff */
[----:B------:R-:W-:-:S04]  /*6ac0*/  LEA R12, P0, R13, UR12, 0x2 ;  /* 0x0000000c0d0c7c11 */ /* 0x000fc8000f8010ff */
[----:B------:R-:W-:-:S05]  /*6ad0*/  LEA.HI.X R13, R13, UR13, R16, 0x2, P0 ;  /* 0x0000000d0d0d7c11 */ /* 0x000fca00080f1410 */
[----:B------:R-:W2:Y:S02]  /*6ae0*/  LDG.E R12, desc[UR36][R12.64] ;  /* 0x000000240c0c7981 */ /* 0x000ea4000c1e1900 */
[----:B--2---:R-:W-:-:S05]  /*6af0*/  IMAD R15, R33, R12, R14 ;  /* 0x0000000c210f7224 */ /* 0x004fca00078e020e */
[----:B------:R-:W-:-:S05]  /*6b00*/  SHF.L.U32 R15, R15, 0x5, RZ ;  /* 0x000000050f0f7819 */ /* 0x000fca00000006ff */
[----:B------:R-:W-:-:S06]  /*6b10*/  IMAD.WIDE R12, R15, 0x2, R36 ;  /* 0x000000020f0c7825 */ /* 0x000fcc00078e0224 */
[----:B------:R-:W5:Y:S01]  /*6b20*/  LDG.E.128 R12, desc[UR36][R12.64] ;  /* 0x000000240c0c7981 */ /* 0x000f62000c1e1d00 */
[----:B------:R-:W-:Y:S01]  /*6b30*/  UISETP.NE.AND UP0, UPT, UR10, URZ, UPT ;  /* 0x000000ff0a00728c */ /* 0x000fe2000bf05270 */
[----:B0-----:R-:W-:-:S08]  /*6b40*/  HADD2.F32 R43, -RZ, R43.H0_H0 ;  /* 0x2000002bff2b7230 */ /* 0x001fd00000004100 */
        /* <DEDUP_REMOVED lines=21> */
.L_x_314:
        /* <DEDUP_REMOVED lines=16> */
.L_x_313:
[----:B------:R-:W-:Y:S05]  /*6da0*/  BSYNC.RECONVERGENT B1 ;  /* 0x0000000000017941 */ /* 0x000fea0003800200 */
.L_x_312:
[C---:B------:R-:W-:Y:S01]  /*6db0*/  IADD3 R12, PT, PT, R39.reuse, 0x10, RZ ;  /* 0x00000010270c7810 */ /* 0x040fe20007ffe0ff */
[----:B------:R-:W-:Y:S01]  /*6dc0*/  VIADD R38, R38, 0x400 ;  /* 0x0000040026267836 */ /* 0x000fe20000000000 */
[----:B------:R-:W-:Y:S02]  /*6dd0*/  IADD3 R39, PT, PT, R39, 0x20, RZ ;  /* 0x0000002027277810 */ /* 0x000fe40007ffe0ff */
[----:B------:R-:W-:Y:S02]  /*6de0*/  ISETP.GE.AND P0, PT, R12, UR14, PT ;  /* 0x0000000e0c007c0c */ /* 0x000fe4000bf06270 */
[----:B------:R-:W-:-:S11]  /*6df0*/  IADD3 R31, PT, PT, R31, 0x40, RZ ;  /* 0x000000401f1f7810 */ /* 0x000fd60007ffe0ff */
[----:B------:R-:W-:Y:S05]  /*6e00*/  @!P0 BRA `(.L_x_315) ;  /* 0xfffffff400848947 */ /* 0x000fea000383ffff */
.L_x_305:
[----:B--2---:R-:W-:Y:S05]  /*6e10*/  BSYNC.RECONVERGENT B0 ;  /* 0x0000000000007941 */ /* 0x004fea0003800200 */
.L_x_304:
[----:B------:R-:W-:Y:S01]  /*6e20*/  MOV R2, UR14 ;  /* 0x0000000e00027c02 */ /* 0x000fe20008000f00 */
[----:B------:R-:W-:Y:S03]  /*6e30*/  BSSY.RECONVERGENT B0, `(.L_x_316) ;  /* 0x000003c000007945 */ /* 0x000fe60003800200 */
[----:B------:R-:W-:-:S04]  /*6e40*/  SHF.R.S32.HI R2, RZ, 0x1f, R2 ;  /* 0x0000001fff027819 */ /* 0x000fc80000011402 */
[----:B------:R-:W-:-:S04]  /*6e50*/  LEA.HI R2, R2, UR14, RZ, 0x4 ;  /* 0x0000000e02027c11 */ /* 0x000fc8000f8f20ff */
[----:B------:R-:W-:-:S04]  /*6e60*/  LOP3.LUT R2, R2, 0xfffffff0, RZ, 0xc0, !PT ;  /* 0xfffffff002027812 */ /* 0x000fc800078ec0ff */
[----:B------:R-:W-:-:S04]  /*6e70*/  IADD3 R13, PT, PT, -R2, UR14, RZ ;  /* 0x0000000e020d7c10 */ /* 0x000fc8000fffe1ff */
[----:B------:R-:W-:-:S13]  /*6e80*/  ISETP.NE.AND P0, PT, R32, R13, PT ;  /* 0x0000000d2000720c */ /* 0x000fda0003f05270 */
[----:B------:R-:W-:Y:S05]  /*6e90*/  @P0 BRA `(.L_x_317) ;  /* 0x0000000000d40947 */ /* 0x000fea0003800000 */
[----:B------:R-:W-:-:S05]  /*6ea0*/  IMAD.U32 R13, RZ, RZ, UR14 ;  /* 0x0000000eff0d7e24 */ /* 0x000fca000f8e00ff */
[----:B------:R-:W-:-:S05]  /*6eb0*/  SHF.L.U32 R13, R13, 0x5, RZ ;  /* 0x000000050d0d7819 */ /* 0x000fca00000006ff */
[----:B------:R-:W-:-:S06]  /*6ec0*/  IMAD.WIDE R12, R13, 0x2, R34 ;  /* 0x000000020d0c7825 */ /* 0x000fcc00078e0222 */
[----:B------:R-:W5:Y:S01]  /*6ed0*/  LDG.E.128 R12, desc[UR36][R12.64] ;  /* 0x000000240c0c7981 */ /* 0x000f62000c1e1d00 */
[----:B------:R-:W-:-:S06]  /*6ee0*/  UIADD3 UR5, UPT, UPT, UR46, -UR9, URZ ;  /* 0x800000092e057290 */ /* 0x000fcc000fffe0ff */
[----:B------:R-:W-:-:S05]  /*6ef0*/  MOV R2, UR5 ;  /* 0x0000000500027c02 */ /* 0x000fca0008000f00 */
[----:B------:R-:W-:Y:S01]  /*6f00*/  IMAD R29, R2, 0x2, R29 ;  /* 0x00000002021d7824 */ /* 0x000fe200078e021d */
[----:B------:R-:W0:Y:S05]  /*6f10*/  LDCU UR5, c[0x0][0x40c] ;  /* 0x00008180ff0577ac */ /* 0x000e2a0008000800 */
[----:B------:R-:W2:Y:S01]  /*6f20*/  LDS.U16 R29, [R29+-0x2] ;  /* 0xfffffe001d1d7984 */ /* 0x000ea20000000400 */
[----:B0-----:R-:W-:Y:S01]  /*6f30*/  UISETP.NE.AND UP0, UPT, UR5, URZ, UPT ;  /* 0x000000ff0500728c */ /* 0x001fe2000bf05270 */
[----:B--2---:R-:W-:-:S08]  /*6f40*/  HADD2.F32 R21, -RZ, R29.H0_H0 ;  /* 0x2000001dff157230 */ /* 0x004fd00000004100 */
[----:B------:R-:W-:Y:S05]  /*6f50*/  BRA.U UP0, `(.L_x_318) ;  /* 0x0000000100647547 */ /* 0x000fea000b800000 */
[----:B------:R-:W0:Y:S02]  /*6f60*/  LDCU.64 UR6, c[0x0][0x460] ;  /* 0x00008c00ff0677ac */ /* 0x000e240008000a00 */
[----:B0-----:R-:W-:-:S04]  /*6f70*/  UISETP.NE.U32.AND UP0, UPT, UR6, URZ, UPT ;  /* 0x000000ff0600728c */ /* 0x001fc8000bf05070 */
[----:B------:R-:W-:-:S06]  /*6f80*/  UISETP.NE.AND.EX UP0, UPT, UR7, URZ, UPT, UP0 ;  /* 0x000000ff0700728c */ /* 0x000fcc000bf05300 */
[----:B------:R-:W-:-:S05]  /*6f90*/  PLOP3.LUT P0, PT, PT, PT, UP0, 0x80, 0x8 ;  /* 0x000000000008781c */ /* 0x000fca0003f0f008 */
[----:B------:R-:W0:Y:S01]  /*6fa0*/  @UP0 LDCU UR5, c[0x0][0x3f8] ;  /* 0x00007f00ff0507ac */ /* 0x000e220008000800 */
[----:B------:R-:W2:Y:S01]  /*6fb0*/  @UP0 LDCU.64 UR6, c[0x0][0x458] ;  /* 0x00008b00ff0607ac */ /* 0x000ea20008000a00 */
[----:B0-----:R-:W-:Y:S01]  /*6fc0*/  @UP0 UIMAD UR5, UR38, UR5, UR45 ;  /* 0x00000005260502a4 */ /* 0x001fe2000f8e022d */
        /* <DEDUP_REMOVED lines=18> */
.L_x_318:
[--C-:B-1---5:R-:W-:Y:S02]  /*70f0*/  HADD2.F32 R10, -RZ, R14.reuse.H0_H0 ;  /* 0x2000000eff0a7230 */ /* 0x122fe40000004100 */
[----:B------:R-:W-:Y:S02]  /*7100*/  HADD2.F32 R11, -RZ, R14.H1_H1 ;  /* 0x3000000eff0b7230 */ /* 0x000fe40000004100 */
[--C-:B------:R-:W-:Y:S02]  /*7110*/  HADD2.F32 R2, -RZ, R12.reuse.H0_H0 ;  /* 0x2000000cff027230 */ /* 0x100fe40000004100 */
[C---:B------:R-:W-:Y:S01]  /*7120*/  FFMA.FTZ R7, R21.reuse, R10, R7 ;  /* 0x0000000a15077223 */ /* 0x040fe20000010007 */
[----:B0-----:R-:W-:Y:S02]  /*7130*/  HADD2.F32 R14, -RZ, R15.H0_H0 ;  /* 0x2000000fff0e7230 */ /* 0x001fe40000004100 */
        /* <DEDUP_REMOVED lines=11> */
.L_x_317:
[----:B------:R-:W-:Y:S05]  /*71f0*/  BSYNC.RECONVERGENT B0 ;  /* 0x0000000000007941 */ /* 0x000fea0003800200 */
.L_x_316:
[C---:B------:R-:W-:Y:S01]  /*7200*/  LOP3.LUT R2, R0.reuse, 0x3e0, RZ, 0xc0, !PT ;  /* 0x000003e000027812 */ /* 0x040fe200078ec0ff */
[----:B------:R-:W-:Y:S01]  /*7210*/  IMAD.SHL.U32 R13, R27, 0x2, RZ ;  /* 0x000000021b0d7824 */ /* 0x000fe200078e00ff */
[----:B-1----:R-:W-:Y:S01]  /*7220*/  LOP3.LUT R8, R0, 0x3f0, RZ, 0xc0, !PT ;  /* 0x000003f000087812 */ /* 0x002fe200078ec0ff */
[----:B------:R-:W-:Y:S01]  /*7230*/  BAR.SYNC.DEFER_BLOCKING 0x0 ;  /* 0x0000000000007b1d */ /* 0x000fe20000010000 */
[----:B------:R-:W-:Y:S02]  /*7240*/  ISETP.NE.AND P6, PT, R2, 0x20, PT ;  /* 0x000000200200780c */ /* 0x000fe40003fc5270 */
[----:B------:R-:W-:Y:S02]  /*7250*/  ISETP.GT.U32.AND P1, PT, R0, 0x1f, PT ;  /* 0x0000001f0000780c */ /* 0x000fe40003f24070 */
[----:B------:R-:W-:Y:S01]  /*7260*/  ISETP.NE.AND P0, PT, R8, 0x10, PT ;  /* 0x000000100800780c */ /* 0x000fe20003f05270 */
[----:B------:R-:W-:Y:S01]  /*7270*/  BSSY.RECONVERGENT B0, `(.L_x_319) ;  /* 0x0000010000007945 */ /* 0x000fe20003800200 */
[----:B------:R-:W-:-:S02]  /*7280*/  P2R R2, PR, RZ, 0x2 ;  /* 0x00000002ff027803 */ /* 0x000fc40000000000 */
[C---:B------:R-:W-:Y:S02]  /*7290*/  LOP3.LUT R2, R0.reuse, 0x3f8, RZ, 0xc0, !PT ;  /* 0x000003f800027812 */ /* 0x040fe400078ec0ff */
[C---:B------:R-:W-:Y:S02]  /*72a0*/  LOP3.LUT R8, R0.reuse, 0x3fc, RZ, 0xc0, !PT ;  /* 0x000003fc00087812 */ /* 0x040fe400078ec0ff */
[C---:B------:R-:W-:Y:S02]  /*72b0*/  ISETP.GT.U32.AND P1, PT, R0.reuse, 0xf, PT ;  /* 0x0000000f0000780c */ /* 0x040fe40003f24070 */
[C---:B------:R-:W-:Y:S02]  /*72c0*/  ISETP.GT.U32.AND P2, PT, R0.reuse, 0x7, PT ;  /* 0x000000070000780c */ /* 0x040fe40003f44070 */
[----:B------:R-:W-:Y:S02]  /*72d0*/  ISETP.GT.U32.AND P3, PT, R0, 0x3, PT ;  /* 0x000000030000780c */ /* 0x000fe40003f64070 */
[----:B------:R-:W-:-:S02]  /*72e0*/  ISETP.NE.AND P4, PT, R2, 0x8, PT ;  /* 0x000000080200780c */ /* 0x000fc40003f85270 */
        /* <DEDUP_REMOVED lines=8> */
.L_x_320:
[----:B------:R-:W-:Y:S05]  /*7370*/  BSYNC.RECONVERGENT B0 ;  /* 0x0000000000007941 */ /* 0x000fea0003800200 */
.L_x_319:
[----:B------:R-:W-:Y:S01]  /*7380*/  BAR.SYNC.DEFER_BLOCKING 0x0 ;  /* 0x0000000000007b1d */ /* 0x000fe20000010000 */
[----:B------:R-:W-:-:S05]  /*7390*/  ISETP.GT.U32.AND P6, PT, R0, 0x1f, PT ;  /* 0x0000001f0000780c */ /* 0x000fca0003fc4070 */
[----:B------:R-:W-:Y:S08]  /*73a0*/  BSSY.RECONVERGENT B0, `(.L_x_321) ;  /* 0x0000013000007945 */ /* 0x000ff00003800200 */
        /* <DEDUP_REMOVED lines=10> */
[--C-:B------:R-:W-:Y:S02]  /*7450*/  HADD2.F32 R10, -RZ, R11.reuse.H0_H0 ;  /* 0x2000000bff0a7230 */ /* 0x100fe40000004100 */
[----:B------:R-:W-:Y:S01]  /*7460*/  FADD.FTZ R24, R24, R9 ;  /* 0x0000000918187221 */ /* 0x000fe20000010000 */
[----:B------:R-:W-:Y:S02]  /*7470*/  HADD2.F32 R8, -RZ, R8.H1_H1 ;  /* 0x30000008ff087230 */ /* 0x000fe40000004100 */
[----:B------:R-:W-:Y:S01]  /*7480*/  FADD.FTZ R6, R6, R15 ;  /* 0x0000000f06067221 */ /* 0x000fe20000010000 */
[----:B------:R-:W-:Y:S02]  /*7490*/  HADD2.F32 R11, -RZ, R11.H1_H1 ;  /* 0x3000000bff0b7230 */ /* 0x000fe40000004100 */
[----:B------:R-:W-:Y:S01]  /*74a0*/  FADD.FTZ R25, R25, R10 ;  /* 0x0000000a19197221 */ /* 0x000fe20000010000 */
[----:B------:R-:W-:-:S02]  /*74b0*/  FADD.FTZ R5, R5, R8 ;  /* 0x0000000805057221 */ /* 0x000fc40000010000 */
[----:B------:R-:W-:-:S07]  /*74c0*/  FADD.FTZ R26, R26, R11 ;  /* 0x0000000b1a1a7221 */ /* 0x000fce0000010000 */
.L_x_322:
[----:B------:R-:W-:Y:S05]  /*74d0*/  BSYNC.RECONVERGENT B0 ;  /* 0x0000000000007941 */ /* 0x000fea0003800200 */
.L_x_321:
[----:B------:R-:W-:Y:S06]  /*74e0*/  BAR.SYNC.DEFER_BLOCKING 0x0 ;  /* 0x0000000000007b1d */ /* 0x000fec0000010000 */
[----:B------:R-:W-:Y:S04]  /*74f0*/  BSSY.RECONVERGENT B0, `(.L_x_323) ;  /* 0x0000007000007945 */ /* 0x000fe80003800200 */
[----:B------:R-:W-:Y:S05]  /*7500*/  @P0 BRA `(.L_x_324) ;  /* 0x0000000000140947 */ /* 0x000fea0003800000 */
[----:B0-----:R-:W-:Y:S02]  /*7510*/  F2FP.F16.F32.PACK_AB R8, R5, R6 ;  /* 0x000000060508723e */ /* 0x001fe400000000ff */
[----:B------:R-:W-:Y:S02]  /*7520*/  F2FP.F16.F32.PACK_AB R9, R3, R4 ;  /* 0x000000040309723e */ /* 0x000fe400000000ff */
[----:B------:R-:W-:Y:S02]  /*7530*/  F2FP.F16.F32.PACK_AB R10, R24, R7 ;  /* 0x00000007180a723e */ /* 0x000fe400000000ff */
[----:B------:R-:W-:-:S05]  /*7540*/  F2FP.F16.F32.PACK_AB R11, R26, R25 ;  /* 0x000000191a0b723e */ /* 0x000fca00000000ff */
[----:B------:R1:W-:Y:S02]  /*7550*/  STS.128 [R32+UR4+-0x100], R8 ;  /* 0xffff000820007988 */ /* 0x0003e40008000c04 */
.L_x_324:
[----:B------:R-:W-:Y:S05]  /*7560*/  BSYNC.RECONVERGENT B0 ;  /* 0x0000000000007941 */ /* 0x000fea0003800200 */
.L_x_323:
[----:B------:R-:W-:Y:S06]  /*7570*/  BAR.SYNC.DEFER_BLOCKING 0x0 ;  /* 0x0000000000007b1d */ /* 0x000fec0000010000 */
        /* <DEDUP_REMOVED lines=19> */
.L_x_326:
[----:B------:R-:W-:Y:S05]  /*76b0*/  BSYNC.RECONVERGENT B0 ;  /* 0x0000000000007941 */ /* 0x000fea0003800200 */
.L_x_325:
        /* <DEDUP_REMOVED lines=8> */
.L_x_328:
[----:B------:R-:W-:Y:S05]  /*7740*/  BSYNC.RECONVERGENT B0 ;  /* 0x0000000000007941 */ /* 0x000fea0003800200 */
.L_x_327:
        /* <DEDUP_REMOVED lines=20> */
.L_x_330:
[----:B------:R-:W-:Y:S05]  /*7890*/  BSYNC.RECONVERGENT B0 ;  /* 0x0000000000007941 */ /* 0x000fea0003800200 */
.L_x_329:
[----:B------:R-:W-:Y:S06]  /*78a0*/  BAR.SYNC.DEFER_BLOCKING 0x0 ;  /* 0x0000000000007b1d */ /* 0x000fec0000010000 */
[----:B------:R-:W-:Y:S04]  /*78b0*/  BSSY.RECONVERGENT B0, `(.L_x_331) ;  /* 0x0000007000007945 */ /* 0x000fe80003800200 */
[----:B------:R-:W-:Y:S05]  /*78c0*/  @P5 BRA `(.L_x_332) ;  /* 0x0000000000145947 */ /* 0x000fea0003800000 */
[----:B012---:R-:W-:Y:S02]  /*78d0*/  F2FP.F16.F32.PACK_AB R8, R5, R6 ;  /* 0x000000060508723e */ /* 0x007fe400000000ff */
[----:B------:R-:W-:Y:S02]  /*78e0*/  F2FP.F16.F32.PACK_AB R9, R3, R4 ;  /* 0x000000040309723e */ /* 0x000fe400000000ff */
[----:B------:R-:W-:Y:S02]  /*78f0*/  F2FP.F16.F32.PACK_AB R10, R24, R7 ;  /* 0x00000007180a723e */ /* 0x000fe400000000ff */
[----:B------:R-:W-:-:S05]  /*7900*/  F2FP.F16.F32.PACK_AB R11, R26, R25 ;  /* 0x000000191a0b723e */ /* 0x000fca00000000ff */
[----:B------:R3:W-:Y:S02]  /*7910*/  STS.128 [R13+UR4], R8 ;  /* 0x000000080d007988 */ /* 0x0007e40008000c04 */
.L_x_332:
[----:B------:R-:W-:Y:S05]  /*7920*/  BSYNC.RECONVERGENT B0 ;  /* 0x0000000000007941 */ /* 0x000fea0003800200 */
.L_x_331:
[----:B------:R-:W-:Y:S06]  /*7930*/  BAR.SYNC.DEFER_BLOCKING 0x0 ;  /* 0x0000000000007b1d */ /* 0x000fec0000010000 */
[----:B------:R-:W-:Y:S04]  /*7940*/  BSSY.RECONVERGENT B0, `(.L_x_333) ;  /* 0x0000013000007945 */ /* 0x000fe80003800200 */
[----:B------:R-:W-:Y:S05]  /*7950*/  @P3 BRA `(.L_x_334) ;  /* 0x0000000000443947 */ /* 0x000fea0003800000 */
[----:B012---:R-:W3:Y:S02]  /*7960*/  LDS.128 R32, [R32+UR4] ;  /* 0x0000000420207984 */ /* 0x007ee40008000c00 */
[----:B---3--:R-:W-:Y:S02]  /*7970*/  HADD2.F32 R10, -RZ, R35.H0_H0 ;  /* 0x20000023ff0a7230 */ /* 0x008fe40000004100 */
[--C-:B------:R-:W-:Y:S02]  /*7980*/  HADD2.F32 R9, -RZ, R32.reuse.H0_H0 ;  /* 0x20000020ff097230 */ /* 0x100fe40000004100 */
[----:B------:R-:W-:Y:S02]  /*7990*/  HADD2.F32 R0, -RZ, R32.H1_H1 ;  /* 0x30000020ff007230 */ /* 0x000fe40000004100 */
[----:B------:R-:W-:Y:S01]  /*79a0*/  FADD.FTZ R25, R25, R10 ;  /* 0x0000000a19197221 */ /* 0x000fe20000010000 */
[--C-:B------:R-:W-:Y:S02]  /*79b0*/  HADD2.F32 R11, -RZ, R33.reuse.H0_H0 ;  /* 0x20000021ff0b7230 */ /* 0x100fe40000004100 */
[----:B------:R-:W-:Y:S01]  /*79c0*/  FADD.FTZ R6, R6, R9 ;  /* 0x0000000906067221 */ /* 0x000fe20000010000 */
[----:B------:R-:W-:-:S02]  /*79d0*/  HADD2.F32 R2, -RZ, R33.H1_H1 ;  /* 0x30000021ff027230 */ /* 0x000fc40000004100 */
        /* <DEDUP_REMOVED lines=9> */
.L_x_334:
[----:B------:R-:W-:Y:S05]  /*7a70*/  BSYNC.RECONVERGENT B0 ;  /* 0x0000000000007941 */ /* 0x000fea0003800200 */
.L_x_333:
[----:B------:R-:W-:Y:S06]  /*7a80*/  BAR.SYNC.DEFER_BLOCKING 0x0 ;  /* 0x0000000000007b1d */ /* 0x000fec0000010000 */
[----:B------:R-:W-:Y:S05]  /*7a90*/  @P3 EXIT ;  /* 0x000000000000394d */ /* 0x000fea0003800000 */
[----:B------:R-:W4:Y:S02]  /*7aa0*/  LDCU UR4, c[0x0][0x478] ;  /* 0x00008f00ff0477ac */ /* 0x000f240008000800 */
[----:B----4-:R-:W-:-:S09]  /*7ab0*/  UISETP.NE.AND UP0, UPT, UR4, 0x2, UPT ;  /* 0x000000020400788c */ /* 0x010fd2000bf05270 */
[----:B------:R-:W-:Y:S05]  /*7ac0*/  BRA.U UP0, `(.L_x_335) ;  /* 0x0000000100e07547 */ /* 0x000fea000b800000 */
[----:B0123--:R-:W0:Y:S01]  /*7ad0*/  LDC.64 R8, c[0x0][0x470] ;  /* 0x00011c00ff087b82 */ /* 0x00fe220000000a00 */
        /* <DEDUP_REMOVED lines=16> */
[----:B------:R-:W-:-:S04]  /*7be0*/  PRMT R0, R0, 0x7710, RZ ;  /* 0x0000771000007816 */ /* 0x000fc800000000ff */
[----:B------:R-:W-:-:S03]  /*7bf0*/  SHF.L.U32 R0, R0, 0x10, RZ ;  /* 0x0000001000007819 */ /* 0x000fc600000006ff */
[----:B------:R-:W2:Y:S01]  /*7c00*/  F2I.S8.NTZ R5, R5 ;  /* 0x0000000500057305 */ /* 0x000ea20000202100 */
[----:B-1----:R-:W-:Y:S02]  /*7c10*/  PRMT R24, R24, 0x8880, RZ ;  /* 0x0000888018187816 */ /* 0x002fe400000000ff */
[----:B------:R-:W-:Y:S02]  /*7c20*/  LOP3.LUT R9, R0, 0xff0000, RZ, 0xc0, !PT ;  /* 0x00ff000000097812 */ /* 0x000fe400078ec0ff */
[----:B------:R-:W-:Y:S02]  /*7c30*/  PRMT R0, R24, 0x7710, RZ ;  /* 0x0000771018007816 */ /* 0x000fe400000000ff */
[----:B0-----:R-:W-:Y:S01]  /*7c40*/  PRMT R2, R26, 0x8880, RZ ;  /* 0x000088801a027816 */ /* 0x001fe200000000ff */
[----:B------:R-:W0:Y:S02]  /*7c50*/  F2I.S8.NTZ R4, R4 ;  /* 0x0000000400047305 */ /* 0x000e240000202100 */
[----:B------:R-:W-:Y:S01]  /*7c60*/  IMAD.SHL.U32 R0, R0, 0x100, RZ ;  /* 0x0000010000007824 */ /* 0x000fe200078e00ff */
[----:B------:R-:W-:-:S04]  /*7c70*/  PRMT R2, R2, 0x7710, RZ ;  /* 0x0000771002027816 */ /* 0x000fc800000000ff */
[----:B------:R-:W-:Y:S01]  /*7c80*/  PRMT R9, R9, 0x4210, R2 ;  /* 0x0000421009097816 */ /* 0x000fe20000000002 */
[----:B------:R-:W1:Y:S03]  /*7c90*/  F2I.S8.NTZ R3, R3 ;  /* 0x0000000300037305 */ /* 0x000e660000202100 */
[----:B------:R-:W-:Y:S02]  /*7ca0*/  LOP3.LUT R9, R9, 0xff00, R0, 0xf8, !PT ;  /* 0x0000ff0009097812 */ /* 0x000fe400078ef800 */
[----:B--2---:R-:W-:Y:S02]  /*7cb0*/  PRMT R0, R5, 0x8880, RZ ;  /* 0x0000888005007816 */ /* 0x004fe400000000ff */
[----:B0-----:R-:W-:Y:S01]  /*7cc0*/  PRMT R2, R4, 0x8880, RZ ;  /* 0x0000888004027816 */ /* 0x001fe200000000ff */
[----:B------:R-:W0:Y:S01]  /*7cd0*/  F2I.S8.NTZ R7, R7 ;  /* 0x0000000700077305 */ /* 0x000e220000202100 */
[----:B------:R-:W-:-:S02]  /*7ce0*/  PRMT R0, R0, 0x7710, RZ ;  /* 0x0000771000007816 */ /* 0x000fc400000000ff */
[----:B------:R-:W-:Y:S02]  /*7cf0*/  PRMT R2, R2, 0x7710, RZ ;  /* 0x0000771002027816 */ /* 0x000fe400000000ff */
[----:B-1----:R-:W-:-:S03]  /*7d00*/  PRMT R3, R3, 0x8880, RZ ;  /* 0x0000888003037816 */ /* 0x002fc600000000ff */
[----:B------:R-:W1:Y:S01]  /*7d10*/  F2I.S8.NTZ R6, R6 ;  /* 0x0000000600067305 */ /* 0x000e620000202100 */
[----:B------:R-:W-:Y:S02]  /*7d20*/  LOP3.LUT R4, R2, 0xff, RZ, 0xc0, !PT ;  /* 0x000000ff02047812 */ /* 0x000fe400078ec0ff */
[----:B------:R-:W-:Y:S02]  /*7d30*/  PRMT R3, R3, 0x7710, RZ ;  /* 0x0000771003037816 */ /* 0x000fe400000000ff */
[----:B0-----:R-:W-:Y:S02]  /*7d40*/  PRMT R5, R7, 0x8880, RZ ;  /* 0x0000888007057816 */ /* 0x001fe400000000ff */
[----:B------:R-:W-:Y:S02]  /*7d50*/  LOP3.LUT R3, R3, 0xff, RZ, 0xc0, !PT ;  /* 0x000000ff03037812 */ /* 0x000fe400078ec0ff */
[----:B------:R-:W-:Y:S02]  /*7d60*/  LOP3.LUT R7, R0, 0xff, RZ, 0xc0, !PT ;  /* 0x000000ff00077812 */ /* 0x000fe400078ec0ff */
[----:B------:R-:W-:Y:S01]  /*7d70*/  PRMT R0, R5, 0x7710, RZ ;  /* 0x0000771005007816 */ /* 0x000fe200000000ff */
[----:B------:R-:W-:Y:S01]  /*7d80*/  IMAD.WIDE.U32 R2, R3, 0x1000000, RZ ;  /* 0x0100000003027825 */ /* 0x000fe200078e00ff */
[----:B-1----:R-:W-:-:S02]  /*7d90*/  PRMT R10, R6, 0x8880, RZ ;  /* 0x00008880060a7816 */ /* 0x002fc400000000ff */
[----:B------:R-:W-:Y:S01]  /*7da0*/  LOP3.LUT R9, R9, 0xff, R0, 0xf8, !PT ;  /* 0x000000ff09097812 */ /* 0x000fe200078ef800 */
[----:B------:R-:W-:Y:S01]  /*7db0*/  IMAD.WIDE.U32 R4, R4, 0x10000, RZ ;  /* 0x0001000004047825 */ /* 0x000fe200078e00ff */
[----:B------:R-:W-:-:S03]  /*7dc0*/  PRMT R0, R10, 0x7710, RZ ;  /* 0x000077100a007816 */ /* 0x000fc600000000ff */
[----:B------:R-:W-:Y:S01]  /*7dd0*/  IMAD.WIDE.U32 R6, R7, 0x100, RZ ;  /* 0x0000010007067825 */ /* 0x000fe200078e00ff */
[----:B------:R-:W-:Y:S02]  /*7de0*/  LOP3.LUT R3, R5, R9, R3, 0xfe, !PT ;  /* 0x0000000905037212 */ /* 0x000fe400078efe03 */
[----:B------:R-:W-:Y:S02]  /*7df0*/  LEA.HI.X.SX32 R9, R27, UR5, 0x1, P0 ;  /* 0x000000051b097c11 */ /* 0x000fe400080f0eff */
[----:B------:R-:W-:Y:S02]  /*7e00*/  LOP3.LUT R11, R6, R2, R4, 0xfe, !PT ;  /* 0x00000002060b7212 */ /* 0x000fe400078efe04 */
[----:B------:R-:W-:Y:S02]  /*7e10*/  LOP3.LUT R3, R3, R7, RZ, 0xfc, !PT ;  /* 0x0000000703037212 */ /* 0x000fe400078efcff */
[----:B------:R-:W-:-:S05]  /*7e20*/  LOP3.LUT R2, R11, 0xff, R0, 0xf8, !PT ;  /* 0x000000ff0b027812 */ /* 0x000fca00078ef800 */
[----:B------:R-:W-:Y:S01]  /*7e30*/  STG.E.64 desc[UR36][R8.64], R2 ;  /* 0x0000000208007986 */ /* 0x000fe2000c101b24 */
[----:B------:R-:W-:Y:S05]  /*7e40*/  EXIT ;  /* 0x000000000000794d */ /* 0x000fea0003800000 */
.L_x_335:
[----:B0123--:R-:W0:Y:S01]  /*7e50*/  LDC.64 R8, c[0x0][0x380] ;  /* 0x0000e000ff087b82 */ /* 0x00fe220000000a00 */
[----:B------:R-:W-:Y:S02]  /*7e60*/  IADD3 R27, PT, PT, R27, UR47, RZ ;  /* 0x0000002f1b1b7c10 */ /* 0x000fe4000fffe0ff */
        /* <DEDUP_REMOVED lines=10> */
.L_x_255:
[----:B------:R-:W-:Y:S02]  /*7f10*/  HFMA2 R11, -RZ, RZ, 0, 1.847743988037109375e-06 ;  /* 0x0000001fff0b7431 */ /* 0x000fe400000001ff */
[----:B------:R-:W-:Y:S01]  /*7f20*/  IMAD.MOV.U32 R12, RZ, RZ, 0x8 ;  /* 0x00000008ff0c7424 */ /* 0x000fe200078e00ff */
[----:B------:R-:W-:-:S07]  /*7f30*/  MOV R15, 0xffff ;  /* 0x0000ffff000f7802 */ /* 0x000fce0000000f00 */
[----:B01----:R-:W-:Y:S05]  /*7f40*/  WARPSYNC.COLLECTIVE R15, `(.L_x_336) ;  /* 0x000000000f087348 */ /* 0x003fea0003c00000 */
[----:B------:R2:W3:Y:S02]  /*7f50*/  SHFL.BFLY P6, R14, R13, R12, R11 ;  /* 0x0c00000c0d0e7389 */ /* 0x0004e400000c000b */
[----:B0123--:R-:W-:Y:S05]  /*7f60*/  ENDCOLLECTIVE ;  /* 0x000000000000791b */ /* 0x00ffea0003800000 */
.L_x_336:
[----:B------:R-:W-:Y:S02]  /*7f70*/  HFMA2 R12, -RZ, RZ, 0, 2.384185791015625e-07 ;  /* 0x00000004ff0c7431 */ /* 0x000fe400000001ff */
[----:B------:R-:W-:-:S04]  /*7f80*/  FADD.FTZ R0, R13, R14 ;  /* 0x0000000e0d007221 */ /* 0x000fc80000010000 */
[----:B------:R-:W-:-:S07]  /*7f90*/  IMAD.MOV.U32 R13, RZ, RZ, R0 ;  /* 0x000000ffff0d7224 */ /* 0x000fce00078e0000 */
[----:B------:R-:W-:Y:S05]  /*7fa0*/  WARPSYNC.COLLECTIVE R15, `(.L_x_337) ;  /* 0x000000000f087348 */ /* 0x000fea0003c00000 */
[----:B------:R0:W1:Y:S02]  /*7fb0*/  SHFL.BFLY P6, R14, R13, R12, R11 ;  /* 0x0c00000c0d0e7389 */ /* 0x00006400000c000b */
[----:B01----:R-:W-:Y:S05]  /*7fc0*/  ENDCOLLECTIVE ;  /* 0x000000000000791b */ /* 0x003fea0003800000 */
.L_x_337:
[----:B------:R-:W-:Y:S02]  /*7fd0*/  IMAD.MOV.U32 R12, RZ, RZ, 0x2 ;  /* 0x00000002ff0c7424 */ /* 0x000fe400078e00ff */
[----:B------:R-:W-:-:S05]  /*7fe0*/  FADD.FTZ R4, R0, R14 ;  /* 0x0000000e00047221 */ /* 0x000fca0000010000 */
[----:B------:R-:W-:-:S07]  /*7ff0*/  MOV R13, R4 ;  /* 0x00000004000d7202 */ /* 0x000fce0000000f00 */
[----:B------:R-:W-:Y:S05]  /*8000*/  WARPSYNC.COLLECTIVE R15, `(.L_x_338) ;  /* 0x000000000f087348 */ /* 0x000fea0003c00000 */
[----:B------:R0:W1:Y:S02]  /*8010*/  SHFL.BFLY P6, R14, R13, R12, R11 ;  /* 0x0c00000c0d0e7389 */ /* 0x00006400000c000b */
[----:B01----:R-:W-:Y:S05]  /*8020*/  ENDCOLLECTIVE ;  /* 0x000000000000791b */ /* 0x003fea0003800000 */
.L_x_338:
[----:B------:R-:W-:Y:S02]  /*8030*/  HFMA2 R12, -RZ, RZ, 0, 5.9604644775390625e-08 ;  /* 0x00000001ff0c7431 */ /* 0x000fe400000001ff */
[----:B------:R-:W-:-:S05]  /*8040*/  FADD.FTZ R5, R4, R14 ;  /* 0x0000000e04057221 */ /* 0x000fca0000010000 */
[----:B------:R-:W-:-:S07]  /*8050*/  MOV R13, R5 ;  /* 0x00000005000d7202 */ /* 0x000fce0000000f00 */
[----:B------:R-:W-:Y:S05]  /*8060*/  WARPSYNC.COLLECTIVE R15, `(.L_x_339) ;  /* 0x000000000f087348 */ /* 0x000fea0003c00000 */
[----:B------:R0:W1:Y:S02]  /*8070*/  SHFL.BFLY P6, R14, R13, R12, R11 ;  /* 0x0c00000c0d0e7389 */ /* 0x00006400000c000b */
[----:B01----:R-:W-:Y:S05]  /*8080*/  ENDCOLLECTIVE ;  /* 0x000000000000791b */ /* 0x003fea0003800000 */
.L_x_339:
[----:B------:R-:W-:Y:S05]  /*8090*/  BRA `(.L_x_340) ;  /* 0xffffff9800ec7947 */ /* 0x000fea000383ffff */
.L_x_266:
[----:B------:R-:W-:Y:S01]  /*80a0*/  BSSY B1, `(.L_x_341) ;  /* 0x0000007000017945 */ /* 0x000fe20003800000 */
[----:B------:R-:W-:Y:S01]  /*80b0*/  IMAD.MOV.U32 R12, RZ, RZ, 0x2 ;  /* 0x00000002ff0c7424 */ /* 0x000fe200078e00ff */
[----:B------:R-:W-:Y:S02]  /*80c0*/  MOV R11, 0x1f ;  /* 0x0000001f000b7802 */ /* 0x000fe40000000f00 */
[----:B------:R-:W-:-:S07]  /*80d0*/  MOV R15, 0xffffffff ;  /* 0xffffffff000f7802 */ /* 0x000fce0000000f00 */
[----:B--2---:R-:W-:Y:S05]  /*80e0*/  WARPSYNC.COLLECTIVE R15, `(.L_x_342) ;  /* 0x000000000f087348 */ /* 0x004fea0003c00000 */
[----:B------:R0:W1:Y:S02]  /*80f0*/  SHFL.BFLY P6, R14, R13, R12, R11 ;  /* 0x0c00000c0d0e7389 */ /* 0x00006400000c000b */
[----:B012---:R-:W-:Y:S05]  /*8100*/  ENDCOLLECTIVE ;  /* 0x000000000000791b */ /* 0x007fea0003800000 */
.L_x_342:
[----:B------:R-:W-:Y:S05]  /*8110*/  BSYNC B1 ;  /* 0x0000000000017941 */ /* 0x000fea0003800000 */
.L_x_341:
[----:B------:R-:W-:Y:S01]  /*8120*/  FADD.FTZ R13, R13, R14 ;  /* 0x0000000e0d0d7221 */ /* 0x000fe20000010000 */
[----:B------:R-:W-:Y:S01]  /*8130*/  IMAD.MOV.U32 R12, RZ, RZ, 0x1 ;  /* 0x00000001ff0c7424 */ /* 0x000fe200078e00ff */
[----:B------:R-:W-:Y:S02]  /*8140*/  MOV R11, 0x1f ;  /* 0x0000001f000b7802 */ /* 0x000fe40000000f00 */
[----:B------:R-:W-:-:S07]  /*8150*/  MOV R15, 0xffffffff ;  /* 0xffffffff000f7802 */ /* 0x000fce0000000f00 */
[----:B------:R-:W-:Y:S05]  /*8160*/  WARPSYNC.COLLECTIVE R15, `(.L_x_343) ;  /* 0x000000000f087348 */ /* 0x000fea0003c00000 */
[----:B------:R0:W1:Y:S02]  /*8170*/  SHFL.BFLY P6, R14, R13, R12, R11 ;  /* 0x0c00000c0d0e7389 */ /* 0x00006400000c000b */
[----:B01----:R-:W-:Y:S05]  /*8180*/  ENDCOLLECTIVE ;  /* 0x000000000000791b */ /* 0x003fea0003800000 */
.L_x_343:
[----:B------:R-:W-:Y:S05]  /*8190*/  BRA `(.L_x_344) ;  /* 0xffffffa800b07947 */ /* 0x000fea000383ffff */
.L_x_270:
[----:B------:R-:W-:Y:S01]  /*81a0*/  HFMA2 R12, -RZ, RZ, 0, 9.5367431640625e-07 ;  /* 0x00000010ff0c7431 */ /* 0x000fe200000001ff */
[----:B------:R-:W-:Y:S01]  /*81b0*/  BSSY B0, `(.L_x_345) ;  /* 0x0000007000007945 */ /* 0x000fe20003800000 */
[----:B------:R-:W-:Y:S01]  /*81c0*/  IMAD.MOV.U32 R13, RZ, RZ, R3 ;  /* 0x000000ffff0d7224 */ /* 0x000fe200078e0003 */
[----:B------:R-:W-:Y:S01]  /*81d0*/  MOV R11, 0x1f ;  /* 0x0000001f000b7802 */ /* 0x000fe20000000f00 */
[----:B------:R-:W-:-:S07]  /*81e0*/  IMAD.MOV.U32 R15, RZ, RZ, -0x1 ;  /* 0xffffffffff0f7424 */ /* 0x000fce00078e00ff */
[----:B0-234-:R-:W-:Y:S05]  /*81f0*/  WARPSYNC.COLLECTIVE R15, `(.L_x_346) ;  /* 0x000000000f087348 */ /* 0x01dfea0003c00000 */
[----:B------:R1:W0:Y:S02]  /*8200*/  SHFL.BFLY P6, R14, R13, R12, R11 ;  /* 0x0c00000c0d0e7389 */ /* 0x00022400000c000b */
[----:B01234-:R-:W-:Y:S05]  /*8210*/  ENDCOLLECTIVE ;  /* 0x000000000000791b */ /* 0x01ffea0003800000 */
.L_x_346:
[----:B------:R-:W-:Y:S05]  /*8220*/  BSYNC B0 ;  /* 0x0000000000007941 */ /* 0x000fea0003800000 */
.L_x_345:
[----:B------:R-:W-:Y:S01]  /*8230*/  HFMA2 R12, -RZ, RZ, 0, 4.76837158203125e-07 ;  /* 0x00000008ff0c7431 */ /* 0x000fe200000001ff */
[----:B------:R-:W-:Y:S01]  /*8240*/  FMNMX.FTZ R13, R14, R3, !PT ;  /* 0x000000030e0d7209 */ /* 0x000fe20007810000 */
[----:B------:R-:W-:Y:S01]  /*8250*/  IMAD.MOV.U32 R15, RZ, RZ, -0x1 ;  /* 0xffffffffff0f7424 */ /* 0x000fe200078e00ff */
[----:B------:R-:W-:-:S07]  /*8260*/  MOV R11, 0x1f ;  /* 0x0000001f000b7802 */ /* 0x000fce0000000f00 */
[----:B------:R-:W-:Y:S05]  /*8270*/  WARPSYNC.COLLECTIVE R15, `(.L_x_347) ;  /* 0x000000000f087348 */ /* 0x000fea0003c00000 */
[----:B------:R0:W1:Y:S02]  /*8280*/  SHFL.BFLY P6, R14, R13, R12, R11 ;  /* 0x0c00000c0d0e7389 */ /* 0x00006400000c000b */
[----:B01----:R-:W-:Y:S05]  /*8290*/  ENDCOLLECTIVE ;  /* 0x000000000000791b */ /* 0x003fea0003800000 */
.L_x_347:
[----:B------:R-:W-:Y:S01]  /*82a0*/  HFMA2 R12, -RZ, RZ, 0, 2.384185791015625e-07 ;  /* 0x00000004ff0c7431 */ /* 0x000fe200000001ff */
[----:B------:R-:W-:-:S04]  /*82b0*/  FMNMX.FTZ R4, R13, R14, !PT ;  /* 0x0000000e0d047209 */ /* 0x000fc80007810000 */
[----:B------:R-:W-:-:S07]  /*82c0*/  MOV R13, R4 ;  /* 0x00000004000d7202 */ /* 0x000fce0000000f00 */
[----:B------:R-:W-:Y:S05]  /*82d0*/  WARPSYNC.COLLECTIVE R15, `(.L_x_348) ;  /* 0x000000000f087348 */ /* 0x000fea0003c00000 */
[----:B------:R0:W1:Y:S02]  /*82e0*/  SHFL.BFLY P6, R14, R13, R12, R11 ;  /* 0x0c00000c0d0e7389 */ /* 0x00006400000c000b */
[----:B01----:R-:W-:Y:S05]  /*82f0*/  ENDCOLLECTIVE ;  /* 0x000000000000791b */ /* 0x003fea0003800000 */
.L_x_348:
[----:B------:R-:W-:Y:S05]  /*8300*/  BRA `(.L_x_349) ;  /* 0xffffffac00387947 */ /* 0x000fea000383ffff */
.L_x_350:
        /* <DEDUP_REMOVED lines=15> */
.L_x_2684:


//--------------------- .text._ZN4mmha33masked_multihead_attention_kernelItLi32ELi32ELi1ELi4ELi256ELb1ELb0EEEv26Multihead_attention_paramsIT_XT5_EE --------------------------
	.section	.text._ZN4mmha33masked_multihead_attention_kernelItLi32ELi32ELi1ELi4ELi256ELb1ELb0EEEv26Multihead_attention_paramsIT_XT5_EE,"ax",@progbits
	.align	128
        .global         _ZN4mmha33masked_multihead_attention_kernelItLi32ELi32ELi1ELi4ELi256ELb1ELb0EEEv26Multihead_attention_paramsIT_XT5_EE
        .type           _ZN4mmha33masked_multihead_attention_kernelItLi32ELi32ELi1ELi4ELi256ELb1ELb0EEEv26Multihead_attention_paramsIT_XT5_EE,@function
        .size           _ZN4mmha33masked_multihead_attention_kernelItLi32ELi32ELi1ELi4ELi256ELb1ELb0EEEv26Multihead_attention_paramsIT_XT5_EE,(.L_x_2685 - _ZN4mmha33masked_multihead_attention_kernelItLi32ELi32ELi1ELi4ELi256ELb1ELb0EEEv26Multihead_attention_paramsIT_XT5_EE)
        .other          _ZN4mmha33masked_multihead_attention_kernelItLi32ELi32ELi1ELi4ELi256ELb1ELb0EEEv26Multihead_attention_paramsIT_XT5_EE,@"STO_CUDA_ENTRY STV_DEFAULT"
_ZN4mmha33masked_multihead_attention_kernelItLi32ELi32ELi1ELi4ELi256ELb1ELb0EEEv26Multihead_attention_paramsIT_XT5_EE:
.text._ZN4mmha33masked_multihead_attention_kernelItLi32ELi32ELi1ELi4ELi256ELb1ELb0EEEv26Multihead_attention_paramsIT_XT5_EE:
        /* <DEDUP_REMOVED lines=14> */
.L_x_351:
[----:B------:R-:W1:Y:S01]  /*00e0*/  LDCU.64 UR4, c[0x0][0x498] ;  /* 0x00009300ff0477ac */ /* 0x000e620008000a00 */
[----:B------:R-:W2:Y:S01]  /*00f0*/  S2R R6, SR_CTAID.Y ;  /* 0x0000000000067919 */ /* 0x000ea20000002600 */
[----:B------:R-:W3:Y:S01]  /*0100*/  LDCU UR7, c[0x0][0x3f0] ;  /* 0x00007e00ff0777ac */ /* 0x000ee20008000800 */
[----:B------:R-:W4:Y:S01]  /*0110*/  LDCU UR8, c[0x0][0x3f4] ;  /* 0x00007e80ff0877ac */ /* 0x000f220008000800 */
[----:B------:R-:W0:Y:S01]  /*0120*/  LDCU UR9, c[0x0][0x40c] ;  /* 0x00008180ff0977ac */ /* 0x000e220008000800 */
[----:B------:R-:W0:Y:S01]  /*0130*/  S2R R61, SR_TID.X ;  /* 0x00000000003d7919 */ /* 0x000e220000002100 */
[----:B------:R-:W0:Y:S01]  /*0140*/  S2UR UR46, SR_CTAID.X ;  /* 0x00000000002e79c3 */ /* 0x000e220000002500 */
[----:B-1----:R-:W-:Y:S01]  /*0150*/  UIMAD.WIDE.U32 UR4, UR43, 0x4, UR4 ;  /* 0x000000042b0478a5 */ /* 0x002fe2000f8e0004 */
[----:B---3--:R-:W-:-:S06]  /*0160*/  MOV R0, UR7 ;  /* 0x0000000700007c02 */ /* 0x008fcc0008000f00 */
[----:B------:R-:W1:Y:S01]  /*0170*/  LDC.64 R16, c[0x0][0x418] ;  /* 0x00010600ff107b82 */ /* 0x000e620000000a00 */
[----:B------:R-:W-:Y:S02]  /*0180*/  MOV R2, UR4 ;  /* 0x0000000400027c02 */ /* 0x000fe40008000f00 */
[----:B------:R-:W-:Y:S02]  /*0190*/  MOV R3, UR5 ;  /* 0x0000000500037c02 */ /* 0x000fe40008000f00 */
[----:B------:R-:W-:-:S03]  /*01a0*/  IABS R7, R0 ;  /* 0x0000000000077213 */ /* 0x000fc60000000000 */
[----:B------:R3:W4:Y:S01]  /*01b0*/  LDG.E R11, desc[UR36][R2.64] ;  /* 0x00000024020b7981 */ /* 0x000722000c1e1900 */
[----:B------:R-:W2:Y:S08]  /*01c0*/  I2F.RP R0, R7 ;  /* 0x0000000700007306 */ /* 0x000eb00000209400 */
[----:B--2---:R-:W2:Y:S02]  /*01d0*/  MUFU.RCP R0, R0 ;  /* 0x0000000000007308 */ /* 0x004ea40000001000 */
[----:B--2---:R-:W-:-:S06]  /*01e0*/  VIADD R4, R0, 0xffffffe ;  /* 0x0ffffffe00047836 */ /* 0x004fcc0000000000 */
[----:B------:R2:W0:Y:S01]  /*01f0*/  F2I.FTZ.U32.TRUNC.NTZ R5, R4 ;  /* 0x0000000400057305 */ /* 0x000422000021f000 */
[----:B------:R-:W-:Y:S01]  /*0200*/  IABS R0, R6 ;  /* 0x0000000600007213 */ /* 0x000fe20000000000 */
[----:B--2---:R-:W-:Y:S01]  /*0210*/  IMAD.MOV.U32 R4, RZ, RZ, RZ ;  /* 0x000000ffff047224 */ /* 0x004fe200078e00ff */
[----:B0-----:R-:W-:-:S05]  /*0220*/  IADD3 R8, PT, PT, RZ, -R5, RZ ;  /* 0x80000005ff087210 */ /* 0x001fca0007ffe0ff */
[----:B------:R-:W-:-:S04]  /*0230*/  IMAD R9, R8, R7, RZ ;  /* 0x0000000708097224 */ /* 0x000fc800078e02ff */
[----:B------:R-:W-:-:S06]  /*0240*/  IMAD.HI.U32 R5, R5, R9, R4 ;  /* 0x0000000905057227 */ /* 0x000fcc00078e0004 */
[----:B------:R-:W-:-:S05]  /*0250*/  IMAD.HI.U32 R5, R5, R0, RZ ;  /* 0x0000000005057227 */ /* 0x000fca00078e00ff */
[----:B------:R-:W-:-:S13]  /*0260*/  R2UR UR6, R5 ;  /* 0x00000000050672ca */ /* 0x000fda00000e0000 */
[----:B------:R-:W-:-:S05]  /*0270*/  IADD3 R4, PT, PT, RZ, -UR6, RZ ;  /* 0x80000006ff047c10 */ /* 0x000fca000fffe0ff */
[C---:B------:R-:W-:Y:S01]  /*0280*/  IMAD R0, R7.reuse, R4, R0 ;  /* 0x0000000407007224 */ /* 0x040fe200078e0200 */
[----:B---3--:R-:W-:Y:S01]  /*0290*/  MOV R2, UR6 ;  /* 0x0000000600027c02 */ /* 0x008fe20008000f00 */
[----:B------:R-:W0:Y:S03]  /*02a0*/  LDC.64 R4, c[0x0][0x460] ;  /* 0x00011800ff047b82 */ /* 0x000e260000000a00 */
[----:B------:R-:W-:-:S13]  /*02b0*/  ISETP.GT.U32.AND P0, PT, R7, R0, PT ;  /* 0x000000000700720c */ /* 0x000fda0003f04070 */
[----:B------:R-:W-:Y:S01]  /*02c0*/  @!P0 IADD3 R2, PT, PT, R2, 0x1, RZ ;  /* 0x0000000102028810 */ /* 0x000fe20007ffe0ff */
[----:B------:R-:W-:-:S03]  /*02d0*/  @!P0 IMAD.IADD R0, R0, 0x1, -R7 ;  /* 0x0000000100008824 */ /* 0x000fc600078e0a07 */
[----:B------:R-:W-:Y:S02]  /*02e0*/  @!P0 R2UR UR6, R2 ;  /* 0x00000000020682ca */ /* 0x000fe400000e0000 */
[----:B------:R-:W-:Y:S02]  /*02f0*/  ISETP.GE.U32.AND P1, PT, R0, R7, PT ;  /* 0x000000070000720c */ /* 0x000fe40003f26070 */
[----:B----4-:R-:W-:Y:S02]  /*0300*/  MOV R12, UR8 ;  /* 0x00000008000c7c02 */ /* 0x010fe40008000f00 */
[----:B0-----:R-:W-:-:S07]  /*0310*/  ISETP.NE.U32.AND P0, PT, R4, RZ, PT ;  /* 0x000000ff0400720c */ /* 0x001fce0003f05070 */
[----:B------:R-:W-:Y:S02]  /*0320*/  MOV R0, UR6 ;  /* 0x0000000600007c02 */ /* 0x000fe40008000f00 */
[----:B------:R-:W-:Y:S02]  /*0330*/  IABS R3, R12 ;  /* 0x0000000c00037213 */ /* 0x000fe40000000000 */
[----:B------:R-:W-:Y:S02]  /*0340*/  @P1 IADD3 R0, PT, PT, R0, 0x1, RZ ;  /* 0x0000000100001810 */ /* 0x000fe40007ffe0ff */
[----:B------:R-:W-:Y:S02]  /*0350*/  ISETP.NE.AND.EX P0, PT, R5, RZ, PT, P0 ;  /* 0x000000ff0500720c */ /* 0x000fe40003f05300 */
        /* <DEDUP_REMOVED lines=8> */
[----:B------:R-:W2:Y:S01]  /*03e0*/  @UP2 LDCU.64 UR4, c[0x0][0x460] ;  /* 0x00008c00ff0427ac */ /* 0x000ea20008000a00 */
[----:B------:R-:W-:Y:S01]  /*03f0*/  UMOV UR41, UR6 ;  /* 0x0000000600297c82 */ /* 0x000fe20008000000 */
[----:B------:R-:W-:Y:S01]  /*0400*/  PLOP3.LUT P0, PT, PT, PT, UP2, 0x80, 0x8 ;  /* 0x000000000008781c */ /* 0x000fe20003f0f028 */
[----:B------:R-:W-:-:S05]  /*0410*/  @!UP1 UIADD3 UR41, UPT, UPT, -UR41, URZ, URZ ;  /* 0x000000ff29299290 */ /* 0x000fca000fffe1ff */
[----:B------:R-:W-:Y:S01]  /*0420*/  @!UP0 ULOP3.LUT UR41, URZ, UR7, URZ, 0x33, !UPT ;  /* 0x00000007ff298292 */ /* 0x000fe2000f8e33ff */
[----:B------:R-:W3:Y:S01]  /*0430*/  LDCU UR7, c[0x0][0x3e8] ;  /* 0x00007d00ff0777ac */ /* 0x000ee20008000800 */
[----:B0-----:R-:W-:Y:S01]  /*0440*/  IADD3 R6, PT, PT, R0, 0xffffffe, RZ ;  /* 0x0ffffffe00067810 */ /* 0x001fe20007ffe0ff */
[----:B------:R-:W0:Y:S03]  /*0450*/  LDCU UR6, c[0x0][0x3f8] ;  /* 0x00007f00ff0677ac */ /* 0x000e260008000800 */
[----:B------:R4:W1:Y:S01]  /*0460*/  F2I.FTZ.U32.TRUNC.NTZ R7, R6 ;  /* 0x0000000600077305 */ /* 0x000862000021f000 */
[----:B--2---:R-:W-:-:S06]  /*0470*/  @UP2 UIMAD.WIDE UR4, UR41, 0x4, UR4 ;  /* 0x00000004290428a5 */ /* 0x004fcc000f8e0204 */
[----:B------:R-:W-:Y:S01]  /*0480*/  MOV R4, UR4 ;  /* 0x0000000400047c02 */ /* 0x000fe20008000f00 */
[----:B------:R-:W-:Y:S02]  /*0490*/  IMAD.U32 R5, RZ, RZ, UR5 ;  /* 0x00000005ff057e24 */ /* 0x000fe4000f8e00ff */
[----:B----4-:R-:W-:-:S03]  /*04a0*/  HFMA2 R6, -RZ, RZ, 0, 0 ;  /* 0x00000000ff067431 */ /* 0x010fc600000001ff */
[----:B------:R1:W5:Y:S02]  /*04b0*/  @P0 LDG.E R10, desc[UR36][R4.64] ;  /* 0x00000024040a0981 */ /* 0x000364000c1e1900 */
[----:B-1----:R-:W-:-:S05]  /*04c0*/  IADD3 R4, PT, PT, RZ, -R7, RZ ;  /* 0x80000007ff047210 */ /* 0x002fca0007ffe0ff */
[----:B------:R-:W-:-:S04]  /*04d0*/  IMAD R5, R4, R3, RZ ;  /* 0x0000000304057224 */ /* 0x000fc800078e02ff */
[----:B------:R-:W-:Y:S01]  /*04e0*/  IMAD.HI.U32 R7, R7, R5, R6 ;  /* 0x0000000507077227 */ /* 0x000fe200078e0006 */
[----:B------:R-:W-:-:S13]  /*04f0*/  R2UR UR45, R11 ;  /* 0x000000000b2d72ca */ /* 0x000fda00000e0000 */
[----:B------:R-:W-:-:S06]  /*0500*/  UIADD3 UR47, UPT, UPT, UR45, -0x1, URZ ;  /* 0xffffffff2d2f7890 */ /* 0x000fcc000fffe0ff */
[----:B------:R-:W-:-:S05]  /*0510*/  IMAD.U32 R14, RZ, RZ, UR47 ;  /* 0x0000002fff0e7e24 */ /* 0x000fca000f8e00ff */
[----:B------:R-:W-:-:S05]  /*0520*/  IABS R0, R14 ;  /* 0x0000000e00007213 */ /* 0x000fca0000000000 */
        /* <DEDUP_REMOVED lines=8> */
[----:B---3--:R-:W-:Y:S01]  /*05b0*/  UISETP.NE.AND UP1, UPT, UR7, URZ, UPT ;  /* 0x000000ff0700728c */ /* 0x008fe2000bf25270 */
[----:B------:R-:W-:Y:S01]  /*05c0*/  ISETP.GT.U32.AND P3, PT, R61, 0xf, PT ;  /* 0x0000000f3d00780c */ /* 0x000fe20003f64070 */
[----:B------:R-:W-:Y:S02]  /*05d0*/  UP2UR UR44, UPR, URZ, 0x4 ;  /* 0x00000004ff2c7883 */ /* 0x000fe40008000000 */
[----:B------:R-:W-:-:S08]  /*05e0*/  UISETP.GE.AND UP2, UPT, UR47, URZ, UPT ;  /* 0x000000ff2f00728c */ /* 0x000fd0000bf46270 */
[----:B------:R-:W-:Y:S01]  /*05f0*/  @!P0 IADD3 R3, PT, PT, -R3, UR40, RZ ;  /* 0x0000002803038c10 */ /* 0x000fe2000fffe1ff */
[----:B------:R-:W-:-:S03]  /*0600*/  UISETP.NE.AND UP0, UPT, UR8, URZ, UPT ;  /* 0x000000ff0800728c */ /* 0x000fc6000bf05270 */
[----:B------:R-:W-:Y:S01]  /*0610*/  @!P0 R2UR UR40, R3 ;  /* 0x00000000032882ca */ /* 0x000fe200000e0000 */
[----:B0-----:R-:W-:Y:S02]  /*0620*/  UIMAD UR42, UR43, UR6, UR46 ;  /* 0x000000062b2a72a4 */ /* 0x001fe4000f8e022e */
[----:B------:R-:W-:Y:S01]  /*0630*/  @UP1 USHF.L.U32 UR5, UR46, 0x5, URZ ;  /* 0x000000052e051899 */ /* 0x000fe200080006ff */
[----:B------:R-:W-:Y:S01]  /*0640*/  BSSY.RECONVERGENT B0, `(.L_x_352) ;  /* 0x000001c000007945 */ /* 0x000fe20003800200 */
[----:B------:R-:W-:Y:S01]  /*0650*/  @!UP1 USHF.L.U32 UR4, UR42, 0x5, URZ ;  /* 0x000000052a049899 */ /* 0x000fe200080006ff */
[----:B------:R-:W-:Y:S01]  /*0660*/  HFMA2 R25, -RZ, RZ, 0, 0 ;  /* 0x00000000ff197431 */ /* 0x000fe200000001ff */
[----:B------:R-:W-:Y:S01]  /*0670*/  UMOV UR38, URZ ;  /* 0x000000ff00267c82 */ /* 0x000fe20008000000 */
[----:B------:R-:W-:Y:S02]  /*0680*/  @UP1 UIMAD UR4, UR43, UR7, UR5 ;  /* 0x000000072b0412a4 */ /* 0x000fe4000f8e0205 */
[----:B------:R-:W-:-:S03]  /*0690*/  UIMAD UR41, UR41, UR6, URZ ;  /* 0x00000006292972a4 */ /* 0x000fc6000f8e02ff */
[----:B------:R-:W-:Y:S02]  /*06a0*/  @!UP2 UIADD3 UR40, UPT, UPT, -UR40, URZ, URZ ;  /* 0x000000ff2828a290 */ /* 0x000fe4000fffe1ff */
[----:B------:R-:W-:Y:S01]  /*06b0*/  @!UP0 ULOP3.LUT UR40, URZ, UR8, URZ, 0x33, !UPT ;  /* 0x00000008ff288292 */ /* 0x000fe2000f8e33ff */
[----:B------:R-:W-:Y:S01]  /*06c0*/  P2R R2, PR, RZ, 0x4 ;  /* 0x00000004ff027803 */ /* 0x000fe20000000000 */
[----:B------:R-:W-:Y:S01]  /*06d0*/  IMAD.SHL.U32 R3, R61, 0x2, RZ ;  /* 0x000000023d037824 */ /* 0x000fe200078e00ff */
[----:B------:R-:W-:Y:S09]  /*06e0*/  @P3 BRA `(.L_x_353) ;  /* 0x0000000000443947 */ /* 0x000ff20003800000 */
[----:B------:R-:W0:Y:S01]  /*06f0*/  LDC R0, c[0x0][0x478] ;  /* 0x00011e00ff007b82 */ /* 0x000e220000000800 */
[----:B------:R-:W-:Y:S02]  /*0700*/  IADD3 R15, PT, PT, R3, UR4, RZ ;  /* 0x00000004030f7c10 */ /* 0x000fe4000fffe0ff */
        /* <DEDUP_REMOVED lines=15> */
.L_x_353:
[----:B------:R-:W-:Y:S05]  /*0800*/  BSYNC.RECONVERGENT B0 ;  /* 0x0000000000007941 */ /* 0x000fea0003800200 */
.L_x_352:
[----:B------:R-:W1:Y:S01]  /*0810*/  LDCU.64 UR10, c[0x0][0x3a0] ;  /* 0x00007400ff0a77ac */ /* 0x000e620008000a00 */
[----:B------:R-:W-:Y:S01]  /*0820*/  ISETP.NE.U32.AND P0, PT, R16, RZ, PT ;  /* 0x000000ff1000720c */ /* 0x000fe20003f05070 */
[----:B------:R-:W2:Y:S01]  /*0830*/  @!P3 LDC.64 R4, c[0x0][0x3b8] ;  /* 0x0000ee00ff04bb82 */ /* 0x000ea20000000a00 */
[----:B------:R-:W-:Y:S01]  /*0840*/  R2UR UR7, R17 ;  /* 0x00000000110772ca */ /* 0x000fe200000e0000 */
[----:B------:R-:W3:Y:S01]  /*0850*/  LDCU.64 UR4, c[0x0][0x390] ;  /* 0x00007200ff0477ac */ /* 0x000ee20008000a00 */
[----:B------:R-:W-:Y:S01]  /*0860*/  LOP3.LUT R17, R3, 0x6, RZ, 0xc0, !PT ;  /* 0x0000000603117812 */ /* 0x000fe200078ec0ff */
[----:B------:R-:W-:Y:S01]  /*0870*/  IMAD.MOV.U32 R16, RZ, RZ, RZ ;  /* 0x000000ffff107224 */ /* 0x000fe200078e00ff */
[----:B------:R-:W-:Y:S01]  /*0880*/  SHF.R.U32.HI R19, RZ, 0x2, R61 ;  /* 0x00000002ff137819 */ /* 0x000fe2000001163d */
[----:B------:R-:W-:Y:S01]  /*0890*/  VOTEU.ANY UP1, P2 ;  /* 0x0000000000ff7886 */ /* 0x000fe20001020100 */
[----:B------:R-:W-:Y:S01]  /*08a0*/  PLOP3.LUT P4, PT, PT, PT, UP1, 0x80, 0x8 ;  /* 0x000000000008781c */ /* 0x000fe20003f8f018 */
[----:B------:R-:W-:-:S02]  /*08b0*/  USHF.L.U32 UR42, UR42, 0x5, URZ ;  /* 0x000000052a2a7899 */ /* 0x000fc400080006ff */
[----:B------:R-:W-:Y:S02]  /*08c0*/  @!P3 IMAD R13, R19, UR8, R14 ;  /* 0x00000008130dbc24 */ /* 0x000fe4000f8e020e */
[----:B------:R-:W-:Y:S01]  /*08d0*/  VOTEU.ANY UP0, P0 ;  /* 0x0000000000ff7886 */ /* 0x000fe20000000100 */
[----:B------:R-:W-:Y:S01]  /*08e0*/  PLOP3.LUT P0, PT, PT, PT, UP1, 0x40, 0x4 ;  /* 0x000000000004781c */ /* 0x000fe20003f0e818 */
[----:B------:R-:W-:Y:S01]  /*08f0*/  UISETP.NE.AND.EX UP0, UPT, UR7, URZ, UPT, UP0 ;  /* 0x000000ff0700728c */ /* 0x000fe2000bf05300 */
[----:B------:R-:W-:Y:S01]  /*0900*/  @!P3 IMAD R0, R12, UR42, R17 ;  /* 0x0000002a0c00bc24 */ /* 0x000fe2000f8e0211 */
[----:B-1----:R-:W-:Y:S01]  /*0910*/  ISETP.NE.U32.AND P1, PT, RZ, UR10, PT ;  /* 0x0000000aff007c0c */ /* 0x002fe2000bf25070 */
[----:B------:R-:W1:Y:S01]  /*0920*/  LDC R14, c[0x0][0x400] ;  /* 0x00010000ff0e7b82 */ /* 0x000e620000000800 */
[----:B------:R-:W-:Y:S02]  /*0930*/  ISETP.GT.U32.OR P0, PT, R61, 0xf, P0 ;  /* 0x0000000f3d00780c */ /* 0x000fe40000704470 */
[----:B------:R-:W-:-:S02]  /*0940*/  ISETP.NE.AND.EX P1, PT, RZ, UR11, PT, P1 ;  /* 0x0000000bff007c0c */ /* 0x000fc4000bf25310 */
[----:B---3--:R-:W-:Y:S02]  /*0950*/  ISETP.NE.U32.AND P2, PT, RZ, UR4, PT ;  /* 0x00000004ff007c0c */ /* 0x008fe4000bf45070 */
[C---:B------:R-:W-:Y:S02]  /*0960*/  ISETP.GT.U32.OR P1, PT, R61.reuse, 0xf, !P1 ;  /* 0x0000000f3d00780c */ /* 0x040fe40004f24470 */
[----:B------:R-:W-:Y:S01]  /*0970*/  ISETP.NE.AND.EX P2, PT, RZ, UR5, PT, P2 ;  /* 0x00000005ff007c0c */ /* 0x000fe2000bf45320 */
[----:B------:R-:W3:Y:S01]  /*0980*/  @UP0 LDCU.64 UR4, c[0x0][0x418] ;  /* 0x00008300ff0407ac */ /* 0x000ee20008000a00 */
[----:B------:R-:W-:Y:S02]  /*0990*/  ISETP.NE.OR P1, PT, RZ, UR9, P1 ;  /* 0x00000009ff007c0c */ /* 0x000fe40008f25670 */
[----:B------:R-:W-:Y:S01]  /*09a0*/  ISETP.GT.U32.OR P2, PT, R61, 0xf, !P2 ;  /* 0x0000000f3d00780c */ /* 0x000fe20005744470 */
[----:B------:R-:W-:Y:S01]  /*09b0*/  VOTEU.ALL UP1, P0 ;  /* 0x0000000000ff7886 */ /* 0x000fe20000020000 */
[----:B-----5:R-:W-:-:S02]  /*09c0*/  @P4 R2UR UR38, R10 ;  /* 0x000000000a2642ca */ /* 0x020fc400000e0000 */
[----:B------:R-:W4:Y:S01]  /*09d0*/  @!P0 LDC.64 R10, c[0x0][0x450] ;  /* 0x00011400ff0a8b82 */ /* 0x000f220000000a00 */
[----:B------:R-:W-:Y:S02]  /*09e0*/  @!P3 LEA R13, R13, R0, 0x3 ;  /* 0x000000000d0db211 */ /* 0x000fe400078e18ff */
[----:B------:R-:W-:Y:S02]  /*09f0*/  MOV R0, UR46 ;  /* 0x0000002e00007c02 */ /* 0x000fe40008000f00 */
[----:B------:R-:W-:Y:S01]  /*0a00*/  PLOP3.LUT P4, PT, PT, PT, UP0, 0x80, 0x8 ;  /* 0x000000000008781c */ /* 0x000fe20003f8f008 */
[----:B--2---:R-:W-:Y:S01]  /*0a10*/  @!P3 IMAD.WIDE R4, R13, 0x2, R4 ;  /* 0x000000020d04b825 */ /* 0x004fe200078e0204 */
[----:B------:R-:W-:Y:S01]  /*0a20*/  LEA R15, R0, R3, 0x5 ;  /* 0x00000003000f7211 */ /* 0x000fe200078e28ff */
[----:B------:R-:W2:Y:S03]  /*0a30*/  @!P1 LDC.64 R8, c[0x0][0x3a0] ;  /* 0x0000e800ff089b82 */ /* 0x000ea60000000a00 */
[----:B------:R-:W-:Y:S01]  /*0a40*/  @!UP1 UIMAD UR6, UR38, UR6, URZ ;  /* 0x00000006260692a4 */ /* 0x000fe2000f8e02ff */
[----:B------:R-:W-:Y:S01]  /*0a50*/  MOV R23, RZ ;  /* 0x000000ff00177202 */ /* 0x000fe20000000f00 */
[----:B---3--:R-:W-:Y:S01]  /*0a60*/  @UP0 UIMAD.WIDE.U32 UR4, UR43, 0x4, UR4 ;  /* 0x000000042b0408a5 */ /* 0x008fe2000f8e0004 */
[----:B------:R-:W3:Y:S02]  /*0a70*/  @!P3 LDG.E R16, desc[UR36][R4.64] ;  /* 0x000000240410b981 */ /* 0x000ee4000c1e1900 */
[----:B0-----:R-:W0:Y:S01]  /*0a80*/  @!P2 LDC.64 R6, c[0x0][0x390] ;  /* 0x0000e400ff06ab82 */ /* 0x001e220000000a00 */
[----:B------:R-:W-:-:S02]  /*0a90*/  MOV R0, UR6 ;  /* 0x0000000600007c02 */ /* 0x000fc40008000f00 */
[----:B------:R-:W-:Y:S01]  /*0aa0*/  MOV R12, UR4 ;  /* 0x00000004000c7c02 */ /* 0x000fe20008000f00 */
[----:B------:R-:W-:Y:S01]  /*0ab0*/  IMAD.U32 R13, RZ, RZ, UR5 ;  /* 0x00000005ff0d7e24 */ /* 0x000fe2000f8e00ff */
[----:B------:R-:W-:Y:S01]  /*0ac0*/  @!P0 LEA R21, R0, R15, 0x5 ;  /* 0x0000000f00158211 */ /* 0x000fe200078e28ff */
[----:B------:R-:W-:Y:S02]  /*0ad0*/  HFMA2 R0, -RZ, RZ, 0, 0 ;  /* 0x00000000ff007431 */ /* 0x000fe400000001ff */
[----:B------:R-:W1:Y:S01]  /*0ae0*/  LDCU.U8 UR4, c[0x0][0x404] ;  /* 0x00008080ff0477ac */ /* 0x000e620008000000 */
[----:B------:R-:W3:Y:S01]  /*0af0*/  @P4 LDG.E R12, desc[UR36][R12.64] ;  /* 0x000000240c0c4981 */ /* 0x000ee2000c1e1900 */
[----:B----4-:R-:W-:-:S04]  /*0b00*/  @!P0 IMAD.WIDE R10, R21, 0x2, R10 ;  /* 0x00000002150a8825 */ /* 0x010fc800078e020a */
[C---:B--2---:R-:W-:Y:S02]  /*0b10*/  @!P1 IMAD.WIDE.U32 R8, R15.reuse, 0x2, R8 ;  /* 0x000000020f089825 */ /* 0x044fe400078e0008 */
[----:B------:R-:W2:Y:S04]  /*0b20*/  @!P0 LDG.E R11, desc[UR36][R10.64] ;  /* 0x000000240a0b8981 */ /* 0x000ea8000c1e1900 */
[----:B------:R-:W4:Y:S01]  /*0b30*/  @!P1 LDG.E R23, desc[UR36][R8.64] ;  /* 0x0000002408179981 */ /* 0x000f22000c1e1900 */
[----:B0-----:R-:W-:-:S05]  /*0b40*/  @!P2 IMAD.WIDE.U32 R6, R15, 0x2, R6 ;  /* 0x000000020f06a825 */ /* 0x001fca00078e0006 */
[----:B------:R-:W2:Y:S01]  /*0b50*/  @!P2 LDG.E R0, desc[UR36][R6.64] ;  /* 0x000000240600a981 */ /* 0x000ea2000c1e1900 */
[----:B-1----:R-:W-:Y:S02]  /*0b60*/  ISETP.NE.AND P1, PT, RZ, UR4, PT ;  /* 0x00000004ff007c0c */ /* 0x002fe4000bf25270 */
[----:B------:R-:W-:Y:S02]  /*0b70*/  ISETP.NE.AND P2, PT, RZ, UR9, PT ;  /* 0x00000009ff007c0c */ /* 0x000fe4000bf45270 */
[----:B------:R-:W-:Y:S01]  /*0b80*/  ISETP.LT.OR P1, PT, R14, 0x1, P1 ;  /* 0x000000010e00780c */ /* 0x000fe20000f21670 */
[----:B------:R-:W-:Y:S01]  /*0b90*/  UMOV UR39, URZ ;  /* 0x000000ff00277c82 */ /* 0x000fe20008000000 */
[----:B------:R-:W-:Y:S01]  /*0ba0*/  BSSY.RECONVERGENT B6, `(.L_x_354) ;  /* 0x00000df000067945 */ /* 0x000fe20003800200 */
[----:B---3--:R-:W-:-:S08]  /*0bb0*/  @P4 R2UR UR39, R12 ;  /* 0x000000000c2742ca */ /* 0x008fd000000e0000 */
[----:B----4-:R-:W-:-:S04]  /*0bc0*/  @!P2 HADD2 R16, R16, R23 ;  /* 0x000000171010a230 */ /* 0x010fc80000000000 */
[----:B--2---:R-:W-:Y:S02]  /*0bd0*/  @!P0 HMUL2 R16, R16, R11 ;  /* 0x0000000b10108232 */ /* 0x004fe40000000000 */
[----:B------:R-:W-:Y:S01]  /*0be0*/  HFMA2 R25, R25, 1, 1, R0 ;  /* 0x3c003c0019197831 */ /* 0x000fe20000000000 */
        /* <DEDUP_REMOVED lines=9> */
[----:B------:R-:W0:Y:S01]  /*0c80*/  MUFU.RCP R4, R4 ;  /* 0x0000000400047308 */ /* 0x000e220000001000 */
[----:B------:R-:W-:Y:S01]  /*0c90*/  I2FP.F32.S32 R0, UR4 ;  /* 0x0000000400007c45 */ /* 0x000fe20008201400 */
[----:B0-----:R-:W-:Y:S01]  /*0ca0*/  FMUL.FTZ R3, R3, R4 ;  /* 0x0000000403037220 */ /* 0x001fe20000410000 */
[--C-:B------:R-:W-:Y:S02]  /*0cb0*/  HADD2.F32 R4, -RZ, R25.reuse.H1_H1 ;  /* 0x30000019ff047230 */ /* 0x100fe40000004100 */
[----:B------:R-:W-:-:S02]  /*0cc0*/  HADD2.F32 R25, -RZ, R25.H0_H0 ;  /* 0x20000019ff197230 */ /* 0x000fc40000004100 */
        /* <DEDUP_REMOVED lines=10> */
[CC--:B------:R-:W-:Y:S01]  /*0d70*/  FFMA.FTZ R7, R0.reuse, R16.reuse, -R7 ;  /* 0x0000001000077223 */ /* 0x0c0fe20000010807 */
[-C--:B------:R-:W-:Y:S01]  /*0d80*/  FFMA.FTZ R3, R0, R25.reuse, -R3 ;  /* 0x0000001900037223 */ /* 0x080fe20000010803 */
[C---:B------:R-:W-:Y:S01]  /*0d90*/  FFMA.FTZ R4, R5.reuse, R25, R4 ;  /* 0x0000001905047223 */ /* 0x040fe20000010004 */
[----:B------:R-:W-:-:S04]  /*0da0*/  FFMA.FTZ R16, R5, R16, R6 ;  /* 0x0000001005107223 */ /* 0x000fc80000010006 */
[----:B------:R-:W-:Y:S02]  /*0db0*/  F2FP.F16.F32.PACK_AB R25, R4, R3 ;  /* 0x000000030419723e */ /* 0x000fe400000000ff */
[----:B------:R-:W-:Y:S01]  /*0dc0*/  F2FP.F16.F32.PACK_AB R16, R16, R7 ;  /* 0x000000071010723e */ /* 0x000fe200000000ff */
[----:B------:R-:W-:Y:S06]  /*0dd0*/  BRA `(.L_x_357) ;  /* 0x0000000800ec7947 */ /* 0x000fec0003800000 */
.L_x_356:
        /* <DEDUP_REMOVED lines=22> */
.L_x_355:
        /* <DEDUP_REMOVED lines=10> */
[----:B0-----:R-:W-:-:S02]  /*0fe0*/  VIADD R4, R0, 0xffffffe ;  /* 0x0ffffffe00047836 */ /* 0x001fc40000000000 */
[----:B------:R-:W-:-:S04]  /*0ff0*/  IMAD.MOV R0, RZ, RZ, -R10 ;  /* 0x000000ffff007224 */ /* 0x000fc800078e0a0a */
[----:B------:R0:W1:Y:S02]  /*1000*/  F2I.FTZ.U32.TRUNC.NTZ R5, R4 ;  /* 0x0000000400057305 */ /* 0x000064000021f000 */
[----:B0-----:R-:W-:Y:S01]  /*1010*/  HFMA2 R4, -RZ, RZ, 0, 0 ;  /* 0x00000000ff047431 */ /* 0x001fe200000001ff */
[----:B-1----:R-:W-:-:S05]  /*1020*/  IADD3 R6, PT, PT, RZ, -R5, RZ ;  /* 0x80000005ff067210 */ /* 0x002fca0007ffe0ff */
[----:B------:R-:W-:Y:S01]  /*1030*/  IMAD R9, R6, R7, RZ ;  /* 0x0000000706097224 */ /* 0x000fe200078e02ff */
[----:B------:R-:W-:-:S03]  /*1040*/  MOV R6, R8 ;  /* 0x0000000800067202 */ /* 0x000fc60000000f00 */
        /* <DEDUP_REMOVED lines=23> */
[----:B------:R-:W-:Y:S01]  /*11c0*/  IMAD.MOV.U32 R8, RZ, RZ, 0x53f ;  /* 0x0000053fff087424 */ /* 0x000fe200078e00ff */
[----:B------:R-:W-:Y:S01]  /*11d0*/  MOV R12, 0x1 ;  /* 0x00000001000c7802 */ /* 0x000fe20000000f00 */
        /* <DEDUP_REMOVED lines=11> */
[----:B--2---:R-:W-:Y:S05]  /*1290*/  CALL.ABS.NOINC R14 ;  /* 0x000000000e007343 */ /* 0x004fea0003c00000 */
.L_x_358:
        /* <DEDUP_REMOVED lines=15> */
.L_x_359:
        /* <DEDUP_REMOVED lines=29> */
[----:B------:R-:W-:Y:S01]  /*1560*/  VIADD R8, R8, -UR39 ;  /* 0x8000002708087c36 */ /* 0x000fe20008000000 */
[----:B------:R-:W-:Y:S01]  /*1570*/  I2FP.F32.S32 R4, R6 ;  /* 0x0000000600047245 */ /* 0x000fe20000201400 */
[--C-:B------:R-:W-:Y:S02]  /*1580*/  HADD2.F32 R15, -RZ, R16.reuse.H1_H1 ;  /* 0x30000010ff0f7230 */ /* 0x100fe40000004100 */
[--C-:B------:R-:W-:Y:S01]  /*1590*/  HADD2.F32 R20, -RZ, R25.reuse.H0_H0 ;  /* 0x20000019ff147230 */ /* 0x100fe20000004100 */
[----:B------:R-:W0:Y:S01]  /*15a0*/  MUFU.RCP R5, R5 ;  /* 0x0000000500057308 */ /* 0x000e220000001000 */
[----:B------:R-:W-:Y:S01]  /*15b0*/  I2FP.F32.S32 R7, R8 ;  /* 0x0000000800077245 */ /* 0x000fe20000201400 */
[----:B------:R-:W-:Y:S02]  /*15c0*/  HADD2.F32 R8, -RZ, R25.H1_H1 ;  /* 0x30000019ff087230 */ /* 0x000fe40000004100 */
        /* <DEDUP_REMOVED lines=18> */
.L_x_365:
[----:B------:R-:W-:Y:S05]  /*16f0*/  BSYNC.RECONVERGENT B2 ;  /* 0x0000000000027941 */ /* 0x000fea0003800200 */
.L_x_364:
[----:B------:R-:W-:Y:S01]  /*1700*/  PRMT R7, R16, 0x7632, R7 ;  /* 0x0000763210077816 */ /* 0x000fe20000000007 */
[----:B------:R0:W-:Y:S04]  /*1710*/  STS.U16 [R13], R16 ;  /* 0x000000100d007388 */ /* 0x0001e80000000400 */
[----:B------:R0:W-:Y:S01]  /*1720*/  STS.U16 [R14], R7 ;  /* 0x000000070e007388 */ /* 0x0001e20000000400 */
[----:B------:R-:W-:Y:S05]  /*1730*/  BRA `(.L_x_366) ;  /* 0x0000000000507947 */ /* 0x000fea0003800000 */
.L_x_363:
        /* <DEDUP_REMOVED lines=9> */
[----:B------:R-:W-:-:S05]  /*17d0*/  HADD2.F32 R6, -RZ, R25.H1_H1 ;  /* 0x30000019ff067230 */ /* 0x000fca0000004100 */
        /* <DEDUP_REMOVED lines=10> */
.L_x_366:
[----:B------:R-:W-:Y:S05]  /*1880*/  BSYNC.RECONVERGENT B1 ;  /* 0x0000000000017941 */ /* 0x000fea0003800200 */
.L_x_362:
[----:B------:R-:W-:Y:S01]  /*1890*/  PRMT R6, R25, 0x7632, R6 ;  /* 0x0000763219067816 */ /* 0x000fe20000000006 */
[----:B------:R1:W-:Y:S04]  /*18a0*/  STS.U16 [R11], R25 ;  /* 0x000000190b007388 */ /* 0x0003e80000000400 */
[----:B------:R1:W-:Y:S02]  /*18b0*/  STS.U16 [R12], R6 ;  /* 0x000000060c007388 */ /* 0x0003e40000000400 */
.L_x_361:
[----:B------:R-:W-:Y:S05]  /*18c0*/  BSYNC.RECONVERGENT B0 ;  /* 0x0000000000007941 */ /* 0x000fea0003800200 */
.L_x_360:
        /* <DEDUP_REMOVED lines=10> */
.L_x_368:
[----:B------:R-:W-:Y:S05]  /*1970*/  BSYNC.RECONVERGENT B0 ;  /* 0x0000000000007941 */ /* 0x000fea0003800200 */
.L_x_367:
[----:B------:R-:W-:Y:S06]  /*1980*/  BAR.SYNC.DEFER_BLOCKING 0x0 ;  /* 0x0000000000007b1d */ /* 0x000fec0000010000 */
.L_x_357:
[----:B------:R-:W-:Y:S05]  /*1990*/  BSYNC.RECONVERGENT B6 ;  /* 0x0000000000067941 */ /* 0x000fea0003800200 */
.L_x_354:
[----:B------:R-:W3:Y:S01]  /*19a0*/  LDCU UR4, c[0x0][0x3f4] ;  /* 0x00007e80ff0477ac */ /* 0x000ee20008000800 */
[----:B------:R-:W-:Y:S02]  /*19b0*/  ISETP.GT.U32.AND P0, PT, R61, 0xf, PT ;  /* 0x0000000f3d00780c */ /* 0x000fe40003f04070 */
[----:B---3--:R-:W-:-:S04]  /*19c0*/  MOV R0, UR4 ;  /* 0x0000000400007c02 */ /* 0x008fc80008000f00 */
[----:B------:R-:W-:-:S04]  /*19d0*/  IADD3 R3, PT, PT, RZ, -R0, RZ ;  /* 0x80000000ff037210 */ /* 0x000fc80007ffe0ff */
[----:B------:R-:W-:-:S04]  /*19e0*/  VIADDMNMX R3, R3, UR45, RZ, !PT ;  /* 0x0000002d03037c46 */ /* 0x000fc8000f8001ff */
[----:B------:R-:W-:Y:S01]  /*19f0*/  R2UR UR11, R3 ;  /* 0x00000000030b72ca */ /* 0x000fe200000e0000 */
[----:B------:R-:W-:Y:S01]  /*1a00*/  IMAD.MOV.U32 R3, RZ, RZ, -0x800001 ;  /* 0xff7fffffff037424 */ /* 0x000fe200078e00ff */
[----:B------:R-:W-:-:S13]  /*1a10*/  @P0 BRA `(.L_x_369) ;  /* 0x0000000000fc0947 */ /* 0x000fda0003800000 */
[----:B0-----:R-:W0:Y:S01]  /*1a20*/  S2R R7, SR_CgaCtaId ;  /* 0x0000000000077919 */ /* 0x001e220000008800 */
[----:B------:R-:W-:Y:S01]  /*1a30*/  MOV R18, 0x400 ;  /* 0x0000040000127802 */ /* 0x000fe20000000f00 */
[----:B------:R-:W3:Y:S01]  /*1a40*/  LDCU UR4, c[0x0][0x40c] ;  /* 0x00008180ff0477ac */ /* 0x000ee20008000800 */
[----:B-12-4-:R-:W-:Y:S02]  /*1a50*/  HMUL2 R5, R25, R16 ;  /* 0x0000001019057232 */ /* 0x016fe40000000000 */
[----:B------:R-:W-:-:S03]  /*1a60*/  IADD3 R4, PT, PT, R18, 0x40, RZ ;  /* 0x0000004012047810 */ /* 0x000fc60007ffe0ff */
[--C-:B------:R-:W-:Y:S02]  /*1a70*/  HADD2.F32 R13, -RZ, R5.reuse.H0_H0 ;  /* 0x20000005ff0d7230 */ /* 0x100fe40000004100 */
[----:B------:R-:W-:Y:S01]  /*1a80*/  HADD2.F32 R8, -RZ, R5.H1_H1 ;  /* 0x30000005ff087230 */ /* 0x000fe20000004100 */
[----:B---3--:R-:W-:Y:S01]  /*1a90*/  UISETP.NE.AND UP0, UPT, UR4, URZ, UPT ;  /* 0x000000ff0400728c */ /* 0x008fe2000bf05270 */
[----:B0-----:R-:W-:-:S04]  /*1aa0*/  LEA R4, R7, R4, 0x18 ;  /* 0x0000000407047211 */ /* 0x001fc800078ec0ff */
[----:B------:R-:W-:-:S05]  /*1ab0*/  LEA R4, R61, R4, 0x2 ;  /* 0x000000043d047211 */ /* 0x000fca00078e10ff */
[----:B------:R0:W-:Y:S01]  /*1ac0*/  STS [R4], R25 ;  /* 0x0000001904007388 */ /* 0x0001e20000000800 */
[----:B------:R-:W-:Y:S05]  /*1ad0*/  BRA.U UP0, `(.L_x_370) ;  /* 0x0000000100287547 */ /* 0x000fea000b800000 */
[----:B0-----:R-:W0:Y:S01]  /*1ae0*/  LDC.64 R4, c[0x0][0x3b8] ;  /* 0x0000ee00ff047b82 */ /* 0x001e220000000a00 */
[----:B------:R-:W-:Y:S01]  /*1af0*/  IMAD R10, R0, UR42, R17 ;  /* 0x0000002a000a7c24 */ /* 0x000fe2000f8e0211 */
[----:B------:R-:W-:Y:S01]  /*1b00*/  IADD3 R6, PT, PT, R18, 0x80, RZ ;  /* 0x0000008012067810 */ /* 0x000fe20007ffe0ff */
[----:B------:R-:W-:-:S03]  /*1b10*/  IMAD R19, R19, R0, UR40 ;  /* 0x0000002813137e24 */ /* 0x000fc6000f8e0200 */
[----:B------:R-:W-:Y:S02]  /*1b20*/  LEA R6, R7, R6, 0x18 ;  /* 0x0000000607067211 */ /* 0x000fe400078ec0ff */
[----:B------:R-:W-:-:S03]  /*1b30*/  LEA R19, R19, R10, 0x3 ;  /* 0x0000000a13137211 */ /* 0x000fc600078e18ff */
[----:B------:R-:W-:-:S05]  /*1b40*/  IMAD R6, R61, 0x4, R6 ;  /* 0x000000043d067824 */ /* 0x000fca00078e0206 */
[----:B------:R1:W-:Y:S01]  /*1b50*/  STS [R6], R23 ;  /* 0x0000001706007388 */ /* 0x0003e20000000800 */
[----:B0-----:R-:W-:-:S05]  /*1b60*/  IMAD.WIDE R4, R19, 0x2, R4 ;  /* 0x0000000213047825 */ /* 0x001fca00078e0204 */
[----:B------:R1:W-:Y:S02]  /*1b70*/  STG.E desc[UR36][R4.64], R16 ;  /* 0x0000001004007986 */ /* 0x0003e4000c101924 */
.L_x_370:
[----:B------:R-:W-:Y:S01]  /*1b80*/  UMOV UR4, 0xffff ;  /* 0x0000ffff00047882 */ /* 0x000fe20000000000 */
[----:B------:R-:W-:Y:S02]  /*1b90*/  FADD.FTZ R13, R13, R8 ;  /* 0x000000080d0d7221 */ /* 0x000fe40000010000 */
[----:B------:R-:W-:Y:S05]  /*1ba0*/  BRA.DIV UR4, `(.L_x_371) ;  /* 0x0000006e04287947 */ /* 0x000fea000b800000 */
[----:B------:R-:W-:Y:S02]  /*1bb0*/  MOV R8, 0xffff ;  /* 0x0000ffff00087802 */ /* 0x000fe40000000f00 */
[----:B------:R-:W-:Y:S02]  /*1bc0*/  MOV R7, 0xffff ;  /* 0x0000ffff00077802 */ /* 0x000fe40000000f00 */
[----:B------:R-:W-:Y:S01]  /*1bd0*/  MOV R10, 0xffff ;  /* 0x0000ffff000a7802 */ /* 0x000fe20000000f00 */
[----:B------:R-:W0:Y:S01]  /*1be0*/  SHFL.BFLY PT, R14, R13, 0x8, 0x1f ;  /* 0x0d001f000d0e7f89 */ /* 0x000e2200000e0000 */
[----:B------:R-:W-:Y:S01]  /*1bf0*/  MOV R9, 0xffff ;  /* 0x0000ffff00097802 */ /* 0x000fe20000000f00 */
[----:B01----:R-:W-:-:S05]  /*1c00*/  FADD.FTZ R4, R13, R14 ;  /* 0x0000000e0d047221 */ /* 0x003fca0000010000 */
[----:B------:R-:W0:Y:S02]  /*1c10*/  SHFL.BFLY PT, R14, R4, 0x4, 0x1f ;  /* 0x0c801f00040e7f89 */ /* 0x000e2400000e0000 */
[----:B0-----:R-:W-:-:S05]  /*1c20*/  FADD.FTZ R5, R4, R14 ;  /* 0x0000000e04057221 */ /* 0x001fca0000010000 */
[----:B------:R-:W0:Y:S02]  /*1c30*/  SHFL.BFLY PT, R14, R5, 0x2, 0x1f ;  /* 0x0c401f00050e7f89 */ /* 0x000e2400000e0000 */
[----:B0-----:R-:W-:-:S05]  /*1c40*/  FADD.FTZ R6, R5, R14 ;  /* 0x0000000e05067221 */ /* 0x001fca0000010000 */
[----:B------:R0:W1:Y:S02]  /*1c50*/  SHFL.BFLY PT, R14, R6, 0x1, 0x1f ;  /* 0x0c201f00060e7f89 */ /* 0x00006400000e0000 */
.L_x_464:
        /* <DEDUP_REMOVED lines=14> */
[----:B------:R-:W-:Y:S01]  /*1d40*/  MOV R5, UR5 ;  /* 0x0000000500057c02 */ /* 0x000fe20008000f00 */
[----:B------:R-:W1:Y:S01]  /*1d50*/  S2UR UR6, SR_CgaCtaId ;  /* 0x00000000000679c3 */ /* 0x000e620000008800 */
[----:B------:R-:W2:Y:S03]  /*1d60*/  LDCU UR7, c[0x0][0x410] ;  /* 0x00008200ff0777ac */ /* 0x000ea60008000800 */
[----:B------:R-:W0:Y:S01]  /*1d70*/  @P0 LDG.E.U16 R4, desc[UR36][R4.64] ;  /* 0x0000002404040981 */ /* 0x000e22000c1e1500 */
[----:B------:R-:W-:Y:S01]  /*1d80*/  R2UR UR5, R18 ;  /* 0x00000000120572ca */ /* 0x000fe200000e0000 */
[----:B------:R-:W-:-:S12]  /*1d90*/  UIADD3 UR4, UPT, UPT, UR45, -UR11, URZ ;  /* 0x8000000b2d047290 */ /* 0x000fd8000fffe0ff */
[----:B------:R-:W-:Y:S01]  /*1da0*/  UIADD3 UR5, UPT, UPT, UR5, 0xc0, URZ ;  /* 0x000000c005057890 */ /* 0x000fe2000fffe0ff */
[----:B--2---:R-:W-:-:S03]  /*1db0*/  FMUL.FTZ R3, R14, UR7 ;  /* 0x000000070e037c20 */ /* 0x004fc60008410000 */
[----:B-1----:R-:W-:-:S04]  /*1dc0*/  ULEA UR5, UR6, UR5, 0x18 ;  /* 0x0000000506057291 */ /* 0x002fc8000f8ec0ff */
[----:B------:R-:W-:Y:S01]  /*1dd0*/  ULEA UR4, UR4, UR5, 0x2 ;  /* 0x0000000504047291 */ /* 0x000fe2000f8e10ff */
[----:B0-----:R-:W-:-:S05]  /*1de0*/  @P0 HADD2.F32 R6, -RZ, R4.H0_H0 ;  /* 0x20000004ff060230 */ /* 0x001fca0000004100 */
[----:B------:R-:W-:-:S05]  /*1df0*/  @P0 FADD.FTZ R3, R3, R6 ;  /* 0x0000000603030221 */ /* 0x000fca0000010000 */
[----:B------:R3:W-:Y:S02]  /*1e00*/  STS [UR4+-0x4], R3 ;  /* 0xfffffc03ff007988 */ /* 0x0007e40008000804 */
.L_x_369:
[----:B------:R-:W-:Y:S05]  /*1e10*/  WARPSYNC.ALL ;  /* 0x0000000000007948 */ /* 0x000fea0003800000 */
[----:B------:R-:W5:Y:S01]  /*1e20*/  LDCU UR4, c[0x0][0x40c] ;  /* 0x00008180ff0477ac */ /* 0x000f620008000800 */
[----:B------:R-:W0:Y:S01]  /*1e30*/  S2UR UR19, SR_CgaCtaId ;  /* 0x00000000001379c3 */ /* 0x000e220000008800 */
[----:B------:R-:W-:Y:S01]  /*1e40*/  BSSY.RECONVERGENT B0, `(.L_x_372) ;  /* 0x000012a000007945 */ /* 0x000fe20003800200 */
[----:B------:R-:W-:Y:S01]  /*1e50*/  UMOV UR18, 0x400 ;  /* 0x0000040000127882 */ /* 0x000fe20000000000 */
[----:B------:R-:W1:Y:S01]  /*1e60*/  LDCU UR6, c[0x0][0x3f0] ;  /* 0x00007e00ff0677ac */ /* 0x000e620008000800 */
[----:B------:R-:W0:Y:S01]  /*1e70*/  LDCU UR21, c[0x0][0x40c] ;  /* 0x00008180ff1577ac */ /* 0x000e220008000800 */
[----:B------:R-:W0:Y:S01]  /*1e80*/  LDCU UR22, c[0x0][0x3f8] ;  /* 0x00007f00ff1677ac */ /* 0x000e220008000800 */
[----:B------:R-:W0:Y:S02]  /*1e90*/  LDCU UR23, c[0x0][0x410] ;  /* 0x00008200ff1777ac */ /* 0x000e240008000800 */
[----:B------:R-:W-:Y:S01]  /*1ea0*/  BAR.SYNC.DEFER_BLOCKING 0x0 ;  /* 0x0000000000007b1d */ /* 0x000fe20000010000 */
[----:B-----5:R-:W-:Y:S01]  /*1eb0*/  ISETP.NE.AND P0, PT, RZ, UR4, PT ;  /* 0x00000004ff007c0c */ /* 0x020fe2000bf05270 */
[----:B------:R-:W-:-:S02]  /*1ec0*/  UIADD3 UR4, UPT, UPT, UR47, 0x1f, -UR11 ;  /* 0x0000001f2f047890 */ /* 0x000fc4000fffe80b */
[----:B-1----:R-:W-:Y:S02]  /*1ed0*/  UIMAD UR6, UR41, UR6, UR46 ;  /* 0x00000006290672a4 */ /* 0x002fe4000f8e022e */
[----:B------:R-:W-:Y:S02]  /*1ee0*/  USHF.R.S32.HI UR5, URZ, 0x1f, UR4 ;  /* 0x0000001fff057899 */ /* 0x000fe40008011404 */
[----:B0-----:R-:W-:Y:S02]  /*1ef0*/  ULEA UR10, UR19, UR18, 0x18 ;  /* 0x00000012130a7291 */ /* 0x001fe4000f8ec0ff */
[----:B------:R-:W-:Y:S01]  /*1f00*/  ULEA.HI UR5, UR5, UR4, URZ, 0x5 ;  /* 0x0000000405057291 */ /* 0x000fe2000f8f28ff */
[----:B------:R-:W0:Y:S03]  /*1f10*/  LDCU.64 UR8, c[0x0][0x3b8] ;  /* 0x00007700ff0877ac */ /* 0x000e260008000a00 */
[----:B------:R-:W-:Y:S01]  /*1f20*/  ULOP3.LUT UR5, UR5, 0xffffffe0, URZ, 0xc0, !UPT ;  /* 0xffffffe005057892 */ /* 0x000fe2000f8ec0ff */
[----:B------:R-:W1:Y:S01]  /*1f30*/  LDCU.64 UR12, c[0x0][0x438] ;  /* 0x00008700ff0c77ac */ /* 0x000e620008000a00 */
[----:B------:R-:W0:Y:S01]  /*1f40*/  LDCU.64 UR14, c[0x0][0x448] ;  /* 0x00008900ff0e77ac */ /* 0x000e220008000a00 */
[----:B------:R-:W0:Y:S01]  /*1f50*/  @!P0 LDS.128 R8, [UR10+0x80] ;  /* 0x0000800aff088984 */ /* 0x000e220008000c00 */
[----:B------:R-:W-:-:S03]  /*1f60*/  USHF.L.U32 UR6, UR6, 0x5, URZ ;  /* 0x0000000506067899 */ /* 0x000fc600080006ff */
[----:B------:R-:W0:Y:S04]  /*1f70*/  @!P0 LDS.128 R12, [UR10+0x90] ;  /* 0x0000900aff0c8984 */ /* 0x000e280008000c00 */
[----:B--2---:R-:W2:Y:S04]  /*1f80*/  @!P0 LDS.128 R16, [UR10+0xa0] ;  /* 0x0000a00aff108984 */ /* 0x004ea80008000c00 */
[----:B------:R-:W0:Y:S01]  /*1f90*/  @!P0 LDS.128 R20, [UR10+0xb0] ;  /* 0x0000b00aff148984 */ /* 0x000e220008000c00 */
[----:B------:R-:W-:-:S13]  /*1fa0*/  ISETP.GE.AND P0, PT, R61, UR5, PT ;  /* 0x000000053d007c0c */ /* 0x000fda000bf06270 */
[----:B-1----:R-:W-:Y:S05]  /*1fb0*/  @P0 BRA `(.L_x_373) ;  /* 0x0000001000480947 */ /* 0x002fea0003800000 */
[----:B----4-:R-:W1:Y:S01]  /*1fc0*/  LDS.128 R24, [UR10+0x40] ;  /* 0x0000400aff187984 */ /* 0x010e620008000c00 */
[----:B------:R-:W4:Y:S01]  /*1fd0*/  LDCU UR4, c[0x0][0x3f8] ;  /* 0x00007f00ff0477ac */ /* 0x000f220008000800 */
[----:B------:R-:W5:Y:S01]  /*1fe0*/  LDC.64 R64, c[0x0][0x450] ;  /* 0x00011400ff407b82 */ /* 0x000f620000000a00 */
[----:B------:R-:W-:Y:S01]  /*1ff0*/  IMAD R5, R0, UR43, RZ ;  /* 0x0000002b00057c24 */ /* 0x000fe2000f8e02ff */
[----:B------:R-:W0:Y:S01]  /*2000*/  LDS.128 R28, [UR10+0x50] ;  /* 0x0000500aff1c7984 */ /* 0x000e220008000c00 */
[----:B------:R-:W3:Y:S01]  /*2010*/  LDCU UR20, c[0x0][0x440] ;  /* 0x00008800ff1477ac */ /* 0x000ee20008000800 */
[----:B------:R-:W-:Y:S02]  /*2020*/  IADD3 R62, PT, PT, R61, UR11, RZ ;  /* 0x0000000b3d3e7c10 */ /* 0x000fe4000fffe0ff */
[----:B------:R-:W0:Y:S01]  /*2030*/  LDS.128 R32, [UR10+0x60] ;  /* 0x0000600aff207984 */ /* 0x000e220008000c00 */
[----:B------:R-:W2:Y:S01]  /*2040*/  LDCU.64 UR16, c[0x0][0x420] ;  /* 0x00008400ff1077ac */ /* 0x000ea20008000a00 */
[----:B------:R-:W0:Y:S01]  /*2050*/  LDC R56, c[0x0][0x3f4] ;  /* 0x0000fd00ff387b82 */ /* 0x000e220000000800 */
[----:B------:R-:W-:Y:S01]  /*2060*/  SHF.R.S32.HI R59, RZ, 0x1f, R5 ;  /* 0x0000001fff3b7819 */ /* 0x000fe20000011405 */
[----:B------:R-:W0:Y:S01]  /*2070*/  LDS.128 R36, [UR10+0x70] ;  /* 0x0000700aff247984 */ /* 0x000e220008000c00 */
[----:B------:R-:W-:Y:S01]  /*2080*/  UIADD3 UR5, UPT, UPT, UR18, 0xc0, URZ ;  /* 0x000000c012057890 */ /* 0x000fe2000fffe0ff */
[----:B------:R-:W-:-:S03]  /*2090*/  IABS R57, R0 ;  /* 0x0000000000397213 */ /* 0x000fc60000000000 */
[----:B------:R-:W-:Y:S02]  /*20a0*/  ULEA UR5, UR19, UR5, 0x18 ;  /* 0x0000000513057291 */ /* 0x000fe4000f8ec0ff */
[----:B----4-:R-:W-:-:S04]  /*20b0*/  UIMAD UR4, UR38, UR4, UR46 ;  /* 0x00000004260472a4 */ /* 0x010fc8000f8e022e */
[----:B------:R-:W-:Y:S01]  /*20c0*/  USHF.L.U32 UR4, UR4, 0x5, URZ ;  /* 0x0000000504047899 */ /* 0x000fe200080006ff */
[----:B------:R-:W-:Y:S01]  /*20d0*/  LEA R61, R61, UR5, 0x2 ;  /* 0x000000053d3d7c11 */ /* 0x000fe2000f8e10ff */
[----:B---3--:R-:W-:Y:S01]  /*20e0*/  UIMAD UR7, UR46, UR20, UR47 ;  /* 0x000000142e0772a4 */ /* 0x008fe2000f8e022f */
[--C-:B--2---:R-:W-:Y:S02]  /*20f0*/  IADD3 R58, P1, P2, R5, UR16, R62.reuse ;  /* 0x00000010053a7c10 */ /* 0x104fe4000fa3e03e */
[----:B------:R-:W-:Y:S02]  /*2100*/  MOV R5, UR20 ;  /* 0x0000001400057c02 */ /* 0x000fe40008000f00 */
[----:B------:R-:W-:Y:S02]  /*2110*/  MOV R7, UR4 ;  /* 0x0000000400077c02 */ /* 0x000fe40008000f00 */
[----:B------:R-:W-:Y:S01]  /*2120*/  ISETP.NE.U32.AND P0, PT, RZ, UR16, PT ;  /* 0x00000010ff007c0c */ /* 0x000fe2000bf05070 */
[----:B------:R-:W-:Y:S01]  /*2130*/  IMAD R60, R5, UR7, R62 ;  /* 0x00000007053c7c24 */ /* 0x000fe2000f8e023e */
[----:B------:R-:W-:Y:S01]  /*2140*/  IADD3.X R59, PT, PT, R59, UR17, RZ, P1, P2 ;  /* 0x000000113b3b7c10 */ /* 0x000fe20008fe44ff */
[----:B-----5:R-:W-:Y:S01]  /*2150*/  IMAD.WIDE R64, R7, 0x2, R64 ;  /* 0x0000000207407825 */ /* 0x020fe200078e0240 */
[----:B------:R-:W-:-:S03]  /*2160*/  ISETP.NE.AND.EX P0, PT, RZ, UR17, PT, P0 ;  /* 0x00000011ff007c0c */ /* 0x000fc6000bf05300 */
[----:B-1----:R-:W-:-:S10]  /*2170*/  VIADD R62, R62, 0x1 ;  /* 0x000000013e3e7836 */ /* 0x002fd40000000000 */
.L_x_382:
[----:B------:R-:W2:Y:S01]  /*2180*/  @P0 LDG.E.U8 R55, desc[UR36][R58.64] ;  /* 0x000000243a370981 */ /* 0x000ea2000c1e1100 */
[----:B------:R-:W1:Y:S01]  /*2190*/  I2F.RP R0, R57 ;  /* 0x0000003900007306 */ /* 0x000e620000209400 */
[----:B------:R-:W-:Y:S07]  /*21a0*/  BSSY.RECONVERGENT B1, `(.L_x_374) ;  /* 0x000003e000017945 */ /* 0x000fee0003800200 */
[----:B-1----:R-:W1:Y:S02]  /*21b0*/  MUFU.RCP R0, R0 ;  /* 0x0000000000007308 */ /* 0x002e640000001000 */
[----:B-1----:R-:W-:Y:S01]  /*21c0*/  IADD3 R54, PT, PT, R0, 0xffffffe, RZ ;  /* 0x0ffffffe00367810 */ /* 0x002fe20007ffe0ff */
[----:B0-----:R-:W-:-:S05]  /*21d0*/  IMAD.MOV.U32 R0, RZ, RZ, R56 ;  /* 0x000000ffff007224 */ /* 0x001fca00078e0038 */
[----:B------:R-:W0:Y:S01]  /*21e0*/  F2I.FTZ.U32.TRUNC.NTZ R53, R54 ;  /* 0x0000003600357305 */ /* 0x000e22000021f000 */
[----:B------:R-:W-:Y:S02]  /*21f0*/  ISETP.NE.AND P3, PT, R0, RZ, PT ;  /* 0x000000ff0000720c */ /* 0x000fe40003f65270 */
[----:B0-----:R-:W-:-:S05]  /*2200*/  IADD3 R52, PT, PT, RZ, -R53, RZ ;  /* 0x80000035ff347210 */ /* 0x001fca0007ffe0ff */
[----:B------:R-:W-:Y:S02]  /*2210*/  IMAD R63, R52, R57, RZ ;  /* 0x00000039343f7224 */ /* 0x000fe400078e02ff */
[----:B------:R-:W-:-:S05]  /*2220*/  HFMA2 R52, -RZ, RZ, 0, 0 ;  /* 0x00000000ff347431 */ /* 0x000fca00000001ff */
[----:B------:R-:W-:Y:S01]  /*2230*/  IMAD.HI.U32 R66, R53, R63, R52 ;  /* 0x0000003f35427227 */ /* 0x000fe200078e0034 */
[----:B------:R-:W-:Y:S02]  /*2240*/  IADD3 R52, PT, PT, R62, -0x1, RZ ;  /* 0xffffffff3e347810 */ /* 0x000fe40007ffe0ff */
[----:B------:R-:W-:Y:S02]  /*2250*/  MOV R63, UR45 ;  /* 0x0000002d003f7c02 */ /* 0x000fe40008000f00 */
[----:B------:R-:W-:-:S03]  /*2260*/  IABS R67, R52 ;  /* 0x0000003400437213 */ /* 0x000fc60000000000 */
[----:B------:R-:W-:Y:S02]  /*2270*/  VIADD R63, R63, 0xffffffff ;  /* 0xffffffff3f3f7836 */ /* 0x000fe40000000000 */
[----:B------:R-:W-:Y:S01]  /*2280*/  IMAD.HI.U32 R53, R66, R67, RZ ;  /* 0x0000004342357227 */ /* 0x000fe200078e00ff */
[----:B------:R-:W-:Y:S02]  /*2290*/  IABS R66, R0 ;  /* 0x0000000000427213 */ /* 0x000fe40000000000 */
[----:B------:R-:W-:Y:S02]  /*22a0*/  ISETP.GE.AND P2, PT, R52, R63, PT ;  /* 0x0000003f3400720c */ /* 0x000fe40003f46270 */
[----:B------:R-:W-:-:S05]  /*22b0*/  IADD3 R54, PT, PT, -R53, RZ, RZ ;  /* 0x000000ff35367210 */ /* 0x000fca0007ffe1ff */
[----:B------:R-:W-:-:S05]  /*22c0*/  IMAD R67, R66, R54, R67 ;  /* 0x0000003642437224 */ /* 0x000fca00078e0243 */
[----:B------:R-:W-:-:S13]  /*22d0*/  ISETP.GT.U32.AND P1, PT, R57, R67, PT ;  /* 0x000000433900720c */ /* 0x000fda0003f24070 */
[----:B------:R-:W-:-:S04]  /*22e0*/  @!P1 IADD3 R67, PT, PT, R67, -R66, RZ ;  /* 0x8000004243439210 */ /* 0x000fc80007ffe0ff */
[----:B------:R-:W-:-:S13]  /*22f0*/  ISETP.GT.U32.AND P1, PT, R57, R67, PT ;  /* 0x000000433900720c */ /* 0x000fda0003f24070 */
[----:B------:R-:W-:Y:S02]  /*2300*/  @!P1 IADD3 R67, PT, PT, R67, -R66, RZ ;  /* 0x8000004243439210 */ /* 0x000fe40007ffe0ff */
[----:B------:R-:W-:-:S13]  /*2310*/  ISETP.GE.AND P1, PT, R52, RZ, PT ;  /* 0x000000ff3400720c */ /* 0x000fda0003f26270 */
[----:B------:R-:W-:Y:S02]  /*2320*/  @!P1 IADD3 R67, PT, PT, -R67, RZ, RZ ;  /* 0x000000ff43439210 */ /* 0x000fe40007ffe1ff */
[----:B------:R-:W-:Y:S02]  /*2330*/  @!P3 LOP3.LUT R67, RZ, R0, RZ, 0x33, !PT ;  /* 0x00000000ff43b212 */ /* 0x000fe400078e33ff */
[----:B--2---:R-:W-:Y:S01]  /*2340*/  ISETP.NE.AND P6, PT, R55, RZ, P0 ;  /* 0x000000ff3700720c */ /* 0x004fe200007c5270 */
[----:B-----5:R-:W-:-:S12]  /*2350*/  @P2 BRA `(.L_x_375) ;  /* 0x0000000000882947 */ /* 0x020fd80003800000 */
[----:B------:R-:W-:Y:S01]  /*2360*/  IMAD R41, R0, UR6, RZ ;  /* 0x0000000600297c24 */ /* 0x000fe2000f8e02ff */
[----:B------:R-:W-:-:S04]  /*2370*/  SHF.L.U32 R66, R67, 0x3, RZ ;  /* 0x0000000343427819 */ /* 0x000fc800000006ff */
[----:B------:R-:W-:-:S04]  /*2380*/  IADD3 R42, P1, PT, R66, R41, RZ ;  /* 0x00000029422a7210 */ /* 0x000fc80007f3e0ff */
[----:B------:R-:W-:Y:S02]  /*2390*/  LEA.HI.X.SX32 R41, R41, RZ, 0x1, P1 ;  /* 0x000000ff29297211 */ /* 0x000fe400008f0eff */
[----:B------:R-:W-:-:S04]  /*23a0*/  LEA R40, P1, R42, UR8, 0x1 ;  /* 0x000000082a287c11 */ /* 0x000fc8000f8208ff */
[----:B------:R-:W-:-:S06]  /*23b0*/  LEA.HI.X R41, R42, UR9, R41, 0x1, P1 ;  /* 0x000000092a297c11 */ /* 0x000fcc00088f0c29 */
[----:B------:R-:W5:Y:S01]  /*23c0*/  LDG.E.128 R40, desc[UR36][R40.64] ;  /* 0x0000002428287981 */ /* 0x000f62000c1e1d00 */
[----:B------:R-:W-:-:S09]  /*23d0*/  UISETP.NE.AND UP0, UPT, UR21, URZ, UPT ;  /* 0x000000ff1500728c */ /* 0x000fd2000bf05270 */
[----:B------:R-:W-:Y:S05]  /*23e0*/  BRA.U UP0, `(.L_x_375) ;  /* 0x0000000100647547 */ /* 0x000fea000b800000 */
[----:B------:R-:W-:-:S13]  /*23f0*/  ISETP.NE.AND P4, PT, R2, RZ, PT ;  /* 0x000000ff0200720c */ /* 0x000fda0003f85270 */
[----:B------:R-:W-:Y:S01]  /*2400*/  VOTEU.ANY UP0, P4 ;  /* 0x0000000000ff7886 */ /* 0x000fe20002000100 */
[----:B------:R-:W-:-:S13]  /*2410*/  PLOP3.LUT P1, PT, PT, PT, UP0, 0x80, 0x8 ;  /* 0x000000000008781c */ /* 0x000fda0003f2f008 */
[----:B------:R-:W2:Y:S01]  /*2420*/  @P1 LDG.E.128 R52, desc[UR36][R64.64] ;  /* 0x0000002440341981 */ /* 0x000ea2000c1e1d00 */
[----:B------:R-:W0:Y:S01]  /*2430*/  S2UR UR4, SR_CTAID.Y ;  /* 0x00000000000479c3 */ /* 0x000e220000002600 */
[----:B------:R-:W-:Y:S01]  /*2440*/  PLOP3.LUT P1, PT, PT, PT, UP0, 0x80, 0x8 ;  /* 0x000000000008781c */ /* 0x000fe20003f2f008 */
[----:B-----5:R-:W-:Y:S01]  /*2450*/  HFMA2 R40, R40, 1, 1, R8 ;  /* 0x3c003c0028287831 */ /* 0x020fe20000000008 */
[----:B------:R-:W-:Y:S01]  /*2460*/  PLOP3.LUT P2, PT, PT, PT, UP0, 0x80, 0x8 ;  /* 0x000000000008781c */ /* 0x000fe20003f4f008 */
[----:B------:R-:W-:Y:S01]  /*2470*/  HADD2 R41, R41, R9 ;  /* 0x0000000929297230 */ /* 0x000fe20000000000 */
[----:B------:R-:W-:Y:S01]  /*2480*/  PLOP3.LUT P3, PT, PT, PT, UP0, 0x80, 0x8 ;  /* 0x000000000008781c */ /* 0x000fe20003f6f008 */
[----:B------:R-:W-:Y:S02]  /*2490*/  HFMA2 R42, R42, 1, 1, R10 ;  /* 0x3c003c002a2a7831 */ /* 0x000fe4000000000a */
[----:B------:R-:W-:Y:S01]  /*24a0*/  HADD2 R43, R43, R11 ;  /* 0x0000000b2b2b7230 */ /* 0x000fe20000000000 */
[----:B0-----:R-:W-:-:S05]  /*24b0*/  UIMAD UR4, UR4, UR22, UR46 ;  /* 0x00000016040472a4 */ /* 0x001fca000f8e022e */
[----:B--2---:R-:W-:Y:S02]  /*24c0*/  @P1 HMUL2 R40, R40, R52 ;  /* 0x0000003428281232 */ /* 0x004fe40000000000 */
[----:B------:R-:W-:Y:S02]  /*24d0*/  IMAD R52, R0, UR4, RZ ;  /* 0x0000000400347c24 */ /* 0x000fe4000f8e02ff */
[----:B------:R-:W-:Y:S01]  /*24e0*/  @P2 HFMA2 R41, R41, R53, -RZ ;  /* 0x0000003529292231 */ /* 0x000fe200001000ff */
[----:B------:R-:W-:Y:S01]  /*24f0*/  PLOP3.LUT P2, PT, PT, PT, UP0, 0x80, 0x8 ;  /* 0x000000000008781c */ /* 0x000fe20003f4f008 */
[----:B------:R-:W-:Y:S01]  /*2500*/  @P3 HMUL2 R42, R42, R54 ;  /* 0x000000362a2a3232 */ /* 0x000fe20000000000 */
[----:B------:R-:W-:-:S04]  /*2510*/  SHF.L.U32 R53, R52, 0x5, RZ ;  /* 0x0000000534357819 */ /* 0x000fc800000006ff */
[----:B------:R-:W-:-:S04]  /*2520*/  IADD3 R66, P1, PT, R66, R53, RZ ;  /* 0x0000003542427210 */ /* 0x000fc80007f3e0ff */
[----:B------:R-:W-:Y:S02]  /*2530*/  LEA.HI.X.SX32 R53, R53, RZ, 0x1, P1 ;  /* 0x000000ff35357211 */ /* 0x000fe400008f0eff */
[----:B------:R-:W-:Y:S01]  /*2540*/  LEA R52, P1, R66, UR8, 0x1 ;  /* 0x0000000842347c11 */ /* 0x000fe2000f8208ff */
[----:B------:R-:W-:-:S03]  /*2550*/  @P2 HFMA2 R43, R43, R55, -RZ ;  /* 0x000000372b2b2231 */ /* 0x000fc600001000ff */
[----:B------:R-:W-:-:S05]  /*2560*/  LEA.HI.X R53, R66, UR9, R53, 0x1, P1 ;  /* 0x0000000942357c11 */ /* 0x000fca00088f0c35 */
[----:B------:R0:W-:Y:S04]  /*2570*/  STG.E.128 desc[UR36][R52.64], R40 ;  /* 0x0000002834007986 */ /* 0x0001e8000c101d24 */
.L_x_375:
[----:B------:R-:W-:Y:S05]  /*2580*/  BSYNC.RECONVERGENT B1 ;  /* 0x0000000000017941 */ /* 0x000fea0003800200 */
.L_x_374:
[----:B0-----:R-:W-:Y:S01]  /*2590*/  IADD3 R52, PT, PT, R62, -0x1, RZ ;  /* 0xffffffff3e347810 */ /* 0x001fe20007ffe0ff */
[----:B------:R-:W-:Y:S03]  /*25a0*/  BSSY.RECONVERGENT B1, `(.L_x_376) ;  /* 0x000006f000017945 */ /* 0x000fe60003800200 */
[----:B------:R-:W-:-:S13]  /*25b0*/  ISETP.GE.AND P1, PT, R52, R63, PT ;  /* 0x0000003f3400720c */ /* 0x000fda0003f26270 */
[----:B------:R-:W-:Y:S05]  /*25c0*/  @P1 BRA `(.L_x_377) ;  /* 0x0000000400b01947 */ /* 0x000fea0003800000 */
[----:B------:R-:W-:Y:S01]  /*25d0*/  IMAD.IADD R51, R67, 0x1, R0 ;  /* 0x0000000143337824 */ /* 0x000fe200078e0200 */
[C---:B------:R-:W-:Y:S01]  /*25e0*/  LEA R52, R0.reuse, R67, 0x1 ;  /* 0x0000004300347211 */ /* 0x040fe200078e08ff */
[----:B------:R-:W-:Y:S01]  /*25f0*/  IMAD R5, R0, UR6, RZ ;  /* 0x0000000600057c24 */ /* 0x000fe2000f8e02ff */
[----:B------:R-:W-:Y:S02]  /*2600*/  UISETP.NE.AND UP0, UPT, UR21, URZ, UPT ;  /* 0x000000ff1500728c */ /* 0x000fe4000bf05270 */
[----:B------:R-:W-:Y:S02]  /*2610*/  SHF.L.U32 R6, R51, 0x3, RZ ;  /* 0x0000000333067819 */ /* 0x000fe400000006ff */
[----:B------:R-:W-:Y:S02]  /*2620*/  SHF.L.U32 R52, R52, 0x3, RZ ;  /* 0x0000000334347819 */ /* 0x000fe400000006ff */
[----:B------:R-:W-:Y:S02]  /*2630*/  SHF.R.S32.HI R44, RZ, 0x1f, R5 ;  /* 0x0000001fff2c7819 */ /* 0x000fe40000011405 */
[----:B------:R-:W-:-:S02]  /*2640*/  SHF.R.S32.HI R50, RZ, 0x1f, R6 ;  /* 0x0000001fff327819 */ /* 0x000fc40000011406 */
[C---:B------:R-:W-:Y:S02]  /*2650*/  IADD3 R4, P3, PT, R5.reuse, R52, RZ ;  /* 0x0000003405047210 */ /* 0x040fe40007f7e0ff */
[----:B------:R-:W-:Y:S02]  /*2660*/  SHF.R.S32.HI R53, RZ, 0x1f, R52 ;  /* 0x0000001fff357819 */ /* 0x000fe40000011434 */
[----:B------:R-:W-:Y:S02]  /*2670*/  IADD3 R6, P2, PT, R5, R6, RZ ;  /* 0x0000000605067210 */ /* 0x000fe40007f5e0ff */
[----:B------:R-:W-:Y:S01]  /*2680*/  LEA R54, R0, R51, 0x1 ;  /* 0x0000003300367211 */ /* 0x000fe200078e08ff */
[C---:B------:R-:W-:Y:S01]  /*2690*/  IMAD.X R5, R44.reuse, 0x1, R53, P3 ;  /* 0x000000012c057824 */ /* 0x040fe200018e0635 */
[----:B------:R-:W-:Y:S02]  /*26a0*/  IADD3.X R7, PT, PT, R44, R50, RZ, P2, !PT ;  /* 0x000000322c077210 */ /* 0x000fe400017fe4ff */
[----:B------:R-:W-:-:S02]  /*26b0*/  LEA R44, P2, R6, UR8, 0x1 ;  /* 0x00000008062c7c11 */ /* 0x000fc4000f8408ff */
[----:B------:R-:W-:Y:S02]  /*26c0*/  LEA R48, P3, R4, UR8, 0x1 ;  /* 0x0000000804307c11 */ /* 0x000fe4000f8608ff */
[----:B------:R-:W-:Y:S02]  /*26d0*/  LEA.HI.X R45, R6, UR9, R7, 0x1, P2 ;  /* 0x00000009062d7c11 */ /* 0x000fe400090f0c07 */
[----:B------:R-:W-:-:S04]  /*26e0*/  LEA.HI.X R49, R4, UR9, R5, 0x1, P3 ;  /* 0x0000000904317c11 */ /* 0x000fc800098f0c05 */
[----:B------:R-:W5:Y:S01]  /*26f0*/  LDG.E.128 R44, desc[UR36][R44.64] ;  /* 0x000000242c2c7981 */ /* 0x000f62000c1e1d00 */
[----:B------:R-:W-:Y:S05]  /*2700*/  BRA.U UP0, `(.L_x_378) ;  /* 0x0000000100687547 */ /* 0x000fea000b800000 */
[----:B------:R-:W-:-:S13]  /*2710*/  ISETP.NE.AND P4, PT, R2, RZ, PT ;  /* 0x000000ff0200720c */ /* 0x000fda0003f85270 */
[----:B------:R-:W-:Y:S01]  /*2720*/  VOTEU.ANY UP1, P4 ;  /* 0x0000000000ff7886 */ /* 0x000fe20002020100 */
[----:B------:R-:W-:-:S13]  /*2730*/  PLOP3.LUT P2, PT, PT, PT, UP1, 0x80, 0x8 ;  /* 0x000000000008781c */ /* 0x000fda0003f4f018 */
[----:B------:R-:W2:Y:S01]  /*2740*/  @P2 LDG.E.128 R4, desc[UR36][R64.64+0x10] ;  /* 0x0000102440042981 */ /* 0x000ea2000c1e1d00 */
[----:B------:R-:W0:Y:S01]  /*2750*/  S2UR UR4, SR_CTAID.Y ;  /* 0x00000000000479c3 */ /* 0x000e220000002600 */
[----:B------:R-:W-:Y:S01]  /*2760*/  PLOP3.LUT P2, PT, PT, PT, UP1, 0x80, 0x8 ;  /* 0x000000000008781c */ /* 0x000fe20003f4f018 */
[----:B-----5:R-:W-:Y:S01]  /*2770*/  HADD2 R44, R44, R12 ;  /* 0x0000000c2c2c7230 */ /* 0x020fe20000000000 */
[----:B------:R-:W-:Y:S01]  /*2780*/  PLOP3.LUT P4, PT, PT, PT, UP1, 0x80, 0x8 ;  /* 0x000000000008781c */ /* 0x000fe20003f8f018 */
[----:B------:R-:W-:Y:S01]  /*2790*/  HFMA2 R45, R45, 1, 1, R13 ;  /* 0x3c003c002d2d7831 */ /* 0x000fe2000000000d */
[----:B------:R-:W-:Y:S01]  /*27a0*/  PLOP3.LUT P3, PT, PT, PT, UP1, 0x80, 0x8 ;  /* 0x000000000008781c */ /* 0x000fe20003f6f018 */
[----:B------:R-:W-:Y:S01]  /*27b0*/  HFMA2 R47, R47, 1, 1, R15 ;  /* 0x3c003c002f2f7831 */ /* 0x000fe2000000000f */
[----:B------:R-:W-:Y:S01]  /*27c0*/  SHF.L.U32 R66, R51, 0x3, RZ ;  /* 0x0000000333427819 */ /* 0x000fe200000006ff */
[----:B------:R-:W-:Y:S01]  /*27d0*/  HADD2 R46, R46, R14 ;  /* 0x0000000e2e2e7230 */ /* 0x000fe20000000000 */
[----:B0-----:R-:W-:-:S05]  /*27e0*/  UIMAD UR4, UR4, UR22, UR46 ;  /* 0x00000016040472a4 */ /* 0x001fca000f8e022e */
[----:B--2---:R-:W-:Y:S01]  /*27f0*/  @P2 HMUL2 R44, R44, R4 ;  /* 0x000000042c2c2232 */ /* 0x004fe20000000000 */
[----:B------:R-:W-:Y:S01]  /*2800*/  PLOP3.LUT P2, PT, PT, PT, UP1, 0x80, 0x8 ;  /* 0x000000000008781c */ /* 0x000fe20003f4f018 */
[----:B------:R-:W-:Y:S02]  /*2810*/  IMAD R4, R0, UR4, RZ ;  /* 0x0000000400047c24 */ /* 0x000fe4000f8e02ff */
[----:B------:R-:W-:Y:S02]  /*2820*/  @P4 HFMA2 R47, R47, R7, -RZ ;  /* 0x000000072f2f4231 */ /* 0x000fe400001000ff */
[----:B------:R-:W-:Y:S01]  /*2830*/  @P3 HMUL2 R46, R46, R6 ;  /* 0x000000062e2e3232 */ /* 0x000fe20000000000 */
[----:B------:R-:W-:-:S04]  /*2840*/  SHF.L.U32 R55, R4, 0x5, RZ ;  /* 0x0000000504377819 */ /* 0x000fc800000006ff */
[----:B------:R-:W-:-:S03]  /*2850*/  IADD3 R51, P5, PT, R55, R66, RZ ;  /* 0x0000004237337210 */ /* 0x000fc60007fbe0ff */
[----:B------:R-:W-:Y:S01]  /*2860*/  @P2 HMUL2 R45, R45, R5 ;  /* 0x000000052d2d2232 */ /* 0x000fe20000000000 */
[----:B------:R-:W-:Y:S02]  /*2870*/  LEA.HI.X.SX32 R50, R55, R50, 0x1, P5 ;  /* 0x0000003237327211 */ /* 0x000fe400028f0eff */
[----:B------:R-:W-:-:S04]  /*2880*/  LEA R4, P2, R51, UR8, 0x1 ;  /* 0x0000000833047c11 */ /* 0x000fc8000f8408ff */
[----:B------:R-:W-:-:S05]  /*2890*/  LEA.HI.X R5, R51, UR9, R50, 0x1, P2 ;  /* 0x0000000933057c11 */ /* 0x000fca00090f0c32 */
[----:B------:R0:W-:Y:S04]  /*28a0*/  STG.E.128 desc[UR36][R4.64], R44 ;  /* 0x0000002c04007986 */ /* 0x0001e8000c101d24 */
.L_x_378:
[----:B------:R-:W5:Y:S01]  /*28b0*/  LDG.E.128 R48, desc[UR36][R48.64] ;  /* 0x0000002430307981 */ /* 0x000f62000c1e1d00 */
[----:B------:R-:W-:Y:S05]  /*28c0*/  BRA.U UP0, `(.L_x_379) ;  /* 0x0000000100647547 */ /* 0x000fea000b800000 */
[----:B------:R-:W-:-:S13]  /*28d0*/  ISETP.NE.AND P2, PT, R2, RZ, PT ;  /* 0x000000ff0200720c */ /* 0x000fda0003f45270 */
[----:B------:R-:W-:Y:S01]  /*28e0*/  VOTEU.ANY UP0, P2 ;  /* 0x0000000000ff7886 */ /* 0x000fe20001000100 */
[----:B------:R-:W-:-:S13]  /*28f0*/  PLOP3.LUT P2, PT, PT, PT, UP0, 0x80, 0x8 ;  /* 0x000000000008781c */ /* 0x000fda0003f4f008 */
[----:B0-----:R-:W2:Y:S01]  /*2900*/  @P2 LDG.E.128 R4, desc[UR36][R64.64+0x20] ;  /* 0x0000202440042981 */ /* 0x001ea2000c1e1d00 */
[----:B------:R-:W0:Y:S01]  /*2910*/  S2UR UR4, SR_CTAID.Y ;  /* 0x00000000000479c3 */ /* 0x000e220000002600 */
[----:B------:R-:W-:Y:S01]  /*2920*/  PLOP3.LUT P3, PT, PT, PT, UP0, 0x80, 0x8 ;  /* 0x000000000008781c */ /* 0x000fe20003f6f008 */
[----:B-----5:R-:W-:Y:S01]  /*2930*/  HADD2 R48, R48, R16 ;  /* 0x0000001030307230 */ /* 0x020fe20000000000 */
[----:B------:R-:W-:Y:S01]  /*2940*/  PLOP3.LUT P2, PT, PT, PT, UP0, 0x80, 0x8 ;  /* 0x000000000008781c */ /* 0x000fe20003f4f008 */
[----:B------:R-:W-:Y:S01]  /*2950*/  HFMA2 R49, R49, 1, 1, R17 ;  /* 0x3c003c0031317831 */ /* 0x000fe20000000011 */
[----:B------:R-:W-:Y:S01]  /*2960*/  PLOP3.LUT P4, PT, PT, PT, UP0, 0x80, 0x8 ;  /* 0x000000000008781c */ /* 0x000fe20003f8f008 */
[----:B------:R-:W-:Y:S02]  /*2970*/  HFMA2 R51, R51, 1, 1, R19 ;  /* 0x3c003c0033337831 */ /* 0x000fe40000000013 */
[----:B------:R-:W-:Y:S01]  /*2980*/  HADD2 R50, R50, R18 ;  /* 0x0000001232327230 */ /* 0x000fe20000000000 */
[----:B0-----:R-:W-:-:S06]  /*2990*/  UIMAD UR4, UR4, UR22, UR46 ;  /* 0x00000016040472a4 */ /* 0x001fcc000f8e022e */
[----:B------:R-:W-:-:S05]  /*29a0*/  IMAD R55, R0, UR4, RZ ;  /* 0x0000000400377c24 */ /* 0x000fca000f8e02ff */
[----:B------:R-:W-:-:S04]  /*29b0*/  SHF.L.U32 R55, R55, 0x5, RZ ;  /* 0x0000000537377819 */ /* 0x000fc800000006ff */
[----:B------:R-:W-:-:S04]  /*29c0*/  IADD3 R52, P5, PT, R55, R52, RZ ;  /* 0x0000003437347210 */ /* 0x000fc80007fbe0ff */
[----:B------:R-:W-:Y:S01]  /*29d0*/  LEA.HI.X.SX32 R53, R55, R53, 0x1, P5 ;  /* 0x0000003537357211 */ /* 0x000fe200028f0eff */
[----:B--2---:R-:W-:Y:S01]  /*29e0*/  @P3 HMUL2 R48, R48, R4 ;  /* 0x0000000430303232 */ /* 0x004fe20000000000 */
[----:B------:R-:W-:Y:S01]  /*29f0*/  PLOP3.LUT P3, PT, PT, PT, UP0, 0x80, 0x8 ;  /* 0x000000000008781c */ /* 0x000fe20003f6f008 */
[----:B------:R-:W-:Y:S01]  /*2a00*/  @P2 HMUL2 R49, R49, R5 ;  /* 0x0000000531312232 */ /* 0x000fe20000000000 */
[----:B------:R-:W-:Y:S01]  /*2a10*/  LEA R4, P2, R52, UR8, 0x1 ;  /* 0x0000000834047c11 */ /* 0x000fe2000f8408ff */
[----:B------:R-:W-:-:S03]  /*2a20*/  @P4 HFMA2 R51, R51, R7, -RZ ;  /* 0x0000000733334231 */ /* 0x000fc600001000ff */
[----:B------:R-:W-:-:S07]  /*2a30*/  LEA.HI.X R5, R52, UR9, R53, 0x1, P2 ;  /* 0x0000000934057c11 */ /* 0x000fce00090f0c35 */
[----:B------:R-:W-:-:S05]  /*2a40*/  @P3 HMUL2 R50, R50, R6 ;  /* 0x0000000632323232 */ /* 0x000fca0000000000 */
[----:B------:R1:W-:Y:S02]  /*2a50*/  STG.E.128 desc[UR36][R4.64], R48 ;  /* 0x0000003004007986 */ /* 0x0003e4000c101d24 */
.L_x_379:
[----:B------:R-:W-:Y:S02]  /*2a60*/  IMAD R6, R0, UR6, RZ ;  /* 0x0000000600067c24 */ /* 0x000fe4000f8e02ff */
[----:B------:R-:W-:-:S05]  /*2a70*/  IMAD.SHL.U32 R66, R54, 0x8, RZ ;  /* 0x0000000836427824 */ /* 0x000fca00078e00ff */
[----:B------:R-:W-:Y:S02]  /*2a80*/  SHF.R.S32.HI R63, RZ, 0x1f, R66 ;  /* 0x0000001fff3f7819 */ /* 0x000fe40000011442 */
[----:B01----:R-:W-:-:S04]  /*2a90*/  IADD3 R5, P2, PT, R6, R66, RZ ;  /* 0x0000004206057210 */ /* 0x003fc80007f5e0ff */
[----:B------:R-:W-:Y:S02]  /*2aa0*/  LEA.HI.X.SX32 R6, R6, R63, 0x1, P2 ;  /* 0x0000003f06067211 */ /* 0x000fe400010f0eff */
        /* <DEDUP_REMOVED lines=13> */
[----:B------:R-:W-:Y:S02]  /*2b80*/  HFMA2 R5, R5, 1, 1, R21 ;  /* 0x3c003c0005057831 */ /* 0x000fe40000000015 */
[----:B------:R-:W-:Y:S02]  /*2b90*/  HADD2 R6, R6, R22 ;  /* 0x0000001606067230 */ /* 0x000fe40000000000 */
[----:B------:R-:W-:Y:S01]  /*2ba0*/  HADD2 R7, R7, R23 ;  /* 0x0000001707077230 */ /* 0x000fe20000000000 */
[----:B0-----:R-:W-:-:S05]  /*2bb0*/  UIMAD UR4, UR4, UR22, UR46 ;  /* 0x00000016040472a4 */ /* 0x001fca000f8e022e */
[----:B--2---:R-:W-:Y:S02]  /*2bc0*/  @P2 HMUL2 R4, R4, R52 ;  /* 0x0000003404042232 */ /* 0x004fe40000000000 */
[----:B------:R-:W-:Y:S01]  /*2bd0*/  IMAD R52, R0, UR4, RZ ;  /* 0x0000000400347c24 */ /* 0x000fe2000f8e02ff */
[----:B------:R-:W-:Y:S01]  /*2be0*/  PLOP3.LUT P2, PT, PT, PT, UP0, 0x80, 0x8 ;  /* 0x000000000008781c */ /* 0x000fe20003f4f008 */
[----:B------:R-:W-:-:S03]  /*2bf0*/  @P3 HFMA2 R6, R6, R54, -RZ ;  /* 0x0000003606063231 */ /* 0x000fc600001000ff */
[----:B------:R-:W-:-:S04]  /*2c00*/  SHF.L.U32 R52, R52, 0x5, RZ ;  /* 0x0000000534347819 */ /* 0x000fc800000006ff */
[----:B------:R-:W-:-:S04]  /*2c10*/  IADD3 R66, P4, PT, R52, R66, RZ ;  /* 0x0000004234427210 */ /* 0x000fc80007f9e0ff */
[----:B------:R-:W-:Y:S01]  /*2c20*/  LEA.HI.X.SX32 R63, R52, R63, 0x1, P4 ;  /* 0x0000003f343f7211 */ /* 0x000fe200020f0eff */
[----:B------:R-:W-:Y:S01]  /*2c30*/  @P2 HMUL2 R5, R5, R53 ;  /* 0x0000003505052232 */ /* 0x000fe20000000000 */
[----:B------:R-:W-:Y:S02]  /*2c40*/  PLOP3.LUT P4, PT, PT, PT, UP0, 0x80, 0x8 ;  /* 0x000000000008781c */ /* 0x000fe40003f8f008 */
[----:B------:R-:W-:-:S04]  /*2c50*/  LEA R52, P2, R66, UR8, 0x1 ;  /* 0x0000000842347c11 */ /* 0x000fc8000f8408ff */
[----:B------:R-:W-:-:S07]  /*2c60*/  LEA.HI.X R53, R66, UR9, R63, 0x1, P2 ;  /* 0x0000000942357c11 */ /* 0x000fce00090f0c3f */
[----:B------:R-:W-:-:S05]  /*2c70*/  @P4 HMUL2 R7, R7, R55 ;  /* 0x0000003707074232 */ /* 0x000fca0000000000 */
[----:B------:R0:W-:Y:S02]  /*2c80*/  STG.E.128 desc[UR36][R52.64], R4 ;  /* 0x0000000434007986 */ /* 0x0001e4000c101d24 */
.L_x_377:
[----:B------:R-:W-:Y:S05]  /*2c90*/  BSYNC.RECONVERGENT B1 ;  /* 0x0000000000017941 */ /* 0x000fea0003800200 */
.L_x_376:
[----:B------:R-:W-:Y:S04]  /*2ca0*/  BSSY.RECONVERGENT B1, `(.L_x_380) ;  /* 0x0000034000017945 */ /* 0x000fe80003800200 */
[----:B------:R-:W-:Y:S05]  /*2cb0*/  @P1 BRA `(.L_x_381) ;  /* 0x0000000000c81947 */ /* 0x000fea0003800000 */
[----:B------:R-:W-:Y:S01]  /*2cc0*/  ISETP.NE.U32.AND P1, PT, RZ, UR12, PT ;  /* 0x0000000cff007c0c */ /* 0x000fe2000bf25070 */
[----:B------:R-:W-:-:S03]  /*2cd0*/  UISETP.NE.U32.AND UP0, UPT, UR14, URZ, UPT ;  /* 0x000000ff0e00728c */ /* 0x000fc6000bf05070 */
[----:B------:R-:W-:Y:S01]  /*2ce0*/  ISETP.NE.AND.EX P1, PT, RZ, UR13, PT, P1 ;  /* 0x0000000dff007c0c */ /* 0x000fe2000bf25310 */
[----:B------:R-:W-:-:S11]  /*2cf0*/  UISETP.NE.AND.EX UP0, UPT, UR15, URZ, UPT, UP0 ;  /* 0x000000ff0f00728c */ /* 0x000fd6000bf05300 */
[----:B------:R-:W1:Y:S01]  /*2d00*/  @UP0 LDCU.64 UR4, c[0x0][0x448] ;  /* 0x00008900ff0407ac */ /* 0x000e620008000a00 */
[----:B0-----:R-:W0:Y:S01]  /*2d10*/  @P1 LDC.64 R52, c[0x0][0x438] ;  /* 0x00010e00ff341b82 */ /* 0x001e220000000a00 */
[----:B------:R-:W-:Y:S01]  /*2d20*/  PLOP3.LUT P3, PT, PT, PT, UP0, 0x80, 0x8 ;  /* 0x000000000008781c */ /* 0x000fe20003f6f008 */
[----:B0-----:R-:W-:Y:S01]  /*2d30*/  @P1 IMAD.WIDE R54, R60, 0x2, R52 ;  /* 0x000000023c361825 */ /* 0x001fe200078e0234 */
[----:B-1----:R-:W-:-:S05]  /*2d40*/  @UP0 UIMAD.WIDE.U32 UR4, UR46, 0x2, UR4 ;  /* 0x000000022e0408a5 */ /* 0x002fca000f8e0004 */
[----:B------:R0:W2:Y:S01]  /*2d50*/  @P1 LDG.E.U16 R54, desc[UR36][R54.64] ;  /* 0x0000002436361981 */ /* 0x0000a2000c1e1500 */
[----:B------:R-:W-:Y:S02]  /*2d60*/  MOV R52, UR4 ;  /* 0x0000000400347c02 */ /* 0x000fe40008000f00 */
[----:B------:R-:W-:-:S03]  /*2d70*/  MOV R53, UR5 ;  /* 0x0000000500357c02 */ /* 0x000fc60008000f00 */
[----:B------:R-:W1:Y:S02]  /*2d80*/  @UP0 LDCU UR4, c[0x0][0x408] ;  /* 0x00008100ff0407ac */ /* 0x000e640008000800 */
[----:B------:R3:W4:Y:S01]  /*2d90*/  @P3 LDG.E.U16 R52, desc[UR36][R52.64] ;  /* 0x0000002434343981 */ /* 0x000722000c1e1500 */
[----:B0----5:R-:W-:Y:S01]  /*2da0*/  HMUL2 R55, R25, R41 ;  /* 0x0000002919377232 */ /* 0x021fe20000000000 */
[----:B------:R-:W1:Y:S03]  /*2db0*/  @UP0 LDCU UR5, c[0x0][0x430] ;  /* 0x00008600ff0507ac */ /* 0x000e660008000800 */
[----:B------:R-:W-:Y:S02]  /*2dc0*/  HFMA2 R55, R29, R45, R55 ;  /* 0x0000002d1d377231 */ /* 0x000fe40000000037 */
[----:B---3--:R-:W-:Y:S02]  /*2dd0*/  HFMA2 R53, R24, R40, -RZ ;  /* 0x0000002818357231 */ /* 0x008fe400001000ff */
[----:B------:R-:W-:-:S04]  /*2de0*/  HFMA2 R55, R33, R49, R55 ;  /* 0x0000003121377231 */ /* 0x000fc80000000037 */
[----:B------:R-:W-:Y:S02]  /*2df0*/  HFMA2 R55, R37, R5, R55 ;  /* 0x0000000525377231 */ /* 0x000fe40000000037 */
[----:B------:R-:W-:Y:S02]  /*2e00*/  HFMA2 R63, R28, R44, R53 ;  /* 0x0000002c1c3f7231 */ /* 0x000fe40000000035 */
[----:B------:R-:W-:Y:S01]  /*2e10*/  HMUL2 R53, R26, R42 ;  /* 0x0000002a1a357232 */ /* 0x000fe20000000000 */
[----:B-1----:R-:W-:-:S03]  /*2e20*/  @UP0 UIADD3 UR4, UPT, UPT, UR4, UR5, URZ ;  /* 0x0000000504040290 */ /* 0x002fc6000fffe0ff */
[----:B------:R-:W-:Y:S02]  /*2e30*/  HFMA2 R53, R30, R46, R53 ;  /* 0x0000002e1e357231 */ /* 0x000fe40000000035 */
[----:B------:R-:W-:Y:S02]  /*2e40*/  HFMA2 R63, R32, R48, R63 ;  /* 0x00000030203f7231 */ /* 0x000fe4000000003f */
[----:B------:R-:W-:Y:S02]  /*2e50*/  HFMA2 R53, R34, R50, R53 ;  /* 0x0000003222357231 */ /* 0x000fe40000000035 */
[----:B------:R-:W-:Y:S02]  /*2e60*/  HFMA2 R63, R36, R4, R63 ;  /* 0x00000004243f7231 */ /* 0x000fe4000000003f */
[----:B------:R-:W-:Y:S02]  /*2e70*/  HFMA2 R53, R38, R6, R53 ;  /* 0x0000000626357231 */ /* 0x000fe40000000035 */
[----:B------:R-:W-:-:S04]  /*2e80*/  HADD2 R55, R63, R55 ;  /* 0x000000373f377230 */ /* 0x000fc80000000000 */
[----:B------:R-:W-:Y:S02]  /*2e90*/  HADD2 R55, R55, R53 ;  /* 0x0000003537377230 */ /* 0x000fe40000000000 */
[----:B------:R-:W-:-:S04]  /*2ea0*/  HMUL2 R53, R27, R43 ;  /* 0x0000002b1b357232 */ /* 0x000fc80000000000 */
[----:B------:R-:W-:-:S04]  /*2eb0*/  HFMA2 R53, R31, R47, R53 ;  /* 0x0000002f1f357231 */ /* 0x000fc80000000035 */
[----:B------:R-:W-:-:S04]  /*2ec0*/  HFMA2 R53, R35, R51, R53 ;  /* 0x0000003323357231 */ /* 0x000fc80000000035 */
[----:B------:R-:W-:-:S04]  /*2ed0*/  HFMA2 R53, R39, R7, R53 ;  /* 0x0000000727357231 */ /* 0x000fc80000000035 */
[----:B------:R-:W-:-:S05]  /*2ee0*/  HADD2 R53, R55, R53 ;  /* 0x0000003537357230 */ /* 0x000fca0000000000 */
[--C-:B------:R-:W-:Y:S02]  /*2ef0*/  HADD2.F32 R55, -RZ, R53.reuse.H0_H0 ;  /* 0x20000035ff377230 */ /* 0x100fe40000004100 */
[----:B------:R-:W-:Y:S01]  /*2f00*/  HADD2.F32 R66, -RZ, R53.H1_H1 ;  /* 0x30000035ff427230 */ /* 0x000fe20000004100 */
[----:B------:R-:W-:-:S04]  /*2f10*/  IADD3 R53, PT, PT, R62, -0x1, RZ ;  /* 0xffffffff3e357810 */ /* 0x000fc80007ffe0ff */
[----:B------:R-:W-:Y:S01]  /*2f20*/  FADD.FTZ R55, R55, R66 ;  /* 0x0000004237377221 */ /* 0x000fe20000010000 */
[----:B------:R-:W-:Y:S01]  /*2f30*/  @P3 ISETP.GE.AND P2, PT, R53, UR4, PT ;  /* 0x0000000435003c0c */ /* 0x000fe2000bf46270 */
[----:B--2---:R-:W-:Y:S02]  /*2f40*/  @P1 HADD2.F32 R53, -RZ, R54.H0_H0 ;  /* 0x20000036ff351230 */ /* 0x004fe40000004100 */
[----:B------:R-:W-:-:S04]  /*2f50*/  FMUL.FTZ R54, R55, UR23 ;  /* 0x0000001737367c20 */ /* 0x000fc80008410000 */
[----:B------:R-:W-:Y:S01]  /*2f60*/  @P1 FADD.FTZ R54, R54, R53 ;  /* 0x0000003536361221 */ /* 0x000fe20000010000 */
[----:B------:R-:W-:Y:S01]  /*2f70*/  @P3 SEL R53, RZ, UR39, P2 ;  /* 0x00000027ff353c07 */ /* 0x000fe20009000000 */
[----:B----4-:R-:W-:-:S03]  /*2f80*/  @P3 HADD2.F32 R52, -RZ, R52.H0_H0 ;  /* 0x20000034ff343230 */ /* 0x010fc60000004100 */
[----:B------:R-:W-:-:S04]  /*2f90*/  @P3 IADD3 R53, PT, PT, R62, -UR45, R53 ;  /* 0x8000002d3e353c10 */ /* 0x000fc8000fffe035 */
[----:B------:R-:W-:-:S05]  /*2fa0*/  @P3 I2FP.F32.S32 R53, R53 ;  /* 0x0000003500353245 */ /* 0x000fca0000201400 */
[----:B------:R-:W-:-:S05]  /*2fb0*/  @P3 FFMA.FTZ R54, R53, R52, R54 ;  /* 0x0000003435363223 */ /* 0x000fca0000010036 */
[----:B------:R1:W-:Y:S01]  /*2fc0*/  STS [R61], R54 ;  /* 0x000000363d007388 */ /* 0x0003e20000000800 */
[----:B------:R-:W-:-:S07]  /*2fd0*/  @!P6 FMNMX.FTZ R3, R3, R54, !PT ;  /* 0x000000360303e209 */ /* 0x000fce0007810000 */
.L_x_381:
[----:B------:R-:W-:Y:S05]  /*2fe0*/  BSYNC.RECONVERGENT B1 ;  /* 0x0000000000017941 */ /* 0x000fea0003800200 */
.L_x_380:
[----:B------:R-:W-:Y:S01]  /*2ff0*/  UIADD3 UR4, UPT, UPT, UR45, -0x1, URZ ;  /* 0xffffffff2d047890 */ /* 0x000fe2000fffe0ff */
[----:B0-----:R-:W-:Y:S01]  /*3000*/  IADD3 R52, PT, PT, R62, 0xff, RZ ;  /* 0x000000ff3e347810 */ /* 0x001fe20007ffe0ff */
[----:B------:R-:W-:Y:S01]  /*3010*/  VIADD R60, R60, 0x100 ;  /* 0x000001003c3c7836 */ /* 0x000fe20000000000 */
[----:B------:R-:W-:Y:S01]  /*3020*/  IADD3 R58, P2, PT, R58, 0x100, RZ ;  /* 0x000001003a3a7810 */ /* 0x000fe20007f5e0ff */
[----:B------:R-:W-:Y:S01]  /*3030*/  UIADD3 UR4, UPT, UPT, UR4, 0x1f, -UR11 ;  /* 0x0000001f04047890 */ /* 0x000fe2000fffe80b */
[----:B------:R-:W-:Y:S02]  /*3040*/  IADD3 R62, PT, PT, R62, 0x100, RZ ;  /* 0x000001003e3e7810 */ /* 0x000fe40007ffe0ff */
[----:B-1----:R-:W-:Y:S01]  /*3050*/  IADD3 R61, PT, PT, R61, 0x400, RZ ;  /* 0x000004003d3d7810 */ /* 0x002fe20007ffe0ff */
[----:B------:R-:W-:Y:S01]  /*3060*/  USHF.R.S32.HI UR5, URZ, 0x1f, UR4 ;  /* 0x0000001fff057899 */ /* 0x000fe20008011404 */
[----:B------:R-:W-:-:S03]  /*3070*/  IADD3.X R59, PT, PT, RZ, R59, RZ, P2, !PT ;  /* 0x0000003bff3b7210 */ /* 0x000fc600017fe4ff */
[----:B------:R-:W-:-:S04]  /*3080*/  ULEA.HI UR5, UR5, UR4, URZ, 0x5 ;  /* 0x0000000405057291 */ /* 0x000fc8000f8f28ff */
[----:B------:R-:W-:-:S06]  /*3090*/  ULOP3.LUT UR5, UR5, 0xffffffe0, URZ, 0xc0, !UPT ;  /* 0xffffffe005057892 */ /* 0x000fcc000f8ec0ff */
[----:B------:R-:W-:-:S05]  /*30a0*/  IMAD.U32 R53, RZ, RZ, UR5 ;  /* 0x00000005ff357e24 */ /* 0x000fca000f8e00ff */
[----:B------:R-:W-:-:S04]  /*30b0*/  IADD3 R53, PT, PT, R53, UR11, RZ ;  /* 0x0000000b35357c10 */ /* 0x000fc8000fffe0ff */
[----:B------:R-:W-:-:S13]  /*30c0*/  ISETP.GE.AND P1, PT, R52, R53, PT ;  /* 0x000000353400720c */ /* 0x000fda0003f26270 */
[----:B------:R-:W-:Y:S05]  /*30d0*/  @!P1 BRA `(.L_x_382) ;  /* 0xfffffff000289947 */ /* 0x000fea000383ffff */
.L_x_373:
[----:B0-----:R-:W-:Y:S05]  /*30e0*/  BSYNC.RECONVERGENT B0 ;  /* 0x0000000000007941 */ /* 0x001fea0003800200 */
.L_x_372:
[----:B-----5:R-:W0:Y:S01]  /*30f0*/  SHFL.BFLY PT, R4, R3, 0x10, 0x1f ;  /* 0x0e001f0003047f89 */ /* 0x020e2200000e0000 */
[----:B------:R-:W-:Y:S01]  /*3100*/  MOV R13, 0x400 ;  /* 0x00000400000d7802 */ /* 0x000fe20000000f00 */
[----:B------:R-:W-:Y:S01]  /*3110*/  BSSY.RECONVERGENT B0, `(.L_x_383) ;  /* 0x0000169000007945 */ /* 0x000fe20003800200 */
[----:B------:R-:W3:Y:S01]  /*3120*/  S2R R36, SR_TID.X ;  /* 0x0000000000247919 */ /* 0x000ee20000002100 */
[----:B------:R-:W1:Y:S01]  /*3130*/  S2R R14, SR_CgaCtaId ;  /* 0x00000000000e7919 */ /* 0x000e620000008800 */
[----:B0-----:R-:W-:-:S05]  /*3140*/  FMNMX.FTZ R5, R4, R3, !PT ;  /* 0x0000000304057209 */ /* 0x001fca0007810000 */
[----:B------:R-:W0:Y:S02]  /*3150*/  SHFL.BFLY PT, R4, R5, 0x8, 0x1f ;  /* 0x0d001f0005047f89 */ /* 0x000e2400000e0000 */
[----:B0-----:R-:W-:Y:S02]  /*3160*/  FMNMX.FTZ R6, R5, R4, !PT ;  /* 0x0000000405067209 */ /* 0x001fe40007810000 */
[----:B-1----:R-:W-:-:S03]  /*3170*/  LEA R5, R14, R13, 0x18 ;  /* 0x0000000d0e057211 */ /* 0x002fc600078ec0ff */
[----:B------:R-:W0:Y:S01]  /*3180*/  SHFL.BFLY PT, R7, R6, 0x4, 0x1f ;  /* 0x0c801f0006077f89 */ /* 0x000e2200000e0000 */
[----:B---3--:R-:W-:Y:S02]  /*3190*/  LEA.HI R3, R36, R5, RZ, 0x1d ;  /* 0x0000000524037211 */ /* 0x008fe400078fe8ff */
[----:B0-----:R-:W-:-:S05]  /*31a0*/  FMNMX.FTZ R7, R6, R7, !PT ;  /* 0x0000000706077209 */ /* 0x001fca0007810000 */
[----:B------:R-:W0:Y:S02]  /*31b0*/  SHFL.BFLY PT, R4, R7, 0x2, 0x1f ;  /* 0x0c401f0007047f89 */ /* 0x000e2400000e0000 */
[----:B0-----:R-:W-:Y:S02]  /*31c0*/  FMNMX.FTZ R8, R7, R4, !PT ;  /* 0x0000000407087209 */ /* 0x001fe40007810000 */
[----:B------:R-:W-:-:S03]  /*31d0*/  LOP3.LUT P0, R4, R36, 0x1f, RZ, 0xc0, !PT ;  /* 0x0000001f24047812 */ /* 0x000fc6000780c0ff */
[----:B------:R-:W0:Y:S01]  /*31e0*/  SHFL.BFLY PT, R9, R8, 0x1, 0x1f ;  /* 0x0c201f0008097f89 */ /* 0x000e2200000e0000 */
[C---:B------:R-:W-:Y:S02]  /*31f0*/  ISETP.GT.U32.AND P1, PT, R4.reuse, 0x7, PT ;  /* 0x000000070400780c */ /* 0x040fe40003f24070 */
[----:B------:R-:W-:Y:S02]  /*3200*/  LEA R5, R4, R5, 0x2 ;  /* 0x0000000504057211 */ /* 0x000fe400078e10ff */
[----:B0-----:R-:W-:Y:S01]  /*3210*/  FMNMX.FTZ R12, R8, R9, !PT ;  /* 0x00000009080c7209 */ /* 0x001fe20007810000 */
[----:B------:R-:W-:Y:S01]  /*3220*/  IMAD.MOV.U32 R8, RZ, RZ, RZ ;  /* 0x000000ffff087224 */ /* 0x000fe200078e00ff */
[----:B------:R-:W-:-:S03]  /*3230*/  MOV R9, 0xff7fffff ;  /* 0xff7fffff00097802 */ /* 0x000fc60000000f00 */
[----:B------:R-:W-:Y:S01]  /*3240*/  @!P0 STS [R3], R12 ;  /* 0x0000000c03008388 */ /* 0x000fe20000000800 */
[----:B------:R-:W-:Y:S06]  /*3250*/  BAR.SYNC.DEFER_BLOCKING 0x0 ;  /* 0x0000000000007b1d */ /* 0x000fec0000010000 */
[----:B------:R-:W0:Y:S04]  /*3260*/  @!P1 LDS R9, [R5] ;  /* 0x0000000005099984 */ /* 0x000e280000000800 */
[----:B0-----:R-:W0:Y:S02]  /*3270*/  SHFL.BFLY PT, R6, R9, 0x4, 0x1f ;  /* 0x0c801f0009067f89 */ /* 0x001e2400000e0000 */
[----:B0-----:R-:W-:-:S05]  /*3280*/  FMNMX.FTZ R10, R6, R9, !PT ;  /* 0x00000009060a7209 */ /* 0x001fca0007810000 */
[----:B------:R-:W0:Y:S02]  /*3290*/  SHFL.BFLY PT, R7, R10, 0x2, 0x1f ;  /* 0x0c401f000a077f89 */ /* 0x000e2400000e0000 */
[----:B0-----:R-:W-:Y:S02]  /*32a0*/  FMNMX.FTZ R11, R10, R7, !PT ;  /* 0x000000070a0b7209 */ /* 0x001fe40007810000 */
[----:B------:R-:W-:-:S03]  /*32b0*/  IADD3 R7, PT, PT, R36, UR11, RZ ;  /* 0x0000000b24077c10 */ /* 0x000fc6000fffe0ff */
[----:B------:R-:W0:Y:S01]  /*32c0*/  SHFL.BFLY PT, R6, R11, 0x1, 0x1f ;  /* 0x0c201f000b067f89 */ /* 0x000e2200000e0000 */
[----:B------:R-:W-:Y:S02]  /*32d0*/  ISETP.GE.AND P0, PT, R7, UR45, PT ;  /* 0x0000002d07007c0c */ /* 0x000fe4000bf06270 */
[----:B0-----:R-:W-:-:S06]  /*32e0*/  FMNMX.FTZ R6, R11, R6, !PT ;  /* 0x000000060b067209 */ /* 0x001fcc0007810000 */
[----:B------:R-:W0:Y:S05]  /*32f0*/  SHFL.IDX PT, R6, R6, RZ, 0x1f ;  /* 0x00001fff06067589 */ /* 0x000e2a00000e0000 */
[----:B------:R-:W-:Y:S05]  /*3300*/  @P0 BRA `(.L_x_384) ;  /* 0x0000001400240947 */ /* 0x000fea0003800000 */
[----:B------:R-:W1:Y:S02]  /*3310*/  LDC.64 R10, c[0x0][0x420] ;  /* 0x00010800ff0a7b82 */ /* 0x000e640000000a00 */
[----:B-1----:R-:W-:-:S04]  /*3320*/  ISETP.NE.U32.AND P0, PT, R10, RZ, PT ;  /* 0x000000ff0a00720c */ /* 0x002fc80003f05070 */
[----:B------:R-:W-:-:S13]  /*3330*/  ISETP.NE.AND.EX P0, PT, R11, RZ, PT, P0 ;  /* 0x000000ff0b00720c */ /* 0x000fda0003f05300 */
[----:B------:R-:W-:Y:S05]  /*3340*/  @P0 BRA `(.L_x_385) ;  /* 0x0000000c00940947 */ /* 0x000fea0003800000 */
[----:B------:R-:W-:Y:S01]  /*3350*/  HFMA2 R0, -RZ, RZ, 0, 1.52587890625e-05 ;  /* 0x00000100ff007431 */ /* 0x000fe200000001ff */
[----:B------:R-:W-:Y:S01]  /*3360*/  LOP3.LUT R9, RZ, R36, RZ, 0x33, !PT ;  /* 0x00000024ff097212 */ /* 0x000fe200078e33ff */
[----:B------:R-:W-:Y:S03]  /*3370*/  BSSY.RECONVERGENT B1, `(.L_x_386) ;  /* 0x000001c000017945 */ /* 0x000fe60003800200 */
[----:B------:R-:W-:-:S04]  /*3380*/  VIADDMNMX R0, R7, R0, UR45, !PT ;  /* 0x0000002d07007e46 */ /* 0x000fc8000f800100 */
[----:B------:R-:W-:Y:S02]  /*3390*/  IADD3 R0, PT, PT, R0, -UR11, R9 ;  /* 0x8000000b00007c10 */ /* 0x000fe4000fffe009 */
[----:B------:R-:W-:Y:S02]  /*33a0*/  MOV R9, R7 ;  /* 0x0000000700097202 */ /* 0x000fe40000000f00 */
[C---:B------:R-:W-:Y:S02]  /*33b0*/  LOP3.LUT R8, R0.reuse, 0x300, RZ, 0xc0, !PT ;  /* 0x0000030000087812 */ /* 0x040fe400078ec0ff */
[----:B------:R-:W-:Y:S02]  /*33c0*/  ISETP.GE.U32.AND P1, PT, R0, 0x300, PT ;  /* 0x000003000000780c */ /* 0x000fe40003f26070 */
[----:B------:R-:W-:Y:S02]  /*33d0*/  ISETP.NE.AND P0, PT, R8, 0x300, PT ;  /* 0x000003000800780c */ /* 0x000fe40003f05270 */
[----:B------:R-:W-:-:S11]  /*33e0*/  MOV R8, RZ ;  /* 0x000000ff00087202 */ /* 0x000fd60000000f00 */
[----:B------:R-:W-:Y:S05]  /*33f0*/  @!P0 BRA `(.L_x_387) ;  /* 0x00000000004c8947 */ /* 0x000fea0003800000 */
[----:B------:R-:W-:Y:S01]  /*3400*/  IADD3 R9, PT, PT, R13, 0xc0, RZ ;  /* 0x000000c00d097810 */ /* 0x000fe20007ffe0ff */
[----:B------:R-:W-:Y:S01]  /*3410*/  IMAD.MOV.U32 R8, RZ, RZ, RZ ;  /* 0x000000ffff087224 */ /* 0x000fe200078e00ff */
[----:B------:R-:W-:Y:S02]  /*3420*/  LEA.HI R0, R0, 0x1, RZ, 0x18 ;  /* 0x0000000100007811 */ /* 0x000fe400078fc0ff */
[----:B------:R-:W-:Y:S02]  /*3430*/  LEA R11, R14, R9, 0x18 ;  /* 0x000000090e0b7211 */ /* 0x000fe400078ec0ff */
[----:B------:R-:W-:Y:S02]  /*3440*/  LOP3.LUT R0, R0, 0x3, RZ, 0xc0, !PT ;  /* 0x0000000300007812 */ /* 0x000fe400078ec0ff */
[----:B------:R-:W-:Y:S02]  /*3450*/  MOV R9, R7 ;  /* 0x0000000700097202 */ /* 0x000fe40000000f00 */
[----:B------:R-:W-:-:S02]  /*3460*/  LEA R10, R36, R11, 0x2 ;  /* 0x0000000b240a7211 */ /* 0x000fc400078e10ff */
[----:B------:R-:W-:-:S07]  /*3470*/  IADD3 R0, PT, PT, -R0, RZ, RZ ;  /* 0x000000ff00007210 */ /* 0x000fce0007ffe1ff */
.L_x_388:
[----:B------:R-:W0:Y:S01]  /*3480*/  LDS R11, [R10] ;  /* 0x000000000a0b7984 */ /* 0x000e220000000800 */
[----:B------:R-:W-:Y:S01]  /*3490*/  IADD3 R0, PT, PT, R0, 0x1, RZ ;  /* 0x0000000100007810 */ /* 0x000fe20007ffe0ff */
[----:B------:R-:W-:-:S03]  /*34a0*/  VIADD R9, R9, 0x100 ;  /* 0x0000010009097836 */ /* 0x000fc60000000000 */
        /* <DEDUP_REMOVED lines=8> */
.L_x_387:
[----:B------:R-:W-:Y:S05]  /*3530*/  BSYNC.RECONVERGENT B1 ;  /* 0x0000000000017941 */ /* 0x000fea0003800200 */
.L_x_386:
[----:B------:R-:W-:Y:S05]  /*3540*/  @!P1 BRA `(.L_x_384) ;  /* 0x0000001000949947 */ /* 0x000fea0003800000 */
[----:B------:R-:W-:Y:S01]  /*3550*/  IADD3 R0, PT, PT, -R9, UR45, RZ ;  /* 0x0000002d09007c10 */ /* 0x000fe2000fffe1ff */
[----:B------:R-:W-:Y:S01]  /*3560*/  USHF.L.U32 UR4, UR11, 0x2, URZ ;  /* 0x000000020b047899 */ /* 0x000fe200080006ff */
[----:B------:R-:W-:Y:S01]  /*3570*/  IADD3 R13, PT, PT, R13, 0xc0, RZ ;  /* 0x000000c00d0d7810 */ /* 0x000fe20007ffe0ff */
[----:B------:R-:W-:Y:S01]  /*3580*/  BSSY.RECONVERGENT B1, `(.L_x_389) ;  /* 0x000006e000017945 */ /* 0x000fe20003800200 */
[----:B------:R-:W-:Y:S02]  /*3590*/  ISETP.GT.AND P1, PT, R0, 0xc00, PT ;  /* 0x00000c000000780c */ /* 0x000fe40003f24270 */
[----:B------:R-:W-:Y:S02]  /*35a0*/  LEA R13, R14, R13, 0x18 ;  /* 0x0000000d0e0d7211 */ /* 0x000fe400078ec0ff */
[----:B------:R-:W-:Y:S02]  /*35b0*/  LEA R0, R9, -UR4, 0x2 ;  /* 0x8000000409007c11 */ /* 0x000fe4000f8e10ff */
[----:B------:R-:W-:-:S02]  /*35c0*/  PLOP3.LUT P0, PT, PT, PT, PT, 0x80, 0x8 ;  /* 0x000000000008781c */ /* 0x000fc40003f0f070 */
[----:B------:R-:W-:-:S05]  /*35d0*/  IADD3 R0, PT, PT, R0, 0x800, R13 ;  /* 0x0000080000007810 */ /* 0x000fca0007ffe00d */
[----:B------:R-:W-:Y:S06]  /*35e0*/  @!P1 BRA `(.L_x_390) ;  /* 0x00000004009c9947 */ /* 0x000fec0003800000 */
[----:B------:R-:W-:Y:S02]  /*35f0*/  MOV R10, UR45 ;  /* 0x0000002d000a7c02 */ /* 0x000fe40008000f00 */
[----:B------:R-:W-:Y:S02]  /*3600*/  PLOP3.LUT P0, PT, PT, PT, PT, 0x8, 0x80 ;  /* 0x000000000080781c */ /* 0x000fe40003f0e170 */
[----:B------:R-:W-:-:S11]  /*3610*/  IADD3 R10, PT, PT, R10, -0xc00, RZ ;  /* 0xfffff4000a0a7810 */ /* 0x000fd60007ffe0ff */
.L_x_391:
[----:B------:R-:W0:Y:S01]  /*3620*/  LDS R11, [R0+-0x800] ;  /* 0xfff80000000b7984 */ /* 0x000e220000000800 */
[----:B------:R-:W-:-:S03]  /*3630*/  VIADD R9, R9, 0x1000 ;  /* 0x0000100009097836 */ /* 0x000fc60000000000 */
[----:B------:R-:W1:Y:S02]  /*3640*/  LDS R13, [R0+-0x400] ;  /* 0xfffc0000000d7984 */ /* 0x000e640000000800 */
[----:B------:R-:W-:Y:S02]  /*3650*/  ISETP.GE.AND P1, PT, R9, R10, PT ;  /* 0x0000000a0900720c */ /* 0x000fe40003f26270 */
[----:B------:R-:W3:Y:S04]  /*3660*/  LDS R15, [R0] ;  /* 0x00000000000f7984 */ /* 0x000ee80000000800 */
[----:B--2---:R-:W2:Y:S04]  /*3670*/  LDS R17, [R0+0x400] ;  /* 0x0004000000117984 */ /* 0x004ea80000000800 */
[----:B------:R-:W5:Y:S04]  /*3680*/  LDS R19, [R0+0x800] ;  /* 0x0008000000137984 */ /* 0x000f680000000800 */
[----:B------:R-:W5:Y:S04]  /*3690*/  LDS R21, [R0+0xc00] ;  /* 0x000c000000157984 */ /* 0x000f680000000800 */
[----:B------:R-:W5:Y:S04]  /*36a0*/  LDS R23, [R0+0x1000] ;  /* 0x0010000000177984 */ /* 0x000f680000000800 */
[----:B----4-:R-:W4:Y:S04]  /*36b0*/  LDS R25, [R0+0x1400] ;  /* 0x0014000000197984 */ /* 0x010f280000000800 */
[----:B------:R-:W4:Y:S04]  /*36c0*/  LDS R27, [R0+0x1800] ;  /* 0x00180000001b7984 */ /* 0x000f280000000800 */
[----:B------:R-:W4:Y:S01]  /*36d0*/  LDS R29, [R0+0x1c00] ;  /* 0x001c0000001d7984 */ /* 0x000f220000000800 */
[----:B0-----:R-:W-:-:S03]  /*36e0*/  FADD.FTZ R11, -R6, R11 ;  /* 0x0000000b060b7221 */ /* 0x001fc60000010100 */
[----:B------:R-:W0:Y:S01]  /*36f0*/  LDS R31, [R0+0x2000] ;  /* 0x00200000001f7984 */ /* 0x000e220000000800 */
[----:B------:R-:W-:Y:S01]  /*3700*/  FMUL.FTZ R11, R11, 1.4426950216293334961 ;  /* 0x3fb8aa3b0b0b7820 */ /* 0x000fe20000410000 */
[C---:B-1----:R-:W-:Y:S02]  /*3710*/  FADD.FTZ R13, -R6.reuse, R13 ;  /* 0x0000000d060d7221 */ /* 0x042fe40000010100 */
[----:B------:R-:W1:Y:S01]  /*3720*/  LDS R33, [R0+0x2400] ;  /* 0x0024000000217984 */ /* 0x000e620000000800 */
[C---:B---3--:R-:W-:Y:S01]  /*3730*/  FADD.FTZ R15, -R6.reuse, R15 ;  /* 0x0000000f060f7221 */ /* 0x048fe20000010100 */
[----:B------:R-:W-:Y:S02]  /*3740*/  FMUL.FTZ R13, R13, 1.4426950216293334961 ;  /* 0x3fb8aa3b0d0d7820 */ /* 0x000fe40000410000 */
[----:B------:R-:W3:Y:S01]  /*3750*/  LDS R35, [R0+0x2800] ;  /* 0x0028000000237984 */ /* 0x000ee20000000800 */
[----:B------:R-:W4:Y:S01]  /*3760*/  MUFU.EX2 R11, R11 ;  /* 0x0000000b000b7308 */ /* 0x000f220000000800 */
[----:B------:R-:W-:Y:S01]  /*3770*/  FMUL.FTZ R15, R15, 1.4426950216293334961 ;  /* 0x3fb8aa3b0f0f7820 */ /* 0x000fe20000410000 */
[C---:B--2---:R-:W-:Y:S01]  /*3780*/  FADD.FTZ R17, -R6.reuse, R17 ;  /* 0x0000001106117221 */ /* 0x044fe20000010100 */
[----:B------:R-:W2:Y:S01]  /*3790*/  LDS R37, [R0+0x2c00] ;  /* 0x002c000000257984 */ /* 0x000ea20000000800 */
[----:B-----5:R-:W-:-:S02]  /*37a0*/  FADD.FTZ R19, -R6, R19 ;  /* 0x0000001306137221 */ /* 0x020fc40000010100 */
[----:B------:R-:W-:Y:S01]  /*37b0*/  FMUL.FTZ R17, R17, 1.4426950216293334961 ;  /* 0x3fb8aa3b11117820 */ /* 0x000fe20000410000 */
[----:B------:R-:W5:Y:S01]  /*37c0*/  LDS R39, [R0+0x3000] ;  /* 0x0030000000277984 */ /* 0x000f620000000800 */
[----:B------:R-:W0:Y:S01]  /*37d0*/  MUFU.EX2 R13, R13 ;  /* 0x0000000d000d7308 */ /* 0x000e220000000800 */
[----:B------:R-:W-:Y:S01]  /*37e0*/  FMUL.FTZ R19, R19, 1.4426950216293334961 ;  /* 0x3fb8aa3b13137820 */ /* 0x000fe20000410000 */
[C---:B------:R-:W-:Y:S01]  /*37f0*/  FADD.FTZ R21, -R6.reuse, R21 ;  /* 0x0000001506157221 */ /* 0x040fe20000010100 */
[----:B------:R-:W5:Y:S01]  /*3800*/  LDS R41, [R0+0x3400] ;  /* 0x0034000000297984 */ /* 0x000f620000000800 */
[C---:B------:R-:W-:Y:S02]  /*3810*/  FADD.FTZ R23, -R6.reuse, R23 ;  /* 0x0000001706177221 */ /* 0x040fe40000010100 */
[----:B------:R-:W-:Y:S02]  /*3820*/  FMUL.FTZ R21, R21, 1.4426950216293334961 ;  /* 0x3fb8aa3b15157820 */ /* 0x000fe40000410000 */
[----:B------:R-:W1:Y:S01]  /*3830*/  MUFU.EX2 R15, R15 ;  /* 0x0000000f000f7308 */ /* 0x000e620000000800 */
[----:B----4-:R-:W-:Y:S01]  /*3840*/  FADD.FTZ R8, R11, R8 ;  /* 0x000000080b087221 */ /* 0x010fe20000010000 */
[----:B------:R-:W-:Y:S01]  /*3850*/  FMUL.FTZ R23, R23, 1.4426950216293334961 ;  /* 0x3fb8aa3b17177820 */ /* 0x000fe20000410000 */
[C---:B------:R-:W-:Y:S01]  /*3860*/  FADD.FTZ R25, -R6.reuse, R25 ;  /* 0x0000001906197221 */ /* 0x040fe20000010100 */
[----:B------:R-:W-:Y:S01]  /*3870*/  STS [R0+-0x800], R11 ;  /* 0xfff8000b00007388 */ /* 0x000fe20000000800 */
[----:B------:R-:W-:-:S02]  /*3880*/  FADD.FTZ R27, -R6, R27 ;  /* 0x0000001b061b7221 */ /* 0x000fc40000010100 */
[----:B------:R-:W-:Y:S01]  /*3890*/  FMUL.FTZ R25, R25, 1.4426950216293334961 ;  /* 0x3fb8aa3b19197820 */ /* 0x000fe20000410000 */
[----:B------:R-:W4:Y:S01]  /*38a0*/  MUFU.EX2 R17, R17 ;  /* 0x0000001100117308 */ /* 0x000f220000000800 */
        /* <DEDUP_REMOVED lines=13> */
[----:B----4-:R-:W-:Y:S01]  /*3980*/  FADD.FTZ R8, R8, R17 ;  /* 0x0000001108087221 */ /* 0x010fe20000010000 */
[C---:B---3--:R-:W-:Y:S01]  /*3990*/  FADD.FTZ R35, -R6.reuse, R35 ;  /* 0x0000002306237221 */ /* 0x048fe20000010100 */
[----:B--2---:R-:W-:Y:S01]  /*39a0*/  FADD.FTZ R37, -R6, R37 ;  /* 0x0000002506257221 */ /* 0x004fe20000010100 */
[----:B------:R-:W-:Y:S02]  /*39b0*/  STS [R0+0x400], R17 ;  /* 0x0004001100007388 */ /* 0x000fe40000000800 */
[----:B------:R-:W-:Y:S01]  /*39c0*/  FMUL.FTZ R35, R35, 1.4426950216293334961 ;  /* 0x3fb8aa3b23237820 */ /* 0x000fe20000410000 */
[----:B------:R-:W-:Y:S01]  /*39d0*/  FMUL.FTZ R37, R37, 1.4426950216293334961 ;  /* 0x3fb8aa3b25257820 */ /* 0x000fe20000410000 */
[----:B------:R-:W2:Y:S01]  /*39e0*/  MUFU.EX2 R23, R23 ;  /* 0x0000001700177308 */ /* 0x000ea20000000800 */
[----:B0-----:R-:W-:Y:S01]  /*39f0*/  FADD.FTZ R8, R8, R19 ;  /* 0x0000001308087221 */ /* 0x001fe20000010000 */
[C---:B-----5:R-:W-:Y:S01]  /*3a00*/  FADD.FTZ R39, -R6.reuse, R39 ;  /* 0x0000002706277221 */ /* 0x060fe20000010100 */
[----:B------:R-:W-:Y:S01]  /*3a10*/  FADD.FTZ R41, -R6, R41 ;  /* 0x0000002906297221 */ /* 0x000fe20000010100 */
        /* <DEDUP_REMOVED lines=36> */
.L_x_390:
[----:B------:R-:W-:Y:S05]  /*3c60*/  BSYNC.RECONVERGENT B1 ;  /* 0x0000000000017941 */ /* 0x000fea0003800200 */
.L_x_389:
        /* <DEDUP_REMOVED lines=8> */
[----:B------:R-:W3:Y:S04]  /*3cf0*/  LDS R15, [R0] ;  /* 0x00000000000f7984 */ /* 0x000ee80000000800 */
[----:B--2---:R-:W2:Y:S04]  /*3d00*/  LDS R17, [R0+0x400] ;  /* 0x0004000000117984 */ /* 0x004ea80000000800 */
[----:B------:R-:W5:Y:S04]  /*3d10*/  LDS R19, [R0+0x800] ;  /* 0x0008000000137984 */ /* 0x000f680000000800 */
[----:B------:R-:W5:Y:S04]  /*3d20*/  LDS R21, [R0+0xc00] ;  /* 0x000c000000157984 */ /* 0x000f680000000800 */
[----:B------:R-:W5:Y:S04]  /*3d30*/  LDS R23, [R0+0x1000] ;  /* 0x0010000000177984 */ /* 0x000f680000000800 */
[----:B----4-:R-:W4:Y:S01]  /*3d40*/  LDS R25, [R0+0x1400] ;  /* 0x0014000000197984 */ /* 0x010f220000000800 */
[----:B0-----:R-:W-:-:S04]  /*3d50*/  FADD.FTZ R11, -R6, R11 ;  /* 0x0000000b060b7221 */ /* 0x001fc80000010100 */
[----:B------:R-:W-:Y:S01]  /*3d60*/  FMUL.FTZ R11, R11, 1.4426950216293334961 ;  /* 0x3fb8aa3b0b0b7820 */ /* 0x000fe20000410000 */
[C---:B-1----:R-:W-:Y:S01]  /*3d70*/  FADD.FTZ R13, -R6.reuse, R13 ;  /* 0x0000000d060d7221 */ /* 0x042fe20000010100 */
[----:B---3--:R-:W-:-:S03]  /*3d80*/  FADD.FTZ R15, -R6, R15 ;  /* 0x0000000f060f7221 */ /* 0x008fc60000010100 */
[----:B------:R-:W-:Y:S01]  /*3d90*/  FMUL.FTZ R13, R13, 1.4426950216293334961 ;  /* 0x3fb8aa3b0d0d7820 */ /* 0x000fe20000410000 */
[----:B------:R-:W0:Y:S01]  /*3da0*/  MUFU.EX2 R11, R11 ;  /* 0x0000000b000b7308 */ /* 0x000e220000000800 */
[----:B------:R-:W-:Y:S01]  /*3db0*/  FMUL.FTZ R15, R15, 1.4426950216293334961 ;  /* 0x3fb8aa3b0f0f7820 */ /* 0x000fe20000410000 */
[C---:B--2---:R-:W-:Y:S01]  /*3dc0*/  FADD.FTZ R17, -R6.reuse, R17 ;  /* 0x0000001106117221 */ /* 0x044fe20000010100 */
[----:B-----5:R-:W-:-:S03]  /*3dd0*/  FADD.FTZ R19, -R6, R19 ;  /* 0x0000001306137221 */ /* 0x020fc60000010100 */
        /* <DEDUP_REMOVED lines=32> */
.L_x_393:
[----:B------:R-:W-:Y:S05]  /*3fe0*/  BSYNC.RECONVERGENT B1 ;  /* 0x0000000000017941 */ /* 0x000fea0003800200 */
.L_x_392:
[----:B------:R-:W-:-:S13]  /*3ff0*/  ISETP.LT.OR P0, PT, R9, UR45, P0 ;  /* 0x0000002d09007c0c */ /* 0x000fda0008701670 */
[----:B------:R-:W-:Y:S05]  /*4000*/  @!P0 BRA `(.L_x_384) ;  /* 0x0000000400e48947 */ /* 0x000fea0003800000 */
[----:B------:R-:W0:Y:S04]  /*4010*/  LDS R9, [R0+-0x800] ;  /* 0xfff8000000097984 */ /* 0x000e280000000800 */
[----:B------:R-:W1:Y:S04]  /*4020*/  LDS R11, [R0+-0x400] ;  /* 0xfffc0000000b7984 */ /* 0x000e680000000800 */
[----:B------:R-:W3:Y:S04]  /*4030*/  LDS R13, [R0] ;  /* 0x00000000000d7984 */ /* 0x000ee80000000800 */
[----:B------:R-:W5:Y:S01]  /*4040*/  LDS R15, [R0+0x400] ;  /* 0x00040000000f7984 */ /* 0x000f620000000800 */
[C---:B0-----:R-:W-:Y:S01]  /*4050*/  FADD.FTZ R9, -R6.reuse, R9 ;  /* 0x0000000906097221 */ /* 0x041fe20000010100 */
[----:B-1----:R-:W-:-:S03]  /*4060*/  FADD.FTZ R11, -R6, R11 ;  /* 0x0000000b060b7221 */ /* 0x002fc60000010100 */
[----:B------:R-:W-:Y:S01]  /*4070*/  FMUL.FTZ R9, R9, 1.4426950216293334961 ;  /* 0x3fb8aa3b09097820 */ /* 0x000fe20000410000 */
[----:B---3--:R-:W-:Y:S01]  /*4080*/  FADD.FTZ R13, -R6, R13 ;  /* 0x0000000d060d7221 */ /* 0x008fe20000010100 */
[----:B------:R-:W-:-:S04]  /*4090*/  FMUL.FTZ R11, R11, 1.4426950216293334961 ;  /* 0x3fb8aa3b0b0b7820 */ /* 0x000fc80000410000 */
[----:B------:R-:W0:Y:S01]  /*40a0*/  MUFU.EX2 R9, R9 ;  /* 0x0000000900097308 */ /* 0x000e220000000800 */
[----:B-----5:R-:W-:Y:S01]  /*40b0*/  FADD.FTZ R15, -R6, R15 ;  /* 0x0000000f060f7221 */ /* 0x020fe20000010100 */
[----:B------:R-:W-:-:S03]  /*40c0*/  FMUL.FTZ R13, R13, 1.4426950216293334961 ;  /* 0x3fb8aa3b0d0d7820 */ /* 0x000fc60000410000 */
[----:B------:R-:W-:-:S03]  /*40d0*/  FMUL.FTZ R15, R15, 1.4426950216293334961 ;  /* 0x3fb8aa3b0f0f7820 */ /* 0x000fc60000410000 */
[----:B------:R-:W1:Y:S08]  /*40e0*/  MUFU.EX2 R11, R11 ;  /* 0x0000000b000b7308 */ /* 0x000e700000000800 */
[----:B------:R-:W3:Y:S01]  /*40f0*/  MUFU.EX2 R13, R13 ;  /* 0x0000000d000d7308 */ /* 0x000ee20000000800 */
[----:B0-----:R0:W-:Y:S01]  /*4100*/  STS [R0+-0x800], R9 ;  /* 0xfff8000900007388 */ /* 0x0011e20000000800 */
[----:B------:R-:W-:-:S06]  /*4110*/  FADD.FTZ R8, R8, R9 ;  /* 0x0000000908087221 */ /* 0x000fcc0000010000 */
[----:B------:R-:W5:Y:S01]  /*4120*/  MUFU.EX2 R15, R15 ;  /* 0x0000000f000f7308 */ /* 0x000f620000000800 */
[----:B-1----:R0:W-:Y:S01]  /*4130*/  STS [R0+-0x400], R11 ;  /* 0xfffc000b00007388 */ /* 0x0021e20000000800 */
[----:B------:R-:W-:-:S03]  /*4140*/  FADD.FTZ R8, R8, R11 ;  /* 0x0000000b08087221 */ /* 0x000fc60000010000 */
[----:B---3--:R0:W-:Y:S01]  /*4150*/  STS [R0], R13 ;  /* 0x0000000d00007388 */ /* 0x0081e20000000800 */
[----:B------:R-:W-:-:S03]  /*4160*/  FADD.FTZ R8, R8, R13 ;  /* 0x0000000d08087221 */ /* 0x000fc60000010000 */
[----:B-----5:R0:W-:Y:S01]  /*4170*/  STS [R0+0x400], R15 ;  /* 0x0004000f00007388 */ /* 0x0201e20000000800 */
[----:B------:R-:W-:Y:S01]  /*4180*/  FADD.FTZ R8, R8, R15 ;  /* 0x0000000f08087221 */ /* 0x000fe20000010000 */
[----:B------:R-:W-:Y:S06]  /*4190*/  BRA `(.L_x_384) ;  /* 0x0000000400807947 */ /* 0x000fec0003800000 */
.L_x_385:
[----:B------:R-:W-:Y:S01]  /*41a0*/  HFMA2 R8, -RZ, RZ, 0, 1.52587890625e-05 ;  /* 0x00000100ff087431 */ /* 0x000fe200000001ff */
[----:B------:R-:W1:Y:S01]  /*41b0*/  S2UR UR4, SR_CTAID.Y ;  /* 0x00000000000479c3 */ /* 0x000e620000002600 */
[----:B------:R-:W-:Y:S01]  /*41c0*/  LOP3.LUT R9, RZ, R36, RZ, 0x33, !PT ;  /* 0x00000024ff097212 */ /* 0x000fe200078e33ff */
[----:B------:R-:W-:Y:S02]  /*41d0*/  BSSY.RECONVERGENT B1, `(.L_x_394) ;  /* 0x0000025000017945 */ /* 0x000fe40003800200 */
[----:B------:R-:W-:-:S04]  /*41e0*/  VIADDMNMX R8, R7, R8, UR45, !PT ;  /* 0x0000002d07087e46 */ /* 0x000fc8000f800108 */
[----:B------:R-:W-:-:S04]  /*41f0*/  IADD3 R9, PT, PT, R8, -UR11, R9 ;  /* 0x8000000b08097c10 */ /* 0x000fc8000fffe009 */
[C---:B------:R-:W-:Y:S02]  /*4200*/  LOP3.LUT R8, R9.reuse, 0x300, RZ, 0xc0, !PT ;  /* 0x0000030009087812 */ /* 0x040fe400078ec0ff */
[----:B------:R-:W-:Y:S02]  /*4210*/  ISETP.GE.U32.AND P0, PT, R9, 0x300, PT ;  /* 0x000003000900780c */ /* 0x000fe40003f06070 */
[----:B------:R-:W-:Y:S01]  /*4220*/  ISETP.NE.AND P1, PT, R8, 0x300, PT ;  /* 0x000003000800780c */ /* 0x000fe20003f25270 */
[----:B------:R-:W-:Y:S02]  /*4230*/  IMAD.MOV.U32 R8, RZ, RZ, RZ ;  /* 0x000000ffff087224 */ /* 0x000fe400078e00ff */
[----:B-1----:R-:W-:Y:S01]  /*4240*/  IMAD R15, R0, UR4, RZ ;  /* 0x00000004000f7c24 */ /* 0x002fe2000f8e02ff */
[----:B------:R-:W-:-:S04]  /*4250*/  MOV R0, R7 ;  /* 0x0000000700007202 */ /* 0x000fc80000000f00 */
[----:B--2---:R-:W-:-:S05]  /*4260*/  SHF.R.S32.HI R16, RZ, 0x1f, R15 ;  /* 0x0000001fff107819 */ /* 0x004fca000001140f */
[----:B------:R-:W-:Y:S05]  /*4270*/  @!P1 BRA `(.L_x_395) ;  /* 0x0000000000689947 */ /* 0x000fea0003800000 */
[----:B------:R-:W-:Y:S02]  /*4280*/  IADD3 R13, PT, PT, R13, 0xc0, RZ ;  /* 0x000000c00d0d7810 */ /* 0x000fe40007ffe0ff */
[----:B------:R-:W-:Y:S02]  /*4290*/  LEA.HI R0, R9, 0x1, RZ, 0x18 ;  /* 0x0000000109007811 */ /* 0x000fe400078fc0ff */
[----:B------:R-:W-:Y:S02]  /*42a0*/  LEA R13, R14, R13, 0x18 ;  /* 0x0000000d0e0d7211 */ /* 0x000fe400078ec0ff */
[----:B------:R-:W-:Y:S02]  /*42b0*/  IADD3 R10, P1, P2, R15, R10, R7 ;  /* 0x0000000a0f0a7210 */ /* 0x000fe40007a3e007 */
[----:B------:R-:W-:Y:S01]  /*42c0*/  LOP3.LUT R9, R0, 0x3, RZ, 0xc0, !PT ;  /* 0x0000000300097812 */ /* 0x000fe200078ec0ff */
[----:B------:R-:W-:Y:S01]  /*42d0*/  IMAD R12, R36, 0x4, R13 ;  /* 0x00000004240c7824 */ /* 0x000fe200078e020d */
[----:B------:R-:W-:-:S02]  /*42e0*/  IADD3.X R11, PT, PT, R16, R11, RZ, P1, P2 ;  /* 0x0000000b100b7210 */ /* 0x000fc40000fe44ff */
[----:B------:R-:W-:Y:S02]  /*42f0*/  MOV R8, RZ ;  /* 0x000000ff00087202 */ /* 0x000fe40000000f00 */
[----:B------:R-:W-:Y:S02]  /*4300*/  MOV R0, R7 ;  /* 0x0000000700007202 */ /* 0x000fe40000000f00 */
[----:B------:R-:W-:-:S07]  /*4310*/  IADD3 R9, PT, PT, -R9, RZ, RZ ;  /* 0x000000ff09097210 */ /* 0x000fce0007ffe1ff */
.L_x_396:
[----:B------:R1:W2:Y:S01]  /*4320*/  LDG.E.U8 R13, desc[UR36][R10.64] ;  /* 0x000000240a0d7981 */ /* 0x0002a2000c1e1100 */
[----:B------:R-:W-:Y:S02]  /*4330*/  IADD3 R9, PT, PT, R9, 0x1, RZ ;  /* 0x0000000109097810 */ /* 0x000fe40007ffe0ff */
[----:B------:R-:W-:Y:S02]  /*4340*/  IADD3 R0, PT, PT, R0, 0x100, RZ ;  /* 0x0000010000007810 */ /* 0x000fe40007ffe0ff */
[----:B-1----:R-:W-:-:S05]  /*4350*/  IADD3 R10, P2, PT, R10, 0x100, RZ ;  /* 0x000001000a0a7810 */ /* 0x002fca0007f5e0ff */
[----:B------:R-:W-:Y:S01]  /*4360*/  IMAD.X R11, RZ, RZ, R11, P2 ;  /* 0x000000ffff0b7224 */ /* 0x000fe200010e060b */
[----:B--2---:R-:W-:-:S13]  /*4370*/  ISETP.NE.AND P1, PT, R13, RZ, PT ;  /* 0x000000ff0d00720c */ /* 0x004fda0003f25270 */
        /* <DEDUP_REMOVED lines=10> */
.L_x_395:
[----:B------:R-:W-:Y:S05]  /*4420*/  BSYNC.RECONVERGENT B1 ;  /* 0x0000000000017941 */ /* 0x000fea0003800200 */
.L_x_394:
[----:B------:R-:W-:Y:S05]  /*4430*/  @!P0 BRA `(.L_x_384) ;  /* 0x0000000000d88947 */ /* 0x000fea0003800000 */
[----:B------:R-:W1:Y:S01]  /*4440*/  S2R R12, SR_CgaCtaId ;  /* 0x00000000000c7919 */ /* 0x000e620000008800 */
[----:B------:R-:W2:Y:S01]  /*4450*/  LDCU.64 UR8, c[0x0][0x420] ;  /* 0x00008400ff0877ac */ /* 0x000ea20008000a00 */
[----:B------:R-:W-:Y:S01]  /*4460*/  MOV R9, 0x400 ;  /* 0x0000040000097802 */ /* 0x000fe20000000f00 */
[----:B------:R-:W-:-:S03]  /*4470*/  USHF.L.U32 UR4, UR11, 0x2, URZ ;  /* 0x000000020b047899 */ /* 0x000fc600080006ff */
[----:B------:R-:W-:-:S03]  /*4480*/  IADD3 R11, PT, PT, R9, 0xc0, RZ ;  /* 0x000000c0090b7810 */ /* 0x000fc60007ffe0ff */
[----:B------:R-:W-:Y:S02]  /*4490*/  LEA R9, R0, -UR4, 0x2 ;  /* 0x8000000400097c11 */ /* 0x000fe4000f8e10ff */
[----:B--2---:R-:W-:-:S04]  /*44a0*/  IADD3 R10, P0, P1, R15, UR8, R0 ;  /* 0x000000080f0a7c10 */ /* 0x004fc8000f91e000 */
[----:B------:R-:W-:Y:S02]  /*44b0*/  IADD3 R10, P2, PT, R10, 0x200, RZ ;  /* 0x000002000a0a7810 */ /* 0x000fe40007f5e0ff */
[----:B-1----:R-:W-:Y:S02]  /*44c0*/  LEA R12, R12, R11, 0x18 ;  /* 0x0000000b0c0c7211 */ /* 0x002fe400078ec0ff */
[----:B------:R-:W-:Y:S02]  /*44d0*/  IADD3.X R11, PT, PT, R16, UR9, RZ, P0, P1 ;  /* 0x00000009100b7c10 */ /* 0x000fe400087e24ff */
[----:B------:R-:W-:Y:S02]  /*44e0*/  IADD3 R9, PT, PT, R9, 0x800, R12 ;  /* 0x0000080009097810 */ /* 0x000fe40007ffe00c */
[----:B------:R-:W-:-:S07]  /*44f0*/  IADD3.X R11, PT, PT, RZ, R11, RZ, P2, !PT ;  /* 0x0000000bff0b7210 */ /* 0x000fce00017fe4ff */
.L_x_397:
[----:B------:R-:W2:Y:S04]  /*4500*/  LDG.E.U8 R13, desc[UR36][R10.64+-0x200] ;  /* 0xfffe00240a0d7981 */ /* 0x000ea8000c1e1100 */
[----:B------:R-:W3:Y:S04]  /*4510*/  LDG.E.U8 R12, desc[UR36][R10.64+-0x100] ;  /* 0xffff00240a0c7981 */ /* 0x000ee8000c1e1100 */
[----:B------:R-:W5:Y:S04]  /*4520*/  LDG.E.U8 R14, desc[UR36][R10.64] ;  /* 0x000000240a0e7981 */ /* 0x000f68000c1e1100 */
[----:B------:R-:W4:Y:S01]  /*4530*/  LDG.E.U8 R16, desc[UR36][R10.64+0x100] ;  /* 0x000100240a107981 */ /* 0x000f22000c1e1100 */
[----:B------:R-:W-:-:S02]  /*4540*/  MOV R18, RZ ;  /* 0x000000ff00127202 */ /* 0x000fc40000000f00 */
[----:B------:R-:W-:Y:S02]  /*4550*/  IADD3 R0, PT, PT, R0, 0x400, RZ ;  /* 0x0000040000007810 */ /* 0x000fe40007ffe0ff */
[----:B--2---:R-:W-:Y:S02]  /*4560*/  ISETP.NE.AND P0, PT, R13, RZ, PT ;  /* 0x000000ff0d00720c */ /* 0x004fe40003f05270 */
[----:B---3--:R-:W-:Y:S02]  /*4570*/  ISETP.NE.AND P1, PT, R12, RZ, PT ;  /* 0x000000ff0c00720c */ /* 0x008fe40003f25270 */
[----:B------:R-:W-:Y:S02]  /*4580*/  MOV R12, RZ ;  /* 0x000000ff000c7202 */ /* 0x000fe40000000f00 */
[----:B-----5:R-:W-:Y:S01]  /*4590*/  ISETP.NE.AND P2, PT, R14, RZ, PT ;  /* 0x000000ff0e00720c */ /* 0x020fe20003f45270 */
[----:B------:R-:W-:Y:S01]  /*45a0*/  IMAD.MOV.U32 R14, RZ, RZ, RZ ;  /* 0x000000ffff0e7224 */ /* 0x000fe200078e00ff */
[----:B----4-:R-:W-:-:S05]  /*45b0*/  ISETP.NE.AND P3, PT, R16, RZ, PT ;  /* 0x000000ff1000720c */ /* 0x010fca0003f65270 */
[----:B------:R-:W0:Y:S01]  /*45c0*/  @!P0 LDS R13, [R9+-0x800] ;  /* 0xfff80000090d8984 */ /* 0x000e220000000800 */
[----:B------:R-:W-:-:S03]  /*45d0*/  HFMA2 R16, -RZ, RZ, 0, 0 ;  /* 0x00000000ff107431 */ /* 0x000fc600000001ff */
[----:B------:R-:W1:Y:S04]  /*45e0*/  @!P1 LDS R15, [R9+-0x400] ;  /* 0xfffc0000090f9984 */ /* 0x000e680000000800 */
[----:B------:R-:W2:Y:S04]  /*45f0*/  @!P2 LDS R17, [R9] ;  /* 0x000000000911a984 */ /* 0x000ea80000000800 */
[----:B------:R-:W3:Y:S01]  /*4600*/  @!P3 LDS R19, [R9+0x400] ;  /* 0x000400000913b984 */ /* 0x000ee20000000800 */
[----:B0-----:R-:W-:-:S04]  /*4610*/  @!P0 FADD.FTZ R13, -R6, R13 ;  /* 0x0000000d060d8221 */ /* 0x001fc80000010100 */
[----:B------:R-:W-:Y:S01]  /*4620*/  @!P0 FMUL.FTZ R13, R13, 1.4426950216293334961 ;  /* 0x3fb8aa3b0d0d8820 */ /* 0x000fe20000410000 */
[----:B-1----:R-:W-:-:S03]  /*4630*/  @!P1 FADD.FTZ R15, -R6, R15 ;  /* 0x0000000f060f9221 */ /* 0x002fc60000010100 */
[----:B------:R-:W0:Y:S01]  /*4640*/  @!P0 MUFU.EX2 R12, R13 ;  /* 0x0000000d000c8308 */ /* 0x000e220000000800 */
[----:B------:R-:W-:Y:S01]  /*4650*/  @!P1 FMUL.FTZ R15, R15, 1.4426950216293334961 ;  /* 0x3fb8aa3b0f0f9820 */ /* 0x000fe20000410000 */
[----:B--2---:R-:W-:Y:S01]  /*4660*/  @!P2 FADD.FTZ R17, -R6, R17 ;  /* 0x000000110611a221 */ /* 0x004fe20000010100 */
[----:B------:R-:W-:Y:S01]  /*4670*/  ISETP.GE.AND P0, PT, R0, UR45, PT ;  /* 0x0000002d00007c0c */ /* 0x000fe2000bf06270 */
[----:B---3--:R-:W-:Y:S02]  /*4680*/  @!P3 FADD.FTZ R19, -R6, R19 ;  /* 0x000000130613b221 */ /* 0x008fe40000010100 */
[----:B------:R-:W-:Y:S02]  /*4690*/  @!P2 FMUL.FTZ R17, R17, 1.4426950216293334961 ;  /* 0x3fb8aa3b1111a820 */ /* 0x000fe40000410000 */
[----:B------:R-:W1:Y:S01]  /*46a0*/  @!P1 MUFU.EX2 R14, R15 ;  /* 0x0000000f000e9308 */ /* 0x000e620000000800 */
[----:B------:R-:W-:Y:S01]  /*46b0*/  @!P3 FMUL.FTZ R19, R19, 1.4426950216293334961 ;  /* 0x3fb8aa3b1313b820 */ /* 0x000fe20000410000 */
[----:B------:R-:W-:-:S04]  /*46c0*/  IADD3 R10, P1, PT, R10, 0x400, RZ ;  /* 0x000004000a0a7810 */ /* 0x000fc80007f3e0ff */
[----:B------:R-:W-:Y:S02]  /*46d0*/  IADD3.X R11, PT, PT, RZ, R11, RZ, P1, !PT ;  /* 0x0000000bff0b7210 */ /* 0x000fe40000ffe4ff */
[----:B------:R-:W2:Y:S01]  /*46e0*/  @!P2 MUFU.EX2 R16, R17 ;  /* 0x000000110010a308 */ /* 0x000ea20000000800 */
[----:B0-----:R-:W-:Y:S01]  /*46f0*/  FADD.FTZ R13, R12, R8 ;  /* 0x000000080c0d7221 */ /* 0x001fe20000010000 */
[----:B------:R-:W-:Y:S06]  /*4700*/  STS [R9+-0x800], R12 ;  /* 0xfff8000c09007388 */ /* 0x000fec0000000800 */
[----:B------:R-:W0:Y:S01]  /*4710*/  @!P3 MUFU.EX2 R18, R19 ;  /* 0x000000130012b308 */ /* 0x000e220000000800 */
[----:B-1----:R-:W-:Y:S01]  /*4720*/  FADD.FTZ R13, R13, R14 ;  /* 0x0000000e0d0d7221 */ /* 0x002fe20000010000 */
[----:B------:R-:W-:Y:S03]  /*4730*/  STS [R9+-0x400], R14 ;  /* 0xfffc000e09007388 */ /* 0x000fe60000000800 */
[----:B--2---:R-:W-:Y:S01]  /*4740*/  FADD.FTZ R13, R13, R16 ;  /* 0x000000100d0d7221 */ /* 0x004fe20000010000 */
[----:B------:R-:W-:Y:S04]  /*4750*/  STS [R9], R16 ;  /* 0x0000001009007388 */ /* 0x000fe80000000800 */
[----:B0-----:R0:W-:Y:S01]  /*4760*/  STS [R9+0x400], R18 ;  /* 0x0004001209007388 */ /* 0x0011e20000000800 */
[----:B------:R-:W-:Y:S01]  /*4770*/  FADD.FTZ R8, R13, R18 ;  /* 0x000000120d087221 */ /* 0x000fe20000010000 */
[----:B0-----:R-:W-:Y:S01]  /*4780*/  VIADD R9, R9, 0x1000 ;  /* 0x0000100009097836 */ /* 0x001fe20000000000 */
[----:B------:R-:W-:Y:S06]  /*4790*/  @!P0 BRA `(.L_x_397) ;  /* 0xfffffffc00588947 */ /* 0x000fec000383ffff */
.L_x_384:
[----:B------:R-:W-:Y:S05]  /*47a0*/  BSYNC.RECONVERGENT B0 ;  /* 0x0000000000007941 */ /* 0x000fea0003800200 */
.L_x_383:
[----:B0-----:R-:W0:Y:S01]  /*47b0*/  SHFL.BFLY PT, R9, R8, 0x10, 0x1f ;  /* 0x0e001f0008097f89 */ /* 0x001e2200000e0000 */
[C---:B------:R-:W-:Y:S01]  /*47c0*/  ISETP.NE.AND P0, PT, R4.reuse, RZ, PT ;  /* 0x000000ff0400720c */ /* 0x040fe20003f05270 */
[----:B------:R-:W1:Y:S01]  /*47d0*/  LDCU.U8 UR12, c[0x0][0x48c] ;  /* 0x00009180ff0c77ac */ /* 0x000e620008000000 */
[----:B------:R-:W-:Y:S01]  /*47e0*/  ISETP.GT.U32.AND P1, PT, R4, 0x7, PT ;  /* 0x000000070400780c */ /* 0x000fe20003f24070 */
        /* <DEDUP_REMOVED lines=13> */
[----:B-1----:R-:W-:-:S02]  /*48c0*/  ISETP.NE.AND P0, PT, RZ, UR12, PT ;  /* 0x0000000cff007c0c */ /* 0x002fc4000bf05270 */
[----:B0-----:R-:W-:-:S04]  /*48d0*/  IADD3 R3, PT, PT, R6, 0x4, RZ ;  /* 0x0000000406037810 */ /* 0x001fc80007ffe0ff */
[----:B------:R-:W-:Y:S01]  /*48e0*/  SHF.R.S32.HI R6, RZ, 0x1f, R3 ;  /* 0x0000001fff067819 */ /* 0x000fe20000011403 */
[----:B------:R-:W0:Y:S03]  /*48f0*/  @!P1 LDS R4, [R5+0x20] ;  /* 0x0000200005049984 */ /* 0x000e260000000800 */
[----:B------:R-:W-:Y:S02]  /*4900*/  LEA.HI R6, R6, R3, RZ, 0x2 ;  /* 0x0000000306067211 */ /* 0x000fe400078f10ff */
[----:B------:R-:W-:Y:S02]  /*4910*/  ISETP.GE.AND P1, PT, R7, UR45, PT ;  /* 0x0000002d07007c0c */ /* 0x000fe4000bf26270 */
[----:B------:R-:W-:-:S04]  /*4920*/  SHF.L.U32 R6, R6, 0x2, RZ ;  /* 0x0000000206067819 */ /* 0x000fc800000006ff */
[----:B------:R-:W-:-:S13]  /*4930*/  R2UR UR4, R6 ;  /* 0x00000000060472ca */ /* 0x000fda00000e0000 */
[----:B------:R-:W-:-:S03]  /*4940*/  ULOP3.LUT UR7, UR4, 0xfffffff0, URZ, 0xc0, !UPT ;  /* 0xfffffff004077892 */ /* 0x000fc6000f8ec0ff */
[----:B------:R-:W-:Y:S01]  /*4950*/  UMOV UR4, URZ ;  /* 0x000000ff00047c82 */ /* 0x000fe20008000000 */
[----:B0-----:R-:W0:Y:S02]  /*4960*/  SHFL.BFLY PT, R9, R4, 0x4, 0x1f ;  /* 0x0c801f0004097f89 */ /* 0x001e2400000e0000 */
[----:B0-----:R-:W-:-:S05]  /*4970*/  FADD.FTZ R9, R9, R4 ;  /* 0x0000000409097221 */ /* 0x001fca0000010000 */
[----:B------:R-:W0:Y:S02]  /*4980*/  SHFL.BFLY PT, R0, R9, 0x2, 0x1f ;  /* 0x0c401f0009007f89 */ /* 0x000e2400000e0000 */
[----:B0-----:R-:W-:-:S05]  /*4990*/  FADD.FTZ R0, R9, R0 ;  /* 0x0000000009007221 */ /* 0x001fca0000010000 */
[----:B------:R-:W0:Y:S02]  /*49a0*/  SHFL.BFLY PT, R11, R0, 0x1, 0x1f ;  /* 0x0c201f00000b7f89 */ /* 0x000e2400000e0000 */
[----:B0-----:R-:W-:-:S06]  /*49b0*/  FADD.FTZ R11, R0, R11 ;  /* 0x0000000b000b7221 */ /* 0x001fcc0000010000 */
[----:B------:R-:W0:Y:S02]  /*49c0*/  SHFL.IDX PT, R11, R11, RZ, 0x1f ;  /* 0x00001fff0b0b7589 */ /* 0x000e2400000e0000 */
[----:B0-----:R-:W-:-:S04]  /*49d0*/  FADD.FTZ R3, R11, 9.9999999747524270788e-07 ;  /* 0x358637bd0b037421 */ /* 0x001fc80000010000 */
[----:B------:R0:W1:Y:S01]  /*49e0*/  MUFU.RCP R13, R3 ;  /* 0x00000003000d7308 */ /* 0x0000620000001000 */
[----:B------:R-:W-:Y:S05]  /*49f0*/  @!P0 BRA `(.L_x_398) ;  /* 0x0000000000248947 */ /* 0x000fea0003800000 */
[----:B------:R-:W3:Y:S01]  /*4a00*/  S2UR UR5, SR_CTAID.Y ;  /* 0x00000000000579c3 */ /* 0x000ee20000002600 */
[----:B------:R-:W3:Y:S01]  /*4a10*/  LDCU UR8, c[0x0][0x3f8] ;  /* 0x00007f00ff0877ac */ /* 0x000ee20008000800 */
[----:B------:R-:W5:Y:S01]  /*4a20*/  LDCU UR4, c[0x0][0x488] ;  /* 0x00009100ff0477ac */ /* 0x000f620008000800 */
[----:B------:R-:W5:Y:S01]  /*4a30*/  LDCU UR9, c[0x0][0x40c] ;  /* 0x00008180ff0977ac */ /* 0x000f620008000800 */
[----:B------:R-:W2:Y:S01]  /*4a40*/  LDCU UR10, c[0x0][0x3f4] ;  /* 0x00007e80ff0a77ac */ /* 0x000ea20008000800 */
[----:B---3--:R-:W-:-:S04]  /*4a50*/  UIMAD UR5, UR5, UR8, UR46 ;  /* 0x00000008050572a4 */ /* 0x008fc8000f8e022e */
[----:B-----5:R-:W-:-:S04]  /*4a60*/  UIMAD UR4, UR5, UR4, UR9 ;  /* 0x00000004050472a4 */ /* 0x020fc8000f8e0209 */
[----:B--2---:R-:W-:-:S04]  /*4a70*/  UIMAD UR4, UR4, UR10, URZ ;  /* 0x0000000a040472a4 */ /* 0x004fc8000f8e02ff */
[----:B------:R-:W-:-:S12]  /*4a80*/  USHF.R.S32.HI UR5, URZ, 0x1f, UR4 ;  /* 0x0000001fff057899 */ /* 0x000fd80008011404 */
.L_x_398:
[----:B------:R-:W-:Y:S04]  /*4a90*/  BSSY.RECONVERGENT B0, `(.L_x_399) ;  /* 0x0000063000007945 */ /* 0x000fe80003800200 */
[----:B------:R-:W-:Y:S05]  /*4aa0*/  @P1 BRA `(.L_x_400) ;  /* 0x0000000400841947 */ /* 0x000fea0003800000 */
[----:B------:R-:W-:Y:S01]  /*4ab0*/  HFMA2 R0, -RZ, RZ, 0, 1.52587890625e-05 ;  /* 0x00000100ff007431 */ /* 0x000fe200000001ff */
[----:B0-----:R-:W-:Y:S01]  /*4ac0*/  LOP3.LUT R3, RZ, R36, RZ, 0x33, !PT ;  /* 0x00000024ff037212 */ /* 0x001fe200078e33ff */
[----:B------:R-:W-:Y:S03]  /*4ad0*/  BSSY.RECONVERGENT B1, `(.L_x_401) ;  /* 0x0000028000017945 */ /* 0x000fe60003800200 */
[----:B------:R-:W-:-:S04]  /*4ae0*/  VIADDMNMX R0, R7, R0, UR45, !PT ;  /* 0x0000002d07007e46 */ /* 0x000fc8000f800100 */
[----:B------:R-:W-:-:S04]  /*4af0*/  IADD3 R0, PT, PT, R0, -UR11, R3 ;  /* 0x8000000b00007c10 */ /* 0x000fc8000fffe003 */
[C---:B------:R-:W-:Y:S02]  /*4b00*/  LOP3.LUT R3, R0.reuse, 0x300, RZ, 0xc0, !PT ;  /* 0x0000030000037812 */ /* 0x040fe400078ec0ff */
[----:B------:R-:W-:Y:S02]  /*4b10*/  ISETP.GE.U32.AND P1, PT, R0, 0x300, PT ;  /* 0x000003000000780c */ /* 0x000fe40003f26070 */
[----:B------:R-:W-:-:S13]  /*4b20*/  ISETP.NE.AND P2, PT, R3, 0x300, PT ;  /* 0x000003000300780c */ /* 0x000fda0003f45270 */
[----:B------:R-:W-:Y:S05]  /*4b30*/  @!P2 BRA `(.L_x_402) ;  /* 0x000000000084a947 */ /* 0x000fea0003800000 */
[----:B------:R-:W0:Y:S01]  /*4b40*/  S2UR UR9, SR_CgaCtaId ;  /* 0x00000000000979c3 */ /* 0x000e220000008800 */
[----:B------:R-:W3:Y:S01]  /*4b50*/  LDCU.64 UR14, c[0x0][0x480] ;  /* 0x00009000ff0e77ac */ /* 0x000ee20008000a00 */
[----:B------:R-:W-:Y:S02]  /*4b60*/  LEA.HI R0, R0, 0x1, RZ, 0x18 ;  /* 0x0000000100007811 */ /* 0x000fe400078fc0ff */
[----:B------:R-:W-:Y:S01]  /*4b70*/  IADD3 R9, P2, PT, R7, UR4, RZ ;  /* 0x0000000407097c10 */ /* 0x000fe2000ff5e0ff */
[----:B------:R-:W-:Y:S01]  /*4b80*/  UMOV UR8, 0x400 ;  /* 0x0000040000087882 */ /* 0x000fe20000000000 */
[C---:B------:R-:W-:Y:S01]  /*4b90*/  SHF.L.U32 R3, R0.reuse, 0x8, RZ ;  /* 0x0000000800037819 */ /* 0x040fe200000006ff */
[----:B------:R-:W-:Y:S01]  /*4ba0*/  UIADD3 UR8, UPT, UPT, UR8, 0xc0, URZ ;  /* 0x000000c008087890 */ /* 0x000fe2000fffe0ff */
[----:B------:R-:W-:Y:S01]  /*4bb0*/  LOP3.LUT R0, R0, 0x3, RZ, 0xc0, !PT ;  /* 0x0000000300007812 */ /* 0x000fe200078ec0ff */
[----:B------:R-:W-:Y:S01]  /*4bc0*/  IMAD.X R6, RZ, RZ, UR5, P2 ;  /* 0x00000005ff067e24 */ /* 0x000fe200090e06ff */
[----:B------:R-:W-:-:S02]  /*4bd0*/  LOP3.LUT R4, R3, 0x300, RZ, 0xc0, !PT ;  /* 0x0000030003047812 */ /* 0x000fc400078ec0ff */
[----:B------:R-:W-:Y:S02]  /*4be0*/  LEA R3, R36, UR7, 0x1 ;  /* 0x0000000724037c11 */ /* 0x000fe4000f8e08ff */
[----:B------:R-:W-:Y:S02]  /*4bf0*/  IADD3 R7, PT, PT, R7, R4, RZ ;  /* 0x0000000407077210 */ /* 0x000fe40007ffe0ff */
[----:B---3--:R-:W-:-:S04]  /*4c00*/  LEA R8, P2, R9, UR14, 0x2 ;  /* 0x0000000e09087c11 */ /* 0x008fc8000f8410ff */
[----:B------:R-:W-:Y:S01]  /*4c10*/  LEA.HI.X R9, R9, UR15, R6, 0x2, P2 ;  /* 0x0000000f09097c11 */ /* 0x000fe200090f1406 */
[----:B0-----:R-:W-:Y:S01]  /*4c20*/  ULEA UR8, UR9, UR8, 0x18 ;  /* 0x0000000809087291 */ /* 0x001fe2000f8ec0ff */
[----:B------:R-:W-:-:S05]  /*4c30*/  IADD3 R6, PT, PT, -R0, RZ, RZ ;  /* 0x000000ff00067210 */ /* 0x000fca0007ffe1ff */
[----:B------:R-:W-:Y:S02]  /*4c40*/  IADD3 R3, PT, PT, R3, UR8, RZ ;  /* 0x0000000803037c10 */ /* 0x000fe4000fffe0ff */
[----:B------:R-:W-:-:S07]  /*4c50*/  LEA R0, R36, UR8, 0x2 ;  /* 0x0000000824007c11 */ /* 0x000fce000f8e10ff */
.L_x_403:
[----:B---3--:R0:W1:Y:S01]  /*4c60*/  LDS R4, [R0] ;  /* 0x0000000000047984 */ /* 0x0080620000000800 */
[----:B------:R-:W-:Y:S01]  /*4c70*/  @P0 IMAD.MOV.U32 R5, RZ, RZ, R9 ;  /* 0x000000ffff050224 */ /* 0x000fe200078e0009 */
[----:B------:R-:W-:-:S04]  /*4c80*/  IADD3 R6, PT, PT, R6, 0x1, RZ ;  /* 0x0000000106067810 */ /* 0x000fc80007ffe0ff */
[----:B------:R-:W-:Y:S02]  /*4c90*/  ISETP.NE.AND P3, PT, R6, RZ, PT ;  /* 0x000000ff0600720c */ /* 0x000fe40003f65270 */
[----:B0-----:R-:W-:Y:S01]  /*4ca0*/  IADD3 R0, PT, PT, R0, 0x400, RZ ;  /* 0x0000040000007810 */ /* 0x001fe20007ffe0ff */
[----:B-1----:R-:W-:-:S05]  /*4cb0*/  FMUL.FTZ R11, R4, R13 ;  /* 0x0000000d040b7220 */ /* 0x002fca0000410000 */
        /* <DEDUP_REMOVED lines=9> */
.L_x_402:
[----:B------:R-:W-:Y:S05]  /*4d50*/  BSYNC.RECONVERGENT B1 ;  /* 0x0000000000017941 */ /* 0x000fea0003800200 */
.L_x_401:
[----:B------:R-:W-:Y:S05]  /*4d60*/  @!P1 BRA `(.L_x_400) ;  /* 0x0000000000d49947 */ /* 0x000fea0003800000 */
[----:B---3--:R-:W0:Y:S01]  /*4d70*/  S2R R5, SR_CgaCtaId ;  /* 0x0000000000057919 */ /* 0x008e220000008800 */
[----:B------:R-:W3:Y:S01]  /*4d80*/  LDCU.64 UR14, c[0x0][0x480] ;  /* 0x00009000ff0e77ac */ /* 0x000ee20008000a00 */
[----:B------:R-:W-:Y:S01]  /*4d90*/  MOV R4, 0x400 ;  /* 0x0000040000047802 */ /* 0x000fe20000000f00 */
[----:B------:R-:W-:Y:S01]  /*4da0*/  IMAD.U32 R3, RZ, RZ, UR11 ;  /* 0x0000000bff037e24 */ /* 0x000fe2000f8e00ff */
[C---:B------:R-:W-:Y:S01]  /*4db0*/  IADD3 R6, P2, PT, R7.reuse, UR4, RZ ;  /* 0x0000000407067c10 */ /* 0x040fe2000ff5e0ff */
[----:B------:R-:W-:Y:S01]  /*4dc0*/  USHF.L.U32 UR8, UR11, 0x2, URZ ;  /* 0x000000020b087899 */ /* 0x000fe200080006ff */
[----:B------:R-:W-:Y:S01]  /*4dd0*/  IADD3 R4, PT, PT, R4, 0xc0, RZ ;  /* 0x000000c004047810 */ /* 0x000fe20007ffe0ff */
[----:B------:R-:W-:Y:S01]  /*4de0*/  UISETP.NE.AND UP0, UPT, UR12, URZ, UPT ;  /* 0x000000ff0c00728c */ /* 0x000fe2000bf05270 */
[----:B------:R-:W-:Y:S02]  /*4df0*/  LEA R0, R7, UR7, 0x1 ;  /* 0x0000000707007c11 */ /* 0x000fe4000f8e08ff */
[----:B------:R-:W-:-:S03]  /*4e00*/  ISETP.NE.AND P1, PT, RZ, UR12, PT ;  /* 0x0000000cff007c0c */ /* 0x000fc6000bf25270 */
[----:B------:R-:W-:Y:S01]  /*4e10*/  IMAD R3, R3, -0x2, R0 ;  /* 0xfffffffe03037824 */ /* 0x000fe200078e0200 */
[----:B------:R-:W-:Y:S02]  /*4e20*/  LEA R0, R7, -UR8, 0x2 ;  /* 0x8000000807007c11 */ /* 0x000fe4000f8e10ff */
[----:B------:R-:W-:Y:S02]  /*4e30*/  PLOP3.LUT P0, PT, PT, PT, UP0, 0x80, 0x8 ;  /* 0x000000000008781c */ /* 0x000fe40003f0f008 */
[----:B---3--:R-:W-:Y:S02]  /*4e40*/  LEA R8, P3, R6, UR14, 0x2 ;  /* 0x0000000e06087c11 */ /* 0x008fe4000f8610ff */
[----:B0-----:R-:W-:Y:S02]  /*4e50*/  LEA R4, R5, R4, 0x18 ;  /* 0x0000000405047211 */ /* 0x001fe400078ec0ff */
[----:B------:R-:W-:Y:S02]  /*4e60*/  IADD3.X R5, PT, PT, RZ, UR5, RZ, P2, !PT ;  /* 0x00000005ff057c10 */ /* 0x000fe400097fe4ff */
[----:B------:R-:W-:-:S02]  /*4e70*/  IADD3 R8, P2, PT, R8, 0x800, RZ ;  /* 0x0000080008087810 */ /* 0x000fc40007f5e0ff */
[----:B------:R-:W-:Y:S02]  /*4e80*/  LEA.HI.X R5, R6, UR15, R5, 0x2, P3 ;  /* 0x0000000f06057c11 */ /* 0x000fe400098f1405 */
[--C-:B------:R-:W-:Y:S02]  /*4e90*/  IADD3 R0, PT, PT, R0, 0x800, R4.reuse ;  /* 0x0000080000007810 */ /* 0x100fe40007ffe004 */
[----:B------:R-:W-:Y:S02]  /*4ea0*/  IADD3 R3, PT, PT, R3, 0x400, R4 ;  /* 0x0000040003037810 */ /* 0x000fe40007ffe004 */
[----:B------:R-:W-:-:S07]  /*4eb0*/  IADD3.X R9, PT, PT, RZ, R5, RZ, P2, !PT ;  /* 0x00000005ff097210 */ /* 0x000fce00017fe4ff */
.L_x_404:
[----:B------:R-:W1:Y:S01]  /*4ec0*/  LDS R4, [R0+-0x800] ;  /* 0xfff8000000047984 */ /* 0x000e620000000800 */
[----:B------:R-:W-:-:S04]  /*4ed0*/  IADD3 R7, PT, PT, R7, 0x400, RZ ;  /* 0x0000040007077810 */ /* 0x000fc80007ffe0ff */
[----:B------:R-:W-:Y:S01]  /*4ee0*/  ISETP.GE.AND P2, PT, R7, UR45, PT ;  /* 0x0000002d07007c0c */ /* 0x000fe2000bf46270 */
[----:B-1----:R-:W-:-:S05]  /*4ef0*/  FMUL.FTZ R11, R4, R13 ;  /* 0x0000000d040b7220 */ /* 0x002fca0000410000 */
[----:B------:R-:W-:-:S04]  /*4f00*/  F2FP.F16.F32.PACK_AB R4, RZ, R11 ;  /* 0x0000000bff04723e */ /* 0x000fc800000000ff */
[----:B------:R-:W-:-:S05]  /*4f10*/  PRMT R5, R4, 0x7610, R5 ;  /* 0x0000761004057816 */ /* 0x000fca0000000005 */
[----:B------:R0:W-:Y:S04]  /*4f20*/  STS.U16 [R3+-0x400], R5 ;  /* 0xfffc000503007388 */ /* 0x0001e80000000400 */
[----:B------:R-:W1:Y:S01]  /*4f30*/  LDS R4, [R0+-0x400] ;  /* 0xfffc000000047984 */ /* 0x000e620000000800 */
[----:B0-----:R-:W-:Y:S02]  /*4f40*/  IMAD.MOV.U32 R5, RZ, RZ, R9 ;  /* 0x000000ffff057224 */ /* 0x001fe400078e0009 */
[----:B-1----:R-:W-:-:S05]  /*4f50*/  FMUL.FTZ R15, R4, R13 ;  /* 0x0000000d040f7220 */ /* 0x002fca0000410000 */
[----:B------:R-:W-:-:S04]  /*4f60*/  F2FP.F16.F32.PACK_AB R4, RZ, R15 ;  /* 0x0000000fff04723e */ /* 0x000fc800000000ff */
[----:B------:R-:W-:-:S05]  /*4f70*/  PRMT R10, R4, 0x7610, R10 ;  /* 0x00007610040a7816 */ /* 0x000fca000000000a */
[----:B------:R-:W-:Y:S04]  /*4f80*/  STS.U16 [R3+-0x200], R10 ;  /* 0xfffe000a03007388 */ /* 0x000fe80000000400 */
[----:B------:R-:W2:Y:S02]  /*4f90*/  LDS R4, [R0] ;  /* 0x0000000000047984 */ /* 0x000ea40000000800 */
[----:B--2---:R-:W-:-:S05]  /*4fa0*/  FMUL.FTZ R17, R4, R13 ;  /* 0x0000000d04117220 */ /* 0x004fca0000410000 */
[----:B------:R-:W-:-:S05]  /*4fb0*/  F2FP.F16.F32.PACK_AB R4, RZ, R17 ;  /* 0x00000011ff04723e */ /* 0x000fca00000000ff */
[----:B------:R0:W-:Y:S04]  /*4fc0*/  STS.U16 [R3], R4 ;  /* 0x0000000403007388 */ /* 0x0001e80000000400 */
[----:B------:R1:W2:Y:S01]  /*4fd0*/  LDS R6, [R0+0x400] ;  /* 0x0004000000067984 */ /* 0x0002a20000000800 */
[----:B0-----:R-:W-:Y:S02]  /*4fe0*/  MOV R4, R8 ;  /* 0x0000000800047202 */ /* 0x001fe40000000f00 */
[----:B-1----:R-:W-:Y:S02]  /*4ff0*/  IADD3 R0, PT, PT, R0, 0x1000, RZ ;  /* 0x0000100000007810 */ /* 0x002fe40007ffe0ff */
[----:B------:R-:W-:Y:S01]  /*5000*/  IADD3 R8, P3, PT, R4, 0x1000, RZ ;  /* 0x0000100004087810 */ /* 0x000fe20007f7e0ff */
[----:B------:R-:W-:Y:S01]  /*5010*/  @P0 STG.E desc[UR36][R4.64+-0x800], R11 ;  /* 0xfff8000b04000986 */ /* 0x000fe2000c101924 */
[----:B------:R-:W-:-:S02]  /*5020*/  PLOP3.LUT P0, PT, P1, PT, PT, 0x80, 0x8 ;  /* 0x000000000008781c */ /* 0x000fc40000f0f070 */
[----:B------:R-:W-:-:S11]  /*5030*/  IADD3.X R9, PT, PT, RZ, R5, RZ, P3, !PT ;  /* 0x00000005ff097210 */ /* 0x000fd60001ffe4ff */
[----:B------:R-:W-:Y:S04]  /*5040*/  @P0 STG.E desc[UR36][R4.64+-0x400], R15 ;  /* 0xfffc000f04000986 */ /* 0x000fe8000c101924 */
[----:B------:R-:W-:Y:S01]  /*5050*/  @P0 STG.E desc[UR36][R4.64], R17 ;  /* 0x0000001104000986 */ /* 0x000fe2000c101924 */
[----:B--2---:R-:W-:-:S05]  /*5060*/  FMUL.FTZ R19, R6, R13 ;  /* 0x0000000d06137220 */ /* 0x004fca0000410000 */
[----:B------:R-:W-:Y:S01]  /*5070*/  @P0 STG.E desc[UR36][R4.64+0x400], R19 ;  /* 0x0004001304000986 */ /* 0x000fe2000c101924 */
[----:B------:R-:W-:-:S05]  /*5080*/  F2FP.F16.F32.PACK_AB R6, RZ, R19 ;  /* 0x00000013ff06723e */ /* 0x000fca00000000ff */
[----:B------:R0:W-:Y:S02]  /*5090*/  STS.U16 [R3+0x200], R6 ;  /* 0x0002000603007388 */ /* 0x0001e40000000400 */
[----:B0-----:R-:W-:Y:S01]  /*50a0*/  IADD3 R3, PT, PT, R3, 0x800, RZ ;  /* 0x0000080003037810 */ /* 0x001fe20007ffe0ff */
[----:B------:R-:W-:Y:S06]  /*50b0*/  @!P2 BRA `(.L_x_404) ;  /* 0xfffffffc0080a947 */ /* 0x000fec000383ffff */
.L_x_400:
[----:B------:R-:W-:Y:S05]  /*50c0*/  BSYNC.RECONVERGENT B0 ;  /* 0x0000000000007941 */ /* 0x000fea0003800200 */
.L_x_399:
[----:B------:R-:W-:Y:S01]  /*50d0*/  UIADD3 UR17, UPT, UPT, UR45, -0x1, URZ ;  /* 0xffffffff2d117890 */ /* 0x000fe2000fffe0ff */
[----:B------:R-:W5:Y:S01]  /*50e0*/  S2UR UR9, SR_CgaCtaId ;  /* 0x00000000000979c3 */ /* 0x000f620000008800 */
[----:B------:R-:W0:Y:S01]  /*50f0*/  LDCU UR14, c[0x0][0x40c] ;  /* 0x00008180ff0e77ac */ /* 0x000e220008000800 */
[----:B---3--:R-:W-:Y:S01]  /*5100*/  SHF.R.U32.HI R11, RZ, 0x2, R36 ;  /* 0x00000002ff0b7819 */ /* 0x008fe20000011624 */
[C---:B------:R-:W-:Y:S01]  /*5110*/  IMAD.SHL.U32 R37, R36.reuse, 0x8, RZ ;  /* 0x0000000824257824 */ /* 0x040fe200078e00ff */
[----:B------:R-:W-:Y:S01]  /*5120*/  SHF.L.U32 R10, R36, 0x4, RZ ;  /* 0x00000004240a7819 */ /* 0x000fe200000006ff */
[----:B------:R-:W-:Y:S01]  /*5130*/  USHF.R.S32.HI UR4, URZ, 0x1f, UR17 ;  /* 0x0000001fff047899 */ /* 0x000fe20008011411 */
[----:B------:R-:W-:Y:S01]  /*5140*/  BSSY.RECONVERGENT B0, `(.L_x_405) ;  /* 0x0000019000007945 */ /* 0x000fe20003800200 */
[----:B------:R-:W-:Y:S01]  /*5150*/  UMOV UR5, 0x400 ;  /* 0x0000040000057882 */ /* 0x000fe20000000000 */
[----:B------:R-:W-:Y:S01]  /*5160*/  CS2R R14, SRZ ;  /* 0x00000000000e7805 */ /* 0x000fe2000001ff00 */
[----:B------:R-:W-:Y:S01]  /*5170*/  ULEA.HI UR4, UR4, UR17, URZ, 0x6 ;  /* 0x0000001104047291 */ /* 0x000fe2000f8f30ff */
[----:B-1----:R-:W-:Y:S01]  /*5180*/  CS2R R12, SRZ ;  /* 0x00000000000c7805 */ /* 0x002fe2000001ff00 */
[----:B------:R-:W-:Y:S01]  /*5190*/  UIADD3 UR8, UPT, UPT, UR5, 0x80, URZ ;  /* 0x0000008005087890 */ /* 0x000fe2000fffe0ff */
[----:B------:R-:W-:Y:S01]  /*51a0*/  LOP3.LUT R37, R37, 0x18, RZ, 0xc0, !PT ;  /* 0x0000001825257812 */ /* 0x000fe200078ec0ff */
[----:B------:R-:W-:Y:S01]  /*51b0*/  ULOP3.LUT UR4, UR4, 0xffffffc0, URZ, 0xc0, !UPT ;  /* 0xffffffc004047892 */ /* 0x000fe2000f8ec0ff */
[----:B------:R-:W-:-:S03]  /*51c0*/  LOP3.LUT R10, R10, 0x30, RZ, 0xc0, !PT ;  /* 0x000000300a0a7812 */ /* 0x000fc600078ec0ff */
[----:B------:R-:W-:-:S06]  /*51d0*/  UIADD3 UR4, UPT, UPT, UR17, -UR4, URZ ;  /* 0x8000000411047290 */ /* 0x000fcc000fffe0ff */
[----:B------:R-:W-:Y:S01]  /*51e0*/  ISETP.NE.AND P0, PT, R11, UR4, PT ;  /* 0x000000040b007c0c */ /* 0x000fe2000bf05270 */
[----:B-----5:R-:W-:-:S03]  /*51f0*/  ULEA UR8, UR9, UR8, 0x18 ;  /* 0x0000000809087291 */ /* 0x020fc6000f8ec0ff */
[----:B0-----:R-:W-:-:S13]  /*5200*/  ISETP.NE.OR P0, PT, RZ, UR14, P0 ;  /* 0x0000000eff007c0c */ /* 0x001fda0008705670 */
[----:B------:R-:W-:Y:S05]  /*5210*/  @P0 BRA `(.L_x_406) ;  /* 0x00000000002c0947 */ /* 0x000fea0003800000 */
[----:B------:R-:W0:Y:S01]  /*5220*/  LDCU.64 UR12, c[0x0][0x3b0] ;  /* 0x00007600ff0c77ac */ /* 0x000e220008000a00 */
[----:B------:R-:W-:Y:S01]  /*5230*/  HFMA2 R15, -RZ, RZ, 0, 0 ;  /* 0x00000000ff0f7431 */ /* 0x000fe200000001ff */
[----:B0-----:R-:W-:-:S04]  /*5240*/  UISETP.NE.U32.AND UP0, UPT, UR12, URZ, UPT ;  /* 0x000000ff0c00728c */ /* 0x001fc8000bf05070 */
[----:B------:R-:W-:-:S09]  /*5250*/  UISETP.NE.AND.EX UP0, UPT, UR13, URZ, UPT, UP0 ;  /* 0x000000ff0d00728c */ /* 0x000fd2000bf05300 */
[----:B------:R-:W-:Y:S05]  /*5260*/  BRA.U !UP0, `(.L_x_407) ;  /* 0x0000000108147547 */ /* 0x000fea000b800000 */
[----:B------:R-:W0:Y:S01]  /*5270*/  LDC.64 R12, c[0x0][0x3b0] ;  /* 0x0000ec00ff0c7b82 */ /* 0x000e220000000a00 */
[----:B------:R-:W-:-:S04]  /*5280*/  MOV R0, UR46 ;  /* 0x0000002e00007c02 */ /* 0x000fc80008000f00 */
[----:B------:R-:W-:-:S05]  /*5290*/  LEA R3, R0, R37, 0x5 ;  /* 0x0000002500037211 */ /* 0x000fca00078e28ff */
[----:B0-----:R-:W-:-:S06]  /*52a0*/  IMAD.WIDE.U32 R12, R3, 0x2, R12 ;  /* 0x00000002030c7825 */ /* 0x001fcc00078e000c */
[----:B------:R-:W5:Y:S02]  /*52b0*/  LDG.E.128 R12, desc[UR36][R12.64] ;  /* 0x000000240c0c7981 */ /* 0x000f64000c1e1d00 */
.L_x_407:
[----:B-----5:R0:W-:Y:S02]  /*52c0*/  STS.128 [R10+UR8], R12 ;  /* 0x0000000c0a007988 */ /* 0x0201e40008000c08 */
.L_x_406:
[----:B------:R-:W-:Y:S05]  /*52d0*/  BSYNC.RECONVERGENT B0 ;  /* 0x0000000000007941 */ /* 0x000fea0003800200 */
.L_x_405:
[----:B------:R-:W1:Y:S01]  /*52e0*/  LDCU UR12, c[0x0][0x3f4] ;  /* 0x00007e80ff0c77ac */ /* 0x000e620008000800 */
[----:B------:R-:W3:Y:S01]  /*52f0*/  S2UR UR10, SR_CTAID.Y ;  /* 0x00000000000a79c3 */ /* 0x000ee20000002600 */
[----:B------:R-:W-:Y:S01]  /*5300*/  IADD3 R38, PT, PT, R11, UR11, RZ ;  /* 0x0000000b0b267c10 */ /* 0x000fe2000fffe0ff */
[----:B------:R-:W-:Y:S01]  /*5310*/  BSSY.RECONVERGENT B0, `(.L_x_408) ;  /* 0x0000112000007945 */ /* 0x000fe20003800200 */
[----:B------:R-:W3:Y:S01]  /*5320*/  LDCU UR15, c[0x0][0x3f8] ;  /* 0x00007f00ff0f77ac */ /* 0x000ee20008000800 */
[----:B------:R-:W-:Y:S02]  /*5330*/  CS2R R8, SRZ ;  /* 0x0000000000087805 */ /* 0x000fe4000001ff00 */
[----:B------:R-:W-:Y:S02]  /*5340*/  CS2R R6, SRZ ;  /* 0x0000000000067805 */ /* 0x000fe4000001ff00 */
[----:B------:R-:W-:Y:S01]  /*5350*/  CS2R R4, SRZ ;  /* 0x0000000000047805 */ /* 0x000fe2000001ff00 */
[----:B------:R-:W-:Y:S01]  /*5360*/  UIADD3 UR13, UPT, UPT, UR5, 0xc0, URZ ;  /* 0x000000c0050d7890 */ /* 0x000fe2000fffe0ff */
[----:B------:R-:W5:Y:S01]  /*5370*/  LDC.64 R42, c[0x0][0x3c0] ;  /* 0x0000f000ff2a7b82 */ /* 0x000f620000000a00 */
[----:B------:R-:W0:Y:S02]  /*5380*/  LDCU UR16, c[0x0][0x40c] ;  /* 0x00008180ff1077ac */ /* 0x000e240008000800 */
[----:B------:R-:W-:-:S02]  /*5390*/  ULEA UR13, UR9, UR13, 0x18 ;  /* 0x0000000d090d7291 */ /* 0x000fc4000f8ec0ff */
[----:B-1----:R-:W-:Y:S02]  /*53a0*/  UISETP.LT.AND UP0, UPT, UR17, UR12, UPT ;  /* 0x0000000c1100728c */ /* 0x002fe4000bf01270 */
[----:B------:R-:W-:Y:S02]  /*53b0*/  IMAD.U32 R0, RZ, RZ, UR12 ;  /* 0x0000000cff007e24 */ /* 0x000fe4000f8e00ff */
[----:B------:R-:W-:Y:S02]  /*53c0*/  USEL UR5, UR17, UR12, UP0 ;  /* 0x0000000c11057287 */ /* 0x000fe40008000000 */
[----:B------:R-:W-:Y:S01]  /*53d0*/  IMAD R41, R0, UR6, R37 ;  /* 0x0000000600297c24 */ /* 0x000fe2000f8e0225 */
[----:B------:R-:W-:Y:S02]  /*53e0*/  UIADD3 UR6, UPT, UPT, UR13, UR7, URZ ;  /* 0x000000070d067290 */ /* 0x000fe4000fffe0ff */
[----:B---3--:R-:W-:Y:S01]  /*53f0*/  UIMAD UR10, UR10, UR15, UR46 ;  /* 0x0000000f0a0a72a4 */ /* 0x008fe2000f8e022e */
[----:B------:R-:W-:Y:S01]  /*5400*/  BAR.SYNC.DEFER_BLOCKING 0x0 ;  /* 0x0000000000007b1d */ /* 0x000fe20000010000 */
[----:B------:R-:W-:-:S02]  /*5410*/  ISETP.GE.AND P0, PT, R38, UR5, PT ;  /* 0x0000000526007c0c */ /* 0x000fc4000bf06270 */
[----:B------:R-:W-:Y:S01]  /*5420*/  USHF.L.U32 UR10, UR10, 0x5, URZ ;  /* 0x000000050a0a7899 */ /* 0x000fe200080006ff */
[----:B-----5:R-:W-:-:S05]  /*5430*/  IMAD.WIDE R40, R41, 0x2, R42 ;  /* 0x0000000229287825 */ /* 0x020fca00078e022a */
[----:B------:R-:W-:Y:S02]  /*5440*/  IMAD R3, R0, UR10, R37 ;  /* 0x0000000a00037c24 */ /* 0x000fe4000f8e0225 */
[----:B------:R-:W-:Y:S02]  /*5450*/  HFMA2 R0, -RZ, RZ, 0, 0 ;  /* 0x00000000ff007431 */ /* 0x000fe400000001ff */
[----:B------:R-:W-:Y:S01]  /*5460*/  IMAD.WIDE R42, R3, 0x2, R42 ;  /* 0x00000002032a7825 */ /* 0x000fe200078e022a */
[----:B------:R-:W-:Y:S01]  /*5470*/  MOV R3, RZ ;  /* 0x000000ff00037202 */ /* 0x000fe20000000f00 */
[----:B0-----:R-:W-:Y:S06]  /*5480*/  @P0 BRA `(.L_x_409) ;  /* 0x0000000c00e80947 */ /* 0x001fec0003800000 */
[----:B------:R-:W-:Y:S01]  /*5490*/  UIMAD UR12, UR38, UR15, UR46 ;  /* 0x0000000f260c72a4 */ /* 0x000fe2000f8e022e */
[----:B------:R-:W-:Y:S01]  /*54a0*/  MOV R3, UR5 ;  /* 0x0000000500037c02 */ /* 0x000fe20008000f00 */
[----:B------:R-:W-:Y:S01]  /*54b0*/  ULOP3.LUT UR9, URZ, UR11, URZ, 0x33, !UPT ;  /* 0x0000000bff097292 */ /* 0x000fe2000f8e33ff */
[----:B------:R-:W0:Y:S01]  /*54c0*/  LDC.64 R44, c[0x0][0x458] ;  /* 0x00011600ff2c7b82 */ /* 0x000e220000000a00 */
[----:B------:R-:W-:Y:S01]  /*54d0*/  BSSY.RECONVERGENT B1, `(.L_x_410) ;  /* 0x0000046000017945 */ /* 0x000fe20003800200 */
[----:B------:R-:W-:Y:S01]  /*54e0*/  VIADDMNMX R0, R38, 0x40, R3, !PT ;  /* 0x0000004026007846 */ /* 0x000fe20007800103 */
[----:B------:R-:W-:Y:S01]  /*54f0*/  IMAD.U32 R4, RZ, RZ, UR12 ;  /* 0x0000000cff047e24 */ /* 0x000fe2000f8e00ff */
[----:B------:R-:W-:Y:S02]  /*5500*/  MOV R39, R38 ;  /* 0x0000002600277202 */ /* 0x000fe40000000f00 */
[----:B------:R-:W-:Y:S02]  /*5510*/  CS2R R6, SRZ ;  /* 0x0000000000067805 */ /* 0x000fe4000001ff00 */
[----:B------:R-:W-:-:S02]  /*5520*/  IADD3 R28, PT, PT, -R11, UR9, R0 ;  /* 0x000000090b1c7c10 */ /* 0x000fc4000fffe100 */
[----:B------:R-:W-:Y:S02]  /*5530*/  CS2R R8, SRZ ;  /* 0x0000000000087805 */ /* 0x000fe4000001ff00 */
[----:B------:R-:W-:Y:S02]  /*5540*/  LEA R3, R4, R37, 0x5 ;  /* 0x0000002504037211 */ /* 0x000fe400078e28ff */
[----:B------:R-:W-:Y:S02]  /*5550*/  LOP3.LUT R4, R28, 0xc0, RZ, 0xc0, !PT ;  /* 0x000000c01c047812 */ /* 0x000fe400078ec0ff */
[----:B------:R-:W-:Y:S02]  /*5560*/  MOV R0, RZ ;  /* 0x000000ff00007202 */ /* 0x000fe40000000f00 */
[----:B------:R-:W-:Y:S02]  /*5570*/  ISETP.NE.AND P0, PT, R4, 0xc0, PT ;  /* 0x000000c00400780c */ /* 0x000fe40003f05270 */
[----:B------:R-:W-:Y:S01]  /*5580*/  CS2R R4, SRZ ;  /* 0x0000000000047805 */ /* 0x000fe2000001ff00 */
[----:B0-----:R-:W-:Y:S01]  /*5590*/  IMAD.WIDE R44, R3, 0x2, R44 ;  /* 0x00000002032c7825 */ /* 0x001fe200078e022c */
[----:B------:R-:W-:-:S09]  /*55a0*/  MOV R3, RZ ;  /* 0x000000ff00037202 */ /* 0x000fd20000000f00 */
[----:B------:R-:W-:Y:S05]  /*55b0*/  @!P0 BRA `(.L_x_411) ;  /* 0x0000000000dc8947 */ /* 0x000fea0003800000 */
[----:B------:R-:W-:Y:S01]  /*55c0*/  LEA.HI R0, R28, 0x1, RZ, 0x1a ;  /* 0x000000011c007811 */ /* 0x000fe200078fd0ff */
[----:B------:R-:W-:Y:S01]  /*55d0*/  IMAD.SHL.U32 R31, R38, 0x20, RZ ;  /* 0x00000020261f7824 */ /* 0x000fe200078e00ff */
[----:B--2---:R-:W-:Y:S02]  /*55e0*/  LEA R16, R11, UR7, 0x1 ;  /* 0x000000070b107c11 */ /* 0x004fe4000f8e08ff */
[----:B------:R-:W-:Y:S02]  /*55f0*/  LOP3.LUT R17, R0, 0x3, RZ, 0xc0, !PT ;  /* 0x0000000300117812 */ /* 0x000fe400078ec0ff */
[----:B------:R-:W-:Y:S02]  /*5600*/  MOV R0, RZ ;  /* 0x000000ff00007202 */ /* 0x000fe40000000f00 */
[----:B------:R-:W-:Y:S02]  /*5610*/  MOV R39, R38 ;  /* 0x0000002600277202 */ /* 0x000fe40000000f00 */
[----:B------:R-:W-:-:S02]  /*5620*/  IADD3 R29, PT, PT, R16, UR13, RZ ;  /* 0x0000000d101d7c10 */ /* 0x000fc4000fffe0ff */
[----:B------:R-:W-:-:S07]  /*5630*/  IADD3 R30, PT, PT, -R17, RZ, RZ ;  /* 0x000000ff111e7210 */ /* 0x000fce0007ffe1ff */
.L_x_413:
[----:B------:R-:W-:Y:S01]  /*5640*/  IMAD.WIDE.U32 R16, R31, 0x2, R40 ;  /* 0x000000021f107825 */ /* 0x000fe200078e0028 */
[----:B------:R-:W0:Y:S05]  /*5650*/  LDS.U16 R20, [R29] ;  /* 0x000000001d147984 */ /* 0x000e2a0000000400 */
[----:B------:R-:W5:Y:S01]  /*5660*/  LDG.E.128 R16, desc[UR36][R16.64] ;  /* 0x0000002410107981 */ /* 0x000f62000c1e1d00 */
[----:B------:R-:W-:Y:S01]  /*5670*/  UISETP.NE.AND UP0, UPT, UR14, URZ, UPT ;  /* 0x000000ff0e00728c */ /* 0x000fe2000bf05270 */
[----:B0-----:R-:W-:-:S08]  /*5680*/  HADD2.F32 R33, -RZ, R20.H0_H0 ;  /* 0x20000014ff217230 */ /* 0x001fd00000004100 */
[----:B------:R-:W-:Y:S05]  /*5690*/  BRA.U UP0, `(.L_x_412) ;  /* 0x00000001004c7547 */ /* 0x000fea000b800000 */
[----:B------:R-:W-:Y:S01]  /*56a0*/  ISETP.NE.AND P0, PT, R2, RZ, PT ;  /* 0x000000ff0200720c */ /* 0x000fe20003f05270 */
[----:B----4-:R-:W0:-:S12]  /*56b0*/  LDS.128 R24, [R10+UR8] ;  /* 0x000000080a187984 */ /* 0x010e180008000c00 */
        /* <DEDUP_REMOVED lines=17> */
.L_x_412:
[----:B------:R-:W-:Y:S01]  /*57d0*/  VIADD R30, R30, 0x1 ;  /* 0x000000011e1e7836 */ /* 0x000fe20000000000 */
[----:B------:R-:W-:Y:S01]  /*57e0*/  IADD3 R39, PT, PT, R39, 0x40, RZ ;  /* 0x0000004027277810 */ /* 0x000fe20007ffe0ff */
[--C-:B0----5:R-:W-:Y:S01]  /*57f0*/  HADD2.F32 R21, -RZ, R17.reuse.H0_H0 ;  /* 0x20000011ff157230 */ /* 0x121fe20000004100 */
[----:B------:R-:W-:Y:S01]  /*5800*/  IADD3 R29, PT, PT, R29, 0x80, RZ ;  /* 0x000000801d1d7810 */ /* 0x000fe20007ffe0ff */
[----:B------:R-:W-:Y:S01]  /*5810*/  HADD2.F32 R22, -RZ, R17.H1_H1 ;  /* 0x30000011ff167230 */ /* 0x000fe20000004100 */
[----:B------:R-:W-:Y:S01]  /*5820*/  ISETP.NE.AND P0, PT, R30, RZ, PT ;  /* 0x000000ff1e00720c */ /* 0x000fe20003f05270 */
[----:B------:R-:W-:Y:S02]  /*5830*/  HADD2.F32 R20, -RZ, R16.H0_H0 ;  /* 0x20000010ff147230 */ /* 0x000fe40000004100 */
[C---:B------:R-:W-:Y:S01]  /*5840*/  FFMA.FTZ R4, R33.reuse, R21, R4 ;  /* 0x0000001521047223 */ /* 0x040fe20000010004 */
[----:B------:R-:W-:Y:S02]  /*5850*/  HADD2.F32 R17, -RZ, R18.H0_H0 ;  /* 0x20000012ff117230 */ /* 0x000fe40000004100 */
        /* <DEDUP_REMOVED lines=9> */
[----:B------:R-:W-:Y:S01]  /*58f0*/  IADD3 R31, PT, PT, R31, 0x800, RZ ;  /* 0x000008001f1f7810 */ /* 0x000fe20007ffe0ff */
[C---:B------:R-:W-:Y:S01]  /*5900*/  FFMA.FTZ R8, R33.reuse, R23, R8 ;  /* 0x0000001721087223 */ /* 0x040fe20000010008 */
[----:B------:R-:W-:Y:S01]  /*5910*/  FFMA.FTZ R9, R33, R24, R9 ;  /* 0x0000001821097223 */ /* 0x000fe20000010009 */
[----:B------:R-:W-:Y:S06]  /*5920*/  @P0 BRA `(.L_x_413) ;  /* 0xfffffffc00440947 */ /* 0x000fec000383ffff */
.L_x_411:
[----:B------:R-:W-:Y:S05]  /*5930*/  BSYNC.RECONVERGENT B1 ;  /* 0x0000000000017941 */ /* 0x000fea0003800200 */
.L_x_410:
[----:B------:R-:W-:-:S13]  /*5940*/  ISETP.GE.U32.AND P0, PT, R28, 0xc0, PT ;  /* 0x000000c01c00780c */ /* 0x000fda0003f06070 */
[----:B------:R-:W-:Y:S05]  /*5950*/  @!P0 BRA `(.L_x_409) ;  /* 0x0000000800b48947 */ /* 0x000fea0003800000 */
[----:B------:R-:W0:Y:S02]  /*5960*/  LDCU UR9, c[0x0][0x40c] ;  /* 0x00008180ff0977ac */ /* 0x000e240008000800 */
[----:B0-----:R-:W-:-:S06]  /*5970*/  UISETP.NE.AND UP0, UPT, UR9, URZ, UPT ;  /* 0x000000ff0900728c */ /* 0x001fcc000bf05270 */
[----:B------:R-:W-:-:S13]  /*5980*/  PLOP3.LUT P0, PT, PT, PT, UP0, 0x80, 0x8 ;  /* 0x000000000008781c */ /* 0x000fda0003f0f008 */
.L_x_419:
[----:B------:R-:W-:Y:S02]  /*5990*/  SHF.L.U32 R49, R39, 0x5, RZ ;  /* 0x0000000527317819 */ /* 0x000fe400000006ff */
[----:B------:R-:W-:-:S03]  /*59a0*/  ISETP.NE.AND P5, PT, R2, RZ, PT ;  /* 0x000000ff0200720c */ /* 0x000fc60003fa5270 */
[----:B--2---:R-:W-:-:S06]  /*59b0*/  IMAD.WIDE.U32 R16, R49, 0x2, R40 ;  /* 0x0000000231107825 */ /* 0x004fcc00078e0028 */
[----:B------:R-:W5:Y:S01]  /*59c0*/  LDG.E.128 R16, desc[UR36][R16.64] ;  /* 0x0000002410107981 */ /* 0x000f62000c1e1d00 */
[----:B------:R-:W-:Y:S04]  /*59d0*/  BSSY.RECONVERGENT B1, `(.L_x_414) ;  /* 0x0000014000017945 */ /* 0x000fe80003800200 */
[----:B------:R-:W-:Y:S05]  /*59e0*/  @P0 BRA `(.L_x_415) ;  /* 0x0000000000480947 */ /* 0x000fea0003800000 */
[----:B------:R-:W-:Y:S01]  /*59f0*/  VOTEU.ANY UP0, P5 ;  /* 0x0000000000ff7886 */ /* 0x000fe20002800100 */
[----:B------:R-:W-:Y:S01]  /*5a00*/  PLOP3.LUT P0, PT, PT, PT, UP0, 0x80, 0x8 ;  /* 0x000000000008781c */ /* 0x000fe20003f0f008 */
[----:B----4-:R-:W0:-:S12]  /*5a10*/  LDS.128 R24, [R10+UR8] ;  /* 0x000000080a187984 */ /* 0x010e180008000c00 */
        /* <DEDUP_REMOVED lines=15> */
.L_x_415:
[----:B------:R-:W-:Y:S05]  /*5b10*/  BSYNC.RECONVERGENT B1 ;  /* 0x0000000000017941 */ /* 0x000fea0003800200 */
.L_x_414:
[C---:B------:R-:W-:Y:S01]  /*5b20*/  VIADD R35, R49.reuse, 0x800 ;  /* 0x0000080031237836 */ /* 0x040fe20000000000 */
[----:B------:R-:W-:Y:S01]  /*5b30*/  UISETP.NE.AND UP0, UPT, UR16, URZ, UPT ;  /* 0x000000ff1000728c */ /* 0x000fe2000bf05270 */
[----:B------:R-:W-:Y:S02]  /*5b40*/  IADD3 R51, PT, PT, R49, 0x1000, RZ ;  /* 0x0000100031337810 */ /* 0x000fe40007ffe0ff */
[--C-:B0-----:R-:W-:Y:S01]  /*5b50*/  IMAD.WIDE.U32 R20, R35, 0x2, R40.reuse ;  /* 0x0000000223147825 */ /* 0x101fe200078e0028 */
[----:B------:R-:W-:Y:S02]  /*5b60*/  IADD3 R49, PT, PT, R49, 0x1800, RZ ;  /* 0x0000180031317810 */ /* 0x000fe40007ffe0ff */
[----:B------:R-:W-:Y:S01]  /*5b70*/  PLOP3.LUT P0, PT, PT, PT, UP0, 0x80, 0x8 ;  /* 0x000000000008781c */ /* 0x000fe20003f0f008 */
[--C-:B------:R-:W-:Y:S02]  /*5b80*/  IMAD.WIDE.U32 R32, R51, 0x2, R40.reuse ;  /* 0x0000000233207825 */ /* 0x100fe400078e0028 */
[----:B------:R-:W5:Y:S02]  /*5b90*/  LDG.E.128 R20, desc[UR36][R20.64] ;  /* 0x0000002414147981 */ /* 0x000f64000c1e1d00 */
[----:B------:R-:W-:-:S08]  /*5ba0*/  IMAD.WIDE.U32 R46, R49, 0x2, R40 ;  /* 0x00000002312e7825 */ /* 0x000fd000078e0028 */
[----:B------:R-:W-:Y:S05]  /*5bb0*/  @P0 BRA `(.L_x_416) ;  /* 0x0000000000480947 */ /* 0x000fea0003800000 */
[----:B------:R-:W-:Y:S01]  /*5bc0*/  VOTEU.ANY UP0, P5 ;  /* 0x0000000000ff7886 */ /* 0x000fe20002800100 */
[----:B------:R-:W-:Y:S01]  /*5bd0*/  PLOP3.LUT P1, PT, PT, PT, UP0, 0x80, 0x8 ;  /* 0x000000000008781c */ /* 0x000fe20003f2f008 */
[----:B------:R-:W0:-:S12]  /*5be0*/  LDS.128 R28, [R10+UR8] ;  /* 0x000000080a1c7984 */ /* 0x000e180008000c00 */
[----:B----4-:R-:W2:Y:S01]  /*5bf0*/  @P1 LDG.E.128 R24, desc[UR36][R44.64] ;  /* 0x000000242c181981 */ /* 0x010ea2000c1e1d00 */
        /* <DEDUP_REMOVED lines=14> */
.L_x_416:
[----:B0---4-:R0:W5:Y:S01]  /*5ce0*/  LDG.E.128 R24, desc[UR36][R32.64] ;  /* 0x0000002420187981 */ /* 0x011162000c1e1d00 */
[----:B------:R-:W-:Y:S05]  /*5cf0*/  @P0 BRA `(.L_x_417) ;  /* 0x0000000000480947 */ /* 0x000fea0003800000 */
[----:B------:R-:W-:Y:S01]  /*5d00*/  VOTEU.ANY UP0, P5 ;  /* 0x0000000000ff7886 */ /* 0x000fe20002800100 */
[----:B------:R-:W-:Y:S01]  /*5d10*/  PLOP3.LUT P1, PT, PT, PT, UP0, 0x80, 0x8 ;  /* 0x000000000008781c */ /* 0x000fe20003f2f008 */
[----:B0-----:R-:W0:-:S12]  /*5d20*/  LDS.128 R32, [R10+UR8] ;  /* 0x000000080a207984 */ /* 0x001e180008000c00 */
        /* <DEDUP_REMOVED lines=15> */
.L_x_417:
[----:B0-----:R-:W-:Y:S01]  /*5e20*/  IADD3 R32, PT, PT, R39, -UR11, RZ ;  /* 0x8000000b27207c10 */ /* 0x001fe2000fffe0ff */
[----:B-1----:R0:W5:Y:S02]  /*5e30*/  LDG.E.128 R28, desc[UR36][R46.64] ;  /* 0x000000242e1c7981 */ /* 0x002164000c1e1d00 */
[--C-:B-----5:R-:W-:Y:S01]  /*5e40*/  HADD2.F32 R51, -RZ, R17.reuse.H0_H0 ;  /* 0x20000011ff337230 */ /* 0x120fe20000004100 */
[----:B------:R-:W-:Y:S01]  /*5e50*/  LEA R32, R32, UR6, 0x1 ;  /* 0x0000000620207c11 */ /* 0x000fe2000f8e08ff */
[----:B------:R-:W-:Y:S02]  /*5e60*/  HADD2.F32 R48, -RZ, R17.H1_H1 ;  /* 0x30000011ff307230 */ /* 0x000fe40000004100 */
[--C-:B------:R-:W-:Y:S02]  /*5e70*/  HADD2.F32 R17, -RZ, R18.reuse.H0_H0 ;  /* 0x20000012ff117230 */ /* 0x100fe40000004100 */
[----:B------:R-:W1:Y:S01]  /*5e80*/  LDS.U16 R34, [R32] ;  /* 0x0000000020227984 */ /* 0x000e620000000400 */
[----:B------:R-:W-:-:S02]  /*5e90*/  HADD2.F32 R18, -RZ, R18.H1_H1 ;  /* 0x30000012ff127230 */ /* 0x000fc40000004100 */
[--C-:B0-----:R-:W-:Y:S01]  /*5ea0*/  HADD2.F32 R46, -RZ, R19.reuse.H1_H1 ;  /* 0x30000013ff2e7230 */ /* 0x101fe20000004100 */
[----:B------:R-:W0:Y:S01]  /*5eb0*/  LDS.U16 R50, [R32+0x80] ;  /* 0x0000800020327984 */ /* 0x000e220000000400 */
[----:B------:R-:W-:Y:S02]  /*5ec0*/  HADD2.F32 R47, -RZ, R19.H0_H0 ;  /* 0x20000013ff2f7230 */ /* 0x000fe40000004100 */
[--C-:B------:R-:W-:Y:S01]  /*5ed0*/  HADD2.F32 R19, -RZ, R23.reuse.H0_H0 ;  /* 0x20000017ff137230 */ /* 0x100fe20000004100 */
[----:B------:R-:W2:Y:S01]  /*5ee0*/  LDS.U16 R33, [R32+0x100] ;  /* 0x0001000020217984 */ /* 0x000ea20000000400 */
[----:B------:R-:W-:Y:S02]  /*5ef0*/  HADD2.F32 R23, -RZ, R23.H1_H1 ;  /* 0x30000017ff177230 */ /* 0x000fe40000004100 */
[----:B-1----:R-:W-:Y:S02]  /*5f00*/  HADD2.F32 R35, -RZ, R34.H0_H0 ;  /* 0x20000022ff237230 */ /* 0x002fe40000004100 */
[----:B------:R-:W-:-:S02]  /*5f10*/  HADD2.F32 R34, -RZ, R16.H0_H0 ;  /* 0x20000010ff227230 */ /* 0x000fc40000004100 */
[----:B------:R-:W-:Y:S02]  /*5f20*/  HADD2.F32 R16, -RZ, R16.H1_H1 ;  /* 0x30000010ff107230 */ /* 0x000fe40000004100 */
[C---:B------:R-:W-:Y:S01]  /*5f30*/  FFMA.FTZ R48, R35.reuse, R48, R5 ;  /* 0x0000003023307223 */ /* 0x040fe20000010005 */
[C---:B------:R-:W-:Y:S01]  /*5f40*/  FFMA.FTZ R6, R35.reuse, R17, R6 ;  /* 0x0000001123067223 */ /* 0x040fe20000010006 */
[C---:B------:R-:W-:Y:S01]  /*5f50*/  FFMA.FTZ R18, R35.reuse, R18, R7 ;  /* 0x0000001223127223 */ /* 0x040fe20000010007 */
[C---:B------:R-:W-:Y:S01]  /*5f60*/  FFMA.FTZ R46, R35.reuse, R46, R9 ;  /* 0x0000002e232e7223 */ /* 0x040fe20000010009 */
[----:B0-----:R-:W-:Y:S02]  /*5f70*/  HADD2.F32 R50, -RZ, R50.H0_H0 ;  /* 0x20000032ff327230 */ /* 0x001fe40000004100 */
[C---:B------:R-:W-:Y:S01]  /*5f80*/  FFMA.FTZ R8, R35.reuse, R47, R8 ;  /* 0x0000002f23087223 */ /* 0x040fe20000010008 */
[----:B------:R-:W-:Y:S02]  /*5f90*/  HADD2.F32 R5, -RZ, R20.H1_H1 ;  /* 0x30000014ff057230 */ /* 0x000fe40000004100 */
[----:B------:R-:W-:Y:S01]  /*5fa0*/  FFMA.FTZ R16, R35, R16, R3 ;  /* 0x0000001023107223 */ /* 0x000fe20000010003 */
[----:B------:R-:W-:-:S02]  /*5fb0*/  HADD2.F32 R7, -RZ, R21.H0_H0 ;  /* 0x20000015ff077230 */ /* 0x000fc40000004100 */
[C---:B------:R-:W-:Y:S01]  /*5fc0*/  FFMA.FTZ R4, R35.reuse, R51, R4 ;  /* 0x0000003323047223 */ /* 0x040fe20000010004 */
[--C-:B------:R-:W-:Y:S02]  /*5fd0*/  HADD2.F32 R9, -RZ, R22.reuse.H0_H0 ;  /* 0x20000016ff097230 */ /* 0x100fe40000004100 */
[----:B------:R-:W-:Y:S01]  /*5fe0*/  FFMA.FTZ R53, R35, R34, R0 ;  /* 0x0000002223357223 */ /* 0x000fe20000010000 */
[----:B------:R-:W-:Y:S02]  /*5ff0*/  HADD2.F32 R17, -RZ, R22.H1_H1 ;  /* 0x30000016ff117230 */ /* 0x000fe40000004100 */
[C---:B------:R-:W-:Y:S01]  /*6000*/  FFMA.FTZ R19, R50.reuse, R19, R8 ;  /* 0x0000001332137223 */ /* 0x040fe20000010008 */
[----:B------:R-:W-:Y:S02]  /*6010*/  HADD2.F32 R3, -RZ, R20.H0_H0 ;  /* 0x20000014ff037230 */ /* 0x000fe40000004100 */
[----:B------:R-:W-:Y:S01]  /*6020*/  FFMA.FTZ R5, R50, R5, R16 ;  /* 0x0000000532057223 */ /* 0x000fe20000010010 */
[----:B------:R-:W-:-:S02]  /*6030*/  HADD2.F32 R21, -RZ, R21.H1_H1 ;  /* 0x30000015ff157230 */ /* 0x000fc40000004100 */
[C---:B------:R-:W-:Y:S01]  /*6040*/  FFMA.FTZ R7, R50.reuse, R7, R4 ;  /* 0x0000000732077223 */ /* 0x040fe20000010004 */
[C---:B------:R-:W-:Y:S01]  /*6050*/  FFMA.FTZ R9, R50.reuse, R9, R6 ;  /* 0x0000000932097223 */ /* 0x040fe20000010006 */
[C---:B------:R-:W-:Y:S01]  /*6060*/  FFMA.FTZ R17, R50.reuse, R17, R18 ;  /* 0x0000001132117223 */ /* 0x040fe20000010012 */
[----:B------:R-:W-:Y:S02]  /*6070*/  HADD2.F32 R0, -RZ, R24.H0_H0 ;  /* 0x20000018ff007230 */ /* 0x000fe40000004100 */
[C---:B------:R-:W-:Y:S01]  /*6080*/  FFMA.FTZ R20, R50.reuse, R3, R53 ;  /* 0x0000000332147223 */ /* 0x040fe20000010035 */
[----:B------:R-:W-:Y:S02]  /*6090*/  HADD2.F32 R8, -RZ, R26.H0_H0 ;  /* 0x2000001aff087230 */ /* 0x000fe40000004100 */
[C---:B------:R-:W-:Y:S01]  /*60a0*/  FFMA.FTZ R21, R50.reuse, R21, R48 ;  /* 0x0000001532157223 */ /* 0x040fe20000010030 */
[----:B--2---:R-:W-:Y:S02]  /*60b0*/  HADD2.F32 R33, -RZ, R33.H0_H0 ;  /* 0x20000021ff217230 */ /* 0x004fe40000004100 */
[----:B------:R-:W-:Y:S01]  /*60c0*/  FFMA.FTZ R23, R50, R23, R46 ;  /* 0x0000001732177223 */ /* 0x000fe2000001002e */
[----:B------:R-:W-:-:S02]  /*60d0*/  HADD2.F32 R24, -RZ, R24.H1_H1 ;  /* 0x30000018ff187230 */ /* 0x000fc40000004100 */
[--C-:B------:R-:W-:Y:S02]  /*60e0*/  HADD2.F32 R4, -RZ, R25.reuse.H0_H0 ;  /* 0x20000019ff047230 */ /* 0x100fe40000004100 */
        /* <DEDUP_REMOVED lines=9> */
[C---:B------:R-:W-:Y:S01]  /*6180*/  FFMA.FTZ R35, R33.reuse, R26, R17 ;  /* 0x0000001a21237223 */ /* 0x040fe20000010011 */
[C---:B------:R-:W-:Y:S01]  /*6190*/  FFMA.FTZ R47, R33.reuse, R16, R19 ;  /* 0x00000010212f7223 */ /* 0x040fe20000010013 */
        /* <DEDUP_REMOVED lines=20> */
.L_x_418:
[----:B------:R-:W1:Y:S01]  /*62e0*/  LDS.U16 R32, [R32+0x180] ;  /* 0x0001800020207984 */ /* 0x000e620000000400 */
[----:B------:R-:W-:Y:S01]  /*62f0*/  IADD3 R39, PT, PT, R39, 0x100, RZ ;  /* 0x0000010027277810 */ /* 0x000fe20007ffe0ff */
[--C-:B------:R-:W-:Y:S02]  /*6300*/  HADD2.F32 R6, -RZ, R29.reuse.H1_H1 ;  /* 0x3000001dff067230 */ /* 0x100fe40000004100 */
[----:B------:R-:W-:Y:S01]  /*6310*/  HADD2.F32 R0, -RZ, R28.H0_H0 ;  /* 0x2000001cff007230 */ /* 0x000fe20000004100 */
[----:B------:R-:W-:Y:S01]  /*6320*/  ISETP.GE.AND P1, PT, R39, UR5, PT ;  /* 0x0000000527007c0c */ /* 0x000fe2000bf26270 */
[----:B------:R-:W-:Y:S02]  /*6330*/  HADD2.F32 R8, -RZ, R30.H0_H0 ;  /* 0x2000001eff087230 */ /* 0x000fe40000004100 */
[----:B0-----:R-:W-:Y:S02]  /*6340*/  HADD2.F32 R28, -RZ, R28.H1_H1 ;  /* 0x3000001cff1c7230 */ /* 0x001fe40000004100 */
[----:B------:R-:W-:-:S02]  /*6350*/  HADD2.F32 R4, -RZ, R29.H0_H0 ;  /* 0x2000001dff047230 */ /* 0x000fc40000004100 */
[----:B------:R-:W-:Y:S02]  /*6360*/  HADD2.F32 R30, -RZ, R30.H1_H1 ;  /* 0x3000001eff1e7230 */ /* 0x000fe40000004100 */
[--C-:B------:R-:W-:Y:S02]  /*6370*/  HADD2.F32 R16, -RZ, R31.reuse.H0_H0 ;  /* 0x2000001fff107230 */ /* 0x100fe40000004100 */
[----:B------:R-:W-:Y:S02]  /*6380*/  HADD2.F32 R18, -RZ, R31.H1_H1 ;  /* 0x3000001fff127230 */ /* 0x000fe40000004100 */
[----:B-1----:R-:W-:-:S05]  /*6390*/  HADD2.F32 R9, -RZ, R32.H0_H0 ;  /* 0x20000020ff097230 */ /* 0x002fca0000004100 */
        /* <DEDUP_REMOVED lines=9> */
.L_x_409:
[----:B------:R-:W-:Y:S05]  /*6430*/  BSYNC.RECONVERGENT B0 ;  /* 0x0000000000007941 */ /* 0x000fea0003800200 */
.L_x_408:
[----:B------:R-:W-:Y:S01]  /*6440*/  ISETP.GE.AND P0, PT, R38, UR17, PT ;  /* 0x0000001126007c0c */ /* 0x000fe2000bf06270 */
[----:B------:R-:W0:Y:S01]  /*6450*/  LDCU UR12, c[0x0][0x40c] ;  /* 0x00008180ff0c77ac */ /* 0x000e220008000800 */
[----:B------:R-:W-:Y:S11]  /*6460*/  BSSY.RECONVERGENT B0, `(.L_x_420) ;  /* 0x00000f3000007945 */ /* 0x000ff60003800200 */
[----:B------:R-:W-:Y:S05]  /*6470*/  @P0 BRA `(.L_x_421) ;  /* 0x0000000c00c40947 */ /* 0x000fea0003800000 */
[----:B------:R-:W1:Y:S01]  /*6480*/  LDCU UR5, c[0x0][0x3f8] ;  /* 0x00007f00ff0577ac */ /* 0x000e620008000800 */
[----:B------:R-:W-:Y:S01]  /*6490*/  VIADD R30, R38, 0x40 ;  /* 0x00000040261e7836 */ /* 0x000fe20000000000 */
[----:B------:R-:W3:Y:S01]  /*64a0*/  LDC.64 R28, c[0x0][0x458] ;  /* 0x00011600ff1c7b82 */ /* 0x000ee20000000a00 */
[----:B------:R-:W-:Y:S01]  /*64b0*/  BSSY.RECONVERGENT B1, `(.L_x_422) ;  /* 0x0000053000017945 */ /* 0x000fe20003800200 */
[----:B------:R-:W-:Y:S02]  /*64c0*/  ULOP3.LUT UR9, URZ, UR11, URZ, 0x33, !UPT ;  /* 0x0000000bff097292 */ /* 0x000fe4000f8e33ff */
[----:B--2---:R-:W-:-:S04]  /*64d0*/  VIMNMX R16, PT, PT, R30, UR17, !PT ;  /* 0x000000111e107c48 */ /* 0x004fc8000ffe0100 */
[----:B------:R-:W-:-:S04]  /*64e0*/  IADD3 R31, PT, PT, -R11, UR9, R16 ;  /* 0x000000090b1f7c10 */ /* 0x000fc8000fffe110 */
[----:B------:R-:W-:Y:S01]  /*64f0*/  LOP3.LUT P0, RZ, R31, 0x40, RZ, 0xc0, !PT ;  /* 0x000000401fff7812 */ /* 0x000fe2000780c0ff */
[----:B-1----:R-:W-:-:S06]  /*6500*/  UIMAD UR5, UR38, UR5, UR46 ;  /* 0x00000005260572a4 */ /* 0x002fcc000f8e022e */
[----:B------:R-:W-:-:S04]  /*6510*/  MOV R16, UR5 ;  /* 0x0000000500107c02 */ /* 0x000fc80008000f00 */
[----:B------:R-:W-:Y:S02]  /*6520*/  LEA R17, R16, R37, 0x5 ;  /* 0x0000002510117211 */ /* 0x000fe400078e28ff */
[----:B------:R-:W-:-:S03]  /*6530*/  MOV R16, R38 ;  /* 0x0000002600107202 */ /* 0x000fc60000000f00 */
[----:B---3--:R-:W-:Y:S01]  /*6540*/  IMAD.WIDE R28, R17, 0x2, R28 ;  /* 0x00000002111c7825 */ /* 0x008fe200078e021c */
[----:B------:R-:W-:Y:S06]  /*6550*/  @P0 BRA `(.L_x_423) ;  /* 0x0000000400200947 */ /* 0x000fec0003800000 */
[----:B------:R-:W1:Y:S01]  /*6560*/  LDC R19, c[0x0][0x3f4] ;  /* 0x0000fd00ff137b82 */ /* 0x000e620000000800 */
[----:B------:R-:W-:Y:S02]  /*6570*/  MOV R16, R30 ;  /* 0x0000001e00107202 */ /* 0x000fe40000000f00 */
[----:B-1----:R-:W-:-:S13]  /*6580*/  ISETP.GE.AND P0, PT, R38, R19, PT ;  /* 0x000000132600720c */ /* 0x002fda0003f06270 */
[----:B------:R-:W-:Y:S05]  /*6590*/  @!P0 BRA `(.L_x_423) ;  /* 0x0000000400108947 */ /* 0x000fea0003800000 */
[----:B------:R-:W-:Y:S01]  /*65a0*/  IABS R21, R19 ;  /* 0x0000001300157213 */ /* 0x000fe20000000000 */
[----:B------:R-:W1:Y:S01]  /*65b0*/  LDCU UR5, c[0x0][0x40c] ;  /* 0x00008180ff0577ac */ /* 0x000e620008000800 */
[----:B------:R-:W-:Y:S02]  /*65c0*/  IABS R22, R38 ;  /* 0x0000002600167213 */ /* 0x000fe40000000000 */
[----:B------:R-:W2:Y:S01]  /*65d0*/  I2F.RP R18, R21 ;  /* 0x0000001500127306 */ /* 0x000ea20000209400 */
[----:B------:R-:W-:Y:S02]  /*65e0*/  ISETP.GE.AND P1, PT, R38, RZ, PT ;  /* 0x000000ff2600720c */ /* 0x000fe40003f26270 */
[----:B------:R-:W-:-:S05]  /*65f0*/  ISETP.NE.AND P2, PT, R19, RZ, PT ;  /* 0x000000ff1300720c */ /* 0x000fca0003f45270 */
[----:B--2---:R-:W2:Y:S02]  /*6600*/  MUFU.RCP R18, R18 ;  /* 0x0000001200127308 */ /* 0x004ea40000001000 */
[----:B--2---:R-:W-:-:S06]  /*6610*/  VIADD R20, R18, 0xffffffe ;  /* 0x0ffffffe12147836 */ /* 0x004fcc0000000000 */
[----:B------:R-:W2:Y:S02]  /*6620*/  F2I.FTZ.U32.TRUNC.NTZ R17, R20 ;  /* 0x0000001400117305 */ /* 0x000ea4000021f000 */
[----:B--2---:R-:W-:-:S05]  /*6630*/  IADD3 R16, PT, PT, RZ, -R17, RZ ;  /* 0x80000011ff107210 */ /* 0x004fca0007ffe0ff */
        /* <DEDUP_REMOVED lines=13> */
[----:B------:R-:W-:-:S05]  /*6710*/  SHF.L.U32 R17, R16, 0x5, RZ ;  /* 0x0000000510117819 */ /* 0x000fca00000006ff */
[----:B------:R-:W-:-:S06]  /*6720*/  IMAD.WIDE.U32 R16, R17, 0x2, R40 ;  /* 0x0000000211107825 */ /* 0x000fcc00078e0028 */
[----:B------:R-:W5:Y:S01]  /*6730*/  LDG.E.128 R16, desc[UR36][R16.64] ;  /* 0x0000002410107981 */ /* 0x000f62000c1e1d00 */
[----:B------:R-:W-:Y:S01]  /*6740*/  LEA R20, R11, UR6, 0x1 ;  /* 0x000000060b147c11 */ /* 0x000fe2000f8e08ff */
[----:B-1----:R-:W-:-:S05]  /*6750*/  UISETP.NE.AND UP0, UPT, UR5, URZ, UPT ;  /* 0x000000ff0500728c */ /* 0x002fca000bf05270 */
[----:B------:R-:W1:Y:S02]  /*6760*/  LDS.U16 R20, [R20] ;  /* 0x0000000014147984 */ /* 0x000e640000000400 */
[----:B-1----:R-:W-:Y:S02]  /*6770*/  HADD2.F32 R33, -RZ, R20.H0_H0 ;  /* 0x20000014ff217230 */ /* 0x002fe40000004100 */
[----:B------:R-:W-:Y:S05]  /*6780*/  BRA.U UP0, `(.L_x_424) ;  /* 0x0000000100507547 */ /* 0x000fea000b800000 */
[----:B------:R-:W-:Y:S01]  /*6790*/  ISETP.NE.AND P3, PT, R2, RZ, PT ;  /* 0x000000ff0200720c */ /* 0x000fe20003f65270 */
[----:B----4-:R-:W1:-:S12]  /*67a0*/  LDS.128 R24, [R10+UR8] ;  /* 0x000000080a187984 */ /* 0x010e580008000c00 */
        /* <DEDUP_REMOVED lines=10> */
[----:B------:R-:W-:Y:S01]  /*6850*/  HADD2 R19, R19, R27 ;  /* 0x0000001b13137230 */ /* 0x000fe20000000000 */
[----:B------:R-:W-:Y:S01]  /*6860*/  SHF.L.U32 R25, R38, 0x5, RZ ;  /* 0x0000000526197819 */ /* 0x000fe200000006ff */
[----:B--2---:R-:W-:Y:S02]  /*6870*/  @P1 HFMA2 R17, R17, R21, -RZ ;  /* 0x0000001511111231 */ /* 0x004fe400001000ff */
[----:B------:R-:W-:Y:S02]  /*6880*/  @P0 HMUL2 R16, R16, R20 ;  /* 0x0000001410100232 */ /* 0x000fe40000000000 */
[----:B------:R-:W-:Y:S02]  /*6890*/  @P3 HFMA2 R19, R19, R23, -RZ ;  /* 0x0000001713133231 */ /* 0x000fe400001000ff */
[----:B------:R-:W-:-:S02]  /*68a0*/  @P2 HMUL2 R18, R18, R22 ;  /* 0x0000001612122232 */ /* 0x000fc40000000000 */
[----:B------:R-:W-:-:S05]  /*68b0*/  IMAD.WIDE.U32 R20, R25, 0x2, R42 ;  /* 0x0000000219147825 */ /* 0x000fca00078e002a */
[----:B------:R1:W-:Y:S02]  /*68c0*/  STG.E.128 desc[UR36][R20.64], R16 ;  /* 0x0000001014007986 */ /* 0x0003e4000c101d24 */
.L_x_424:
[--C-:B-1---5:R-:W-:Y:S02]  /*68d0*/  HADD2.F32 R20, -RZ, R16.reuse.H0_H0 ;  /* 0x20000010ff147230 */ /* 0x122fe40000004100 */
[--C-:B------:R-:W-:Y:S02]  /*68e0*/  HADD2.F32 R21, -RZ, R17.reuse.H0_H0 ;  /* 0x20000011ff157230 */ /* 0x100fe40000004100 */
[----:B------:R-:W-:Y:S02]  /*68f0*/  HADD2.F32 R22, -RZ, R17.H1_H1 ;  /* 0x30000011ff167230 */ /* 0x000fe40000004100 */
[C---:B------:R-:W-:Y:S01]  /*6900*/  FFMA.FTZ R0, R33.reuse, R20, R0 ;  /* 0x0000001421007223 */ /* 0x040fe20000010000 */
[----:B------:R-:W-:Y:S02]  /*6910*/  HADD2.F32 R16, -RZ, R16.H1_H1 ;  /* 0x30000010ff107230 */ /* 0x000fe40000004100 */
[----:B------:R-:W-:Y:S01]  /*6920*/  FFMA.FTZ R4, R33, R21, R4 ;  /* 0x0000001521047223 */ /* 0x000fe20000010004 */
[----:B------:R-:W-:-:S02]  /*6930*/  HADD2.F32 R17, -RZ, R18.H0_H0 ;  /* 0x20000012ff117230 */ /* 0x000fc40000004100 */
        /* <DEDUP_REMOVED lines=10> */
.L_x_423:
[----:B0-----:R-:W-:Y:S05]  /*69e0*/  BSYNC.RECONVERGENT B1 ;  /* 0x0000000000017941 */ /* 0x001fea0003800200 */
.L_x_422:
[----:B------:R-:W-:-:S13]  /*69f0*/  ISETP.GE.U32.AND P0, PT, R31, 0x40, PT ;  /* 0x000000401f00780c */ /* 0x000fda0003f06070 */
[----:B------:R-:W-:Y:S05]  /*6a00*/  @!P0 BRA `(.L_x_421) ;  /* 0x0000000800608947 */ /* 0x000fea0003800000 */
[C---:B------:R-:W-:Y:S02]  /*6a10*/  LEA R17, R16.reuse, UR7, 0x1 ;  /* 0x0000000710117c11 */ /* 0x040fe4000f8e08ff */
[----:B------:R-:W-:Y:S02]  /*6a20*/  MOV R18, UR11 ;  /* 0x0000000b00127c02 */ /* 0x000fe40008000f00 */
[----:B------:R-:W-:Y:S02]  /*6a30*/  MOV R32, UR13 ;  /* 0x0000000d00207c02 */ /* 0x000fe40008000f00 */
[----:B------:R-:W-:Y:S01]  /*6a40*/  IADD3 R30, PT, PT, R16, 0x40, RZ ;  /* 0x00000040101e7810 */ /* 0x000fe20007ffe0ff */
[----:B------:R-:W-:Y:S01]  /*6a50*/  IMAD R17, R18, -0x2, R17 ;  /* 0xfffffffe12117824 */ /* 0x000fe200078e0211 */
[----:B------:R-:W-:-:S04]  /*6a60*/  SHF.L.U32 R31, R16, 0x5, RZ ;  /* 0x00000005101f7819 */ /* 0x000fc800000006ff */
[----:B------:R-:W-:-:S07]  /*6a70*/  IADD3 R32, PT, PT, R17, 0x80, R32 ;  /* 0x0000008011207810 */ /* 0x000fce0007ffe020 */
.L_x_431:
[----:B------:R-:W0:Y:S01]  /*6a80*/  LDC R33, c[0x0][0x3f4] ;  /* 0x0000fd00ff217b82 */ /* 0x000e220000000800 */
[----:B------:R-:W-:Y:S01]  /*6a90*/  VIADD R18, R30, 0xffffffc0 ;  /* 0xffffffc01e127836 */ /* 0x000fe20000000000 */
[----:B------:R-:W-:Y:S04]  /*6aa0*/  BSSY.RECONVERGENT B1, `(.L_x_425) ;  /* 0x0000043000017945 */ /* 0x000fe80003800200 */
[----:B0-----:R-:W-:-:S13]  /*6ab0*/  ISETP.GE.AND P0, PT, R18, R33, PT ;  /* 0x000000211200720c */ /* 0x001fda0003f06270 */
[----:B------:R-:W-:Y:S05]  /*6ac0*/  @!P0 BRA `(.L_x_426) ;  /* 0x0000000400008947 */ /* 0x000fea0003800000 */
[----:B------:R-:W-:Y:S02]  /*6ad0*/  IABS R19, R33 ;  /* 0x0000002100137213 */ /* 0x000fe40000000000 */
[----:B------:R-:W-:Y:S02]  /*6ae0*/  IABS R22, R18 ;  /* 0x0000001200167213 */ /* 0x000fe40000000000 */
[----:B------:R-:W0:Y:S01]  /*6af0*/  I2F.RP R20, R19 ;  /* 0x0000001300147306 */ /* 0x000e220000209400 */
[----:B------:R-:W-:Y:S02]  /*6b00*/  ISETP.GE.AND P1, PT, R18, RZ, PT ;  /* 0x000000ff1200720c */ /* 0x000fe40003f26270 */
[----:B------:R-:W-:-:S05]  /*6b10*/  ISETP.NE.AND P2, PT, R33, RZ, PT ;  /* 0x000000ff2100720c */ /* 0x000fca0003f45270 */
[----:B0-----:R-:W0:Y:S02]  /*6b20*/  MUFU.RCP R20, R20 ;  /* 0x0000001400147308 */ /* 0x001e240000001000 */
[----:B0-----:R-:W-:Y:S02]  /*6b30*/  IADD3 R21, PT, PT, R20, 0xffffffe, RZ ;  /* 0x0ffffffe14157810 */ /* 0x001fe40007ffe0ff */
[----:B------:R-:W0:Y:S04]  /*6b40*/  LDS.U16 R20, [R32+-0x80] ;  /* 0xffff800020147984 */ /* 0x000e280000000400 */
[----:B------:R-:W1:Y:S02]  /*6b50*/  F2I.FTZ.U32.TRUNC.NTZ R17, R21 ;  /* 0x0000001500117305 */ /* 0x000e64000021f000 */
[----:B-1----:R-:W-:-:S05]  /*6b60*/  IADD3 R16, PT, PT, RZ, -R17, RZ ;  /* 0x80000011ff107210 */ /* 0x002fca0007ffe0ff */
        /* <DEDUP_REMOVED lines=13> */
[----:B------:R-:W-:-:S05]  /*6c40*/  SHF.L.U32 R17, R16, 0x5, RZ ;  /* 0x0000000510117819 */ /* 0x000fca00000006ff */
[----:B------:R-:W-:-:S06]  /*6c50*/  IMAD.WIDE.U32 R16, R17, 0x2, R40 ;  /* 0x0000000211107825 */ /* 0x000fcc00078e0028 */
        /* <DEDUP_REMOVED lines=23> */
.L_x_427:
[--C-:B0----5:R-:W-:Y:S02]  /*6dd0*/  HADD2.F32 R21, -RZ, R17.reuse.H0_H0 ;  /* 0x20000011ff157230 */ /* 0x121fe40000004100 */
[----:B------:R-:W-:Y:S02]  /*6de0*/  HADD2.F32 R22, -RZ, R17.H1_H1 ;  /* 0x30000011ff167230 */ /* 0x000fe40000004100 */
        /* <DEDUP_REMOVED lines=12> */
[----:B------:R-:W-:-:S02]  /*6eb0*/  FFMA.FTZ R8, R35, R23, R8 ;  /* 0x0000001723087223 */ /* 0x000fc40000010008 */
[----:B------:R-:W-:-:S07]  /*6ec0*/  FFMA.FTZ R9, R35, R24, R9 ;  /* 0x0000001823097223 */ /* 0x000fce0000010009 */
.L_x_426:
[----:B------:R-:W-:Y:S05]  /*6ed0*/  BSYNC.RECONVERGENT B1 ;  /* 0x0000000000017941 */ /* 0x000fea0003800200 */
.L_x_425:
[----:B------:R-:W-:Y:S01]  /*6ee0*/  ISETP.GE.AND P0, PT, R30, R33, PT ;  /* 0x000000211e00720c */ /* 0x000fe20003f06270 */
[----:B------:R-:W-:-:S12]  /*6ef0*/  BSSY.RECONVERGENT B1, `(.L_x_428) ;  /* 0x0000043000017945 */ /* 0x000fd80003800200 */
[----:B------:R-:W-:Y:S05]  /*6f00*/  @!P0 BRA `(.L_x_429) ;  /* 0x0000000400048947 */ /* 0x000fea0003800000 */
[----:B------:R-:W-:Y:S02]  /*6f10*/  IABS R19, R33 ;  /* 0x0000002100137213 */ /* 0x000fe40000000000 */
[----:B------:R-:W-:Y:S02]  /*6f20*/  IABS R22, R30 ;  /* 0x0000001e00167213 */ /* 0x000fe40000000000 */
[----:B------:R-:W0:Y:S01]  /*6f30*/  I2F.RP R18, R19 ;  /* 0x0000001300127306 */ /* 0x000e220000209400 */
[----:B------:R-:W-:Y:S02]  /*6f40*/  ISETP.GE.AND P1, PT, R30, RZ, PT ;  /* 0x000000ff1e00720c */ /* 0x000fe40003f26270 */
[----:B------:R-:W-:-:S05]  /*6f50*/  ISETP.NE.AND P2, PT, R33, RZ, PT ;  /* 0x000000ff2100720c */ /* 0x000fca0003f45270 */
[----:B0-----:R-:W0:Y:S02]  /*6f60*/  MUFU.RCP R18, R18 ;  /* 0x0000001200127308 */ /* 0x001e240000001000 */
[----:B0-----:R-:W-:-:S06]  /*6f70*/  VIADD R20, R18, 0xffffffe ;  /* 0x0ffffffe12147836 */ /* 0x001fcc0000000000 */
[----:B------:R0:W1:Y:S02]  /*6f80*/  F2I.FTZ.U32.TRUNC.NTZ R17, R20 ;  /* 0x0000001400117305 */ /* 0x000064000021f000 */
[----:B0-----:R-:W0:Y:S01]  /*6f90*/  LDS.U16 R20, [R32] ;  /* 0x0000000020147984 */ /* 0x001e220000000400 */
[----:B-1----:R-:W-:-:S05]  /*6fa0*/  IADD3 R16, PT, PT, RZ, -R17, RZ ;  /* 0x80000011ff107210 */ /* 0x002fca0007ffe0ff */
[----:B------:R-:W-:Y:S01]  /*6fb0*/  IMAD R21, R16, R19, RZ ;  /* 0x0000001310157224 */ /* 0x000fe200078e02ff */
[----:B------:R-:W-:-:S05]  /*6fc0*/  MOV R16, RZ ;  /* 0x000000ff00107202 */ /* 0x000fca0000000f00 */
        /* <DEDUP_REMOVED lines=37> */
.L_x_430:
        /* <DEDUP_REMOVED lines=16> */
.L_x_429:
[----:B------:R-:W-:Y:S05]  /*7320*/  BSYNC.RECONVERGENT B1 ;  /* 0x0000000000017941 */ /* 0x000fea0003800200 */
.L_x_428:
[C---:B------:R-:W-:Y:S01]  /*7330*/  VIADD R16, R30.reuse, 0x40 ;  /* 0x000000401e107836 */ /* 0x040fe20000000000 */
[----:B------:R-:W-:Y:S02]  /*7340*/  IADD3 R30, PT, PT, R30, 0x80, RZ ;  /* 0x000000801e1e7810 */ /* 0x000fe40007ffe0ff */
[----:B------:R-:W-:Y:S02]  /*7350*/  IADD3 R31, PT, PT, R31, 0x1000, RZ ;  /* 0x000010001f1f7810 */ /* 0x000fe40007ffe0ff */
[----:B------:R-:W-:Y:S02]  /*7360*/  ISETP.GE.AND P0, PT, R16, UR17, PT ;  /* 0x0000001110007c0c */ /* 0x000fe4000bf06270 */
[----:B------:R-:W-:-:S11]  /*7370*/  IADD3 R32, PT, PT, R32, 0x100, RZ ;  /* 0x0000010020207810 */ /* 0x000fd60007ffe0ff */
[----:B------:R-:W-:Y:S05]  /*7380*/  @!P0 BRA `(.L_x_431) ;  /* 0xfffffff400bc8947 */ /* 0x000fea000383ffff */
.L_x_421:
[----:B0-----:R-:W-:Y:S05]  /*7390*/  BSYNC.RECONVERGENT B0 ;  /* 0x0000000000007941 */ /* 0x001fea0003800200 */
.L_x_420:
[----:B------:R-:W-:Y:S01]  /*73a0*/  ISETP.NE.AND P0, PT, R11, UR4, PT ;  /* 0x000000040b007c0c */ /* 0x000fe2000bf05270 */
[----:B------:R-:W-:-:S12]  /*73b0*/  BSSY.RECONVERGENT B0, `(.L_x_432) ;  /* 0x0000036000007945 */ /* 0x000fd80003800200 */
[----:B------:R-:W-:Y:S05]  /*73c0*/  @P0 BRA `(.L_x_433) ;  /* 0x0000000000d00947 */ /* 0x000fea0003800000 */
[----:B------:R-:W-:-:S06]  /*73d0*/  USHF.L.U32 UR4, UR17, 0x5, URZ ;  /* 0x0000000511047899 */ /* 0x000fcc00080006ff */
[----:B--2---:R-:W-:-:S05]  /*73e0*/  MOV R17, UR4 ;  /* 0x0000000400117c02 */ /* 0x004fca0008000f00 */
[----:B------:R-:W-:-:S06]  /*73f0*/  IMAD.WIDE R16, R17, 0x2, R42 ;  /* 0x0000000211107825 */ /* 0x000fcc00078e022a */
[----:B------:R-:W5:Y:S01]  /*7400*/  LDG.E.128 R16, desc[UR36][R16.64] ;  /* 0x0000002410107981 */ /* 0x000f62000c1e1d00 */
[----:B------:R-:W-:-:S04]  /*7410*/  UIADD3 UR4, UPT, UPT, UR45, -UR11, URZ ;  /* 0x8000000b2d047290 */ /* 0x000fc8000fffe0ff */
[----:B------:R-:W-:-:S09]  /*7420*/  ULEA UR4, UR4, UR6, 0x1 ;  /* 0x0000000604047291 */ /* 0x000fd2000f8e08ff */
[----:B------:R-:W4:Y:S02]  /*7430*/  LDS.U16 R2, [UR4+-0x2] ;  /* 0xfffffe04ff027984 */ /* 0x000f240008000400 */
[----:B------:R-:W0:Y:S02]  /*7440*/  LDCU UR4, c[0x0][0x40c] ;  /* 0x00008180ff0477ac */ /* 0x000e240008000800 */
[----:B0-----:R-:W-:Y:S01]  /*7450*/  UISETP.NE.AND UP0, UPT, UR4, URZ, UPT ;  /* 0x000000ff0400728c */ /* 0x001fe2000bf05270 */
[----:B----4-:R-:W-:-:S08]  /*7460*/  HADD2.F32 R25, -RZ, R2.H0_H0 ;  /* 0x20000002ff197230 */ /* 0x010fd00000004100 */
[----:B------:R-:W-:Y:S05]  /*7470*/  BRA.U UP0, `(.L_x_434) ;  /* 0x0000000100647547 */ /* 0x000fea000b800000 */
[----:B------:R-:W0:Y:S02]  /*7480*/  LDCU.64 UR4, c[0x0][0x460] ;  /* 0x00008c00ff0477ac */ /* 0x000e240008000a00 */
[----:B0-----:R-:W-:-:S04]  /*7490*/  UISETP.NE.U32.AND UP0, UPT, UR4, URZ, UPT ;  /* 0x000000ff0400728c */ /* 0x001fc8000bf05070 */
[----:B------:R-:W-:-:S06]  /*74a0*/  UISETP.NE.AND.EX UP0, UPT, UR5, URZ, UPT, UP0 ;  /* 0x000000ff0500728c */ /* 0x000fcc000bf05300 */
[----:B------:R-:W-:-:S05]  /*74b0*/  PLOP3.LUT P0, PT, PT, PT, UP0, 0x80, 0x8 ;  /* 0x000000000008781c */ /* 0x000fca0003f0f008 */
[----:B------:R-:W0:Y:S01]  /*74c0*/  @UP0 LDCU UR4, c[0x0][0x3f8] ;  /* 0x00007f00ff0407ac */ /* 0x000e220008000800 */
[----:B------:R-:W1:Y:S01]  /*74d0*/  @UP0 LDCU.64 UR8, c[0x0][0x458] ;  /* 0x00008b00ff0807ac */ /* 0x000e620008000a00 */
[----:B0-----:R-:W-:Y:S01]  /*74e0*/  @UP0 UIMAD UR4, UR38, UR4, UR46 ;  /* 0x00000004260402a4 */ /* 0x001fe2000f8e022e */
[----:B-1----:R-:W-:-:S05]  /*74f0*/  MOV R20, UR8 ;  /* 0x0000000800147c02 */ /* 0x002fca0008000f00 */
[----:B------:R-:W-:Y:S01]  /*7500*/  IMAD.U32 R2, RZ, RZ, UR4 ;  /* 0x00000004ff027e24 */ /* 0x000fe2000f8e00ff */
        /* <DEDUP_REMOVED lines=16> */
.L_x_434:
[----:B-----5:R-:W-:Y:S02]  /*7610*/  HADD2.F32 R2, -RZ, R16.H0_H0 ;  /* 0x20000010ff027230 */ /* 0x020fe40000004100 */
[--C-:B------:R-:W-:Y:S02]  /*7620*/  HADD2.F32 R13, -RZ, R17.reuse.H0_H0 ;  /* 0x20000011ff0d7230 */ /* 0x100fe40000004100 */
[----:B------:R-:W-:Y:S02]  /*7630*/  HADD2.F32 R10, -RZ, R17.H1_H1 ;  /* 0x30000011ff0a7230 */ /* 0x000fe40000004100 */
[C---:B------:R-:W-:Y:S01]  /*7640*/  FFMA.FTZ R0, R25.reuse, R2, R0 ;  /* 0x0000000219007223 */ /* 0x040fe20000010000 */
[----:B------:R-:W-:Y:S02]  /*7650*/  HADD2.F32 R15, -RZ, R18.H0_H0 ;  /* 0x20000012ff0f7230 */ /* 0x000fe40000004100 */
[----:B------:R-:W-:Y:S01]  /*7660*/  FFMA.FTZ R4, R25, R13, R4 ;  /* 0x0000000d19047223 */ /* 0x000fe20000010004 */
[----:B0-----:R-:W-:-:S02]  /*7670*/  HADD2.F32 R16, -RZ, R16.H1_H1 ;  /* 0x30000010ff107230 */ /* 0x001fc40000004100 */
        /* <DEDUP_REMOVED lines=9> */
.L_x_433:
[----:B------:R-:W-:Y:S05]  /*7710*/  BSYNC.RECONVERGENT B0 ;  /* 0x0000000000007941 */ /* 0x000fea0003800200 */
.L_x_432:
[C---:B------:R-:W-:Y:S01]  /*7720*/  LOP3.LUT R2, R36.reuse, 0x380, RZ, 0xc0, !PT ;  /* 0x0000038024027812 */ /* 0x040fe200078ec0ff */
[----:B------:R-:W-:Y:S01]  /*7730*/  BAR.SYNC.DEFER_BLOCKING 0x0 ;  /* 0x0000000000007b1d */ /* 0x000fe20000010000 */
[----:B------:R-:W-:Y:S02]  /*7740*/  ISETP.GT.U32.AND P2, PT, R36, 0x1f, PT ;  /* 0x0000001f2400780c */ /* 0x000fe40003f44070 */
[----:B------:R-:W-:Y:S02]  /*7750*/  ISETP.NE.AND P1, PT, R2, 0x80, PT ;  /* 0x000000800200780c */ /* 0x000fe40003f25270 */
[----:B------:R-:W-:Y:S01]  /*7760*/  P2R R2, PR, RZ, 0x4 ;  /* 0x00000004ff027803 */ /* 0x000fe20000000000 */
[----:B------:R-:W-:Y:S01]  /*7770*/  IMAD.SHL.U32 R2, R37, 0x2, RZ ;  /* 0x0000000225027824 */ /* 0x000fe200078e00ff */
[C---:B------:R-:W-:Y:S01]  /*7780*/  LOP3.LUT R10, R36.reuse, 0x3c0, RZ, 0xc0, !PT ;  /* 0x000003c0240a7812 */ /* 0x040fe200078ec0ff */
[----:B------:R-:W-:Y:S01]  /*7790*/  BSSY.RECONVERGENT B0, `(.L_x_435) ;  /* 0x0000012000007945 */ /* 0x000fe20003800200 */
[----:B------:R-:W-:-:S02]  /*77a0*/  ISETP.GT.U32.AND P0, PT, R36, 0x7f, PT ;  /* 0x0000007f2400780c */ /* 0x000fc40003f04070 */
[C---:B------:R-:W-:Y:S02]  /*77b0*/  ISETP.GT.U32.AND P5, PT, R36.reuse, 0x3f, PT ;  /* 0x0000003f2400780c */ /* 0x040fe40003fa4070 */
[C---:B------:R-:W-:Y:S02]  /*77c0*/  ISETP.GT.U32.AND P4, PT, R36.reuse, 0xf, PT ;  /* 0x0000000f2400780c */ /* 0x040fe40003f84070 */
[C---:B------:R-:W-:Y:S02]  /*77d0*/  ISETP.GT.U32.AND P3, PT, R36.reuse, 0x7, PT ;  /* 0x000000072400780c */ /* 0x040fe40003f64070 */
[C---:B------:R-:W-:Y:S02]  /*77e0*/  ISETP.GT.U32.AND P2, PT, R36.reuse, 0x3, PT ;  /* 0x000000032400780c */ /* 0x040fe40003f44070 */
[C---:B--2---:R-:W-:Y:S02]  /*77f0*/  LOP3.LUT R16, R36.reuse, 0x3e0, RZ, 0xc0, !PT ;  /* 0x000003e024107812 */ /* 0x044fe400078ec0ff */
[----:B------:R-:W-:-:S02]  /*7800*/  LOP3.LUT R18, R36, 0x3f0, RZ, 0xc0, !PT ;  /* 0x000003f024127812 */ /* 0x000fc400078ec0ff */
        /* <DEDUP_REMOVED lines=10> */
.L_x_436:
[----:B------:R-:W-:Y:S05]  /*78b0*/  BSYNC.RECONVERGENT B0 ;  /* 0x0000000000007941 */ /* 0x000fea0003800200 */
.L_x_435:
[----:B------:R-:W-:Y:S01]  /*78c0*/  BAR.SYNC.DEFER_BLOCKING 0x0 ;  /* 0x0000000000007b1d */ /* 0x000fe20000010000 */
[----:B------:R-:W-:-:S05]  /*78d0*/  ISETP.NE.AND P1, PT, R16, 0x20, PT ;  /* 0x000000201000780c */ /* 0x000fca0003f25270 */
[----:B------:R-:W-:Y:S04]  /*78e0*/  BSSY.RECONVERGENT B0, `(.L_x_437) ;  /* 0x0000013000007945 */ /* 0x000fe80003800200 */
[----:B------:R-:W-:Y:S05]  /*78f0*/  @P0 BRA `(.L_x_438) ;  /* 0x0000000000440947 */ /* 0x000fea0003800000 */
[----:B0-----:R-:W0:Y:S02]  /*7900*/  LDS.128 R12, [R11+UR13] ;  /* 0x0000000d0b0c7984 */ /* 0x001e240008000c00 */
[--C-:B0-----:R-:W-:Y:S02]  /*7910*/  HADD2.F32 R19, -RZ, R13.reuse.H0_H0 ;  /* 0x2000000dff137230 */ /* 0x101fe40000004100 */
[----:B------:R-:W-:Y:S02]  /*7920*/  HADD2.F32 R10, -RZ, R13.H1_H1 ;  /* 0x3000000dff0a7230 */ /* 0x000fe40000004100 */
[----:B------:R-:W-:Y:S02]  /*7930*/  HADD2.F32 R17, -RZ, R12.H0_H0 ;  /* 0x2000000cff117230 */ /* 0x000fe40000004100 */
[----:B------:R-:W-:Y:S01]  /*7940*/  FADD.FTZ R4, R4, R19 ;  /* 0x0000001304047221 */ /* 0x000fe20000010000 */
[----:B------:R-:W-:Y:S02]  /*7950*/  HADD2.F32 R13, -RZ, R14.H0_H0 ;  /* 0x2000000eff0d7230 */ /* 0x000fe40000004100 */
[----:B------:R-:W-:Y:S01]  /*7960*/  FADD.FTZ R5, R5, R10 ;  /* 0x0000000a05057221 */ /* 0x000fe20000010000 */
[----:B------:R-:W-:-:S02]  /*7970*/  HADD2.F32 R12, -RZ, R12.H1_H1 ;  /* 0x3000000cff0c7230 */ /* 0x000fc40000004100 */
[----:B------:R-:W-:Y:S01]  /*7980*/  FADD.FTZ R0, R0, R17 ;  /* 0x0000001100007221 */ /* 0x000fe20000010000 */
[----:B------:R-:W-:Y:S02]  /*7990*/  HADD2.F32 R14, -RZ, R14.H1_H1 ;  /* 0x3000000eff0e7230 */ /* 0x000fe40000004100 */
[----:B------:R-:W-:Y:S01]  /*79a0*/  FADD.FTZ R6, R6, R13 ;  /* 0x0000000d06067221 */ /* 0x000fe20000010000 */
[--C-:B------:R-:W-:Y:S02]  /*79b0*/  HADD2.F32 R21, -RZ, R15.reuse.H0_H0 ;  /* 0x2000000fff157230 */ /* 0x100fe40000004100 */
[----:B------:R-:W-:Y:S01]  /*79c0*/  FADD.FTZ R3, R3, R12 ;  /* 0x0000000c03037221 */ /* 0x000fe20000010000 */
[----:B------:R-:W-:Y:S02]  /*79d0*/  HADD2.F32 R16, -RZ, R15.H1_H1 ;  /* 0x3000000fff107230 */ /* 0x000fe40000004100 */
[----:B------:R-:W-:Y:S01]  /*79e0*/  FADD.FTZ R7, R7, R14 ;  /* 0x0000000e07077221 */ /* 0x000fe20000010000 */
[----:B------:R-:W-:-:S02]  /*79f0*/  FADD.FTZ R8, R8, R21 ;  /* 0x0000001508087221 */ /* 0x000fc40000010000 */
[----:B------:R-:W-:-:S07]  /*7a00*/  FADD.FTZ R9, R9, R16 ;  /* 0x0000001009097221 */ /* 0x000fce0000010000 */
.L_x_438:
[----:B------:R-:W-:Y:S05]  /*7a10*/  BSYNC.RECONVERGENT B0 ;  /* 0x0000000000007941 */ /* 0x000fea0003800200 */
.L_x_437:
        /* <DEDUP_REMOVED lines=9> */
.L_x_440:
[----:B------:R-:W-:Y:S05]  /*7ab0*/  BSYNC.RECONVERGENT B0 ;  /* 0x0000000000007941 */ /* 0x000fea0003800200 */
.L_x_439:
[----:B------:R-:W-:Y:S01]  /*7ac0*/  BAR.SYNC.DEFER_BLOCKING 0x0 ;  /* 0x0000000000007b1d */ /* 0x000fe20000010000 */
[----:B------:R-:W-:-:S05]  /*7ad0*/  ISETP.NE.AND P6, PT, R20, 0x8, PT ;  /* 0x000000081400780c */ /* 0x000fca0003fc5270 */
[----:B------:R-:W-:Y:S04]  /*7ae0*/  BSSY.RECONVERGENT B0, `(.L_x_441) ;  /* 0x0000013000007945 */ /* 0x000fe80003800200 */
[----:B------:R-:W-:Y:S05]  /*7af0*/  @P5 BRA `(.L_x_442) ;  /* 0x0000000000445947 */ /* 0x000fea0003800000 */
[----:B01----:R-:W0:Y:S02]  /*7b00*/  LDS.128 R12, [R11+UR13] ;  /* 0x0000000d0b0c7984 */ /* 0x003e240008000c00 */
        /* <DEDUP_REMOVED lines=16> */
.L_x_442:
[----:B------:R-:W-:Y:S05]  /*7c10*/  BSYNC.RECONVERGENT B0 ;  /* 0x0000000000007941 */ /* 0x000fea0003800200 */
.L_x_441:
        /* <DEDUP_REMOVED lines=9> */
.L_x_444:
[----:B------:R-:W-:Y:S05]  /*7cb0*/  BSYNC.RECONVERGENT B0 ;  /* 0x0000000000007941 */ /* 0x000fea0003800200 */
.L_x_443:
[----:B------:R-:W-:Y:S01]  /*7cc0*/  BAR.SYNC.DEFER_BLOCKING 0x0 ;  /* 0x0000000000007b1d */ /* 0x000fe20000010000 */
[----:B------:R-:W-:-:S05]  /*7cd0*/  ISETP.GT.U32.AND P1, PT, R36, 0x1f, PT ;  /* 0x0000001f2400780c */ /* 0x000fca0003f24070 */
[----:B------:R-:W-:Y:S08]  /*7ce0*/  BSSY.RECONVERGENT B0, `(.L_x_445) ;  /* 0x0000013000007945 */ /* 0x000ff00003800200 */
[----:B------:R-:W-:Y:S05]  /*7cf0*/  @P1 BRA `(.L_x_446) ;  /* 0x0000000000441947 */ /* 0x000fea0003800000 */
[----:B012---:R-:W0:Y:S02]  /*7d00*/  LDS.128 R12, [R11+UR13] ;  /* 0x0000000d0b0c7984 */ /* 0x007e240008000c00 */
        /* <DEDUP_REMOVED lines=16> */
.L_x_446:
[----:B------:R-:W-:Y:S05]  /*7e10*/  BSYNC.RECONVERGENT B0 ;  /* 0x0000000000007941 */ /* 0x000fea0003800200 */
.L_x_445:
        /* <DEDUP_REMOVED lines=8> */
.L_x_448:
[----:B------:R-:W-:Y:S05]  /*7ea0*/  BSYNC.RECONVERGENT B0 ;  /* 0x0000000000007941 */ /* 0x000fea0003800200 */
.L_x_447:
[----:B------:R-:W-:Y:S06]  /*7eb0*/  BAR.SYNC.DEFER_BLOCKING 0x0 ;  /* 0x0000000000007b1d */ /* 0x000fec0000010000 */
[----:B------:R-:W-:Y:S04]  /*7ec0*/  BSSY.RECONVERGENT B0, `(.L_x_449) ;  /* 0x0000013000007945 */ /* 0x000fe80003800200 */
[----:B------:R-:W-:Y:S05]  /*7ed0*/  @P4 BRA `(.L_x_450) ;  /* 0x0000000000444947 */ /* 0x000fea0003800000 */
[----:B0123--:R-:W0:Y:S02]  /*7ee0*/  LDS.128 R12, [R11+UR13] ;  /* 0x0000000d0b0c7984 */ /* 0x00fe240008000c00 */
        /* <DEDUP_REMOVED lines=16> */
.L_x_450:
[----:B------:R-:W-:Y:S05]  /*7ff0*/  BSYNC.RECONVERGENT B0 ;  /* 0x0000000000007941 */ /* 0x000fea0003800200 */
.L_x_449:
        /* <DEDUP_REMOVED lines=8> */
.L_x_452:
[----:B------:R-:W-:Y:S05]  /*8080*/  BSYNC.RECONVERGENT B0 ;  /* 0x0000000000007941 */ /* 0x000fea0003800200 */
.L_x_451:
        /* <DEDUP_REMOVED lines=20> */
.L_x_454:
[----:B------:R-:W-:Y:S05]  /*81d0*/  BSYNC.RECONVERGENT B0 ;  /* 0x0000000000007941 */ /* 0x000fea0003800200 */
.L_x_453:
        /* <DEDUP_REMOVED lines=8> */
.L_x_456:
[----:B------:R-:W-:Y:S05]  /*8260*/  BSYNC.RECONVERGENT B0 ;  /* 0x0000000000007941 */ /* 0x000fea0003800200 */
.L_x_455:
        /* <DEDUP_REMOVED lines=20> */
.L_x_458:
[----:B------:R-:W-:Y:S05]  /*83b0*/  BSYNC.RECONVERGENT B0 ;  /* 0x0000000000007941 */ /* 0x000fea0003800200 */
.L_x_457:
[----:B------:R-:W-:Y:S06]  /*83c0*/  BAR.SYNC.DEFER_BLOCKING 0x0 ;  /* 0x0000000000007b1d */ /* 0x000fec0000010000 */
[----:B------:R-:W-:Y:S05]  /*83d0*/  @P2 EXIT ;  /* 0x000000000000294d */ /* 0x000fea0003800000 */
[----:B------:R-:W5:Y:S02]  /*83e0*/  LDCU UR4, c[0x0][0x478] ;  /* 0x00008f00ff0477ac */ /* 0x000f640008000800 */
[----:B-----5:R-:W-:-:S09]  /*83f0*/  UISETP.NE.AND UP0, UPT, UR4, 0x2, UPT ;  /* 0x000000020400788c */ /* 0x020fd2000bf05270 */
        /* <DEDUP_REMOVED lines=13> */
[----:B------:R-:W-:-:S06]  /*84d0*/  FMUL.FTZ R0, R10, R0 ;  /* 0x000000000a007220 */ /* 0x000fcc0000410000 */
        /* <DEDUP_REMOVED lines=15> */
[----:B-1----:R-:W-:Y:S02]  /*85d0*/  IADD3 R8, P0, PT, R37, UR4, RZ ;  /* 0x0000000425087c10 */ /* 0x002fe4000ff1e0ff */
[----:B------:R-:W-:Y:S02]  /*85e0*/  LOP3.LUT R9, R7, 0xff00, R2, 0xf8, !PT ;  /* 0x0000ff0007097812 */ /* 0x000fe400078ef802 */
[----:B---3--:R-:W-:Y:S02]  /*85f0*/  PRMT R7, R5, 0x8880, RZ ;  /* 0x0000888005077816 */ /* 0x008fe400000000ff */
[----:B0-----:R-:W-:Y:S01]  /*8600*/  PRMT R2, R3, 0x8880, RZ ;  /* 0x0000888003027816 */ /* 0x001fe200000000ff */
[----:B------:R-:W0:Y:S03]  /*8610*/  F2I.S8.NTZ R6, R6 ;  /* 0x0000000600067305 */ /* 0x000e260000202100 */
[----:B------:R-:W-:-:S02]  /*8620*/  PRMT R2, R2, 0x7710, RZ ;  /* 0x0000771002027816 */ /* 0x000fc400000000ff */
[----:B--2---:R-:W-:-:S03]  /*8630*/  PRMT R5, R4, 0x8880, RZ ;  /* 0x0000888004057816 */ /* 0x004fc600000000ff */
[----:B------:R-:W1:Y:S01]  /*8640*/  F2I.S8.NTZ R0, R0 ;  /* 0x0000000000007305 */ /* 0x000e620000202100 */
[----:B------:R-:W-:Y:S02]  /*8650*/  PRMT R4, R7, 0x7710, RZ ;  /* 0x0000771007047816 */ /* 0x000fe400000000ff */
[----:B------:R-:W-:Y:S02]  /*8660*/  PRMT R3, R5, 0x7710, RZ ;  /* 0x0000771005037816 */ /* 0x000fe400000000ff */
[----:B------:R-:W-:Y:S02]  /*8670*/  LOP3.LUT R4, R4, 0xff, RZ, 0xc0, !PT ;  /* 0x000000ff04047812 */ /* 0x000fe400078ec0ff */
[----:B0-----:R-:W-:Y:S02]  /*8680*/  PRMT R7, R6, 0x8880, RZ ;  /* 0x0000888006077816 */ /* 0x001fe400000000ff */
[----:B------:R-:W-:Y:S02]  /*8690*/  LOP3.LUT R5, R3, 0xff, RZ, 0xc0, !PT ;  /* 0x000000ff03057812 */ /* 0x000fe400078ec0ff */
[----:B------:R-:W-:Y:S01]  /*86a0*/  LOP3.LUT R6, R2, 0xff, RZ, 0xc0, !PT ;  /* 0x000000ff02067812 */ /* 0x000fe200078ec0ff */
[----:B------:R-:W-:Y:S01]  /*86b0*/  IMAD.WIDE.U32 R2, R4, 0x1000000, RZ ;  /* 0x0100000004027825 */ /* 0x000fe200078e00ff */
[----:B-1----:R-:W-:-:S03]  /*86c0*/  PRMT R10, R0, 0x8880, RZ ;  /* 0x00008880000a7816 */ /* 0x002fc600000000ff */
[----:B------:R-:W-:Y:S01]  /*86d0*/  IMAD.WIDE.U32 R4, R5, 0x10000, RZ ;  /* 0x0001000005047825 */ /* 0x000fe200078e00ff */
[----:B------:R-:W-:-:S03]  /*86e0*/  PRMT R0, R7, 0x7710, RZ ;  /* 0x0000771007007816 */ /* 0x000fc600000000ff */
[----:B------:R-:W-:Y:S01]  /*86f0*/  IMAD.WIDE.U32 R6, R6, 0x100, RZ ;  /* 0x0000010006067825 */ /* 0x000fe200078e00ff */
[----:B------:R-:W-:Y:S02]  /*8700*/  LOP3.LUT R9, R9, 0xff, R0, 0xf8, !PT ;  /* 0x000000ff09097812 */ /* 0x000fe400078ef800 */
[----:B------:R-:W-:Y:S02]  /*8710*/  PRMT R0, R10, 0x7710, RZ ;  /* 0x000077100a007816 */ /* 0x000fe400000000ff */
[----:B------:R-:W-:Y:S02]  /*8720*/  LOP3.LUT R11, R6, R2, R4, 0xfe, !PT ;  /* 0x00000002060b7212 */ /* 0x000fe400078efe04 */
[----:B------:R-:W-:Y:S02]  /*8730*/  LOP3.LUT R3, R5, R9, R3, 0xfe, !PT ;  /* 0x0000000905037212 */ /* 0x000fe400078efe03 */
[----:B------:R-:W-:Y:S02]  /*8740*/  LEA.HI.X.SX32 R9, R37, UR5, 0x1, P0 ;  /* 0x0000000525097c11 */ /* 0x000fe400080f0eff */
[----:B------:R-:W-:-:S02]  /*8750*/  LOP3.LUT R2, R11, 0xff, R0, 0xf8, !PT ;  /* 0x000000ff0b027812 */ /* 0x000fc400078ef800 */
[----:B------:R-:W-:-:S05]  /*8760*/  LOP3.LUT R3, R3, R7, RZ, 0xfc, !PT ;  /* 0x0000000703037212 */ /* 0x000fca00078efcff */
[----:B------:R-:W-:Y:S01]  /*8770*/  STG.E.64 desc[UR36][R8.64], R2 ;  /* 0x0000000208007986 */ /* 0x000fe2000c101b24 */
[----:B------:R-:W-:Y:S05]  /*8780*/  EXIT ;  /* 0x000000000000794d */ /* 0x000fea0003800000 */
.L_x_459:
[----:B0123--:R-:W0:Y:S01]  /*8790*/  LDC.64 R10, c[0x0][0x380] ;  /* 0x0000e000ff0a7b82 */ /* 0x00fe220000000a00 */
        /* <DEDUP_REMOVED lines=11> */
.L_x_371:
[----:B------:R-:W-:Y:S01]  /*8850*/  HFMA2 R12, -RZ, RZ, 0, 4.76837158203125e-07 ;  /* 0x00000008ff0c7431 */ /* 0x000fe200000001ff */
[----:B------:R-:W-:Y:S02]  /*8860*/  MOV R11, 0x1f ;  /* 0x0000001f000b7802 */ /* 0x000fe40000000f00 */
[----:B------:R-:W-:-:S07]  /*8870*/  MOV R15, 0xffff ;  /* 0x0000ffff000f7802 */ /* 0x000fce0000000f00 */
[----:B01----:R-:W-:Y:S05]  /*8880*/  WARPSYNC.COLLECTIVE R15, `(.L_x_460) ;  /* 0x000000000f087348 */ /* 0x003fea0003c00000 */
[----:B------:R2:W3:Y:S02]  /*8890*/  SHFL.BFLY P6, R14, R13, R12, R11 ;  /* 0x0c00000c0d0e7389 */ /* 0x0004e400000c000b */
[----:B0123--:R-:W-:Y:S05]  /*88a0*/  ENDCOLLECTIVE ;  /* 0x000000000000791b */ /* 0x00ffea0003800000 */
.L_x_460:
[----:B------:R-:W-:Y:S02]  /*88b0*/  IMAD.MOV.U32 R12, RZ, RZ, 0x4 ;  /* 0x00000004ff0c7424 */ /* 0x000fe400078e00ff */
[----:B------:R-:W-:-:S05]  /*88c0*/  FADD.FTZ R4, R13, R14 ;  /* 0x0000000e0d047221 */ /* 0x000fca0000010000 */
[----:B------:R-:W-:-:S07]  /*88d0*/  MOV R13, R4 ;  /* 0x00000004000d7202 */ /* 0x000fce0000000f00 */
[----:B------:R-:W-:Y:S05]  /*88e0*/  WARPSYNC.COLLECTIVE R15, `(.L_x_461) ;  /* 0x000000000f087348 */ /* 0x000fea0003c00000 */
[----:B------:R0:W1:Y:S02]  /*88f0*/  SHFL.BFLY P6, R14, R13, R12, R11 ;  /* 0x0c00000c0d0e7389 */ /* 0x00006400000c000b */
[----:B01----:R-:W-:Y:S05]  /*8900*/  ENDCOLLECTIVE ;  /* 0x000000000000791b */ /* 0x003fea0003800000 */
.L_x_461:
[----:B------:R-:W-:Y:S02]  /*8910*/  HFMA2 R12, -RZ, RZ, 0, 1.1920928955078125e-07 ;  /* 0x00000002ff0c7431 */ /* 0x000fe400000001ff */
[----:B------:R-:W-:-:S05]  /*8920*/  FADD.FTZ R5, R4, R14 ;  /* 0x0000000e04057221 */ /* 0x000fca0000010000 */
[----:B------:R-:W-:-:S07]  /*8930*/  MOV R13, R5 ;  /* 0x00000005000d7202 */ /* 0x000fce0000000f00 */
[----:B------:R-:W-:Y:S05]  /*8940*/  WARPSYNC.COLLECTIVE R15, `(.L_x_462) ;  /* 0x000000000f087348 */ /* 0x000fea0003c00000 */
[----:B------:R0:W1:Y:S02]  /*8950*/  SHFL.BFLY P6, R14, R13, R12, R11 ;  /* 0x0c00000c0d0e7389 */ /* 0x00006400000c000b */
[----:B01----:R-:W-:Y:S05]  /*8960*/  ENDCOLLECTIVE ;  /* 0x000000000000791b */ /* 0x003fea0003800000 */
.L_x_462:
[----:B------:R-:W-:Y:S02]  /*8970*/  HFMA2 R12, -RZ, RZ, 0, 5.9604644775390625e-08 ;  /* 0x00000001ff0c7431 */ /* 0x000fe400000001ff */
[----:B------:R-:W-:-:S05]  /*8980*/  FADD.FTZ R6, R5, R14 ;  /* 0x0000000e05067221 */ /* 0x000fca0000010000 */
[----:B------:R-:W-:-:S07]  /*8990*/  MOV R13, R6 ;  /* 0x00000006000d7202 */ /* 0x000fce0000000f00 */
[----:B------:R-:W-:Y:S05]  /*89a0*/  WARPSYNC.COLLECTIVE R15, `(.L_x_463) ;  /* 0x000000000f087348 */ /* 0x000fea0003c00000 */
[----:B------:R0:W1:Y:S02]  /*89b0*/  SHFL.BFLY P6, R14, R13, R12, R11 ;  /* 0x0c00000c0d0e7389 */ /* 0x00006400000c000b */
[----:B01----:R-:W-:Y:S05]  /*89c0*/  ENDCOLLECTIVE ;  /* 0x000000000000791b */ /* 0x003fea0003800000 */
.L_x_463:
[----:B------:R-:W-:Y:S05]  /*89d0*/  BRA `(.L_x_464) ;  /* 0xffffff9000a07947 */ /* 0x000fea000383ffff */
.L_x_465:
        /* <DEDUP_REMOVED lines=10> */
.L_x_2685:


//--------------------- .text._ZN4mmha33masked_multihead_attention_kernelItLi32ELi32ELi2ELi4ELi128ELb1ELb0EEEv26Multihead_attention_paramsIT_XT5_EE --------------------------
	.section	.text._ZN4mmha33masked_multihead_attention_kernelItLi32ELi32ELi2ELi4ELi128ELb1ELb0EEEv26Multihead_attention_paramsIT_XT5_EE,"ax",@progbits
	.align	128
        .global         _ZN4mmha33masked_multihead_attention_kernelItLi32ELi32ELi2ELi4ELi128ELb1ELb0EEEv26Multihead_attention_paramsIT_XT5_EE
        .type           _ZN4mmha33masked_multihead_attention_kernelItLi32ELi32ELi2ELi4ELi128ELb1ELb0EEEv26Multihead_attention_paramsIT_XT5_EE,@function
        .size           _ZN4mmha33masked_multihead_attention_kernelItLi32ELi32ELi2ELi4ELi128ELb1ELb0EEEv26Multihead_attention_paramsIT_XT5_EE,(.L_x_2686 - _ZN4mmha33masked_multihead_attention_kernelItLi32ELi32ELi2ELi4ELi128ELb1ELb0EEEv26Multihead_attention_paramsIT_XT5_EE)
        .other          _ZN4mmha33masked_multihead_attention_kernelItLi32ELi32ELi2ELi4ELi128ELb1ELb0EEEv26Multihead_attention_paramsIT_XT5_EE,@"STO_CUDA_ENTRY STV_DEFAULT"
_ZN4mmha33masked_multihead_attention_kernelItLi32ELi32ELi2ELi4ELi128ELb1ELb0EEEv26Multihead_attention_paramsIT_XT5_EE:
.text._ZN4mmha33masked_multihead_attention_kernelItLi32ELi32ELi2ELi4ELi128ELb1ELb0EEEv26Multihead_attention_paramsIT_XT5_EE:
        /* <DEDUP_REMOVED lines=14> */
.L_x_466:
[----:B------:R-:W1:Y:S01]  /*00e0*/  LDCU.64 UR4, c[0x0][0x498] ;  /* 0x00009300ff0477ac */ /* 0x000e620008000a00 */
[----:B------:R-:W2:Y:S01]  /*00f0*/  S2R R6, SR_CTAID.Y ;  /* 0x0000000000067919 */ /* 0x000ea20000002600 */
[----:B------:R-:W3:Y:S01]  /*0100*/  LDCU UR8, c[0x0][0x3f0] ;  /* 0x00007e00ff0877ac */ /* 0x000ee20008000800 */
[----:B------:R-:W4:Y:S01]  /*0110*/  LDCU UR9, c[0x0][0x3f4] ;  /* 0x00007e80ff0977ac */ /* 0x000f220008000800 */
[----:B------:R-:W0:Y:S01]  /*0120*/  LDCU UR10, c[0x0][0x40c] ;  /* 0x00008180ff0a77ac */ /* 0x000e220008000800 */
[----:B-1----:R-:W-:Y:S01]  /*0130*/  UIMAD.WIDE.U32 UR4, UR7, 0x4, UR4 ;  /* 0x00000004070478a5 */ /* 0x002fe2000f8e0004 */
[----:B---3--:R-:W-:-:S05]  /*0140*/  IMAD.U32 R0, RZ, RZ, UR8 ;  /* 0x00000008ff007e24 */ /* 0x008fca000f8e00ff */
[----:B------:R-:W-:Y:S01]  /*0150*/  MOV R2, UR4 ;  /* 0x0000000400027c02 */ /* 0x000fe20008000f00 */
[----:B------:R-:W-:Y:S01]  /*0160*/  IMAD.U32 R3, RZ, RZ, UR5 ;  /* 0x00000005ff037e24 */ /* 0x000fe2000f8e00ff */
[----:B------:R-:W-:-:S04]  /*0170*/  IABS R7, R0 ;  /* 0x0000000000077213 */ /* 0x000fc80000000000 */
[----:B------:R1:W3:Y:S01]  /*0180*/  LDG.E R10, desc[UR36][R2.64] ;  /* 0x00000024020a7981 */ /* 0x0002e2000c1e1900 */
[----:B------:R-:W4:Y:S08]  /*0190*/  I2F.RP R0, R7 ;  /* 0x0000000700007306 */ /* 0x000f300000209400 */
[----:B----4-:R-:W4:Y:S02]  /*01a0*/  MUFU.RCP R0, R0 ;  /* 0x0000000000007308 */ /* 0x010f240000001000 */
[----:B----4-:R-:W-:-:S06]  /*01b0*/  IADD3 R4, PT, PT, R0, 0xffffffe, RZ ;  /* 0x0ffffffe00047810 */ /* 0x010fcc0007ffe0ff */
[----:B------:R4:W0:Y:S02]  /*01c0*/  F2I.FTZ.U32.TRUNC.NTZ R5, R4 ;  /* 0x0000000400057305 */ /* 0x000824000021f000 */
[----:B----4-:R-:W-:Y:S01]  /*01d0*/  HFMA2 R4, -RZ, RZ, 0, 0 ;  /* 0x00000000ff047431 */ /* 0x010fe200000001ff */
[----:B0-----:R-:W-:-:S05]  /*01e0*/  IADD3 R8, PT, PT, RZ, -R5, RZ ;  /* 0x80000005ff087210 */ /* 0x001fca0007ffe0ff */
[----:B------:R-:W-:Y:S01]  /*01f0*/  IMAD R9, R8, R7, RZ ;  /* 0x0000000708097224 */ /* 0x000fe200078e02ff */
[----:B--2---:R-:W-:-:S03]  /*0200*/  IABS R0, R6 ;  /* 0x0000000600007213 */ /* 0x004fc60000000000 */
[----:B------:R-:W-:-:S06]  /*0210*/  IMAD.HI.U32 R5, R5, R9, R4 ;  /* 0x0000000905057227 */ /* 0x000fcc00078e0004 */
[----:B------:R-:W-:-:S05]  /*0220*/  IMAD.HI.U32 R5, R5, R0, RZ ;  /* 0x0000000005057227 */ /* 0x000fca00078e00ff */
[----:B------:R-:W-:-:S13]  /*0230*/  R2UR UR6, R5 ;  /* 0x00000000050672ca */ /* 0x000fda00000e0000 */
[----:B------:R-:W-:-:S04]  /*0240*/  IMAD R4, RZ, RZ, -UR6 ;  /* 0x80000006ff047e24 */ /* 0x000fc8000f8e02ff */
[C---:B------:R-:W-:Y:S02]  /*0250*/  IMAD R0, R7.reuse, R4, R0 ;  /* 0x0000000407007224 */ /* 0x040fe400078e0200 */
[----:B------:R-:W0:Y:S03]  /*0260*/  LDC.64 R4, c[0x0][0x460] ;  /* 0x00011800ff047b82 */ /* 0x000e260000000a00 */
[----:B------:R-:W-:Y:S02]  /*0270*/  ISETP.GT.U32.AND P0, PT, R7, R0, PT ;  /* 0x000000000700720c */ /* 0x000fe40003f04070 */
[----:B-1----:R-:W-:-:S11]  /*0280*/  MOV R2, UR6 ;  /* 0x0000000600027c02 */ /* 0x002fd60008000f00 */
[----:B------:R-:W-:Y:S01]  /*0290*/  @!P0 IADD3 R2, PT, PT, R2, 0x1, RZ ;  /* 0x0000000102028810 */ /* 0x000fe20007ffe0ff */
[----:B------:R-:W-:-:S03]  /*02a0*/  @!P0 IMAD.IADD R0, R0, 0x1, -R7 ;  /* 0x0000000100008824 */ /* 0x000fc600078e0a07 */
[----:B------:R-:W-:Y:S02]  /*02b0*/  @!P0 R2UR UR6, R2 ;  /* 0x00000000020682ca */ /* 0x000fe400000e0000 */
[----:B------:R-:W-:Y:S02]  /*02c0*/  ISETP.GE.U32.AND P1, PT, R0, R7, PT ;  /* 0x000000070000720c */ /* 0x000fe40003f26070 */
[----:B0-----:R-:W-:Y:S02]  /*02d0*/  ISETP.NE.U32.AND P0, PT, R4, RZ, PT ;  /* 0x000000ff0400720c */ /* 0x001fe40003f05070 */
[----:B------:R-:W-:Y:S02]  /*02e0*/  MOV R4, UR9 ;  /* 0x0000000900047c02 */ /* 0x000fe40008000f00 */
[----:B------:R-:W-:-:S05]  /*02f0*/  ISETP.NE.AND.EX P0, PT, R5, RZ, PT, P0 ;  /* 0x000000ff0500720c */ /* 0x000fca0003f05300 */
[----:B------:R-:W-:Y:S02]  /*0300*/  MOV R0, UR6 ;  /* 0x0000000600007c02 */ /* 0x000fe40008000f00 */
[----:B------:R-:W-:Y:S02]  /*0310*/  IABS R5, R4 ;  /* 0x0000000400057213 */ /* 0x000fe40000000000 */
[----:B------:R-:W-:-:S04]  /*0320*/  @P1 IADD3 R0, PT, PT, R0, 0x1, RZ ;  /* 0x0000000100001810 */ /* 0x000fc80007ffe0ff */
        /* <DEDUP_REMOVED lines=13> */
[----:B------:R-:W2:Y:S01]  /*0400*/  LDCU UR8, c[0x0][0x3e8] ;  /* 0x00007d00ff0877ac */ /* 0x000ea20008000800 */
[----:B0-----:R-:W-:Y:S01]  /*0410*/  VIADD R6, R0, 0xffffffe ;  /* 0x0ffffffe00067836 */ /* 0x001fe20000000000 */
[----:B------:R-:W0:Y:S01]  /*0420*/  S2UR UR44, SR_CTAID.X ;  /* 0x00000000002c79c3 */ /* 0x000e220000002500 */
[----:B------:R-:W0:Y:S02]  /*0430*/  LDCU UR6, c[0x0][0x3f8] ;  /* 0x00007f00ff0677ac */ /* 0x000e240008000800 */
[----:B------:R4:W2:Y:S01]  /*0440*/  F2I.FTZ.U32.TRUNC.NTZ R7, R6 ;  /* 0x0000000600077305 */ /* 0x0008a2000021f000 */
[----:B-1----:R-:W-:-:S06]  /*0450*/  @UP2 UIMAD.WIDE UR4, UR42, 0x4, UR4 ;  /* 0x000000042a0428a5 */ /* 0x002fcc000f8e0204 */
[----:B------:R-:W-:Y:S01]  /*0460*/  MOV R3, UR5 ;  /* 0x0000000500037c02 */ /* 0x000fe20008000f00 */
[----:B------:R-:W-:Y:S02]  /*0470*/  IMAD.U32 R2, RZ, RZ, UR4 ;  /* 0x00000004ff027e24 */ /* 0x000fe4000f8e00ff */
[----:B----4-:R-:W-:-:S03]  /*0480*/  HFMA2 R6, -RZ, RZ, 0, 0 ;  /* 0x00000000ff067431 */ /* 0x010fc600000001ff */
[----:B------:R2:W5:Y:S02]  /*0490*/  @P0 LDG.E R3, desc[UR36][R2.64] ;  /* 0x0000002402030981 */ /* 0x000564000c1e1900 */
[----:B--2---:R-:W-:-:S05]  /*04a0*/  IADD3 R2, PT, PT, RZ, -R7, RZ ;  /* 0x80000007ff027210 */ /* 0x004fca0007ffe0ff */
[----:B------:R-:W-:-:S04]  /*04b0*/  IMAD R9, R2, R5, RZ ;  /* 0x0000000502097224 */ /* 0x000fc800078e02ff */
[----:B------:R-:W-:Y:S01]  /*04c0*/  IMAD.HI.U32 R7, R7, R9, R6 ;  /* 0x0000000907077227 */ /* 0x000fe200078e0006 */
[----:B------:R-:W1:Y:S01]  /*04d0*/  S2R R2, SR_TID.X ;  /* 0x0000000000027919 */ /* 0x000e620000002100 */
[----:B---3--:R-:W-:-:S13]  /*04e0*/  R2UR UR46, R10 ;  /* 0x000000000a2e72ca */ /* 0x008fda00000e0000 */
[----:B------:R-:W-:-:S06]  /*04f0*/  UIADD3 UR45, UPT, UPT, UR46, -0x1, URZ ;  /* 0xffffffff2e2d7890 */ /* 0x000fcc000fffe0ff */
[----:B------:R-:W-:-:S05]  /*0500*/  IABS R0, UR45 ;  /* 0x0000002d00007c13 */ /* 0x000fca0008000000 */
[----:B------:R-:W-:-:S04]  /*0510*/  IMAD.HI.U32 R7, R7, R0, RZ ;  /* 0x0000000007077227 */ /* 0x000fc800078e00ff */
[----:B------:R-:W-:-:S04]  /*0520*/  IMAD.MOV R7, RZ, RZ, -R7 ;  /* 0x000000ffff077224 */ /* 0x000fc800078e0a07 */
[----:B------:R-:W-:-:S05]  /*0530*/  IMAD R7, R5, R7, R0 ;  /* 0x0000000705077224 */ /* 0x000fca00078e0200 */
[----:B------:R-:W-:-:S13]  /*0540*/  R2UR UR41, R7 ;  /* 0x00000000072972ca */ /* 0x000fda00000e0000 */
[----:B------:R-:W-:-:S13]  /*0550*/  ISETP.GT.U32.AND P0, PT, R5, UR41, PT ;  /* 0x0000002905007c0c */ /* 0x000fda000bf04070 */
[----:B------:R-:W-:-:S04]  /*0560*/  @!P0 IADD3 R0, PT, PT, -R5, UR41, RZ ;  /* 0x0000002905008c10 */ /* 0x000fc8000fffe1ff */
[----:B------:R-:W-:-:S13]  /*0570*/  @!P0 R2UR UR41, R0 ;  /* 0x00000000002982ca */ /* 0x000fda00000e0000 */
[----:B------:R-:W-:Y:S01]  /*0580*/  ISETP.GT.U32.AND P0, PT, R5, UR41, PT ;  /* 0x0000002905007c0c */ /* 0x000fe2000bf04070 */
[----:B------:R-:W-:Y:S01]  /*0590*/  UISETP.NE.AND UP1, UPT, UR8, URZ, UPT ;  /* 0x000000ff0800728c */ /* 0x000fe2000bf25270 */
[----:B-1----:R-:W-:Y:S01]  /*05a0*/  ISETP.GT.U32.AND P3, PT, R2, 0xf, PT ;  /* 0x0000000f0200780c */ /* 0x002fe20003f64070 */
        /* <DEDUP_REMOVED lines=11> */
[----:B------:R-:W-:Y:S02]  /*0660*/  UIMAD UR48, UR7, UR9, URZ ;  /* 0x00000009073072a4 */ /* 0x000fe4000f8e02ff */
[----:B------:R-:W-:-:S02]  /*0670*/  @UP1 UIMAD UR4, UR7, UR8, UR5 ;  /* 0x00000008070412a4 */ /* 0x000fc4000f8e0205 */
[----:B------:R-:W-:Y:S02]  /*0680*/  UIMAD UR42, UR42, UR6, URZ ;  /* 0x000000062a2a72a4 */ /* 0x000fe4000f8e02ff */
[----:B------:R-:W-:Y:S02]  /*0690*/  @!UP2 UIADD3 UR41, UPT, UPT, -UR41, URZ, URZ ;  /* 0x000000ff2929a290 */ /* 0x000fe4000fffe1ff */
[----:B------:R-:W-:Y:S01]  /*06a0*/  @!UP0 ULOP3.LUT UR41, URZ, UR9, URZ, 0x33, !UPT ;  /* 0x00000009ff298292 */ /* 0x000fe2000f8e33ff */
[----:B------:R-:W-:Y:S02]  /*06b0*/  P2R R16, PR, RZ, 0x4 ;  /* 0x00000004ff107803 */ /* 0x000fe40000000000 */
        /* <DEDUP_REMOVED lines=19> */
.L_x_468:
[----:B------:R-:W-:Y:S05]  /*07f0*/  BSYNC.RECONVERGENT B0 ;  /* 0x0000000000007941 */ /* 0x000fea0003800200 */
.L_x_467:
[----:B------:R-:W1:Y:S01]  /*0800*/  LDCU.64 UR8, c[0x0][0x3a0] ;  /* 0x00007400ff0877ac */ /* 0x000e620008000a00 */
[----:B------:R-:W2:Y:S01]  /*0810*/  @!P3 LDC.64 R6, c[0x0][0x3b8] ;  /* 0x0000ee00ff06bb82 */ /* 0x000ea20000000a00 */
[----:B------:R-:W-:Y:S02]  /*0820*/  LOP3.LUT R19, R0, 0x6, RZ, 0xc0, !PT ;  /* 0x0000000600137812 */ /* 0x000fe400078ec0ff */
[----:B------:R-:W-:Y:S01]  /*0830*/  CS2R R22, SRZ ;  /* 0x0000000000167805 */ /* 0x000fe2000001ff00 */
[----:B------:R-:W3:Y:S01]  /*0840*/  LDCU.64 UR4, c[0x0][0x390] ;  /* 0x00007200ff0477ac */ /* 0x000ee20008000a00 */
[----:B------:R-:W-:Y:S02]  /*0850*/  SHF.R.U32.HI R17, RZ, 0x2, R2 ;  /* 0x00000002ff117819 */ /* 0x000fe40000011602 */
[----:B------:R-:W-:Y:S01]  /*0860*/  MOV R21, UR44 ;  /* 0x0000002c00157c02 */ /* 0x000fe20008000f00 */
[----:B------:R-:W4:Y:S01]  /*0870*/  LDCU.64 UR12, c[0x0][0x418] ;  /* 0x00008300ff0c77ac */ /* 0x000f220008000a00 */
[----:B------:R-:W-:Y:S01]  /*0880*/  VOTEU.ANY UP1, P2 ;  /* 0x0000000000ff7886 */ /* 0x000fe20001020100 */
[----:B------:R-:W-:Y:S01]  /*0890*/  PLOP3.LUT P4, PT, PT, PT, UP1, 0x80, 0x8 ;  /* 0x000000000008781c */ /* 0x000fe20003f8f018 */
[----:B------:R-:W-:Y:S01]  /*08a0*/  USHF.L.U32 UR47, UR40, 0x5, URZ ;  /* 0x00000005282f7899 */ /* 0x000fe200080006ff */
[----:B------:R-:W-:-:S02]  /*08b0*/  PLOP3.LUT P0, PT, PT, PT, UP1, 0x40, 0x4 ;  /* 0x000000000004781c */ /* 0x000fc40003f0e818 */
[----:B-1----:R-:W-:Y:S02]  /*08c0*/  ISETP.NE.U32.AND P1, PT, RZ, UR8, PT ;  /* 0x00000008ff007c0c */ /* 0x002fe4000bf25070 */
[C---:B------:R-:W-:Y:S02]  /*08d0*/  ISETP.GT.U32.OR P0, PT, R2.reuse, 0xf, P0 ;  /* 0x0000000f0200780c */ /* 0x040fe40000704470 */
[----:B------:R-:W-:Y:S02]  /*08e0*/  ISETP.NE.AND.EX P1, PT, RZ, UR9, PT, P1 ;  /* 0x00000009ff007c0c */ /* 0x000fe4000bf25310 */
        /* <DEDUP_REMOVED lines=9> */
[----:B------:R-:W-:Y:S01]  /*0980*/  @!P3 IMAD R3, R4, UR47, R19 ;  /* 0x0000002f0403bc24 */ /* 0x000fe2000f8e0213 */
[----:B------:R-:W-:Y:S01]  /*0990*/  VOTEU.ALL UP1, P0 ;  /* 0x0000000000ff7886 */ /* 0x000fe20000020000 */
[----:B------:R-:W-:Y:S01]  /*09a0*/  @!P3 IMAD R4, R17, R4, UR45 ;  /* 0x0000002d1104be24 */ /* 0x000fe2000f8e0204 */
[----:B------:R-:W-:-:S04]  /*09b0*/  PLOP3.LUT P4, PT, PT, PT, UP0, 0x80, 0x8 ;  /* 0x000000000008781c */ /* 0x000fc80003f8f008 */
[----:B------:R-:W3:Y:S01]  /*09c0*/  @UP0 LDCU.64 UR4, c[0x0][0x418] ;  /* 0x00008300ff0407ac */ /* 0x000ee20008000a00 */
[----:B0-----:R-:W0:Y:S01]  /*09d0*/  @!P1 LDC.64 R8, c[0x0][0x3a0] ;  /* 0x0000e800ff089b82 */ /* 0x001e220000000a00 */
[----:B------:R-:W-:-:S03]  /*09e0*/  @!P3 LEA R3, R4, R3, 0x3 ;  /* 0x000000030403b211 */ /* 0x000fc600078e18ff */
[----:B------:R-:W-:Y:S02]  /*09f0*/  @!UP1 UIMAD UR6, UR38, UR6, URZ ;  /* 0x00000006260692a4 */ /* 0x000fe4000f8e02ff */
[----:B--2---:R-:W-:Y:S01]  /*0a00*/  @!P3 IMAD.WIDE R4, R3, 0x2, R6 ;  /* 0x000000020304b825 */ /* 0x004fe200078e0206 */
[----:B------:R-:W-:Y:S01]  /*0a10*/  LEA R7, R21, R0, 0x5 ;  /* 0x0000000015077211 */ /* 0x000fe200078e28ff */
[----:B------:R-:W2:Y:S02]  /*0a20*/  @!P2 LDC.64 R10, c[0x0][0x390] ;  /* 0x0000e400ff0aab82 */ /* 0x000ea40000000a00 */
[----:B------:R-:W-:Y:S01]  /*0a30*/  IMAD.U32 R6, RZ, RZ, UR6 ;  /* 0x00000006ff067e24 */ /* 0x000fe2000f8e00ff */
[----:B------:R-:W4:Y:S01]  /*0a40*/  @!P3 LDG.E R22, desc[UR36][R4.64] ;  /* 0x000000240416b981 */ /* 0x000f22000c1e1900 */
[----:B---3--:R-:W-:-:S03]  /*0a50*/  @UP0 UIMAD.WIDE.U32 UR4, UR7, 0x4, UR4 ;  /* 0x00000004070408a5 */ /* 0x008fc6000f8e0004 */
[----:B------:R-:W-:Y:S02]  /*0a60*/  @!P0 LEA R3, R6, R7, 0x5 ;  /* 0x0000000706038211 */ /* 0x000fe400078e28ff */
[----:B------:R-:W-:Y:S01]  /*0a70*/  MOV R18, RZ ;  /* 0x000000ff00127202 */ /* 0x000fe20000000f00 */
[----:B------:R-:W-:Y:S01]  /*0a80*/  IMAD.U32 R14, RZ, RZ, UR4 ;  /* 0x00000004ff0e7e24 */ /* 0x000fe2000f8e00ff */
[----:B------:R-:W-:Y:S01]  /*0a90*/  MOV R15, UR5 ;  /* 0x00000005000f7c02 */ /* 0x000fe20008000f00 */
[----:B0-----:R-:W-:-:S03]  /*0aa0*/  @!P1 IMAD.WIDE.U32 R8, R7, 0x2, R8 ;  /* 0x0000000207089825 */ /* 0x001fc600078e0008 */
[----:B------:R-:W0:Y:S01]  /*0ab0*/  LDCU.U8 UR4, c[0x0][0x404] ;  /* 0x00008080ff0477ac */ /* 0x000e220008000000 */
[----:B------:R-:W3:Y:S04]  /*0ac0*/  @P4 LDG.E R14, desc[UR36][R14.64] ;  /* 0x000000240e0e4981 */ /* 0x000ee8000c1e1900 */
[----:B------:R-:W4:Y:S01]  /*0ad0*/  @!P1 LDG.E R23, desc[UR36][R8.64] ;  /* 0x0000002408179981 */ /* 0x000f22000c1e1900 */
[----:B--2---:R-:W-:-:S04]  /*0ae0*/  @!P2 IMAD.WIDE.U32 R6, R7, 0x2, R10 ;  /* 0x000000020706a825 */ /* 0x004fc800078e000a */
[----:B-1----:R-:W-:Y:S01]  /*0af0*/  @!P0 IMAD.WIDE R10, R3, 0x2, R12 ;  /* 0x00000002030a8825 */ /* 0x002fe200078e020c */
[----:B------:R-:W2:Y:S01]  /*0b00*/  @!P2 LDG.E R18, desc[UR36][R6.64] ;  /* 0x000000240612a981 */ /* 0x000ea2000c1e1900 */
[----:B------:R-:W1:Y:S04]  /*0b10*/  LDC R13, c[0x0][0x400] ;  /* 0x00010000ff0d7b82 */ /* 0x000e680000000800 */
[----:B------:R-:W2:Y:S01]  /*0b20*/  @!P0 LDG.E R11, desc[UR36][R10.64] ;  /* 0x000000240a0b8981 */ /* 0x000ea2000c1e1900 */
[----:B------:R-:W-:Y:S02]  /*0b30*/  ISETP.NE.AND P2, PT, RZ, UR10, PT ;  /* 0x0000000aff007c0c */ /* 0x000fe4000bf45270 */
[----:B0-----:R-:W-:Y:S01]  /*0b40*/  ISETP.NE.AND P1, PT, RZ, UR4, PT ;  /* 0x00000004ff007c0c */ /* 0x001fe2000bf25270 */
[----:B------:R-:W-:Y:S01]  /*0b50*/  IMAD.U32 R3, RZ, RZ, UR48 ;  /* 0x00000030ff037e24 */ /* 0x000fe2000f8e00ff */
[----:B------:R-:W-:Y:S01]  /*0b60*/  UMOV UR39, URZ ;  /* 0x000000ff00277c82 */ /* 0x000fe20008000000 */
[----:B------:R-:W-:Y:S01]  /*0b70*/  BSSY.RECONVERGENT B6, `(.L_x_469) ;  /* 0x00000e0000067945 */ /* 0x000fe20003800200 */
[----:B-1----:R-:W-:-:S07]  /*0b80*/  ISETP.LT.OR P1, PT, R13, 0x1, P1 ;  /* 0x000000010d00780c */ /* 0x002fce0000f21670 */
[----:B----4-:R-:W-:Y:S01]  /*0b90*/  @!P2 HFMA2 R22, R22, 1, 1, R23 ;  /* 0x3c003c001616a831 */ /* 0x010fe20000000017 */
[----:B---3--:R-:W-:Y:S01]  /*0ba0*/  @P4 R2UR UR39, R14 ;  /* 0x000000000e2742ca */ /* 0x008fe200000e0000 */
[----:B--2---:R-:W-:Y:S01]  /*0bb0*/  HADD2 R25, R25, R18 ;  /* 0x0000001219197230 */ /* 0x004fe20000000000 */
[----:B------:R-:W-:Y:S01]  /*0bc0*/  SHF.R.S32.HI R18, RZ, 0x1f, R3 ;  /* 0x0000001fff127819 */ /* 0x000fe20000011403 */
        /* <DEDUP_REMOVED lines=22> */
[C---:B-1----:R-:W-:Y:S01]  /*0d30*/  FMUL.FTZ R4, R0.reuse, R3 ;  /* 0x0000000300047220 */ /* 0x042fe20000410000 */
[CC--:B------:R-:W-:Y:S01]  /*0d40*/  FMUL.FTZ R3, R5.reuse, R6.reuse ;  /* 0x0000000605037220 */ /* 0x0c0fe20000410000 */
[C---:B------:R-:W-:Y:S01]  /*0d50*/  FMUL.FTZ R6, R0.reuse, R6 ;  /* 0x0000000600067220 */ /* 0x040fe20000410000 */
[CC--:B------:R-:W-:Y:S01]  /*0d60*/  FFMA.FTZ R7, R0.reuse, R25.reuse, -R7 ;  /* 0x0000001900077223 */ /* 0x0c0fe20000010807 */
[C---:B------:R-:W-:Y:S01]  /*0d70*/  FFMA.FTZ R4, R5.reuse, R25, R4 ;  /* 0x0000001905047223 */ /* 0x040fe20000010004 */
[-C--:B------:R-:W-:Y:S01]  /*0d80*/  FFMA.FTZ R3, R0, R22.reuse, -R3 ;  /* 0x0000001600037223 */ /* 0x080fe20000010803 */
[----:B------:R-:W-:-:S03]  /*0d90*/  FFMA.FTZ R22, R5, R22, R6 ;  /* 0x0000001605167223 */ /* 0x000fc60000010006 */
[----:B------:R-:W-:Y:S02]  /*0da0*/  F2FP.F16.F32.PACK_AB R25, R4, R7 ;  /* 0x000000070419723e */ /* 0x000fe400000000ff */
[----:B------:R-:W-:Y:S01]  /*0db0*/  F2FP.F16.F32.PACK_AB R22, R22, R3 ;  /* 0x000000031616723e */ /* 0x000fe200000000ff */
[----:B------:R-:W-:Y:S06]  /*0dc0*/  BRA `(.L_x_472) ;  /* 0x0000000800e87947 */ /* 0x000fec0003800000 */
.L_x_471:
        /* <DEDUP_REMOVED lines=22> */
.L_x_470:
        /* <DEDUP_REMOVED lines=10> */
[----:B0-----:R-:W-:-:S02]  /*0fd0*/  IADD3 R4, PT, PT, R3, 0xffffffe, RZ ;  /* 0x0ffffffe03047810 */ /* 0x001fc40007ffe0ff */
[----:B------:R-:W-:-:S04]  /*0fe0*/  IADD3 R3, PT, PT, RZ, -R9, RZ ;  /* 0x80000009ff037210 */ /* 0x000fc80007ffe0ff */
        /* <DEDUP_REMOVED lines=27> */
[----:B------:R-:W-:Y:S01]  /*11a0*/  HFMA2 R8, -RZ, RZ, 0, 8.0049037933349609375e-05 ;  /* 0x0000053fff087431 */ /* 0x000fe200000001ff */
[----:B------:R-:W-:Y:S01]  /*11b0*/  MOV R12, 0x1 ;  /* 0x00000001000c7802 */ /* 0x000fe20000000f00 */
[----:B------:R1:W2:Y:S01]  /*11c0*/  LDC.64 R14, c[0x4][R0] ;  /* 0x01000000000e7b82 */ /* 0x0002a20000000a00 */
[----:B------:R-:W3:Y:S01]  /*11d0*/  LDCU.64 UR6, c[0x4][0x70] ;  /* 0x01000e00ff0677ac */ /* 0x000ee20008000a00 */
[----:B------:R-:W-:Y:S01]  /*11e0*/  IMAD.MOV.U32 R13, RZ, RZ, RZ ;  /* 0x000000ffff0d7224 */ /* 0x000fe200078e00ff */
[----:B------:R-:W4:Y:S01]  /*11f0*/  LDCU.64 UR8, c[0x4][0x40] ;  /* 0x01000800ff0877ac */ /* 0x000f220008000a00 */
[----:B0-----:R-:W-:Y:S02]  /*1200*/  MOV R4, UR4 ;  /* 0x0000000400047c02 */ /* 0x001fe40008000f00 */
[----:B------:R-:W-:Y:S01]  /*1210*/  MOV R5, UR5 ;  /* 0x0000000500057c02 */ /* 0x000fe20008000f00 */
[----:B---3--:R-:W-:Y:S01]  /*1220*/  IMAD.U32 R6, RZ, RZ, UR6 ;  /* 0x00000006ff067e24 */ /* 0x008fe2000f8e00ff */
[----:B------:R-:W-:-:S02]  /*1230*/  MOV R7, UR7 ;  /* 0x0000000700077c02 */ /* 0x000fc40008000f00 */
[----:B----4-:R-:W-:Y:S01]  /*1240*/  MOV R10, UR8 ;  /* 0x00000008000a7c02 */ /* 0x010fe20008000f00 */
[----:B-1----:R-:W-:-:S07]  /*1250*/  IMAD.U32 R11, RZ, RZ, UR9 ;  /* 0x00000009ff0b7e24 */ /* 0x002fce000f8e00ff */
[----:B------:R-:W-:-:S07]  /*1260*/  LEPC R20, `(.L_x_473) ;  /* 0x000000001014794e */ /* 0x000fce0000000000 */
[----:B--2---:R-:W-:Y:S05]  /*1270*/  CALL.ABS.NOINC R14 ;  /* 0x000000000e007343 */ /* 0x004fea0003c00000 */
.L_x_473:
[----:B------:R-:W0:Y:S01]  /*1280*/  S2R R3, SR_CgaCtaId ;  /* 0x0000000000037919 */ /* 0x000e220000008800 */
[----:B------:R-:W1:Y:S01]  /*1290*/  LDC R9, c[0x0][0x400] ;  /* 0x00010000ff097b82 */ /* 0x000e620000000800 */
[----:B------:R-:W-:Y:S02]  /*12a0*/  ISETP.NE.AND P6, PT, R28, RZ, PT ;  /* 0x000000ff1c00720c */ /* 0x000fe40003fc5270 */
[----:B------:R-:W-:-:S04]  /*12b0*/  MOV R0, 0x400 ;  /* 0x0000040000007802 */ /* 0x000fc80000000f00 */
[----:B------:R-:W-:-:S04]  /*12c0*/  IADD3 R0, PT, PT, R0, 0xa0, RZ ;  /* 0x000000a000007810 */ /* 0x000fc80007ffe0ff */
        /* <DEDUP_REMOVED lines=10> */
.L_x_474:
        /* <DEDUP_REMOVED lines=31> */
[--C-:B------:R-:W-:Y:S01]  /*1560*/  HADD2.F32 R20, -RZ, R25.reuse.H0_H0 ;  /* 0x20000019ff147230 */ /* 0x100fe20000004100 */
[----:B------:R-:W-:Y:S01]  /*1570*/  IADD3 R10, PT, PT, R10, -UR39, RZ ;  /* 0x800000270a0a7c10 */ /* 0x000fe2000fffe0ff */
[----:B------:R-:W-:Y:S01]  /*1580*/  HADD2.F32 R22, -RZ, R22.H0_H0 ;  /* 0x20000016ff167230 */ /* 0x000fe20000004100 */
[----:B------:R-:W0:Y:S02]  /*1590*/  MUFU.RCP R7, R7 ;  /* 0x0000000700077308 */ /* 0x000e240000001000 */
[----:B------:R-:W-:Y:S01]  /*15a0*/  I2FP.F32.S32 R9, R10 ;  /* 0x0000000a00097245 */ /* 0x000fe20000201400 */
[----:B------:R-:W-:Y:S02]  /*15b0*/  HADD2.F32 R10, -RZ, R25.H1_H1 ;  /* 0x30000019ff0a7230 */ /* 0x000fe40000004100 */
        /* <DEDUP_REMOVED lines=17> */
.L_x_480:
[----:B------:R-:W-:Y:S05]  /*16d0*/  BSYNC.RECONVERGENT B2 ;  /* 0x0000000000027941 */ /* 0x000fea0003800200 */
.L_x_479:
[----:B------:R-:W-:Y:S01]  /*16e0*/  PRMT R7, R22, 0x7632, R7 ;  /* 0x0000763216077816 */ /* 0x000fe20000000007 */
[----:B------:R0:W-:Y:S04]  /*16f0*/  STS.U16 [R13], R22 ;  /* 0x000000160d007388 */ /* 0x0001e80000000400 */
[----:B------:R0:W-:Y:S01]  /*1700*/  STS.U16 [R14], R7 ;  /* 0x000000070e007388 */ /* 0x0001e20000000400 */
[----:B------:R-:W-:Y:S05]  /*1710*/  BRA `(.L_x_481) ;  /* 0x0000000000507947 */ /* 0x000fea0003800000 */
.L_x_478:
        /* <DEDUP_REMOVED lines=20> */
.L_x_481:
[----:B------:R-:W-:Y:S05]  /*1860*/  BSYNC.RECONVERGENT B1 ;  /* 0x0000000000017941 */ /* 0x000fea0003800200 */
.L_x_477:
[----:B------:R-:W-:Y:S01]  /*1870*/  PRMT R6, R25, 0x7632, R6 ;  /* 0x0000763219067816 */ /* 0x000fe20000000006 */
[----:B------:R1:W-:Y:S04]  /*1880*/  STS.U16 [R4], R25 ;  /* 0x0000001904007388 */ /* 0x0003e80000000400 */
[----:B------:R1:W-:Y:S02]  /*1890*/  STS.U16 [R5], R6 ;  /* 0x0000000605007388 */ /* 0x0003e40000000400 */
.L_x_476:
[----:B------:R-:W-:Y:S05]  /*18a0*/  BSYNC.RECONVERGENT B0 ;  /* 0x0000000000007941 */ /* 0x000fea0003800200 */
.L_x_475:
        /* <DEDUP_REMOVED lines=8> */
[----:B------:R-:W-:-:S05]  /*1930*/  @!P0 IMAD R0, R24, 0x2, R0 ;  /* 0x0000000218008824 */ /* 0x000fca00078e0200 */
[----:B0-----:R3:W2:Y:S02]  /*1940*/  @!P0 LDS R22, [R0] ;  /* 0x0000000000168984 */ /* 0x0016a40000000800 */
.L_x_483:
[----:B------:R-:W-:Y:S05]  /*1950*/  BSYNC.RECONVERGENT B0 ;  /* 0x0000000000007941 */ /* 0x000fea0003800200 */
.L_x_482:
[----:B------:R-:W-:Y:S06]  /*1960*/  BAR.SYNC.DEFER_BLOCKING 0x0 ;  /* 0x0000000000007b1d */ /* 0x000fec0000010000 */
.L_x_472:
[----:B------:R-:W-:Y:S05]  /*1970*/  BSYNC.RECONVERGENT B6 ;  /* 0x0000000000067941 */ /* 0x000fea0003800200 */
.L_x_469:
[----:B-1----:R-:W3:Y:S01]  /*1980*/  LDC R6, c[0x0][0x3f4] ;  /* 0x0000fd00ff067b82 */ /* 0x002ee20000000800 */
[----:B------:R-:W-:Y:S02]  /*1990*/  ISETP.GT.U32.AND P0, PT, R2, 0xf, PT ;  /* 0x0000000f0200780c */ /* 0x000fe40003f04070 */
[----:B------:R-:W-:Y:S02]  /*19a0*/  MOV R48, 0xff7fffff ;  /* 0xff7fffff00307802 */ /* 0x000fe40000000f00 */
[----:B---3--:R-:W-:-:S04]  /*19b0*/  IADD3 R0, PT, PT, RZ, -R6, RZ ;  /* 0x80000006ff007210 */ /* 0x008fc80007ffe0ff */
[----:B------:R-:W-:-:S04]  /*19c0*/  VIADDMNMX R0, R0, UR46, RZ, !PT ;  /* 0x0000002e00007c46 */ /* 0x000fc8000f8001ff */
[----:B------:R-:W-:Y:S01]  /*19d0*/  R2UR UR9, R0 ;  /* 0x00000000000972ca */ /* 0x000fe200000e0000 */
[----:B------:R-:W-:-:S14]  /*19e0*/  @P0 BRA `(.L_x_484) ;  /* 0x0000000000f80947 */ /* 0x000fdc0003800000 */
[----:B------:R-:W1:Y:S01]  /*19f0*/  S2R R9, SR_CgaCtaId ;  /* 0x0000000000097919 */ /* 0x000e620000008800 */
[----:B0-----:R-:W-:Y:S01]  /*1a00*/  MOV R7, 0x400 ;  /* 0x0000040000077802 */ /* 0x001fe20000000f00 */
[----:B------:R-:W0:Y:S04]  /*1a10*/  LDCU UR4, c[0x0][0x40c] ;  /* 0x00008180ff0477ac */ /* 0x000e280008000800 */
[----:B------:R-:W-:Y:S01]  /*1a20*/  VIADD R0, R7, 0x20 ;  /* 0x0000002007007836 */ /* 0x000fe20000000000 */
[----:B0-----:R-:W-:-:S04]  /*1a30*/  UISETP.NE.AND UP0, UPT, UR4, URZ, UPT ;  /* 0x000000ff0400728c */ /* 0x001fc8000bf05270 */
[----:B-1----:R-:W-:-:S04]  /*1a40*/  LEA R3, R9, R0, 0x18 ;  /* 0x0000000009037211 */ /* 0x002fc800078ec0ff */
[----:B------:R-:W-:Y:S01]  /*1a50*/  LEA R0, R2, R3, 0x2 ;  /* 0x0000000302007211 */ /* 0x000fe200078e10ff */
[----:B--2-4-:R-:W-:-:S04]  /*1a60*/  HMUL2 R3, R25, R22 ;  /* 0x0000001619037232 */ /* 0x014fc80000000000 */
[----:B------:R0:W-:Y:S01]  /*1a70*/  STS [R0], R25 ;  /* 0x0000001900007388 */ /* 0x0001e20000000800 */
[--C-:B------:R-:W-:Y:S02]  /*1a80*/  HADD2.F32 R13, -RZ, R3.reuse.H0_H0 ;  /* 0x20000003ff0d7230 */ /* 0x100fe40000004100 */
[----:B------:R-:W-:Y:S01]  /*1a90*/  HADD2.F32 R8, -RZ, R3.H1_H1 ;  /* 0x30000003ff087230 */ /* 0x000fe20000004100 */
[----:B------:R-:W-:Y:S06]  /*1aa0*/  BRA.U UP0, `(.L_x_485) ;  /* 0x0000000100287547 */ /* 0x000fec000b800000 */
[----:B------:R-:W1:Y:S01]  /*1ab0*/  LDC.64 R4, c[0x0][0x3b8] ;  /* 0x0000ee00ff047b82 */ /* 0x000e620000000a00 */
[----:B------:R-:W-:Y:S01]  /*1ac0*/  IMAD R10, R6, UR47, R19 ;  /* 0x0000002f060a7c24 */ /* 0x000fe2000f8e0213 */
[----:B0-----:R-:W-:Y:S01]  /*1ad0*/  IADD3 R0, PT, PT, R7, 0x60, RZ ;  /* 0x0000006007007810 */ /* 0x001fe20007ffe0ff */
[----:B------:R-:W-:-:S03]  /*1ae0*/  IMAD R17, R17, R6, UR41 ;  /* 0x0000002911117e24 */ /* 0x000fc6000f8e0206 */
[----:B------:R-:W-:Y:S01]  /*1af0*/  LEA R3, R9, R0, 0x18 ;  /* 0x0000000009037211 */ /* 0x000fe200078ec0ff */
[----:B------:R-:W-:-:S03]  /*1b00*/  IMAD R17, R17, 0x8, R10 ;  /* 0x0000000811117824 */ /* 0x000fc600078e020a */
[----:B------:R-:W-:-:S05]  /*1b10*/  LEA R0, R2, R3, 0x2 ;  /* 0x0000000302007211 */ /* 0x000fca00078e10ff */
[----:B------:R2:W-:Y:S01]  /*1b20*/  STS [R0], R23 ;  /* 0x0000001700007388 */ /* 0x0005e20000000800 */
[----:B-1----:R-:W-:-:S05]  /*1b30*/  IMAD.WIDE R4, R17, 0x2, R4 ;  /* 0x0000000211047825 */ /* 0x002fca00078e0204 */
[----:B------:R2:W-:Y:S02]  /*1b40*/  STG.E desc[UR36][R4.64], R22 ;  /* 0x0000001604007986 */ /* 0x0005e4000c101924 */
.L_x_485:
[----:B------:R-:W-:Y:S01]  /*1b50*/  UMOV UR4, 0xffff ;  /* 0x0000ffff00047882 */ /* 0x000fe20000000000 */
[----:B------:R-:W-:Y:S02]  /*1b60*/  FADD.FTZ R13, R13, R8 ;  /* 0x000000080d0d7221 */ /* 0x000fe40000010000 */
[----:B------:R-:W-:Y:S05]  /*1b70*/  BRA.DIV UR4, `(.L_x_486) ;  /* 0x0000006604cc7947 */ /* 0x000fea000b800000 */
[----:B------:R-:W-:Y:S01]  /*1b80*/  MOV R8, 0xffff ;  /* 0x0000ffff00087802 */ /* 0x000fe20000000f00 */
[----:B--2---:R-:W-:Y:S01]  /*1b90*/  IMAD.MOV.U32 R5, RZ, RZ, 0xffff ;  /* 0x0000ffffff057424 */ /* 0x004fe200078e00ff */
[----:B------:R-:W-:Y:S02]  /*1ba0*/  MOV R10, 0xffff ;  /* 0x0000ffff000a7802 */ /* 0x000fe40000000f00 */
[----:B------:R-:W-:Y:S01]  /*1bb0*/  MOV R11, 0xffff ;  /* 0x0000ffff000b7802 */ /* 0x000fe20000000f00 */
[----:B------:R-:W0:Y:S02]  /*1bc0*/  SHFL.BFLY PT, R14, R13, 0x8, 0x1f ;  /* 0x0d001f000d0e7f89 */ /* 0x000e2400000e0000 */
[----:B0-----:R-:W-:-:S05]  /*1bd0*/  FADD.FTZ R0, R13, R14 ;  /* 0x0000000e0d007221 */ /* 0x001fca0000010000 */
[----:B------:R-:W0:Y:S02]  /*1be0*/  SHFL.BFLY PT, R14, R0, 0x4, 0x1f ;  /* 0x0c801f00000e7f89 */ /* 0x000e2400000e0000 */
[----:B0-----:R-:W-:-:S05]  /*1bf0*/  FADD.FTZ R3, R0, R14 ;  /* 0x0000000e00037221 */ /* 0x001fca0000010000 */
[----:B------:R-:W0:Y:S02]  /*1c00*/  SHFL.BFLY PT, R14, R3, 0x2, 0x1f ;  /* 0x0c401f00030e7f89 */ /* 0x000e2400000e0000 */
[----:B0-----:R-:W-:-:S05]  /*1c10*/  FADD.FTZ R4, R3, R14 ;  /* 0x0000000e03047221 */ /* 0x001fca0000010000 */
[----:B------:R0:W1:Y:S02]  /*1c20*/  SHFL.BFLY PT, R14, R4, 0x1, 0x1f ;  /* 0x0c201f00040e7f89 */ /* 0x00006400000e0000 */
.L_x_579:
        /* <DEDUP_REMOVED lines=13> */
[----:B0-----:R-:W-:Y:S01]  /*1d00*/  IMAD.U32 R4, RZ, RZ, UR4 ;  /* 0x00000004ff047e24 */ /* 0x001fe2000f8e00ff */
[----:B------:R-:W-:-:S04]  /*1d10*/  MOV R5, UR5 ;  /* 0x0000000500057c02 */ /* 0x000fc80008000f00 */
[----:B------:R-:W0:Y:S01]  /*1d20*/  LDCU UR5, c[0x0][0x410] ;  /* 0x00008200ff0577ac */ /* 0x000e220008000800 */
[----:B------:R-:W2:Y:S01]  /*1d30*/  @P0 LDG.E.U16 R4, desc[UR36][R4.64] ;  /* 0x0000002404040981 */ /* 0x000ea2000c1e1500 */
[----:B------:R-:W-:Y:S01]  /*1d40*/  IADD3 R0, PT, PT, R7, 0xa0, RZ ;  /* 0x000000a007007810 */ /* 0x000fe20007ffe0ff */
[----:B------:R-:W-:-:S03]  /*1d50*/  UIADD3 UR4, UPT, UPT, UR46, -UR9, URZ ;  /* 0x800000092e047290 */ /* 0x000fc6000fffe0ff */
[----:B------:R-:W-:-:S03]  /*1d60*/  LEA R0, R9, R0, 0x18 ;  /* 0x0000000009007211 */ /* 0x000fc600078ec0ff */
[----:B------:R-:W-:-:S05]  /*1d70*/  IMAD.U32 R7, RZ, RZ, UR4 ;  /* 0x00000004ff077e24 */ /* 0x000fca000f8e00ff */
[----:B------:R-:W-:Y:S01]  /*1d80*/  LEA R7, R7, R0, 0x2 ;  /* 0x0000000007077211 */ /* 0x000fe200078e10ff */
[----:B0-----:R-:W-:Y:S01]  /*1d90*/  FMUL.FTZ R48, R14, UR5 ;  /* 0x000000050e307c20 */ /* 0x001fe20008410000 */
[----:B--2---:R-:W-:-:S05]  /*1da0*/  @P0 HADD2.F32 R3, -RZ, R4.H0_H0 ;  /* 0x20000004ff030230 */ /* 0x004fca0000004100 */
[----:B------:R-:W-:-:S05]  /*1db0*/  @P0 FADD.FTZ R48, R48, R3 ;  /* 0x0000000330300221 */ /* 0x000fca0000010000 */
[----:B------:R1:W-:Y:S02]  /*1dc0*/  STS [R7+-0x4], R48 ;  /* 0xfffffc3007007388 */ /* 0x0003e40000000800 */
.L_x_484:
[----:B------:R-:W-:Y:S05]  /*1dd0*/  WARPSYNC.ALL ;  /* 0x0000000000007948 */ /* 0x000fea0003800000 */
[----:B------:R-:W3:Y:S08]  /*1de0*/  S2UR UR17, SR_CgaCtaId ;  /* 0x00000000001179c3 */ /* 0x000ef00000008800 */
[----:B------:R-:W-:Y:S01]  /*1df0*/  BAR.SYNC.DEFER_BLOCKING 0x0 ;  /* 0x0000000000007b1d */ /* 0x000fe20000010000 */
[----:B------:R-:W-:Y:S01]  /*1e00*/  SHF.L.U32 R0, R2, 0x3, RZ ;  /* 0x0000000302007819 */ /* 0x000fe200000006ff */
[----:B------:R-:W-:Y:S01]  /*1e10*/  UIADD3 UR5, UPT, UPT, UR45, 0xf, -UR9 ;  /* 0x0000000f2d057890 */ /* 0x000fe2000fffe809 */
[----:B------:R-:W-:-:S02]  /*1e20*/  SHF.R.U32.HI R19, RZ, 0x1, R2 ;  /* 0x00000001ff137819 */ /* 0x000fc40000011602 */
[----:B------:R-:W-:Y:S01]  /*1e30*/  LOP3.LUT R0, R0, 0x8, RZ, 0xc0, !PT ;  /* 0x0000000800007812 */ /* 0x000fe200078ec0ff */
[----:B------:R-:W-:Y:S01]  /*1e40*/  UMOV UR16, 0x400 ;  /* 0x0000040000107882 */ /* 0x000fe20000000000 */
[----:B------:R-:W5:Y:S01]  /*1e50*/  LDCU UR14, c[0x0][0x40c] ;  /* 0x00008180ff0e77ac */ /* 0x000f620008000800 */
[----:B------:R-:W-:Y:S02]  /*1e60*/  UIADD3 UR4, UPT, UPT, UR16, 0x20, URZ ;  /* 0x0000002010047890 */ /* 0x000fe4000fffe0ff */
[----:B------:R-:W-:Y:S01]  /*1e70*/  USHF.R.S32.HI UR8, URZ, 0x1f, UR5 ;  /* 0x0000001fff087899 */ /* 0x000fe20008011405 */
[----:B------:R-:W0:Y:S05]  /*1e80*/  LDCU UR19, c[0x0][0x40c] ;  /* 0x00008180ff1377ac */ /* 0x000e2a0008000800 */
[----:B------:R-:W-:Y:S01]  /*1e90*/  IMAD.U32 R3, RZ, RZ, UR8 ;  /* 0x00000008ff037e24 */ /* 0x000fe2000f8e00ff */
[----:B------:R-:W0:Y:S01]  /*1ea0*/  LDCU UR20, c[0x0][0x410] ;  /* 0x00008200ff1477ac */ /* 0x000e220008000800 */
[----:B---3--:R-:W-:-:S03]  /*1eb0*/  ULEA UR4, UR17, UR4, 0x18 ;  /* 0x0000000411047291 */ /* 0x008fc6000f8ec0ff */
[----:B------:R-:W-:Y:S01]  /*1ec0*/  LEA.HI R3, R3, UR5, RZ, 0x4 ;  /* 0x0000000503037c11 */ /* 0x000fe2000f8f20ff */
[----:B-----5:R-:W-:Y:S01]  /*1ed0*/  UISETP.NE.AND UP0, UPT, UR14, URZ, UPT ;  /* 0x000000ff0e00728c */ /* 0x020fe2000bf05270 */
[----:B------:R-:W3:Y:S02]  /*1ee0*/  LDCU.64 UR6, c[0x0][0x3b8] ;  /* 0x00007700ff0677ac */ /* 0x000ee40008000a00 */
[----:B------:R-:W-:Y:S01]  /*1ef0*/  LOP3.LUT R8, R3, 0xfffffff0, RZ, 0xc0, !PT ;  /* 0xfffffff003087812 */ /* 0x000fe200078ec0ff */
[----:B------:R-:W0:Y:S01]  /*1f00*/  LDCU.64 UR10, c[0x0][0x438] ;  /* 0x00008700ff0a77ac */ /* 0x000e220008000a00 */
[----:B------:R-:W2:Y:S02]  /*1f10*/  LDS.64 R34, [R0+UR4] ;  /* 0x0000000400227984 */ /* 0x000ea40008000a00 */
[----:B------:R-:W-:Y:S01]  /*1f20*/  ISETP.GE.AND P0, PT, R19, R8, PT ;  /* 0x000000081300720c */ /* 0x000fe20003f06270 */
[----:B------:R-:W0:Y:S01]  /*1f30*/  LDCU.64 UR12, c[0x0][0x448] ;  /* 0x00008900ff0c77ac */ /* 0x000e220008000a00 */
[----:B------:R-:W2:Y:S04]  /*1f40*/  LDS.64 R32, [R0+UR4+0x10] ;  /* 0x0000100400207984 */ /* 0x000ea80008000a00 */
[----:B------:R-:W2:Y:S04]  /*1f50*/  LDS.64 R30, [R0+UR4+0x20] ;  /* 0x00002004001e7984 */ /* 0x000ea80008000a00 */
[----:B------:R5:W2:Y:S01]  /*1f60*/  LDS.64 R28, [R0+UR4+0x30] ;  /* 0x00003004001c7984 */ /* 0x000aa20008000a00 */
[----:B------:R-:W4:Y:S01]  /*1f70*/  LDCU UR4, c[0x0][0x3f0] ;  /* 0x00007e00ff0477ac */ /* 0x000f220008000800 */
[----:B-----5:R-:W-:-:S04]  /*1f80*/  SHF.L.U32 R0, R2, 0x2, RZ ;  /* 0x0000000202007819 */ /* 0x020fc800000006ff */
[----:B01----:R-:W-:Y:S01]  /*1f90*/  LOP3.LUT R7, R0, 0x4, RZ, 0xc0, !PT ;  /* 0x0000000400077812 */ /* 0x003fe200078ec0ff */
[----:B----4-:R-:W-:-:S04]  /*1fa0*/  UIMAD UR42, UR42, UR4, UR44 ;  /* 0x000000042a2a72a4 */ /* 0x010fc8000f8e022c */
[----:B------:R-:W-:Y:S01]  /*1fb0*/  USHF.L.U32 UR42, UR42, 0x5, URZ ;  /* 0x000000052a2a7899 */ /* 0x000fe200080006ff */
[----:B---3--:R-:W-:Y:S11]  /*1fc0*/  BRA.U UP0, `(.L_x_487) ;  /* 0x00000001001c7547 */ /* 0x008ff6000b800000 */
[----:B------:R-:W-:-:S04]  /*1fd0*/  UIADD3 UR4, UPT, UPT, UR16, 0x60, URZ ;  /* 0x0000006010047890 */ /* 0x000fc8000fffe0ff */
[----:B------:R-:W-:-:S06]  /*1fe0*/  ULEA UR4, UR17, UR4, 0x18 ;  /* 0x0000000411047291 */ /* 0x000fcc000f8ec0ff */
[----:B------:R-:W-:-:S05]  /*1ff0*/  LEA R0, R7, UR4, 0x1 ;  /* 0x0000000407007c11 */ /* 0x000fca000f8e08ff */
[----:B------:R0:W1:Y:S04]  /*2000*/  LDS.64 R26, [R0] ;  /* 0x00000000001a7984 */ /* 0x0000680000000a00 */
[----:B------:R0:W3:Y:S04]  /*2010*/  LDS.64 R24, [R0+0x10] ;  /* 0x0000100000187984 */ /* 0x0000e80000000a00 */
[----:B--2---:R0:W4:Y:S04]  /*2020*/  LDS.64 R22, [R0+0x20] ;  /* 0x0000200000167984 */ /* 0x0041280000000a00 */
[----:B------:R0:W2:Y:S02]  /*2030*/  LDS.64 R20, [R0+0x30] ;  /* 0x0000300000147984 */ /* 0x0000a40000000a00 */
.L_x_487:
[----:B------:R-:W-:Y:S04]  /*2040*/  BSSY B0, `(.L_x_488) ;  /* 0x00000d9000007945 */ /* 0x000fe80003800000 */
[----:B------:R-:W-:Y:S05]  /*2050*/  @P0 BRA `(.L_x_489) ;  /* 0x0000000c005c0947 */ /* 0x000fea0003800000 */
[----:B------:R-:W-:Y:S01]  /*2060*/  IABS R17, R6 ;  /* 0x0000000600117213 */ /* 0x000fe20000000000 */
[----:B------:R-:W5:Y:S01]  /*2070*/  LDCU UR4, c[0x0][0x3f8] ;  /* 0x00007f00ff0477ac */ /* 0x000f620008000800 */
[----:B------:R-:W1:Y:S01]  /*2080*/  LDC.64 R50, c[0x0][0x450] ;  /* 0x00011400ff327b82 */ /* 0x000e620000000a00 */
[----:B------:R-:W-:Y:S01]  /*2090*/  IADD3 R4, PT, PT, R19, UR9, RZ ;  /* 0x0000000913047c10 */ /* 0x000fe2000fffe0ff */
[----:B0-----:R-:W0:Y:S01]  /*20a0*/  I2F.RP R0, R17 ;  /* 0x0000001100007306 */ /* 0x001e220000209400 */
[----:B------:R-:W3:Y:S01]  /*20b0*/  LDCU.64 UR14, c[0x0][0x420] ;  /* 0x00008400ff0e77ac */ /* 0x000ee20008000a00 */
[----:B------:R-:W-:Y:S02]  /*20c0*/  IMAD R47, R6, UR47, R7 ;  /* 0x0000002f062f7c24 */ /* 0x000fe4000f8e0207 */
[----:B------:R-:W-:Y:S01]  /*20d0*/  VIADD R8, R8, UR9 ;  /* 0x0000000908087c36 */ /* 0x000fe20008000000 */
[----:B------:R-:W4:Y:S01]  /*20e0*/  LDCU UR18, c[0x0][0x440] ;  /* 0x00008800ff1277ac */ /* 0x000f220008000800 */
[----:B------:R-:W2:Y:S01]  /*20f0*/  LDC R46, c[0x0][0x430] ;  /* 0x00010c00ff2e7b82 */ /* 0x000ea20000000800 */
[----:B------:R-:W2:Y:S01]  /*2100*/  LDCU UR8, c[0x0][0x408] ;  /* 0x00008100ff0877ac */ /* 0x000ea20008000800 */
[----:B0-----:R-:W0:Y:S01]  /*2110*/  MUFU.RCP R0, R0 ;  /* 0x0000000000007308 */ /* 0x001e220000001000 */
[----:B-----5:R-:W-:Y:S01]  /*2120*/  UIMAD UR4, UR38, UR4, UR44 ;  /* 0x00000004260472a4 */ /* 0x020fe2000f8e022c */
[----:B---3--:R-:W-:Y:S01]  /*2130*/  IMAD.U32 R9, RZ, RZ, UR14 ;  /* 0x0000000eff097e24 */ /* 0x008fe2000f8e00ff */
[----:B------:R-:W-:-:S04]  /*2140*/  ISETP.NE.U32.AND P0, PT, RZ, UR14, PT ;  /* 0x0000000eff007c0c */ /* 0x000fc8000bf05070 */
[----:B------:R-:W-:Y:S01]  /*2150*/  MOV R12, UR4 ;  /* 0x00000004000c7c02 */ /* 0x000fe20008000f00 */
[----:B------:R-:W-:Y:S01]  /*2160*/  UIADD3 UR4, UPT, UPT, UR16, 0xa0, URZ ;  /* 0x000000a010047890 */ /* 0x000fe2000fffe0ff */
[----:B------:R-:W-:Y:S01]  /*2170*/  IADD3 R44, P1, P2, R9, UR48, R4 ;  /* 0x00000030092c7c10 */ /* 0x000fe2000fa3e004 */
[----:B----4-:R-:W-:Y:S01]  /*2180*/  UIMAD UR5, UR44, UR18, UR45 ;  /* 0x000000122c0572a4 */ /* 0x010fe2000f8e022d */
[----:B------:R-:W-:Y:S01]  /*2190*/  LEA R3, R12, R7, 0x5 ;  /* 0x000000070c037211 */ /* 0x000fe200078e28ff */
[----:B------:R-:W-:Y:S01]  /*21a0*/  ULEA UR4, UR17, UR4, 0x18 ;  /* 0x0000000411047291 */ /* 0x000fe2000f8ec0ff */
[----:B------:R-:W-:Y:S01]  /*21b0*/  IMAD R7, R6, UR42, R7 ;  /* 0x0000002a06077c24 */ /* 0x000fe2000f8e0207 */
[----:B------:R-:W-:Y:S02]  /*21c0*/  ISETP.NE.AND.EX P0, PT, RZ, UR15, PT, P0 ;  /* 0x0000000fff007c0c */ /* 0x000fe4000bf05300 */
[----:B-1----:R-:W-:Y:S01]  /*21d0*/  IMAD.WIDE R50, R3, 0x2, R50 ;  /* 0x0000000203327825 */ /* 0x002fe200078e0232 */
[----:B0-----:R-:W-:-:S02]  /*21e0*/  IADD3 R10, PT, PT, R0, 0xffffffe, RZ ;  /* 0x0ffffffe000a7810 */ /* 0x001fc40007ffe0ff */
[----:B------:R-:W-:Y:S02]  /*21f0*/  IADD3.X R9, PT, PT, R18, UR15, RZ, P1, P2 ;  /* 0x0000000f12097c10 */ /* 0x000fe40008fe44ff */
[----:B------:R0:W1:Y:S01]  /*2200*/  F2I.FTZ.U32.TRUNC.NTZ R11, R10 ;  /* 0x0000000a000b7305 */ /* 0x000062000021f000 */
[----:B------:R-:W-:Y:S02]  /*2210*/  SHF.L.U32 R6, R6, 0x4, RZ ;  /* 0x0000000406067819 */ /* 0x000fe400000006ff */
[----:B------:R-:W-:Y:S02]  /*2220*/  SHF.R.S32.HI R3, RZ, 0x1f, R47 ;  /* 0x0000001fff037819 */ /* 0x000fe4000001142f */
[----:B--2---:R-:W-:Y:S02]  /*2230*/  IADD3 R46, PT, PT, R46, UR8, RZ ;  /* 0x000000082e2e7c10 */ /* 0x004fe4000fffe0ff */
[----:B------:R-:W-:Y:S01]  /*2240*/  LEA R19, R19, UR4, 0x2 ;  /* 0x0000000413137c11 */ /* 0x000fe2000f8e10ff */
[----:B0-----:R-:W-:-:S02]  /*2250*/  HFMA2 R10, -RZ, RZ, 0, 0 ;  /* 0x00000000ff0a7431 */ /* 0x001fc400000001ff */
[----:B-1----:R-:W-:-:S04]  /*2260*/  IMAD.MOV R0, RZ, RZ, -R11 ;  /* 0x000000ffff007224 */ /* 0x002fc800078e0a0b */
[----:B------:R-:W-:Y:S01]  /*2270*/  IMAD R5, R0, R17, RZ ;  /* 0x0000001100057224 */ /* 0x000fe200078e02ff */
[----:B------:R-:W-:-:S03]  /*2280*/  SHF.R.S32.HI R0, RZ, 0x1f, R7 ;  /* 0x0000001fff007819 */ /* 0x000fc60000011407 */
[----:B------:R-:W-:Y:S01]  /*2290*/  IMAD.HI.U32 R10, R11, R5, R10 ;  /* 0x000000050b0a7227 */ /* 0x000fe200078e000a */
[----:B------:R-:W-:-:S05]  /*22a0*/  MOV R5, UR18 ;  /* 0x0000001200057c02 */ /* 0x000fca0008000f00 */
[----:B------:R-:W-:Y:S02]  /*22b0*/  IMAD R5, R5, UR5, R4 ;  /* 0x0000000505057c24 */ /* 0x000fe4000f8e0204 */
[----:B------:R-:W-:-:S07]  /*22c0*/  VIADD R4, R4, 0x1 ;  /* 0x0000000104047836 */ /* 0x000fce0000000000 */
.L_x_500:
[----:B------:R-:W-:Y:S01]  /*22d0*/  @P0 MOV R12, R44 ;  /* 0x0000002c000c0202 */ /* 0x000fe20000000f00 */
[----:B0-----:R-:W-:Y:S01]  /*22e0*/  @P0 IMAD.MOV.U32 R13, RZ, RZ, R9 ;  /* 0x000000ffff0d0224 */ /* 0x001fe200078e0009 */
[----:B------:R-:W0:Y:S04]  /*22f0*/  LDC R52, c[0x0][0x3f4] ;  /* 0x0000fd00ff347b82 */ /* 0x000e280000000800 */
[----:B------:R-:W2:Y:S01]  /*2300*/  @P0 LDG.E.U8 R12, desc[UR36][R12.64] ;  /* 0x000000240c0c0981 */ /* 0x000ea2000c1e1100 */
[----:B------:R-:W-:Y:S01]  /*2310*/  IADD3 R45, PT, PT, R4, -0x1, RZ ;  /* 0xffffffff042d7810 */ /* 0x000fe20007ffe0ff */
[----:B------:R-:W-:Y:S03]  /*2320*/  BSSY.RECONVERGENT B1, `(.L_x_490) ;  /* 0x0000028000017945 */ /* 0x000fe60003800200 */
[----:B------:R-:W-:-:S02]  /*2330*/  IABS R49, R45 ;  /* 0x0000002d00317213 */ /* 0x000fc40000000000 */
[----:B------:R-:W-:-:S03]  /*2340*/  ISETP.GE.AND P3, PT, R45, RZ, PT ;  /* 0x000000ff2d00720c */ /* 0x000fc60003f66270 */
[----:B------:R-:W-:-:S05]  /*2350*/  IMAD.HI.U32 R11, R10, R49, RZ ;  /* 0x000000310a0b7227 */ /* 0x000fca00078e00ff */
[----:B------:R-:W-:Y:S02]  /*2360*/  IADD3 R14, PT, PT, -R11, RZ, RZ ;  /* 0x000000ff0b0e7210 */ /* 0x000fe40007ffe1ff */
[----:B0-----:R-:W-:Y:S02]  /*2370*/  IABS R15, R52 ;  /* 0x00000034000f7213 */ /* 0x001fe40000000000 */
[----:B------:R-:W-:-:S03]  /*2380*/  ISETP.NE.AND P4, PT, R52, RZ, PT ;  /* 0x000000ff3400720c */ /* 0x000fc60003f85270 */
[----:B------:R-:W-:-:S05]  /*2390*/  IMAD R49, R15, R14, R49 ;  /* 0x0000000e0f317224 */ /* 0x000fca00078e0231 */
[----:B------:R-:W-:-:S13]  /*23a0*/  ISETP.GT.U32.AND P1, PT, R17, R49, PT ;  /* 0x000000311100720c */ /* 0x000fda0003f24070 */
[----:B------:R-:W-:-:S05]  /*23b0*/  @!P1 IMAD.IADD R49, R49, 0x1, -R15 ;  /* 0x0000000131319824 */ /* 0x000fca00078e0a0f */
[----:B------:R-:W-:-:S13]  /*23c0*/  ISETP.GT.U32.AND P1, PT, R17, R49, PT ;  /* 0x000000311100720c */ /* 0x000fda0003f24070 */
[----:B------:R-:W-:Y:S02]  /*23d0*/  @!P1 IADD3 R49, PT, PT, R49, -R15, RZ ;  /* 0x8000000f31319210 */ /* 0x000fe40007ffe0ff */
[----:B------:R-:W-:Y:S02]  /*23e0*/  ISETP.GE.AND P1, PT, R45, UR45, PT ;  /* 0x0000002d2d007c0c */ /* 0x000fe4000bf26270 */
[----:B------:R-:W-:Y:S02]  /*23f0*/  @!P3 IADD3 R49, PT, PT, -R49, RZ, RZ ;  /* 0x000000ff3131b210 */ /* 0x000fe40007ffe1ff */
[----:B------:R-:W-:Y:S02]  /*2400*/  @!P4 LOP3.LUT R49, RZ, R52, RZ, 0x33, !PT ;  /* 0x00000034ff31c212 */ /* 0x000fe400078e33ff */
[----:B--2---:R-:W-:-:S07]  /*2410*/  ISETP.NE.AND P2, PT, R12, RZ, P0 ;  /* 0x000000ff0c00720c */ /* 0x004fce0000745270 */
[----:B------:R-:W-:Y:S06]  /*2420*/  @P1 BRA `(.L_x_491) ;  /* 0x00000000005c1947 */ /* 0x000fec0003800000 */
[----:B------:R-:W-:-:S05]  /*2430*/  IMAD.SHL.U32 R12, R49, 0x8, RZ ;  /* 0x00000008310c7824 */ /* 0x000fca00078e00ff */
[----:B------:R-:W-:-:S04]  /*2440*/  IADD3 R11, P3, PT, R7, R12, RZ ;  /* 0x0000000c070b7210 */ /* 0x000fc80007f7e0ff */
[----:B------:R-:W-:Y:S02]  /*2450*/  IADD3.X R14, PT, PT, RZ, R0, RZ, P3, !PT ;  /* 0x00000000ff0e7210 */ /* 0x000fe40001ffe4ff */
        /* <DEDUP_REMOVED lines=20> */
.L_x_491:
[----:B------:R-:W-:Y:S05]  /*25a0*/  BSYNC.RECONVERGENT B1 ;  /* 0x0000000000017941 */ /* 0x000fea0003800200 */
.L_x_490:
[----:B------:R-:W-:Y:S01]  /*25b0*/  BSSY.RECONVERGENT B1, `(.L_x_492) ;  /* 0x0000031000017945 */ /* 0x000fe20003800200 */
[----:B------:R-:W-:-:S03]  /*25c0*/  IMAD.IADD R11, R49, 0x1, R52 ;  /* 0x00000001310b7824 */ /* 0x000fc600078e0234 */
[----:B------:R-:W-:Y:S05]  /*25d0*/  @P1 BRA `(.L_x_493) ;  /* 0x0000000000b81947 */ /* 0x000fea0003800000 */
[----:B------:R-:W-:Y:S01]  /*25e0*/  SHF.L.U32 R40, R11, 0x3, RZ ;  /* 0x000000030b287819 */ /* 0x000fe200000006ff */
[----:B------:R-:W-:Y:S01]  /*25f0*/  UISETP.NE.AND UP0, UPT, UR19, URZ, UPT ;  /* 0x000000ff1300728c */ /* 0x000fe2000bf05270 */
[----:B------:R-:W-:Y:S01]  /*2600*/  ISETP.NE.AND P6, PT, R16, RZ, PT ;  /* 0x000000ff1000720c */ /* 0x000fe20003fc5270 */
[----:B------:R-:W-:Y:S01]  /*2610*/  IMAD R52, R49, 0x8, R6 ;  /* 0x0000000831347824 */ /* 0x000fe200078e0206 */
[----:B0-----:R-:W-:Y:S02]  /*2620*/  SHF.R.S32.HI R12, RZ, 0x1f, R40 ;  /* 0x0000001fff0c7819 */ /* 0x001fe40000011428 */
[----:B------:R-:W-:-:S04]  /*2630*/  IADD3 R13, P3, PT, R7, R40, RZ ;  /* 0x00000028070d7210 */ /* 0x000fc80007f7e0ff */
[----:B------:R-:W-:Y:S02]  /*2640*/  IADD3.X R14, PT, PT, R0, R12, RZ, P3, !PT ;  /* 0x0000000c000e7210 */ /* 0x000fe40001ffe4ff */
[----:B------:R-:W-:-:S04]  /*2650*/  LEA R38, P3, R13, UR6, 0x1 ;  /* 0x000000060d267c11 */ /* 0x000fc8000f8608ff */
[----:B------:R-:W-:-:S06]  /*2660*/  LEA.HI.X R39, R13, UR7, R14, 0x1, P3 ;  /* 0x000000070d277c11 */ /* 0x000fcc00098f0c0e */
[----:B------:R-:W5:Y:S01]  /*2670*/  LDG.E.64 R38, desc[UR36][R38.64] ;  /* 0x0000002426267981 */ /* 0x000f62000c1e1b00 */
        /* <DEDUP_REMOVED lines=9> */
[----:B------:R-:W-:Y:S02]  /*2710*/  IADD3.X R13, PT, PT, R3, R12, RZ, P5, !PT ;  /* 0x0000000c030d7210 */ /* 0x000fe40002ffe4ff */
[----:B------:R-:W-:-:S04]  /*2720*/  LEA R12, P5, R40, UR6, 0x1 ;  /* 0x00000006280c7c11 */ /* 0x000fc8000f8a08ff */
[----:B------:R-:W-:Y:S01]  /*2730*/  LEA.HI.X R13, R40, UR7, R13, 0x1, P5 ;  /* 0x00000007280d7c11 */ /* 0x000fe2000a8f0c0d */
[----:B--2---:R-:W-:Y:S02]  /*2740*/  @P3 HFMA2 R39, R39, R15, -RZ ;  /* 0x0000000f27273231 */ /* 0x004fe400001000ff */
[----:B------:R-:W-:-:S05]  /*2750*/  @P4 HMUL2 R38, R38, R14 ;  /* 0x0000000e26264232 */ /* 0x000fca0000000000 */
[----:B------:R0:W-:Y:S02]  /*2760*/  STG.E.64 desc[UR36][R12.64], R38 ;  /* 0x000000260c007986 */ /* 0x0001e4000c101b24 */
.L_x_494:
        /* <DEDUP_REMOVED lines=14> */
[----:B------:R-:W-:-:S05]  /*2850*/  IADD3 R52, P5, PT, R47, R52, RZ ;  /* 0x000000342f347210 */ /* 0x000fca0007fbe0ff */
[----:B------:R-:W-:Y:S01]  /*2860*/  IMAD.X R13, R3, 0x1, R12, P5 ;  /* 0x00000001030d7824 */ /* 0x000fe200028e060c */
[----:B------:R-:W-:-:S04]  /*2870*/  LEA R12, P5, R52, UR6, 0x1 ;  /* 0x00000006340c7c11 */ /* 0x000fc8000f8a08ff */
[----:B------:R-:W-:Y:S01]  /*2880*/  LEA.HI.X R13, R52, UR7, R13, 0x1, P5 ;  /* 0x00000007340d7c11 */ /* 0x000fe2000a8f0c0d */
[----:B--2---:R-:W-:Y:S02]  /*2890*/  @P3 HFMA2 R41, R41, R15, -RZ ;  /* 0x0000000f29293231 */ /* 0x004fe400001000ff */
[----:B------:R-:W-:-:S05]  /*28a0*/  @P4 HMUL2 R40, R40, R14 ;  /* 0x0000000e28284232 */ /* 0x000fca0000000000 */
[----:B------:R1:W-:Y:S02]  /*28b0*/  STG.E.64 desc[UR36][R12.64], R40 ;  /* 0x000000280c007986 */ /* 0x0003e4000c101b24 */
.L_x_493:
[----:B------:R-:W-:Y:S05]  /*28c0*/  BSYNC.RECONVERGENT B1 ;  /* 0x0000000000017941 */ /* 0x000fea0003800200 */
.L_x_492:
[----:B------:R-:W-:Y:S04]  /*28d0*/  BSSY.RECONVERGENT B1, `(.L_x_495) ;  /* 0x000001a000017945 */ /* 0x000fe80003800200 */
[----:B------:R-:W-:Y:S05]  /*28e0*/  @P1 BRA `(.L_x_496) ;  /* 0x0000000000601947 */ /* 0x000fea0003800000 */
[----:B------:R-:W-:-:S04]  /*28f0*/  LEA R52, R11, R6, 0x3 ;  /* 0x000000060b347211 */ /* 0x000fc800078e18ff */
[----:B------:R-:W-:Y:S02]  /*2900*/  SHF.R.S32.HI R11, RZ, 0x1f, R52 ;  /* 0x0000001fff0b7819 */ /* 0x000fe40000011434 */
[----:B01----:R-:W-:-:S04]  /*2910*/  IADD3 R12, P3, PT, R7, R52, RZ ;  /* 0x00000034070c7210 */ /* 0x003fc80007f7e0ff */
[----:B------:R-:W-:Y:S02]  /*2920*/  IADD3.X R13, PT, PT, R0, R11, RZ, P3, !PT ;  /* 0x0000000b000d7210 */ /* 0x000fe40001ffe4ff */
        /* <DEDUP_REMOVED lines=20> */
.L_x_496:
[----:B------:R-:W-:Y:S05]  /*2a70*/  BSYNC.RECONVERGENT B1 ;  /* 0x0000000000017941 */ /* 0x000fea0003800200 */
.L_x_495:
[----:B-----5:R-:W-:Y:S02]  /*2a80*/  HMUL2 R11, R34, R36 ;  /* 0x00000024220b7232 */ /* 0x020fe40000000000 */
[----:B012---:R-:W-:Y:S01]  /*2a90*/  HFMA2 R12, R35, R37, -RZ ;  /* 0x00000025230c7231 */ /* 0x007fe200001000ff */
        /* <DEDUP_REMOVED lines=13> */
[----:B------:R0:W1:Y:S02]  /*2b70*/  SHFL.BFLY PT, R14, R13, 0x1, 0x1f ;  /* 0x0c201f000d0e7f89 */ /* 0x00006400000e0000 */
.L_x_582:
[----:B------:R-:W-:Y:S01]  /*2b80*/  ISETP.EQ.U32.OR P1, PT, R49, 0x1, P1 ;  /* 0x000000013100780c */ /* 0x000fe20000f22470 */
        /* <DEDUP_REMOVED lines=11> */
[----:B-1----:R-:W-:Y:S01]  /*2c40*/  @UP0 UIMAD.WIDE.U32 UR4, UR44, 0x2, UR4 ;  /* 0x000000022c0408a5 */ /* 0x002fe2000f8e0004 */
[----:B0-----:R-:W-:-:S05]  /*2c50*/  @P1 IMAD.WIDE R14, R5, 0x2, R12 ;  /* 0x00000002050e1825 */ /* 0x001fca00078e020c */
[----:B------:R-:W-:Y:S02]  /*2c60*/  MOV R12, UR4 ;  /* 0x00000004000c7c02 */ /* 0x000fe40008000f00 */
[----:B------:R-:W-:Y:S01]  /*2c70*/  MOV R13, UR5 ;  /* 0x00000005000d7c02 */ /* 0x000fe20008000f00 */
[----:B------:R-:W2:Y:S04]  /*2c80*/  @P1 LDG.E.U16 R14, desc[UR36][R14.64] ;  /* 0x000000240e0e1981 */ /* 0x000ea8000c1e1500 */
[----:B------:R-:W3:Y:S01]  /*2c90*/  @P4 LDG.E.U16 R12, desc[UR36][R12.64] ;  /* 0x000000240c0c4981 */ /* 0x000ee2000c1e1500 */
[----:B------:R-:W-:-:S04]  /*2ca0*/  @P4 ISETP.GE.AND P3, PT, R45, R46, PT ;  /* 0x0000002e2d00420c */ /* 0x000fc80003f66270 */
[----:B------:R-:W-:-:S04]  /*2cb0*/  @P4 SEL R45, RZ, UR39, P3 ;  /* 0x00000027ff2d4c07 */ /* 0x000fc80009800000 */
[----:B------:R-:W-:Y:S01]  /*2cc0*/  @P4 IADD3 R45, PT, PT, R4, -UR46, R45 ;  /* 0x8000002e042d4c10 */ /* 0x000fe2000fffe02d */
[----:B--2---:R-:W-:-:S05]  /*2cd0*/  @P1 HADD2.F32 R52, -RZ, R14.H0_H0 ;  /* 0x2000000eff341230 */ /* 0x004fca0000004100 */
[----:B------:R-:W-:Y:S01]  /*2ce0*/  @P1 FADD.FTZ R11, R11, R52 ;  /* 0x000000340b0b1221 */ /* 0x000fe20000010000 */
[----:B------:R-:W-:Y:S01]  /*2cf0*/  @P4 I2FP.F32.S32 R52, R45 ;  /* 0x0000002d00344245 */ /* 0x000fe20000201400 */
[----:B---3--:R-:W-:-:S05]  /*2d00*/  @P4 HADD2.F32 R45, -RZ, R12.H0_H0 ;  /* 0x2000000cff2d4230 */ /* 0x008fca0000004100 */
[----:B------:R-:W-:-:S05]  /*2d10*/  @P4 FFMA.FTZ R11, R52, R45, R11 ;  /* 0x0000002d340b4223 */ /* 0x000fca000001000b */
[----:B------:R1:W-:Y:S01]  /*2d20*/  STS [R19], R11 ;  /* 0x0000000b13007388 */ /* 0x0003e20000000800 */
[----:B------:R-:W-:-:S07]  /*2d30*/  @!P2 FMNMX.FTZ R48, R48, R11, !PT ;  /* 0x0000000b3030a209 */ /* 0x000fce0007810000 */
.L_x_499:
[----:B------:R-:W-:Y:S05]  /*2d40*/  BSYNC.RECONVERGENT B1 ;  /* 0x0000000000017941 */ /* 0x000fea0003800200 */
.L_x_498:
[----:B-1----:R-:W-:Y:S01]  /*2d50*/  VIADD R11, R4, 0x3f ;  /* 0x0000003f040b7836 */ /* 0x002fe20000000000 */
[----:B------:R-:W-:Y:S01]  /*2d60*/  IADD3 R44, P2, PT, R44, 0x40, RZ ;  /* 0x000000402c2c7810 */ /* 0x000fe20007f5e0ff */
[----:B------:R-:W-:Y:S01]  /*2d70*/  VIADD R5, R5, 0x40 ;  /* 0x0000004005057836 */ /* 0x000fe20000000000 */
[----:B------:R-:W-:Y:S02]  /*2d80*/  IADD3 R4, PT, PT, R4, 0x40, RZ ;  /* 0x0000004004047810 */ /* 0x000fe40007ffe0ff */
[----:B------:R-:W-:Y:S02]  /*2d90*/  ISETP.GE.AND P1, PT, R11, R8, PT ;  /* 0x000000080b00720c */ /* 0x000fe40003f26270 */
[----:B------:R-:W-:Y:S02]  /*2da0*/  IADD3 R19, PT, PT, R19, 0x100, RZ ;  /* 0x0000010013137810 */ /* 0x000fe40007ffe0ff */
[----:B------:R-:W-:-:S09]  /*2db0*/  IADD3.X R9, PT, PT, RZ, R9, RZ, P2, !PT ;  /* 0x00000009ff097210 */ /* 0x000fd200017fe4ff */
[----:B------:R-:W-:Y:S05]  /*2dc0*/  @!P1 BRA `(.L_x_500) ;  /* 0xfffffff400409947 */ /* 0x000fea000383ffff */
.L_x_489:
[----:B------:R-:W-:Y:S05]  /*2dd0*/  BSYNC B0 ;  /* 0x0000000000007941 */ /* 0x000fea0003800000 */
.L_x_488:
[----:B------:R-:W-:Y:S01]  /*2de0*/  UMOV UR4, 0xffffffff ;  /* 0xffffffff00047882 */ /* 0x000fe20000000000 */
[----:B------:R-:W-:Y:S02]  /*2df0*/  SHF.L.U32 R4, R2, 0x2, RZ ;  /* 0x0000000202047819 */ /* 0x000fe400000006ff */
[----:B------:R-:W-:Y:S05]  /*2e00*/  BRA.DIV UR4, `(.L_x_501) ;  /* 0x0000005604b07947 */ /* 0x000fea000b800000 */
[----:B------:R-:W0:Y:S02]  /*2e10*/  SHFL.BFLY PT, R14, R48, 0x10, 0x1f ;  /* 0x0e001f00300e7f89 */ /* 0x000e2400000e0000 */
[----:B0-----:R-:W-:-:S05]  /*2e20*/  FMNMX.FTZ R13, R14, R48, !PT ;  /* 0x000000300e0d7209 */ /* 0x001fca0007810000 */
[----:B------:R-:W0:Y:S02]  /*2e30*/  SHFL.BFLY PT, R14, R13, 0x8, 0x1f ;  /* 0x0d001f000d0e7f89 */ /* 0x000e2400000e0000 */
[----:B0-----:R-:W-:-:S05]  /*2e40*/  FMNMX.FTZ R0, R13, R14, !PT ;  /* 0x0000000e0d007209 */ /* 0x001fca0007810000 */
[----:B------:R-:W0:Y:S02]  /*2e50*/  SHFL.BFLY PT, R14, R0, 0x4, 0x1f ;  /* 0x0c801f00000e7f89 */ /* 0x000e2400000e0000 */
[----:B0-----:R-:W-:-:S05]  /*2e60*/  FMNMX.FTZ R3, R0, R14, !PT ;  /* 0x0000000e00037209 */ /* 0x001fca0007810000 */
[----:B------:R0:W0:Y:S02]  /*2e70*/  SHFL.BFLY PT, R14, R3, 0x2, 0x1f ;  /* 0x0c401f00030e7f89 */ /* 0x00002400000e0000 */
.L_x_588:
[----:B--2---:R-:W2:Y:S01]  /*2e80*/  S2R R20, SR_CgaCtaId ;  /* 0x0000000000147919 */ /* 0x004ea20000008800 */
[----:B------:R-:W-:Y:S01]  /*2e90*/  LOP3.LUT P0, R0, R2, 0x1f, RZ, 0xc0, !PT ;  /* 0x0000001f02007812 */ /* 0x000fe2000780c0ff */
[----:B------:R-:W-:Y:S05]  /*2ea0*/  WARPSYNC.ALL ;  /* 0x0000000000007948 */ /* 0x000fea0003800000 */
[----:B------:R-:W-:Y:S02]  /*2eb0*/  MOV R15, 0x400 ;  /* 0x00000400000f7802 */ /* 0x000fe40000000f00 */
[----:B0-----:R-:W-:Y:S02]  /*2ec0*/  FMNMX.FTZ R14, R3, R14, !PT ;  /* 0x0000000e030e7209 */ /* 0x001fe40007810000 */
[----:B--2---:R-:W-:-:S04]  /*2ed0*/  LEA R5, R20, R15, 0x18 ;  /* 0x0000000f14057211 */ /* 0x004fc800078ec0ff */
[----:B------:R-:W-:-:S05]  /*2ee0*/  LEA.HI R3, R2, R5, RZ, 0x1d ;  /* 0x0000000502037211 */ /* 0x000fca00078fe8ff */
[----:B------:R-:W-:Y:S01]  /*2ef0*/  @!P0 STS [R3], R14 ;  /* 0x0000000e03008388 */ /* 0x000fe20000000800 */
[----:B------:R-:W-:Y:S01]  /*2f00*/  BAR.SYNC.DEFER_BLOCKING 0x0 ;  /* 0x0000000000007b1d */ /* 0x000fe20000010000 */
[C---:B------:R-:W-:Y:S01]  /*2f10*/  ISETP.GT.U32.AND P0, PT, R0.reuse, 0x3, PT ;  /* 0x000000030000780c */ /* 0x040fe20003f04070 */
[----:B------:R-:W-:Y:S01]  /*2f20*/  IMAD R6, R0, 0x4, R5 ;  /* 0x0000000400067824 */ /* 0x000fe200078e0205 */
[----:B------:R-:W-:Y:S01]  /*2f30*/  MOV R9, 0xff7fffff ;  /* 0xff7fffff00097802 */ /* 0x000fe20000000f00 */
[----:B------:R-:W-:Y:S02]  /*2f40*/  IMAD.MOV.U32 R7, RZ, RZ, RZ ;  /* 0x000000ffff077224 */ /* 0x000fe400078e00ff */
[----:B------:R-:W-:Y:S08]  /*2f50*/  BSSY.RECONVERGENT B0, `(.L_x_502) ;  /* 0x0000153000007945 */ /* 0x000ff00003800200 */
[----:B------:R-:W0:Y:S04]  /*2f60*/  @!P0 LDS R9, [R6] ;  /* 0x0000000006098984 */ /* 0x000e280000000800 */
[----:B0-----:R-:W0:Y:S02]  /*2f70*/  SHFL.BFLY PT, R8, R9, 0x2, 0x1f ;  /* 0x0c401f0009087f89 */ /* 0x001e2400000e0000 */
[----:B0-----:R-:W-:-:S05]  /*2f80*/  FMNMX.FTZ R10, R8, R9, !PT ;  /* 0x00000009080a7209 */ /* 0x001fca0007810000 */
        /* <DEDUP_REMOVED lines=21> */
[----:B------:R-:W-:Y:S02]  /*30e0*/  IADD3 R11, PT, PT, R15, 0xa0, RZ ;  /* 0x000000a00f0b7810 */ /* 0x000fe40007ffe0ff */
[----:B------:R-:W-:Y:S02]  /*30f0*/  LEA.HI R7, R9, 0x1, RZ, 0x19 ;  /* 0x0000000109077811 */ /* 0x000fe400078fc8ff */
[----:B------:R-:W-:Y:S02]  /*3100*/  LEA R11, R20, R11, 0x18 ;  /* 0x0000000b140b7211 */ /* 0x000fe400078ec0ff */
[----:B------:R-:W-:Y:S02]  /*3110*/  LOP3.LUT R9, R7, 0x3, RZ, 0xc0, !PT ;  /* 0x0000000307097812 */ /* 0x000fe400078ec0ff */
[----:B------:R-:W-:Y:S01]  /*3120*/  MOV R7, RZ ;  /* 0x000000ff00077202 */ /* 0x000fe20000000f00 */
[----:B------:R-:W-:Y:S01]  /*3130*/  IMAD.IADD R11, R11, 0x1, R4 ;  /* 0x000000010b0b7824 */ /* 0x000fe200078e0204 */
[----:B------:R-:W-:-:S02]  /*3140*/  MOV R10, R5 ;  /* 0x00000005000a7202 */ /* 0x000fc40000000f00 */
[----:B------:R-:W-:-:S07]  /*3150*/  IADD3 R9, PT, PT, -R9, RZ, RZ ;  /* 0x000000ff09097210 */ /* 0x000fce0007ffe1ff */
.L_x_507:
[----:B------:R-:W0:Y:S01]  /*3160*/  LDS R13, [R11] ;  /* 0x000000000b0d7984 */ /* 0x000e220000000800 */
[----:B------:R-:W-:Y:S02]  /*3170*/  IADD3 R9, PT, PT, R9, 0x1, RZ ;  /* 0x0000000109097810 */ /* 0x000fe40007ffe0ff */
[----:B------:R-:W-:Y:S02]  /*3180*/  IADD3 R10, PT, PT, R10, 0x80, RZ ;  /* 0x000000800a0a7810 */ /* 0x000fe40007ffe0ff */
[----:B------:R-:W-:Y:S01]  /*3190*/  ISETP.NE.AND P0, PT, R9, RZ, PT ;  /* 0x000000ff0900720c */ /* 0x000fe20003f05270 */
[----:B0-----:R-:W-:-:S04]  /*31a0*/  FADD.FTZ R13, -R8, R13 ;  /* 0x0000000d080d7221 */ /* 0x001fc80000010100 */
[----:B------:R-:W-:-:S04]  /*31b0*/  FMUL.FTZ R13, R13, 1.4426950216293334961 ;  /* 0x3fb8aa3b0d0d7820 */ /* 0x000fc80000410000 */
[----:B------:R-:W0:Y:S02]  /*31c0*/  MUFU.EX2 R12, R13 ;  /* 0x0000000d000c7308 */ /* 0x000e240000000800 */
[----:B0-----:R0:W-:Y:S01]  /*31d0*/  STS [R11], R12 ;  /* 0x0000000c0b007388 */ /* 0x0011e20000000800 */
[----:B------:R-:W-:Y:S01]  /*31e0*/  FADD.FTZ R7, R12, R7 ;  /* 0x000000070c077221 */ /* 0x000fe20000010000 */
[----:B0-----:R-:W-:Y:S01]  /*31f0*/  VIADD R11, R11, 0x200 ;  /* 0x000002000b0b7836 */ /* 0x001fe20000000000 */
[----:B------:R-:W-:Y:S06]  /*3200*/  @P0 BRA `(.L_x_507) ;  /* 0xfffffffc00d40947 */ /* 0x000fec000383ffff */
.L_x_506:
[----:B------:R-:W-:Y:S05]  /*3210*/  BSYNC.RECONVERGENT B1 ;  /* 0x0000000000017941 */ /* 0x000fea0003800200 */
.L_x_505:
        /* <DEDUP_REMOVED lines=14> */
.L_x_510:
[----:B------:R-:W0:Y:S01]  /*3300*/  LDS R13, [R9+-0x400] ;  /* 0xfffc0000090d7984 */ /* 0x000e220000000800 */
[----:B------:R-:W-:-:S03]  /*3310*/  VIADD R10, R10, 0x800 ;  /* 0x000008000a0a7836 */ /* 0x000fc60000000000 */
[----:B------:R-:W2:Y:S02]  /*3320*/  LDS R15, [R9+-0x200] ;  /* 0xfffe0000090f7984 */ /* 0x000ea40000000800 */
[----:B------:R-:W-:Y:S02]  /*3330*/  ISETP.GE.AND P1, PT, R10, R11, PT ;  /* 0x0000000b0a00720c */ /* 0x000fe40003f26270 */
[----:B------:R-:W5:Y:S04]  /*3340*/  LDS R17, [R9] ;  /* 0x0000000009117984 */ /* 0x000f680000000800 */
[----:B------:R-:W5:Y:S04]  /*3350*/  LDS R19, [R9+0x200] ;  /* 0x0002000009137984 */ /* 0x000f680000000800 */
[----:B------:R-:W5:Y:S04]  /*3360*/  LDS R21, [R9+0x400] ;  /* 0x0004000009157984 */ /* 0x000f680000000800 */
[----:B----4-:R-:W4:Y:S04]  /*3370*/  LDS R23, [R9+0x600] ;  /* 0x0006000009177984 */ /* 0x010f280000000800 */
[----:B---3--:R-:W3:Y:S04]  /*3380*/  LDS R25, [R9+0x800] ;  /* 0x0008000009197984 */ /* 0x008ee80000000800 */
[----:B-1----:R-:W1:Y:S04]  /*3390*/  LDS R27, [R9+0xa00] ;  /* 0x000a0000091b7984 */ /* 0x002e680000000800 */
[----:B------:R-:W1:Y:S04]  /*33a0*/  LDS R29, [R9+0x1000] ;  /* 0x00100000091d7984 */ /* 0x000e680000000800 */
[----:B------:R-:W1:Y:S01]  /*33b0*/  LDS R31, [R9+0x1200] ;  /* 0x00120000091f7984 */ /* 0x000e620000000800 */
[----:B0-----:R-:W-:-:S03]  /*33c0*/  FADD.FTZ R13, -R8, R13 ;  /* 0x0000000d080d7221 */ /* 0x001fc60000010100 */
[----:B------:R-:W0:Y:S01]  /*33d0*/  LDS R33, [R9+0x1400] ;  /* 0x0014000009217984 */ /* 0x000e220000000800 */
[C---:B--2---:R-:W-:Y:S01]  /*33e0*/  FADD.FTZ R15, -R8.reuse, R15 ;  /* 0x0000000f080f7221 */ /* 0x044fe20000010100 */
[----:B------:R-:W-:Y:S02]  /*33f0*/  FMUL.FTZ R12, R13, 1.4426950216293334961 ;  /* 0x3fb8aa3b0d0c7820 */ /* 0x000fe40000410000 */
[----:B------:R-:W2:Y:S01]  /*3400*/  LDS R13, [R9+0xc00] ;  /* 0x000c0000090d7984 */ /* 0x000ea20000000800 */
[----:B------:R-:W-:Y:S01]  /*3410*/  FMUL.FTZ R14, R15, 1.4426950216293334961 ;  /* 0x3fb8aa3b0f0e7820 */ /* 0x000fe20000410000 */
[C---:B-----5:R-:W-:Y:S02]  /*3420*/  FADD.FTZ R17, -R8.reuse, R17 ;  /* 0x0000001108117221 */ /* 0x060fe40000010100 */
[----:B------:R-:W5:Y:S01]  /*3430*/  LDS R15, [R9+0xe00] ;  /* 0x000e0000090f7984 */ /* 0x000f620000000800 */
[C---:B------:R-:W-:Y:S01]  /*3440*/  FADD.FTZ R19, -R8.reuse, R19 ;  /* 0x0000001308137221 */ /* 0x040fe20000010100 */
[----:B------:R-:W-:Y:S01]  /*3450*/  FMUL.FTZ R17, R17, 1.4426950216293334961 ;  /* 0x3fb8aa3b11117820 */ /* 0x000fe20000410000 */
[----:B------:R-:W1:Y:S01]  /*3460*/  MUFU.EX2 R12, R12 ;  /* 0x0000000c000c7308 */ /* 0x000e620000000800 */
[----:B------:R-:W-:Y:S01]  /*3470*/  FADD.FTZ R21, -R8, R21 ;  /* 0x0000001508157221 */ /* 0x000fe20000010100 */
[----:B------:R-:W-:-:S03]  /*3480*/  FMUL.FTZ R19, R19, 1.4426950216293334961 ;  /* 0x3fb8aa3b13137820 */ /* 0x000fc60000410000 */
[----:B------:R-:W-:Y:S01]  /*3490*/  FMUL.FTZ R21, R21, 1.4426950216293334961 ;  /* 0x3fb8aa3b15157820 */ /* 0x000fe20000410000 */
[C---:B----4-:R-:W-:Y:S02]  /*34a0*/  FADD.FTZ R23, -R8.reuse, R23 ;  /* 0x0000001708177221 */ /* 0x050fe40000010100 */
[----:B------:R4:W0:Y:S01]  /*34b0*/  MUFU.EX2 R18, R17 ;  /* 0x0000001100127308 */ /* 0x0008220000000800 */
[----:B---3--:R-:W-:Y:S01]  /*34c0*/  FADD.FTZ R25, -R8, R25 ;  /* 0x0000001908197221 */ /* 0x008fe20000010100 */
[----:B------:R-:W-:-:S03]  /*34d0*/  FMUL.FTZ R23, R23, 1.4426950216293334961 ;  /* 0x3fb8aa3b17177820 */ /* 0x000fc60000410000 */
[----:B------:R-:W-:Y:S01]  /*34e0*/  FMUL.FTZ R25, R25, 1.4426950216293334961 ;  /* 0x3fb8aa3b19197820 */ /* 0x000fe20000410000 */
[----:B-1----:R-:W-:Y:S02]  /*34f0*/  FADD.FTZ R27, -R8, R27 ;  /* 0x0000001b081b7221 */ /* 0x002fe40000010100 */
[----:B------:R-:W1:Y:S01]  /*3500*/  MUFU.EX2 R14, R14 ;  /* 0x0000000e000e7308 */ /* 0x000e620000000800 */
[----:B----4-:R-:W3:Y:S01]  /*3510*/  LDS R17, [R9+0x1600] ;  /* 0x0016000009117984 */ /* 0x010ee20000000800 */
[----:B------:R-:W-:Y:S01]  /*3520*/  FADD.FTZ R7, R12, R7 ;  /* 0x000000070c077221 */ /* 0x000fe20000010000 */
[----:B------:R-:W-:Y:S01]  /*3530*/  FMUL.FTZ R27, R27, 1.4426950216293334961 ;  /* 0x3fb8aa3b1b1b7820 */ /* 0x000fe20000410000 */
[C---:B------:R-:W-:Y:S01]  /*3540*/  FADD.FTZ R29, -R8.reuse, R29 ;  /* 0x0000001d081d7221 */ /* 0x040fe20000010100 */
[----:B------:R-:W-:Y:S01]  /*3550*/  STS [R9+-0x400], R12 ;  /* 0xfffc000c09007388 */ /* 0x000fe20000000800 */
[C---:B------:R-:W-:Y:S02]  /*3560*/  FADD.FTZ R31, -R8.reuse, R31 ;  /* 0x0000001f081f7221 */ /* 0x040fe40000010100 */
[----:B------:R4:W5:Y:S01]  /*3570*/  MUFU.EX2 R20, R19 ;  /* 0x0000001300147308 */ /* 0x0009620000000800 */
[----:B------:R-:W-:Y:S01]  /*3580*/  FMUL.FTZ R29, R29, 1.4426950216293334961 ;  /* 0x3fb8aa3b1d1d7820 */ /* 0x000fe20000410000 */
[----:B------:R-:W-:Y:S01]  /*3590*/  FMUL.FTZ R31, R31, 1.4426950216293334961 ;  /* 0x3fb8aa3b1f1f7820 */ /* 0x000fe20000410000 */
[C---:B0-----:R-:W-:Y:S01]  /*35a0*/  FADD.FTZ R33, -R8.reuse, R33 ;  /* 0x0000002108217221 */ /* 0x041fe20000010100 */
[----:B------:R-:W-:Y:S03]  /*35b0*/  STS [R9], R18 ;  /* 0x0000001209007388 */ /* 0x000fe60000000800 */
[----:B------:R-:W-:Y:S01]  /*35c0*/  FMUL.FTZ R33, R33, 1.4426950216293334961 ;  /* 0x3fb8aa3b21217820 */ /* 0x000fe20000410000 */
[----:B------:R0:W3:Y:S01]  /*35d0*/  MUFU.EX2 R22, R21 ;  /* 0x0000001500167308 */ /* 0x0000e20000000800 */
[----:B----4-:R-:W4:Y:S01]  /*35e0*/  LDS R19, [R9+0x1800] ;  /* 0x0018000009137984 */ /* 0x010f220000000800 */
[----:B-1----:R-:W-:Y:S01]  /*35f0*/  FADD.FTZ R7, R7, R14 ;  /* 0x0000000e07077221 */ /* 0x002fe20000010000 */
[C---:B--2---:R-:W-:Y:S01]  /*3600*/  FADD.FTZ R13, -R8.reuse, R13 ;  /* 0x0000000d080d7221 */ /* 0x044fe20000010100 */
[----:B-----5:R-:W-:-:S02]  /*3610*/  FADD.FTZ R15, -R8, R15 ;  /* 0x0000000f080f7221 */ /* 0x020fc40000010100 */
[----:B------:R-:W-:Y:S01]  /*3620*/  FADD.FTZ R7, R7, R18 ;  /* 0x0000001207077221 */ /* 0x000fe20000010000 */
[----:B------:R-:W-:Y:S01]  /*3630*/  FMUL.FTZ R13, R13, 1.4426950216293334961 ;  /* 0x3fb8aa3b0d0d7820 */ /* 0x000fe20000410000 */
[----:B------:R-:W1:Y:S01]  /*3640*/  MUFU.EX2 R24, R23 ;  /* 0x0000001700187308 */ /* 0x000e620000000800 */
[----:B0-----:R-:W0:Y:S01]  /*3650*/  LDS R21, [R9+0x1a00] ;  /* 0x001a000009157984 */ /* 0x001e220000000800 */
[----:B------:R-:W-:Y:S01]  /*3660*/  FADD.FTZ R7, R7, R20 ;  /* 0x0000001407077221 */ /* 0x000fe20000010000 */
[----:B------:R-:W-:Y:S02]  /*3670*/  FMUL.FTZ R15, R15, 1.4426950216293334961 ;  /* 0x3fb8aa3b0f0f7820 */ /* 0x000fe40000410000 */
[----:B------:R-:W-:Y:S03]  /*3680*/  STS [R9+-0x200], R14 ;  /* 0xfffe000e09007388 */ /* 0x000fe60000000800 */
[----:B------:R-:W2:Y:S01]  /*3690*/  MUFU.EX2 R26, R25 ;  /* 0x00000019001a7308 */ /* 0x000ea20000000800 */
[----:B---3--:R-:W-:Y:S01]  /*36a0*/  FADD.FTZ R7, R7, R22 ;  /* 0x0000001607077221 */ /* 0x008fe20000010000 */
[----:B------:R-:W-:Y:S04]  /*36b0*/  STS [R9+0x200], R20 ;  /* 0x0002001409007388 */ /* 0x000fe80000000800 */
[----:B------:R-:W-:Y:S02]  /*36c0*/  STS [R9+0x400], R22 ;  /* 0x0004001609007388 */ /* 0x000fe40000000800 */
[----:B------:R-:W3:Y:S01]  /*36d0*/  MUFU.EX2 R28, R27 ;  /* 0x0000001b001c7308 */ /* 0x000ee20000000800 */
[----:B-1----:R-:W-:Y:S01]  /*36e0*/  FADD.FTZ R7, R7, R24 ;  /* 0x0000001807077221 */ /* 0x002fe20000010000 */
[----:B------:R-:W-:Y:S01]  /*36f0*/  FADD.FTZ R17, -R8, R17 ;  /* 0x0000001108117221 */ /* 0x000fe20000010100 */
[----:B------:R-:W-:Y:S03]  /*3700*/  STS [R9+0x600], R24 ;  /* 0x0006001809007388 */ /* 0x000fe60000000800 */
[----:B------:R-:W-:-:S02]  /*3710*/  FMUL.FTZ R17, R17, 1.4426950216293334961 ;  /* 0x3fb8aa3b11117820 */ /* 0x000fc40000410000 */
[----:B------:R-:W1:Y:S01]  /*3720*/  MUFU.EX2 R30, R13 ;  /* 0x0000000d001e7308 */ /* 0x000e620000000800 */
[----:B--2---:R-:W-:Y:S01]  /*3730*/  FADD.FTZ R7, R7, R26 ;  /* 0x0000001a07077221 */ /* 0x004fe20000010000 */
[----:B------:R-:W-:Y:S06]  /*3740*/  STS [R9+0x800], R26 ;  /* 0x0008001a09007388 */ /* 0x000fec0000000800 */
[----:B------:R-:W2:Y:S01]  /*3750*/  MUFU.EX2 R32, R15 ;  /* 0x0000000f00207308 */ /* 0x000ea20000000800 */
[----:B---3--:R-:W-:Y:S01]  /*3760*/  FADD.FTZ R7, R7, R28 ;  /* 0x0000001c07077221 */ /* 0x008fe20000010000 */
[----:B----4-:R-:W-:Y:S01]  /*3770*/  FADD.FTZ R19, -R8, R19 ;  /* 0x0000001308137221 */ /* 0x010fe20000010100 */
[----:B------:R-:W-:Y:S03]  /*3780*/  STS [R9+0xa00], R28 ;  /* 0x000a001c09007388 */ /* 0x000fe60000000800 */
[----:B------:R-:W-:-:S02]  /*3790*/  FMUL.FTZ R19, R19, 1.4426950216293334961 ;  /* 0x3fb8aa3b13137820 */ /* 0x000fc40000410000 */
[----:B------:R-:W3:Y:S01]  /*37a0*/  MUFU.EX2 R34, R29 ;  /* 0x0000001d00227308 */ /* 0x000ee20000000800 */
[----:B-1----:R-:W-:Y:S01]  /*37b0*/  FADD.FTZ R7, R7, R30 ;  /* 0x0000001e07077221 */ /* 0x002fe20000010000 */
[----:B0-----:R-:W-:Y:S01]  /*37c0*/  FADD.FTZ R21, -R8, R21 ;  /* 0x0000001508157221 */ /* 0x001fe20000010100 */
[----:B------:R-:W-:Y:S03]  /*37d0*/  STS [R9+0xc00], R30 ;  /* 0x000c001e09007388 */ /* 0x000fe60000000800 */
[----:B------:R-:W-:Y:S02]  /*37e0*/  FMUL.FTZ R21, R21, 1.4426950216293334961 ;  /* 0x3fb8aa3b15157820 */ /* 0x000fe40000410000 */
[----:B------:R-:W0:Y:S01]  /*37f0*/  MUFU.EX2 R36, R31 ;  /* 0x0000001f00247308 */ /* 0x000e220000000800 */
[----:B--2---:R-:W-:Y:S01]  /*3800*/  FADD.FTZ R7, R7, R32 ;  /* 0x0000002007077221 */ /* 0x004fe20000010000 */
[----:B------:R-:W-:Y:S06]  /*3810*/  STS [R9+0xe00], R32 ;  /* 0x000e002009007388 */ /* 0x000fec0000000800 */
[----:B------:R-:W1:Y:S01]  /*3820*/  MUFU.EX2 R38, R33 ;  /* 0x0000002100267308 */ /* 0x000e620000000800 */
[----:B---3--:R-:W-:Y:S01]  /*3830*/  FADD.FTZ R7, R7, R34 ;  /* 0x0000002207077221 */ /* 0x008fe20000010000 */
        /* <DEDUP_REMOVED lines=14> */
[----:B0-----:R-:W-:Y:S01]  /*3920*/  IADD3 R9, PT, PT, R9, 0x2000, RZ ;  /* 0x0000200009097810 */ /* 0x001fe20007ffe0ff */
[----:B------:R-:W-:Y:S06]  /*3930*/  @!P1 BRA `(.L_x_510) ;  /* 0xfffffff800709947 */ /* 0x000fec000383ffff */
.L_x_509:
[----:B------:R-:W-:Y:S05]  /*3940*/  BSYNC.RECONVERGENT B1 ;  /* 0x0000000000017941 */ /* 0x000fea0003800200 */
.L_x_508:
        /* <DEDUP_REMOVED lines=8> */
[----:B------:R-:W5:Y:S04]  /*39d0*/  LDS R15, [R9] ;  /* 0x00000000090f7984 */ /* 0x000f680000000800 */
[----:B------:R-:W1:Y:S04]  /*39e0*/  LDS R17, [R9+0x200] ;  /* 0x0002000009117984 */ /* 0x000e680000000800 */
[----:B------:R-:W1:Y:S04]  /*39f0*/  LDS R19, [R9+0x400] ;  /* 0x0004000009137984 */ /* 0x000e680000000800 */
[----:B------:R-:W1:Y:S04]  /*3a00*/  LDS R21, [R9+0x600] ;  /* 0x0006000009157984 */ /* 0x000e680000000800 */
[----:B----4-:R-:W4:Y:S04]  /*3a10*/  LDS R23, [R9+0x800] ;  /* 0x0008000009177984 */ /* 0x010f280000000800 */
[----:B---3--:R-:W3:Y:S01]  /*3a20*/  LDS R25, [R9+0xa00] ;  /* 0x000a000009197984 */ /* 0x008ee20000000800 */
[----:B0-----:R-:W-:-:S04]  /*3a30*/  FADD.FTZ R11, -R8, R11 ;  /* 0x0000000b080b7221 */ /* 0x001fc80000010100 */
[----:B------:R-:W-:Y:S01]  /*3a40*/  FMUL.FTZ R11, R11, 1.4426950216293334961 ;  /* 0x3fb8aa3b0b0b7820 */ /* 0x000fe20000410000 */
[----:B--2---:R-:W-:-:S03]  /*3a50*/  FADD.FTZ R13, -R8, R13 ;  /* 0x0000000d080d7221 */ /* 0x004fc60000010100 */
        /* <DEDUP_REMOVED lines=11> */
[----:B------:R-:W-:Y:S01]  /*3b10*/  FMUL.FTZ R21, R21, 1.4426950216293334961 ;  /* 0x3fb8aa3b15157820 */ /* 0x000fe20000410000 */
[C---:B----4-:R-:W-:Y:S01]  /*3b20*/  FADD.FTZ R23, -R8.reuse, R23 ;  /* 0x0000001708177221 */ /* 0x050fe20000010100 */
[----:B0-----:R-:W-:Y:S01]  /*3b30*/  FADD.FTZ R7, R7, R12 ;  /* 0x0000000c07077221 */ /* 0x001fe20000010000 */
[----:B---3--:R-:W-:Y:S01]  /*3b40*/  FADD.FTZ R25, -R8, R25 ;  /* 0x0000001908197221 */ /* 0x008fe20000010100 */
[----:B------:R-:W-:Y:S01]  /*3b50*/  STS [R9+-0x400], R12 ;  /* 0xfffc000c09007388 */ /* 0x000fe20000000800 */
[----:B------:R-:W-:Y:S02]  /*3b60*/  FMUL.FTZ R23, R23, 1.4426950216293334961 ;  /* 0x3fb8aa3b17177820 */ /* 0x000fe40000410000 */
[----:B------:R-:W0:Y:S01]  /*3b70*/  MUFU.EX2 R20, R17 ;  /* 0x0000001100147308 */ /* 0x000e220000000800 */
[----:B-1----:R-:W-:Y:S01]  /*3b80*/  FADD.FTZ R7, R7, R14 ;  /* 0x0000000e07077221 */ /* 0x002fe20000010000 */
[----:B------:R-:W-:Y:S01]  /*3b90*/  FMUL.FTZ R25, R25, 1.4426950216293334961 ;  /* 0x3fb8aa3b19197820 */ /* 0x000fe20000410000 */
[----:B------:R-:W-:Y:S05]  /*3ba0*/  STS [R9+-0x200], R14 ;  /* 0xfffe000e09007388 */ /* 0x000fea0000000800 */
        /* <DEDUP_REMOVED lines=17> */
.L_x_512:
[----:B------:R-:W-:Y:S05]  /*3cc0*/  BSYNC.RECONVERGENT B1 ;  /* 0x0000000000017941 */ /* 0x000fea0003800200 */
.L_x_511:
[----:B------:R-:W-:-:S13]  /*3cd0*/  ISETP.LT.OR P0, PT, R10, UR46, P0 ;  /* 0x0000002e0a007c0c */ /* 0x000fda0008701670 */
[----:B------:R-:W-:Y:S05]  /*3ce0*/  @!P0 BRA `(.L_x_503) ;  /* 0x0000000400e48947 */ /* 0x000fea0003800000 */
[----:B------:R-:W0:Y:S04]  /*3cf0*/  LDS R11, [R9+-0x400] ;  /* 0xfffc0000090b7984 */ /* 0x000e280000000800 */
[----:B------:R-:W2:Y:S04]  /*3d00*/  LDS R13, [R9+-0x200] ;  /* 0xfffe0000090d7984 */ /* 0x000ea80000000800 */
[----:B------:R-:W5:Y:S04]  /*3d10*/  LDS R15, [R9] ;  /* 0x00000000090f7984 */ /* 0x000f680000000800 */
[----:B------:R-:W1:Y:S01]  /*3d20*/  LDS R17, [R9+0x200] ;  /* 0x0002000009117984 */ /* 0x000e620000000800 */
[C---:B0-----:R-:W-:Y:S01]  /*3d30*/  FADD.FTZ R11, -R8.reuse, R11 ;  /* 0x0000000b080b7221 */ /* 0x041fe20000010100 */
[----:B--2---:R-:W-:-:S03]  /*3d40*/  FADD.FTZ R13, -R8, R13 ;  /* 0x0000000d080d7221 */ /* 0x004fc60000010100 */
[----:B------:R-:W-:Y:S01]  /*3d50*/  FMUL.FTZ R11, R11, 1.4426950216293334961 ;  /* 0x3fb8aa3b0b0b7820 */ /* 0x000fe20000410000 */
[C---:B-----5:R-:W-:Y:S01]  /*3d60*/  FADD.FTZ R15, -R8.reuse, R15 ;  /* 0x0000000f080f7221 */ /* 0x060fe20000010100 */
[----:B------:R-:W-:Y:S02]  /*3d70*/  FMUL.FTZ R13, R13, 1.4426950216293334961 ;  /* 0x3fb8aa3b0d0d7820 */ /* 0x000fe40000410000 */
[----:B------:R-:W0:Y:S01]  /*3d80*/  MUFU.EX2 R10, R11 ;  /* 0x0000000b000a7308 */ /* 0x000e220000000800 */
[----:B-1----:R-:W-:Y:S01]  /*3d90*/  FADD.FTZ R17, -R8, R17 ;  /* 0x0000001108117221 */ /* 0x002fe20000010100 */
[----:B------:R-:W-:-:S03]  /*3da0*/  FMUL.FTZ R15, R15, 1.4426950216293334961 ;  /* 0x3fb8aa3b0f0f7820 */ /* 0x000fc60000410000 */
[----:B------:R-:W-:-:S03]  /*3db0*/  FMUL.FTZ R17, R17, 1.4426950216293334961 ;  /* 0x3fb8aa3b11117820 */ /* 0x000fc60000410000 */
[----:B------:R-:W1:Y:S08]  /*3dc0*/  MUFU.EX2 R12, R13 ;  /* 0x0000000d000c7308 */ /* 0x000e700000000800 */
[----:B------:R-:W2:Y:S01]  /*3dd0*/  MUFU.EX2 R8, R15 ;  /* 0x0000000f00087308 */ /* 0x000ea20000000800 */
[----:B0-----:R0:W-:Y:S01]  /*3de0*/  STS [R9+-0x400], R10 ;  /* 0xfffc000a09007388 */ /* 0x0011e20000000800 */
[----:B------:R-:W-:-:S06]  /*3df0*/  FADD.FTZ R7, R7, R10 ;  /* 0x0000000a07077221 */ /* 0x000fcc0000010000 */
[----:B------:R-:W5:Y:S01]  /*3e00*/  MUFU.EX2 R14, R17 ;  /* 0x00000011000e7308 */ /* 0x000f620000000800 */
[----:B-1----:R0:W-:Y:S01]  /*3e10*/  STS [R9+-0x200], R12 ;  /* 0xfffe000c09007388 */ /* 0x0021e20000000800 */
[----:B------:R-:W-:-:S03]  /*3e20*/  FADD.FTZ R7, R7, R12 ;  /* 0x0000000c07077221 */ /* 0x000fc60000010000 */
[----:B--2---:R0:W-:Y:S01]  /*3e30*/  STS [R9], R8 ;  /* 0x0000000809007388 */ /* 0x0041e20000000800 */
[----:B------:R-:W-:-:S03]  /*3e40*/  FADD.FTZ R7, R7, R8 ;  /* 0x0000000807077221 */ /* 0x000fc60000010000 */
[----:B-----5:R0:W-:Y:S01]  /*3e50*/  STS [R9+0x200], R14 ;  /* 0x0002000e09007388 */ /* 0x0201e20000000800 */
[----:B------:R-:W-:Y:S01]  /*3e60*/  FADD.FTZ R7, R7, R14 ;  /* 0x0000000e07077221 */ /* 0x000fe20000010000 */
[----:B------:R-:W-:Y:S06]  /*3e70*/  BRA `(.L_x_503) ;  /* 0x0000000400807947 */ /* 0x000fec0003800000 */
.L_x_504:
[----:B------:R-:W-:Y:S01]  /*3e80*/  IMAD.MOV.U32 R14, RZ, RZ, 0x80 ;  /* 0x00000080ff0e7424 */ /* 0x000fe200078e00ff */
        /* <DEDUP_REMOVED lines=8> */
[----:B------:R-:W-:-:S12]  /*3f10*/  HFMA2 R7, -RZ, RZ, 0, 0 ;  /* 0x00000000ff077431 */ /* 0x000fd800000001ff */
[----:B------:R-:W-:Y:S05]  /*3f20*/  @!P1 BRA `(.L_x_514) ;  /* 0x00000000006c9947 */ /* 0x000fea0003800000 */
[----:B------:R-:W-:Y:S02]  /*3f30*/  IADD3 R15, PT, PT, R15, 0xa0, RZ ;  /* 0x000000a00f0f7810 */ /* 0x000fe40007ffe0ff */
[----:B------:R-:W-:Y:S02]  /*3f40*/  LEA.HI R7, R12, 0x1, RZ, 0x19 ;  /* 0x000000010c077811 */ /* 0x000fe400078fc8ff */
[----:B------:R-:W-:Y:S02]  /*3f50*/  IADD3 R17, P1, P2, R10, UR48, R5 ;  /* 0x000000300a117c10 */ /* 0x000fe4000fa3e005 */
[----:B------:R-:W-:Y:S02]  /*3f60*/  LEA R15, R20, R15, 0x18 ;  /* 0x0000000f140f7211 */ /* 0x000fe400078ec0ff */
[----:B------:R-:W-:Y:S01]  /*3f70*/  LOP3.LUT R10, R7, 0x3, RZ, 0xc0, !PT ;  /* 0x00000003070a7812 */ /* 0x000fe200078ec0ff */
[----:B------:R-:W-:Y:S01]  /*3f80*/  IMAD.MOV.U32 R7, RZ, RZ, RZ ;  /* 0x000000ffff077224 */ /* 0x000fe200078e00ff */
[----:B------:R-:W-:-:S02]  /*3f90*/  IADD3.X R11, PT, PT, R18, R11, RZ, P1, P2 ;  /* 0x0000000b120b7210 */ /* 0x000fc40000fe44ff */
[----:B------:R-:W-:Y:S02]  /*3fa0*/  MOV R9, R5 ;  /* 0x0000000500097202 */ /* 0x000fe40000000f00 */
[----:B------:R-:W-:Y:S02]  /*3fb0*/  IADD3 R12, PT, PT, R15, R4, RZ ;  /* 0x000000040f0c7210 */ /* 0x000fe40007ffe0ff */
[----:B------:R-:W-:-:S07]  /*3fc0*/  IADD3 R13, PT, PT, -R10, RZ, RZ ;  /* 0x000000ff0a0d7210 */ /* 0x000fce0007ffe1ff */
.L_x_515:
[----:B------:R-:W-:-:S06]  /*3fd0*/  IMAD.MOV.U32 R10, RZ, RZ, R17 ;  /* 0x000000ffff0a7224 */ /* 0x000fcc00078e0011 */
[----:B------:R2:W5:Y:S01]  /*3fe0*/  LDG.E.U8 R10, desc[UR36][R10.64] ;  /* 0x000000240a0a7981 */ /* 0x000562000c1e1100 */
[----:B------:R-:W-:Y:S01]  /*3ff0*/  HFMA2 R14, -RZ, RZ, 0, 0 ;  /* 0x00000000ff0e7431 */ /* 0x000fe200000001ff */
[----:B------:R-:W-:Y:S02]  /*4000*/  IADD3 R13, PT, PT, R13, 0x1, RZ ;  /* 0x000000010d0d7810 */ /* 0x000fe40007ffe0ff */
[----:B------:R-:W-:Y:S02]  /*4010*/  IADD3 R17, P2, PT, R17, 0x80, RZ ;  /* 0x0000008011117810 */ /* 0x000fe40007f5e0ff */
[----:B------:R-:W-:-:S03]  /*4020*/  IADD3 R9, PT, PT, R9, 0x80, RZ ;  /* 0x0000008009097810 */ /* 0x000fc60007ffe0ff */
[----:B--2---:R-:W-:Y:S01]  /*4030*/  IMAD.X R11, RZ, RZ, R11, P2 ;  /* 0x000000ffff0b7224 */ /* 0x004fe200010e060b */
[----:B-----5:R-:W-:-:S13]  /*4040*/  ISETP.NE.AND P1, PT, R10, RZ, PT ;  /* 0x000000ff0a00720c */ /* 0x020fda0003f25270 */
        /* <DEDUP_REMOVED lines=9> */
.L_x_514:
[----:B------:R-:W-:Y:S05]  /*40e0*/  BSYNC.RECONVERGENT B1 ;  /* 0x0000000000017941 */ /* 0x000fea0003800200 */
.L_x_513:
[----:B------:R-:W-:Y:S05]  /*40f0*/  @!P0 BRA `(.L_x_503) ;  /* 0x0000000000e08947 */ /* 0x000fea0003800000 */
[----:B------:R-:W2:Y:S01]  /*4100*/  S2R R12, SR_CgaCtaId ;  /* 0x00000000000c7919 */ /* 0x000ea20000008800 */
[----:B------:R-:W5:Y:S01]  /*4110*/  LDCU.64 UR6, c[0x0][0x420] ;  /* 0x00008400ff0677ac */ /* 0x000f620008000a00 */
[----:B------:R-:W-:Y:S01]  /*4120*/  MOV R10, 0x400 ;  /* 0x00000400000a7802 */ /* 0x000fe20000000f00 */
[----:B------:R-:W-:-:S03]  /*4130*/  USHF.L.U32 UR4, UR9, 0x2, URZ ;  /* 0x0000000209047899 */ /* 0x000fc600080006ff */
[----:B------:R-:W-:-:S03]  /*4140*/  IADD3 R11, PT, PT, R10, 0xa0, RZ ;  /* 0x000000a00a0b7810 */ /* 0x000fc60007ffe0ff */
[----:B------:R-:W-:Y:S02]  /*4150*/  LEA R10, R9, -UR4, 0x2 ;  /* 0x80000004090a7c11 */ /* 0x000fe4000f8e10ff */
[----:B-----5:R-:W-:-:S04]  /*4160*/  MOV R14, UR6 ;  /* 0x00000006000e7c02 */ /* 0x020fc80008000f00 */
[----:B------:R-:W-:-:S04]  /*4170*/  IADD3 R14, P0, P1, R14, UR48, R9 ;  /* 0x000000300e0e7c10 */ /* 0x000fc8000f91e009 */
[----:B------:R-:W-:Y:S02]  /*4180*/  IADD3 R14, P2, PT, R14, 0x100, RZ ;  /* 0x000001000e0e7810 */ /* 0x000fe40007f5e0ff */
[----:B--2---:R-:W-:Y:S02]  /*4190*/  LEA R13, R12, R11, 0x18 ;  /* 0x0000000b0c0d7211 */ /* 0x004fe400078ec0ff */
[----:B------:R-:W-:Y:S02]  /*41a0*/  IADD3.X R11, PT, PT, R18, UR7, RZ, P0, P1 ;  /* 0x00000007120b7c10 */ /* 0x000fe400087e24ff */
[----:B------:R-:W-:-:S03]  /*41b0*/  IADD3 R12, PT, PT, R10, 0x400, R13 ;  /* 0x000004000a0c7810 */ /* 0x000fc60007ffe00d */
[----:B------:R-:W-:-:S07]  /*41c0*/  IMAD.X R11, RZ, RZ, R11, P2 ;  /* 0x000000ffff0b7224 */ /* 0x000fce00010e060b */
.L_x_516:
[----:B------:R-:W-:-:S05]  /*41d0*/  MOV R10, R14 ;  /* 0x0000000e000a7202 */ /* 0x000fca0000000f00 */
[----:B------:R-:W2:Y:S04]  /*41e0*/  LDG.E.U8 R15, desc[UR36][R10.64+-0x100] ;  /* 0xffff00240a0f7981 */ /* 0x000ea8000c1e1100 */
[----:B------:R-:W5:Y:S04]  /*41f0*/  LDG.E.U8 R13, desc[UR36][R10.64+-0x80] ;  /* 0xffff80240a0d7981 */ /* 0x000f68000c1e1100 */
[----:B------:R-:W3:Y:S04]  /*4200*/  LDG.E.U8 R14, desc[UR36][R10.64] ;  /* 0x000000240a0e7981 */ /* 0x000ee8000c1e1100 */
[----:B------:R-:W4:Y:S01]  /*4210*/  LDG.E.U8 R17, desc[UR36][R10.64+0x80] ;  /* 0x000080240a117981 */ /* 0x000f22000c1e1100 */
[----:B------:R-:W-:-:S02]  /*4220*/  IADD3 R9, PT, PT, R9, 0x200, RZ ;  /* 0x0000020009097810 */ /* 0x000fc40007ffe0ff */
[----:B--2---:R-:W-:Y:S02]  /*4230*/  ISETP.NE.AND P0, PT, R15, RZ, PT ;  /* 0x000000ff0f00720c */ /* 0x004fe40003f05270 */
[----:B-----5:R-:W-:Y:S02]  /*4240*/  ISETP.NE.AND P1, PT, R13, RZ, PT ;  /* 0x000000ff0d00720c */ /* 0x020fe40003f25270 */
[----:B---3--:R-:W-:Y:S02]  /*4250*/  ISETP.NE.AND P2, PT, R14, RZ, PT ;  /* 0x000000ff0e00720c */ /* 0x008fe40003f45270 */
[----:B----4-:R-:W-:-:S07]  /*4260*/  ISETP.NE.AND P3, PT, R17, RZ, PT ;  /* 0x000000ff1100720c */ /* 0x010fce0003f65270 */
[----:B------:R-:W0:Y:S04]  /*4270*/  @!P0 LDS R13, [R12+-0x400] ;  /* 0xfffc00000c0d8984 */ /* 0x000e280000000800 */
[----:B------:R-:W2:Y:S04]  /*4280*/  @!P1 LDS R15, [R12+-0x200] ;  /* 0xfffe00000c0f9984 */ /* 0x000ea80000000800 */
[----:B------:R-:W3:Y:S04]  /*4290*/  @!P2 LDS R19, [R12] ;  /* 0x000000000c13a984 */ /* 0x000ee80000000800 */
[----:B------:R-:W4:Y:S01]  /*42a0*/  @!P3 LDS R21, [R12+0x200] ;  /* 0x000200000c15b984 */ /* 0x000f220000000800 */
[----:B0-----:R-:W-:Y:S01]  /*42b0*/  @!P0 FADD.FTZ R14, -R8, R13 ;  /* 0x0000000d080e8221 */ /* 0x001fe20000010100 */
[----:B------:R-:W-:-:S03]  /*42c0*/  HFMA2 R13, -RZ, RZ, 0, 0 ;  /* 0x00000000ff0d7431 */ /* 0x000fc600000001ff */
[----:B------:R-:W-:Y:S01]  /*42d0*/  @!P0 FMUL.FTZ R14, R14, 1.4426950216293334961 ;  /* 0x3fb8aa3b0e0e8820 */ /* 0x000fe20000410000 */
[C---:B--2---:R-:W-:Y:S01]  /*42e0*/  @!P1 FADD.FTZ R17, -R8.reuse, R15 ;  /* 0x0000000f08119221 */ /* 0x044fe20000010100 */
[----:B------:R-:W-:Y:S01]  /*42f0*/  MOV R15, RZ ;  /* 0x000000ff000f7202 */ /* 0x000fe20000000f00 */
[C---:B---3--:R-:W-:Y:S02]  /*4300*/  @!P2 FADD.FTZ R18, -R8.reuse, R19 ;  /* 0x000000130812a221 */ /* 0x048fe40000010100 */
[----:B------:R-:W-:Y:S01]  /*4310*/  @!P1 FMUL.FTZ R17, R17, 1.4426950216293334961 ;  /* 0x3fb8aa3b11119820 */ /* 0x000fe20000410000 */
[----:B------:R-:W-:Y:S01]  /*4320*/  IMAD.MOV.U32 R19, RZ, RZ, RZ ;  /* 0x000000ffff137224 */ /* 0x000fe200078e00ff */
[----:B------:R-:W0:Y:S01]  /*4330*/  @!P0 MUFU.EX2 R13, R14 ;  /* 0x0000000e000d8308 */ /* 0x000e220000000800 */
[----:B----4-:R-:W-:Y:S01]  /*4340*/  @!P3 FADD.FTZ R20, -R8, R21 ;  /* 0x000000150814b221 */ /* 0x010fe20000010100 */
[----:B------:R-:W-:Y:S02]  /*4350*/  HFMA2 R21, -RZ, RZ, 0, 0 ;  /* 0x00000000ff157431 */ /* 0x000fe400000001ff */
[----:B------:R-:W-:Y:S01]  /*4360*/  @!P2 FMUL.FTZ R18, R18, 1.4426950216293334961 ;  /* 0x3fb8aa3b1212a820 */ /* 0x000fe20000410000 */
[----:B------:R-:W-:Y:S01]  /*4370*/  ISETP.GE.AND P0, PT, R9, UR46, PT ;  /* 0x0000002e09007c0c */ /* 0x000fe2000bf06270 */
[----:B------:R-:W-:-:S02]  /*4380*/  @!P3 FMUL.FTZ R20, R20, 1.4426950216293334961 ;  /* 0x3fb8aa3b1414b820 */ /* 0x000fc40000410000 */
[----:B------:R-:W2:Y:S08]  /*4390*/  @!P1 MUFU.EX2 R15, R17 ;  /* 0x00000011000f9308 */ /* 0x000eb00000000800 */
[----:B------:R2:W3:Y:S01]  /*43a0*/  @!P2 MUFU.EX2 R19, R18 ;  /* 0x000000120013a308 */ /* 0x0004e20000000800 */
[----:B0-----:R-:W-:Y:S01]  /*43b0*/  FADD.FTZ R14, R13, R7 ;  /* 0x000000070d0e7221 */ /* 0x001fe20000010000 */
[----:B------:R-:W-:Y:S06]  /*43c0*/  STS [R12+-0x400], R13 ;  /* 0xfffc000d0c007388 */ /* 0x000fec0000000800 */
[----:B------:R-:W0:Y:S01]  /*43d0*/  @!P3 MUFU.EX2 R21, R20 ;  /* 0x000000140015b308 */ /* 0x000e220000000800 */
[----:B--2---:R-:W-:Y:S01]  /*43e0*/  FADD.FTZ R18, R14, R15 ;  /* 0x0000000f0e127221 */ /* 0x004fe20000010000 */
[----:B------:R-:W-:Y:S01]  /*43f0*/  IADD3 R14, P1, PT, R10, 0x200, RZ ;  /* 0x000002000a0e7810 */ /* 0x000fe20007f3e0ff */
[----:B------:R-:W-:Y:S03]  /*4400*/  STS [R12+-0x200], R15 ;  /* 0xfffe000f0c007388 */ /* 0x000fe60000000800 */
[----:B------:R-:W-:Y:S01]  /*4410*/  IADD3.X R11, PT, PT, RZ, R11, RZ, P1, !PT ;  /* 0x0000000bff0b7210 */ /* 0x000fe20000ffe4ff */
[----:B---3--:R-:W-:Y:S01]  /*4420*/  FADD.FTZ R18, R18, R19 ;  /* 0x0000001312127221 */ /* 0x008fe20000010000 */
[----:B------:R-:W-:Y:S04]  /*4430*/  STS [R12], R19 ;  /* 0x000000130c007388 */ /* 0x000fe80000000800 */
[----:B0-----:R0:W-:Y:S01]  /*4440*/  STS [R12+0x200], R21 ;  /* 0x000200150c007388 */ /* 0x0011e20000000800 */
[----:B------:R-:W-:Y:S01]  /*4450*/  FADD.FTZ R7, R18, R21 ;  /* 0x0000001512077221 */ /* 0x000fe20000010000 */
[----:B0-----:R-:W-:Y:S01]  /*4460*/  VIADD R12, R12, 0x800 ;  /* 0x000008000c0c7836 */ /* 0x001fe20000000000 */
[----:B------:R-:W-:Y:S06]  /*4470*/  @!P0 BRA `(.L_x_516) ;  /* 0xfffffffc00548947 */ /* 0x000fec000383ffff */
.L_x_503:
[----:B------:R-:W-:Y:S05]  /*4480*/  BSYNC.RECONVERGENT B0 ;  /* 0x0000000000007941 */ /* 0x000fea0003800200 */
.L_x_502:
        /* <DEDUP_REMOVED lines=10> */
[----:B0-----:R-:W-:Y:S02]  /*4530*/  FADD.FTZ R10, R9, R10 ;  /* 0x0000000a090a7221 */ /* 0x001fe40000010000 */
[----:B------:R-:W0:Y:S03]  /*4540*/  LDC R9, c[0x0][0x3f4] ;  /* 0x0000fd00ff097b82 */ /* 0x000e260000000800 */
[----:B------:R-:W5:Y:S02]  /*4550*/  SHFL.BFLY PT, R11, R10, 0x2, 0x1f ;  /* 0x0c401f000a0b7f89 */ /* 0x000f6400000e0000 */
[----:B-----5:R-:W-:-:S05]  /*4560*/  FADD.FTZ R11, R10, R11 ;  /* 0x0000000b0a0b7221 */ /* 0x020fca0000010000 */
[----:B------:R-:W5:Y:S02]  /*4570*/  SHFL.BFLY PT, R12, R11, 0x1, 0x1f ;  /* 0x0c201f000b0c7f89 */ /* 0x000f6400000e0000 */
[----:B-----5:R-:W-:-:S05]  /*4580*/  FADD.FTZ R12, R11, R12 ;  /* 0x0000000c0b0c7221 */ /* 0x020fca0000010000 */
[----:B------:R0:W-:Y:S01]  /*4590*/  @!P0 STS [R3+0x10], R12 ;  /* 0x0000100c03008388 */ /* 0x0001e20000000800 */
[----:B------:R-:W-:Y:S01]  /*45a0*/  BAR.SYNC.DEFER_BLOCKING 0x0 ;  /* 0x0000000000007b1d */ /* 0x000fe20000010000 */
[----:B--2---:R-:W-:Y:S02]  /*45b0*/  ISETP.NE.AND P0, PT, RZ, UR8, PT ;  /* 0x00000008ff007c0c */ /* 0x004fe4000bf05270 */
[----:B0-----:R-:W-:-:S03]  /*45c0*/  IADD3 R3, PT, PT, R9, 0x4, RZ ;  /* 0x0000000409037810 */ /* 0x001fc60007ffe0ff */
[----:B------:R0:W2:Y:S01]  /*45d0*/  @!P1 LDS R12, [R6+0x10] ;  /* 0x00001000060c9984 */ /* 0x0000a20000000800 */
[----:B------:R-:W-:Y:S02]  /*45e0*/  ISETP.GE.AND P1, PT, R5, UR46, PT ;  /* 0x0000002e05007c0c */ /* 0x000fe4000bf26270 */
[----:B0-----:R-:W-:-:S04]  /*45f0*/  SHF.R.S32.HI R6, RZ, 0x1f, R3 ;  /* 0x0000001fff067819 */ /* 0x001fc80000011403 */
[----:B------:R-:W-:-:S04]  /*4600*/  LEA.HI R6, R6, R3, RZ, 0x2 ;  /* 0x0000000306067211 */ /* 0x000fc800078f10ff */
[----:B------:R-:W-:Y:S01]  /*4610*/  SHF.L.U32 R6, R6, 0x2, RZ ;  /* 0x0000000206067819 */ /* 0x000fe200000006ff */
        /* <DEDUP_REMOVED lines=10> */
[----:B------:R-:W5:Y:S01]  /*46c0*/  LDCU UR6, c[0x0][0x3f4] ;  /* 0x00007e80ff0677ac */ /* 0x000f620008000800 */
[----:B--2---:R-:W-:-:S04]  /*46d0*/  UIMAD UR40, UR40, UR4, UR5 ;  /* 0x00000004282872a4 */ /* 0x004fc8000f8e0205 */
[----:B-----5:R-:W-:-:S04]  /*46e0*/  UIMAD UR4, UR40, UR6, URZ ;  /* 0x00000006280472a4 */ /* 0x020fc8000f8e02ff */
[----:B------:R-:W-:-:S12]  /*46f0*/  USHF.R.S32.HI UR5, URZ, 0x1f, UR4 ;  /* 0x0000001fff057899 */ /* 0x000fd80008011404 */
.L_x_517:
[----:B------:R-:W-:Y:S01]  /*4700*/  BSSY.RECONVERGENT B0, `(.L_x_518) ;  /* 0x0000065000007945 */ /* 0x000fe20003800200 */
[----:B------:R-:W-:-:S03]  /*4710*/  LOP3.LUT R39, R6, 0xfffffff0, RZ, 0xc0, !PT ;  /* 0xfffffff006277812 */ /* 0x000fc600078ec0ff */
        /* <DEDUP_REMOVED lines=10> */
[----:B------:R-:W2:Y:S01]  /*47c0*/  S2UR UR7, SR_CgaCtaId ;  /* 0x00000000000779c3 */ /* 0x000ea20000008800 */
[----:B------:R-:W5:Y:S01]  /*47d0*/  LDCU.64 UR10, c[0x0][0x480] ;  /* 0x00009000ff0a77ac */ /* 0x000f620008000a00 */
[----:B------:R-:W-:Y:S02]  /*47e0*/  LEA.HI R3, R3, 0x1, RZ, 0x19 ;  /* 0x0000000103037811 */ /* 0x000fe400078fc8ff */
[----:B------:R-:W-:Y:S01]  /*47f0*/  IADD3 R10, P2, PT, R5, UR4, RZ ;  /* 0x00000004050a7c10 */ /* 0x000fe2000ff5e0ff */
[----:B------:R-:W-:Y:S01]  /*4800*/  UMOV UR6, 0x400 ;  /* 0x0000040000067882 */ /* 0x000fe20000000000 */
[----:B------:R-:W-:Y:S01]  /*4810*/  SHF.L.U32 R12, R2, 0x1, RZ ;  /* 0x00000001020c7819 */ /* 0x000fe200000006ff */
[----:B------:R-:W-:Y:S01]  /*4820*/  UIADD3 UR6, UPT, UPT, UR6, 0xa0, URZ ;  /* 0x000000a006067890 */ /* 0x000fe2000fffe0ff */
[C---:B------:R-:W-:Y:S01]  /*4830*/  IMAD.SHL.U32 R6, R3.reuse, 0x80, RZ ;  /* 0x0000008003067824 */ /* 0x040fe200078e00ff */
[----:B------:R-:W-:Y:S02]  /*4840*/  LOP3.LUT R3, R3, 0x3, RZ, 0xc0, !PT ;  /* 0x0000000303037812 */ /* 0x000fe400078ec0ff */
[----:B------:R-:W-:-:S02]  /*4850*/  IADD3.X R7, PT, PT, RZ, UR5, RZ, P2, !PT ;  /* 0x00000005ff077c10 */ /* 0x000fc400097fe4ff */
[----:B------:R-:W-:Y:S01]  /*4860*/  LOP3.LUT R6, R6, 0x180, RZ, 0xc0, !PT ;  /* 0x0000018006067812 */ /* 0x000fe200078ec0ff */
[----:B------:R-:W-:-:S03]  /*4870*/  IMAD.MOV R8, RZ, RZ, -R3 ;  /* 0x000000ffff087224 */ /* 0x000fc600078e0a03 */
[----:B------:R-:W-:Y:S02]  /*4880*/  IADD3 R5, PT, PT, R5, R6, RZ ;  /* 0x0000000605057210 */ /* 0x000fe40007ffe0ff */
[----:B-----5:R-:W-:-:S04]  /*4890*/  LEA R9, P2, R10, UR10, 0x2 ;  /* 0x0000000a0a097c11 */ /* 0x020fc8000f8410ff */
[----:B------:R-:W-:Y:S01]  /*48a0*/  LEA.HI.X R10, R10, UR11, R7, 0x2, P2 ;  /* 0x0000000b0a0a7c11 */ /* 0x000fe200090f1407 */
[----:B--2---:R-:W-:-:S06]  /*48b0*/  ULEA UR6, UR7, UR6, 0x18 ;  /* 0x0000000607067291 */ /* 0x004fcc000f8ec0ff */
[----:B------:R-:W-:Y:S02]  /*48c0*/  IADD3 R4, PT, PT, R4, UR6, RZ ;  /* 0x0000000604047c10 */ /* 0x000fe4000fffe0ff */
[----:B------:R-:W-:-:S07]  /*48d0*/  IADD3 R3, PT, PT, R39, UR6, R12 ;  /* 0x0000000627037c10 */ /* 0x000fce000fffe00c */
.L_x_522:
[----:B--2---:R2:W0:Y:S01]  /*48e0*/  LDS R7, [R4] ;  /* 0x0000000004077984 */ /* 0x0044220000000800 */
[----:B------:R-:W-:-:S05]  /*48f0*/  VIADD R8, R8, 0x1 ;  /* 0x0000000108087836 */ /* 0x000fca0000000000 */
[----:B------:R-:W-:Y:S02]  /*4900*/  ISETP.NE.AND P3, PT, R8, RZ, PT ;  /* 0x000000ff0800720c */ /* 0x000fe40003f65270 */
[----:B--2---:R-:W-:Y:S01]  /*4910*/  IADD3 R4, PT, PT, R4, 0x200, RZ ;  /* 0x0000020004047810 */ /* 0x004fe20007ffe0ff */
[----:B0-----:R-:W-:Y:S01]  /*4920*/  FMUL.FTZ R11, R7, R0 ;  /* 0x00000000070b7220 */ /* 0x001fe20000410000 */
[----:B------:R-:W-:-:S04]  /*4930*/  @P0 MOV R7, R10 ;  /* 0x0000000a00070202 */ /* 0x000fc80000000f00 */
        /* <DEDUP_REMOVED lines=9> */
.L_x_521:
[----:B------:R-:W-:Y:S05]  /*49d0*/  BSYNC.RECONVERGENT B1 ;  /* 0x0000000000017941 */ /* 0x000fea0003800200 */
.L_x_520:
[----:B------:R-:W-:Y:S05]  /*49e0*/  @!P1 BRA `(.L_x_519) ;  /* 0x0000000000d89947 */ /* 0x000fea0003800000 */
[----:B--2---:R-:W2:Y:S01]  /*49f0*/  S2R R7, SR_CgaCtaId ;  /* 0x0000000000077919 */ /* 0x004ea20000008800 */
[----:B------:R-:W5:Y:S01]  /*4a00*/  LDCU.64 UR10, c[0x0][0x480] ;  /* 0x00009000ff0a77ac */ /* 0x000f620008000a00 */
[C---:B------:R-:W-:Y:S01]  /*4a10*/  IADD3 R9, P2, PT, R5.reuse, UR4, RZ ;  /* 0x0000000405097c10 */ /* 0x040fe2000ff5e0ff */
[C---:B------:R-:W-:Y:S01]  /*4a20*/  IMAD R3, R5.reuse, 0x2, R39 ;  /* 0x0000000205037824 */ /* 0x040fe200078e0227 */
[----:B------:R-:W-:Y:S01]  /*4a30*/  MOV R6, 0x400 ;  /* 0x0000040000067802 */ /* 0x000fe20000000f00 */
[----:B------:R-:W-:Y:S02]  /*4a40*/  USHF.L.U32 UR6, UR9, 0x2, URZ ;  /* 0x0000000209067899 */ /* 0x000fe400080006ff */
[----:B------:R-:W-:Y:S01]  /*4a50*/  MOV R4, UR9 ;  /* 0x0000000900047c02 */ /* 0x000fe20008000f00 */
[----:B------:R-:W-:Y:S01]  /*4a60*/  UISETP.NE.AND UP0, UPT, UR8, URZ, UPT ;  /* 0x000000ff0800728c */ /* 0x000fe2000bf05270 */
[----:B------:R-:W-:Y:S02]  /*4a70*/  IADD3.X R10, PT, PT, RZ, UR5, RZ, P2, !PT ;  /* 0x00000005ff0a7c10 */ /* 0x000fe400097fe4ff */
[----:B------:R-:W-:Y:S01]  /*4a80*/  IADD3 R6, PT, PT, R6, 0xa0, RZ ;  /* 0x000000a006067810 */ /* 0x000fe20007ffe0ff */
[----:B------:R-:W-:Y:S01]  /*4a90*/  IMAD R4, R4, -0x2, R3 ;  /* 0xfffffffe04047824 */ /* 0x000fe200078e0203 */
[----:B------:R-:W-:-:S02]  /*4aa0*/  LEA R3, R5, -UR6, 0x2 ;  /* 0x8000000605037c11 */ /* 0x000fc4000f8e10ff */
[----:B------:R-:W-:Y:S02]  /*4ab0*/  ISETP.NE.AND P1, PT, RZ, UR8, PT ;  /* 0x00000008ff007c0c */ /* 0x000fe4000bf25270 */
[----:B------:R-:W-:Y:S02]  /*4ac0*/  PLOP3.LUT P0, PT, PT, PT, UP0, 0x80, 0x8 ;  /* 0x000000000008781c */ /* 0x000fe40003f0f008 */
[----:B-----5:R-:W-:-:S04]  /*4ad0*/  LEA R8, P3, R9, UR10, 0x2 ;  /* 0x0000000a09087c11 */ /* 0x020fc8000f8610ff */
[----:B------:R-:W-:Y:S02]  /*4ae0*/  IADD3 R8, P2, PT, R8, 0x400, RZ ;  /* 0x0000040008087810 */ /* 0x000fe40007f5e0ff */
[----:B------:R-:W-:-:S05]  /*4af0*/  LEA.HI.X R10, R9, UR11, R10, 0x2, P3 ;  /* 0x0000000b090a7c11 */ /* 0x000fca00098f140a */
[----:B------:R-:W-:Y:S01]  /*4b00*/  IMAD.X R11, RZ, RZ, R10, P2 ;  /* 0x000000ffff0b7224 */ /* 0x000fe200010e060a */
[----:B--2---:R-:W-:-:S04]  /*4b10*/  LEA R6, R7, R6, 0x18 ;  /* 0x0000000607067211 */ /* 0x004fc800078ec0ff */
[--C-:B------:R-:W-:Y:S02]  /*4b20*/  IADD3 R3, PT, PT, R3, 0x400, R6.reuse ;  /* 0x0000040003037810 */ /* 0x100fe40007ffe006 */
[----:B------:R-:W-:-:S07]  /*4b30*/  IADD3 R4, PT, PT, R4, 0x200, R6 ;  /* 0x0000020004047810 */ /* 0x000fce0007ffe006 */
.L_x_523:
        /* <DEDUP_REMOVED lines=17> */
[----:B------:R2:W5:Y:S01]  /*4c50*/  LDS R9, [R3+0x200] ;  /* 0x0002000003097984 */ /* 0x0005620000000800 */
[----:B0-----:R-:W-:Y:S02]  /*4c60*/  MOV R6, R8 ;  /* 0x0000000800067202 */ /* 0x001fe40000000f00 */
[----:B--2---:R-:W-:-:S03]  /*4c70*/  IADD3 R3, PT, PT, R3, 0x800, RZ ;  /* 0x0000080003037810 */ /* 0x004fc60007ffe0ff */
[----:B------:R-:W-:Y:S01]  /*4c80*/  @P0 STG.E desc[UR36][R6.64+-0x400], R13 ;  /* 0xfffc000d06000986 */ /* 0x000fe2000c101924 */
[----:B------:R-:W-:-:S13]  /*4c90*/  PLOP3.LUT P0, PT, P1, PT, PT, 0x80, 0x8 ;  /* 0x000000000008781c */ /* 0x000fda0000f0f070 */
[----:B------:R-:W-:Y:S04]  /*4ca0*/  @P0 STG.E desc[UR36][R6.64+-0x200], R15 ;  /* 0xfffe000f06000986 */ /* 0x000fe8000c101924 */
[----:B------:R-:W-:Y:S01]  /*4cb0*/  @P0 STG.E desc[UR36][R6.64], R17 ;  /* 0x0000001106000986 */ /* 0x000fe2000c101924 */
[----:B-----5:R-:W-:-:S05]  /*4cc0*/  FMUL.FTZ R9, R9, R0 ;  /* 0x0000000009097220 */ /* 0x020fca0000410000 */
        /* <DEDUP_REMOVED lines=8> */
.L_x_519:
[----:B------:R-:W-:Y:S05]  /*4d50*/  BSYNC.RECONVERGENT B0 ;  /* 0x0000000000007941 */ /* 0x000fea0003800200 */
.L_x_518:
[----:B------:R-:W-:Y:S01]  /*4d60*/  USHF.R.S32.HI UR4, URZ, 0x1f, UR45 ;  /* 0x0000001fff047899 */ /* 0x000fe2000801142d */
[----:B------:R-:W5:Y:S01]  /*4d70*/  S2UR UR6, SR_CgaCtaId ;  /* 0x00000000000679c3 */ /* 0x000f620000008800 */
[----:B------:R-:W1:Y:S01]  /*4d80*/  LDCU UR12, c[0x0][0x40c] ;  /* 0x00008180ff0c77ac */ /* 0x000e620008000800 */
[----:B0-----:R-:W-:Y:S01]  /*4d90*/  SHF.R.U32.HI R0, RZ, 0x2, R2 ;  /* 0x00000002ff007819 */ /* 0x001fe20000011602 */
[C---:B------:R-:W-:Y:S01]  /*4da0*/  IMAD.SHL.U32 R36, R2.reuse, 0x8, RZ ;  /* 0x0000000802247824 */ /* 0x040fe200078e00ff */
[----:B------:R-:W-:Y:S01]  /*4db0*/  SHF.L.U32 R19, R2, 0x4, RZ ;  /* 0x0000000402137819 */ /* 0x000fe200000006ff */
[----:B------:R-:W-:Y:S01]  /*4dc0*/  ULEA.HI UR4, UR4, UR45, URZ, 0x5 ;  /* 0x0000002d04047291 */ /* 0x000fe2000f8f28ff */
[----:B------:R-:W-:Y:S01]  /*4dd0*/  BSSY.RECONVERGENT B0, `(.L_x_524) ;  /* 0x0000019000007945 */ /* 0x000fe20003800200 */
[----:B--2---:R-:W-:Y:S02]  /*4de0*/  CS2R R10, SRZ ;  /* 0x00000000000a7805 */ /* 0x004fe4000001ff00 */
[----:B------:R-:W-:-:S02]  /*4df0*/  CS2R R8, SRZ ;  /* 0x0000000000087805 */ /* 0x000fc4000001ff00 */
[----:B------:R-:W-:Y:S02]  /*4e00*/  LOP3.LUT R36, R36, 0x18, RZ, 0xc0, !PT ;  /* 0x0000001824247812 */ /* 0x000fe400078ec0ff */
[----:B------:R-:W-:Y:S01]  /*4e10*/  MOV R37, UR4 ;  /* 0x0000000400257c02 */ /* 0x000fe20008000f00 */
[----:B------:R-:W-:Y:S01]  /*4e20*/  UMOV UR4, 0x400 ;  /* 0x0000040000047882 */ /* 0x000fe20000000000 */
[----:B------:R-:W-:Y:S01]  /*4e30*/  LOP3.LUT R19, R19, 0x30, RZ, 0xc0, !PT ;  /* 0x0000003013137812 */ /* 0x000fe200078ec0ff */
[----:B------:R-:W-:Y:S01]  /*4e40*/  UIADD3 UR5, UPT, UPT, UR4, 0x60, URZ ;  /* 0x0000006004057890 */ /* 0x000fe2000fffe0ff */
[----:B------:R-:W-:-:S04]  /*4e50*/  LOP3.LUT R37, R37, 0xffffffe0, RZ, 0xc0, !PT ;  /* 0xffffffe025257812 */ /* 0x000fc800078ec0ff */
[----:B------:R-:W-:-:S04]  /*4e60*/  IADD3 R37, PT, PT, -R37, UR45, RZ ;  /* 0x0000002d25257c10 */ /* 0x000fc8000fffe1ff */
[----:B------:R-:W-:Y:S01]  /*4e70*/  ISETP.NE.AND P0, PT, R0, R37, PT ;  /* 0x000000250000720c */ /* 0x000fe20003f05270 */
[----:B-----5:R-:W-:-:S03]  /*4e80*/  ULEA UR5, UR6, UR5, 0x18 ;  /* 0x0000000506057291 */ /* 0x020fc6000f8ec0ff */
[----:B-1----:R-:W-:-:S13]  /*4e90*/  ISETP.NE.OR P0, PT, RZ, UR12, P0 ;  /* 0x0000000cff007c0c */ /* 0x002fda0008705670 */
[----:B------:R-:W-:Y:S05]  /*4ea0*/  @P0 BRA `(.L_x_525) ;  /* 0x00000000002c0947 */ /* 0x000fea0003800000 */
[----:B------:R-:W0:Y:S01]  /*4eb0*/  LDCU.64 UR10, c[0x0][0x3b0] ;  /* 0x00007600ff0a77ac */ /* 0x000e220008000a00 */
[----:B------:R-:W-:Y:S01]  /*4ec0*/  HFMA2 R11, -RZ, RZ, 0, 0 ;  /* 0x00000000ff0b7431 */ /* 0x000fe200000001ff */
[----:B0-----:R-:W-:-:S04]  /*4ed0*/  UISETP.NE.U32.AND UP0, UPT, UR10, URZ, UPT ;  /* 0x000000ff0a00728c */ /* 0x001fc8000bf05070 */
[----:B------:R-:W-:-:S09]  /*4ee0*/  UISETP.NE.AND.EX UP0, UPT, UR11, URZ, UPT, UP0 ;  /* 0x000000ff0b00728c */ /* 0x000fd2000bf05300 */
[----:B------:R-:W-:Y:S05]  /*4ef0*/  BRA.U !UP0, `(.L_x_526) ;  /* 0x0000000108147547 */ /* 0x000fea000b800000 */
[----:B------:R-:W0:Y:S01]  /*4f00*/  LDC.64 R8, c[0x0][0x3b0] ;  /* 0x0000ec00ff087b82 */ /* 0x000e220000000a00 */
[----:B------:R-:W-:-:S05]  /*4f10*/  MOV R3, UR44 ;  /* 0x0000002c00037c02 */ /* 0x000fca0008000f00 */
[----:B------:R-:W-:-:S04]  /*4f20*/  IMAD R3, R3, 0x20, R36 ;  /* 0x0000002003037824 */ /* 0x000fc800078e0224 */
[----:B0-----:R-:W-:-:S06]  /*4f30*/  IMAD.WIDE.U32 R8, R3, 0x2, R8 ;  /* 0x0000000203087825 */ /* 0x001fcc00078e0008 */
[----:B------:R-:W5:Y:S02]  /*4f40*/  LDG.E.128 R8, desc[UR36][R8.64] ;  /* 0x0000002408087981 */ /* 0x000f64000c1e1d00 */
.L_x_526:
[----:B-----5:R0:W-:Y:S02]  /*4f50*/  STS.128 [R19+UR5], R8 ;  /* 0x0000000813007988 */ /* 0x0201e40008000c05 */
.L_x_525:
[----:B------:R-:W-:Y:S05]  /*4f60*/  BSYNC.RECONVERGENT B0 ;  /* 0x0000000000007941 */ /* 0x000fea0003800200 */
.L_x_524:
[----:B------:R-:W1:Y:S01]  /*4f70*/  LDCU UR7, c[0x0][0x3f4] ;  /* 0x00007e80ff0777ac */ /* 0x000e620008000800 */
[----:B------:R-:W2:Y:S01]  /*4f80*/  LDC.64 R44, c[0x0][0x3c0] ;  /* 0x0000f000ff2c7b82 */ /* 0x000ea20000000a00 */
[----:B------:R-:W-:Y:S01]  /*4f90*/  IADD3 R38, PT, PT, R0, UR9, RZ ;  /* 0x0000000900267c10 */ /* 0x000fe2000fffe0ff */
[----:B------:R-:W-:Y:S01]  /*4fa0*/  BSSY.RECONVERGENT B0, `(.L_x_527) ;  /* 0x000010f000007945 */ /* 0x000fe20003800200 */
[----:B------:R-:W-:Y:S01]  /*4fb0*/  UIADD3 UR8, UPT, UPT, UR4, 0xa0, URZ ;  /* 0x000000a004087890 */ /* 0x000fe2000fffe0ff */
[----:B------:R-:W-:Y:S01]  /*4fc0*/  MOV R18, RZ ;  /* 0x000000ff00127202 */ /* 0x000fe20000000f00 */
[----:B------:R-:W0:Y:S01]  /*4fd0*/  LDCU UR10, c[0x0][0x40c] ;  /* 0x00008180ff0a77ac */ /* 0x000e220008000800 */
[----:B------:R-:W-:Y:S02]  /*4fe0*/  CS2R R4, SRZ ;  /* 0x0000000000047805 */ /* 0x000fe4000001ff00 */
[----:B------:R-:W-:Y:S02]  /*4ff0*/  CS2R R6, SRZ ;  /* 0x0000000000067805 */ /* 0x000fe4000001ff00 */
[----:B------:R-:W-:Y:S01]  /*5000*/  CS2R R28, SRZ ;  /* 0x00000000001c7805 */ /* 0x000fe2000001ff00 */
[----:B------:R-:W-:-:S06]  /*5010*/  ULEA UR8, UR6, UR8, 0x18 ;  /* 0x0000000806087291 */ /* 0x000fcc000f8ec0ff */
[----:B------:R-:W-:Y:S01]  /*5020*/  IADD3 R17, PT, PT, R39, UR8, RZ ;  /* 0x0000000827117c10 */ /* 0x000fe2000fffe0ff */
[----:B-1----:R-:W-:Y:S02]  /*5030*/  UISETP.LT.AND UP0, UPT, UR45, UR7, UPT ;  /* 0x000000072d00728c */ /* 0x002fe4000bf01270 */
[----:B------:R-:W-:Y:S02]  /*5040*/  MOV R3, UR7 ;  /* 0x0000000700037c02 */ /* 0x000fe40008000f00 */
[----:B------:R-:W-:-:S03]  /*5050*/  USEL UR4, UR45, UR7, UP0 ;  /* 0x000000072d047287 */ /* 0x000fc60008000000 */
[C-C-:B------:R-:W-:Y:S02]  /*5060*/  IMAD R43, R3.reuse, UR47, R36.reuse ;  /* 0x0000002f032b7c24 */ /* 0x140fe4000f8e0224 */
[----:B------:R-:W-:Y:S01]  /*5070*/  IMAD R3, R3, UR42, R36 ;  /* 0x0000002a03037c24 */ /* 0x000fe2000f8e0224 */
[----:B------:R-:W-:Y:S01]  /*5080*/  BAR.SYNC.DEFER_BLOCKING 0x0 ;  /* 0x0000000000007b1d */ /* 0x000fe20000010000 */
[----:B------:R-:W-:Y:S01]  /*5090*/  ISETP.GE.AND P0, PT, R38, UR4, PT ;  /* 0x0000000426007c0c */ /* 0x000fe2000bf06270 */
[----:B--2---:R-:W-:-:S04]  /*50a0*/  IMAD.WIDE R42, R43, 0x2, R44 ;  /* 0x000000022b2a7825 */ /* 0x004fc800078e022c */
[----:B------:R-:W-:-:S04]  /*50b0*/  IMAD.WIDE R44, R3, 0x2, R44 ;  /* 0x00000002032c7825 */ /* 0x000fc800078e022c */
[----:B------:R-:W-:-:S04]  /*50c0*/  IMAD.MOV.U32 R3, RZ, RZ, RZ ;  /* 0x000000ffff037224 */ /* 0x000fc800078e00ff */
[----:B0-----:R-:W-:Y:S05]  /*50d0*/  @P0 BRA `(.L_x_528) ;  /* 0x0000000c00ec0947 */ /* 0x001fea0003800000 */
[----:B------:R-:W-:Y:S01]  /*50e0*/  HFMA2 R3, -RZ, RZ, 0, 1.9073486328125e-06 ;  /* 0x00000020ff037431 */ /* 0x000fe200000001ff */
[----:B------:R-:W0:Y:S01]  /*50f0*/  LDCU UR6, c[0x0][0x3f8] ;  /* 0x00007f00ff0677ac */ /* 0x000e220008000800 */
[----:B------:R-:W1:Y:S01]  /*5100*/  LDC.64 R50, c[0x0][0x458] ;  /* 0x00011600ff327b82 */ /* 0x000e620000000a00 */
[----:B------:R-:W-:Y:S01]  /*5110*/  BSSY.RECONVERGENT B1, `(.L_x_529) ;  /* 0x0000048000017945 */ /* 0x000fe20003800200 */
[----:B------:R-:W-:Y:S01]  /*5120*/  CS2R R28, SRZ ;  /* 0x00000000001c7805 */ /* 0x000fe2000001ff00 */
[----:B------:R-:W-:Y:S01]  /*5130*/  ULOP3.LUT UR7, URZ, UR9, URZ, 0x33, !UPT ;  /* 0x00000009ff077292 */ /* 0x000fe2000f8e33ff */
[----:B------:R-:W-:Y:S02]  /*5140*/  MOV R40, R38 ;  /* 0x0000002600287202 */ /* 0x000fe40000000f00 */
[----:B------:R-:W-:Y:S02]  /*5150*/  CS2R R6, SRZ ;  /* 0x0000000000067805 */ /* 0x000fe4000001ff00 */
[----:B------:R-:W-:-:S02]  /*5160*/  MOV R18, RZ ;  /* 0x000000ff00127202 */ /* 0x000fc40000000f00 */
[----:B------:R-:W-:-:S04]  /*5170*/  VIADDMNMX R3, R38, R3, UR4, !PT ;  /* 0x0000000426037e46 */ /* 0x000fc8000f800103 */
[----:B------:R-:W-:-:S04]  /*5180*/  IADD3 R30, PT, PT, -R0, UR7, R3 ;  /* 0x00000007001e7c10 */ /* 0x000fc8000fffe103 */
[----:B------:R-:W-:Y:S01]  /*5190*/  LOP3.LUT R4, R30, 0x60, RZ, 0xc0, !PT ;  /* 0x000000601e047812 */ /* 0x000fe200078ec0ff */
[----:B0-----:R-:W-:-:S03]  /*51a0*/  UIMAD UR6, UR38, UR6, UR44 ;  /* 0x00000006260672a4 */ /* 0x001fc6000f8e022c */
[----:B------:R-:W-:Y:S02]  /*51b0*/  ISETP.NE.AND P0, PT, R4, 0x60, PT ;  /* 0x000000600400780c */ /* 0x000fe40003f05270 */
[----:B------:R-:W-:Y:S02]  /*51c0*/  CS2R R4, SRZ ;  /* 0x0000000000047805 */ /* 0x000fe4000001ff00 */
[----:B------:R-:W-:-:S05]  /*51d0*/  MOV R3, UR6 ;  /* 0x0000000600037c02 */ /* 0x000fca0008000f00 */
[----:B------:R-:W-:-:S04]  /*51e0*/  IMAD R3, R3, 0x20, R36 ;  /* 0x0000002003037824 */ /* 0x000fc800078e0224 */
[----:B-1----:R-:W-:-:S04]  /*51f0*/  IMAD.WIDE R50, R3, 0x2, R50 ;  /* 0x0000000203327825 */ /* 0x002fc800078e0232 */
[----:B------:R-:W-:Y:S01]  /*5200*/  HFMA2 R3, -RZ, RZ, 0, 0 ;  /* 0x00000000ff037431 */ /* 0x000fe200000001ff */
[----:B------:R-:W-:Y:S06]  /*5210*/  @!P0 BRA `(.L_x_530) ;  /* 0x0000000000dc8947 */ /* 0x000fec0003800000 */
[----:B------:R-:W-:Y:S01]  /*5220*/  LEA.HI R12, R30, 0x1, RZ, 0x1b ;  /* 0x000000011e0c7811 */ /* 0x000fe200078fd8ff */
[----:B------:R-:W-:Y:S01]  /*5230*/  IMAD R32, R0, 0x2, R39 ;  /* 0x0000000200207824 */ /* 0x000fe200078e0227 */
[----:B------:R-:W-:Y:S02]  /*5240*/  SHF.L.U32 R31, R38, 0x5, RZ ;  /* 0x00000005261f7819 */ /* 0x000fe400000006ff */
[----:B------:R-:W-:Y:S01]  /*5250*/  LOP3.LUT R12, R12, 0x3, RZ, 0xc0, !PT ;  /* 0x000000030c0c7812 */ /* 0x000fe200078ec0ff */
[----:B------:R-:W-:Y:S01]  /*5260*/  VIADD R32, R32, UR8 ;  /* 0x0000000820207c36 */ /* 0x000fe20008000000 */
[----:B------:R-:W-:Y:S02]  /*5270*/  MOV R28, RZ ;  /* 0x000000ff001c7202 */ /* 0x000fe40000000f00 */
[----:B------:R-:W-:Y:S02]  /*5280*/  MOV R40, R38 ;  /* 0x0000002600287202 */ /* 0x000fe40000000f00 */
[----:B------:R-:W-:-:S07]  /*5290*/  IADD3 R33, PT, PT, -R12, RZ, RZ ;  /* 0x000000ff0c217210 */ /* 0x000fce0007ffe1ff */
.L_x_532:
[----:B------:R-:W-:Y:S01]  /*52a0*/  IMAD.WIDE.U32 R12, R31, 0x2, R44 ;  /* 0x000000021f0c7825 */ /* 0x000fe200078e002c */
[----:B------:R-:W0:Y:S05]  /*52b0*/  LDS.U16 R35, [R32] ;  /* 0x0000000020237984 */ /* 0x000e2a0000000400 */
[----:B------:R-:W5:Y:S01]  /*52c0*/  LDG.E.128 R12, desc[UR36][R12.64] ;  /* 0x000000240c0c7981 */ /* 0x000f62000c1e1d00 */
[----:B------:R-:W-:Y:S01]  /*52d0*/  UISETP.NE.AND UP0, UPT, UR12, URZ, UPT ;  /* 0x000000ff0c00728c */ /* 0x000fe2000bf05270 */
[----:B0-----:R-:W-:-:S08]  /*52e0*/  HADD2.F32 R35, -RZ, R35.H0_H0 ;  /* 0x20000023ff237230 */ /* 0x001fd00000004100 */
[----:B------:R-:W-:Y:S05]  /*52f0*/  BRA.U UP0, `(.L_x_531) ;  /* 0x00000001004c7547 */ /* 0x000fea000b800000 */
[----:B------:R-:W-:Y:S01]  /*5300*/  ISETP.NE.AND P0, PT, R16, RZ, PT ;  /* 0x000000ff1000720c */ /* 0x000fe20003f05270 */
[----:B---3--:R-:W0:-:S12]  /*5310*/  LDS.128 R24, [R19+UR5] ;  /* 0x0000000513187984 */ /* 0x008e180008000c00 */
[----:B------:R-:W-:Y:S01]  /*5320*/  VOTEU.ANY UP0, P0 ;  /* 0x0000000000ff7886 */ /* 0x000fe20000000100 */
[----:B------:R-:W-:-:S13]  /*5330*/  PLOP3.LUT P0, PT, PT, PT, UP0, 0x80, 0x8 ;  /* 0x000000000008781c */ /* 0x000fda0003f0f008 */
        /* <DEDUP_REMOVED lines=15> */
.L_x_531:
[----:B------:R-:W-:Y:S01]  /*5430*/  IADD3 R33, PT, PT, R33, 0x1, RZ ;  /* 0x0000000121217810 */ /* 0x000fe20007ffe0ff */
[--C-:B---3-5:R-:W-:Y:S01]  /*5440*/  HADD2.F32 R24, -RZ, R14.reuse.H0_H0 ;  /* 0x2000000eff187230 */ /* 0x128fe20000004100 */
[----:B------:R-:W-:Y:S01]  /*5450*/  IADD3 R40, PT, PT, R40, 0x20, RZ ;  /* 0x0000002028287810 */ /* 0x000fe20007ffe0ff */
[----:B0-----:R-:W-:Y:S01]  /*5460*/  HADD2.F32 R21, -RZ, R14.H1_H1 ;  /* 0x3000000eff157230 */ /* 0x001fe20000004100 */
[----:B------:R-:W-:Y:S01]  /*5470*/  ISETP.NE.AND P0, PT, R33, RZ, PT ;  /* 0x000000ff2100720c */ /* 0x000fe20003f05270 */
[----:B------:R-:W-:Y:S02]  /*5480*/  HADD2.F32 R20, -RZ, R12.H0_H0 ;  /* 0x2000000cff147230 */ /* 0x000fe40000004100 */
[C---:B------:R-:W-:Y:S01]  /*5490*/  FFMA.FTZ R5, R35.reuse, R24, R5 ;  /* 0x0000001823057223 */ /* 0x040fe20000010005 */
[----:B----4-:R-:W-:Y:S02]  /*54a0*/  HADD2.F32 R22, -RZ, R13.H0_H0 ;  /* 0x2000000dff167230 */ /* 0x010fe40000004100 */
[----:B------:R-:W-:Y:S01]  /*54b0*/  FFMA.FTZ R4, R35, R21, R4 ;  /* 0x0000001523047223 */ /* 0x000fe20000010004 */
[----:B------:R-:W-:-:S02]  /*54c0*/  HADD2.F32 R14, -RZ, R15.H0_H0 ;  /* 0x2000000fff0e7230 */ /* 0x000fc40000004100 */
[C---:B------:R-:W-:Y:S01]  /*54d0*/  FFMA.FTZ R28, R35.reuse, R20, R28 ;  /* 0x00000014231c7223 */ /* 0x040fe2000001001c */
[----:B------:R-:W-:Y:S02]  /*54e0*/  HADD2.F32 R12, -RZ, R12.H1_H1 ;  /* 0x3000000cff0c7230 */ /* 0x000fe40000004100 */
[C---:B------:R-:W-:Y:S01]  /*54f0*/  FFMA.FTZ R7, R35.reuse, R22, R7 ;  /* 0x0000001623077223 */ /* 0x040fe20000010007 */
[----:B------:R-:W-:Y:S02]  /*5500*/  HADD2.F32 R13, -RZ, R13.H1_H1 ;  /* 0x3000000dff0d7230 */ /* 0x000fe40000004100 */
[C---:B------:R-:W-:Y:S01]  /*5510*/  FFMA.FTZ R3, R35.reuse, R14, R3 ;  /* 0x0000000e23037223 */ /* 0x040fe20000010003 */
[----:B------:R-:W-:Y:S02]  /*5520*/  HADD2.F32 R15, -RZ, R15.H1_H1 ;  /* 0x3000000fff0f7230 */ /* 0x000fe40000004100 */
[----:B------:R-:W-:Y:S01]  /*5530*/  FFMA.FTZ R29, R35, R12, R29 ;  /* 0x0000000c231d7223 */ /* 0x000fe2000001001d */
[----:B------:R-:W-:-:S02]  /*5540*/  VIADD R32, R32, 0x40 ;  /* 0x0000004020207836 */ /* 0x000fc40000000000 */
[----:B------:R-:W-:Y:S01]  /*5550*/  FFMA.FTZ R6, R35, R13, R6 ;  /* 0x0000000d23067223 */ /* 0x000fe20000010006 */
[----:B------:R-:W-:Y:S01]  /*5560*/  IADD3 R31, PT, PT, R31, 0x400, RZ ;  /* 0x000004001f1f7810 */ /* 0x000fe20007ffe0ff */
[----:B------:R-:W-:Y:S01]  /*5570*/  FFMA.FTZ R18, R35, R15, R18 ;  /* 0x0000000f23127223 */ /* 0x000fe20000010012 */
[----:B------:R-:W-:Y:S06]  /*5580*/  @P0 BRA `(.L_x_532) ;  /* 0xfffffffc00440947 */ /* 0x000fec000383ffff */
.L_x_530:
[----:B------:R-:W-:Y:S05]  /*5590*/  BSYNC.RECONVERGENT B1 ;  /* 0x0000000000017941 */ /* 0x000fea0003800200 */
.L_x_529:
[----:B------:R-:W-:-:S13]  /*55a0*/  ISETP.GE.U32.AND P0, PT, R30, 0x60, PT ;  /* 0x000000601e00780c */ /* 0x000fda0003f06070 */
[----:B------:R-:W-:Y:S05]  /*55b0*/  @!P0 BRA `(.L_x_528) ;  /* 0x0000000800b48947 */ /* 0x000fea0003800000 */
[----:B------:R-:W0:Y:S02]  /*55c0*/  LDCU UR6, c[0x0][0x40c] ;  /* 0x00008180ff0677ac */ /* 0x000e240008000800 */
[----:B0-----:R-:W-:-:S06]  /*55d0*/  UISETP.NE.AND UP0, UPT, UR6, URZ, UPT ;  /* 0x000000ff0600728c */ /* 0x001fcc000bf05270 */
[----:B------:R-:W-:-:S13]  /*55e0*/  PLOP3.LUT P0, PT, PT, PT, UP0, 0x80, 0x8 ;  /* 0x000000000008781c */ /* 0x000fda0003f0f008 */
.L_x_538:
[C---:B------:R-:W-:Y:S01]  /*55f0*/  IADD3 R12, PT, PT, R40.reuse, -UR9, RZ ;  /* 0x80000009280c7c10 */ /* 0x040fe2000fffe0ff */
[----:B------:R-:W-:Y:S01]  /*5600*/  IMAD.SHL.U32 R47, R40, 0x20, RZ ;  /* 0x00000020282f7824 */ /* 0x000fe200078e00ff */
[----:B------:R-:W-:Y:S02]  /*5610*/  ISETP.NE.AND P5, PT, R16, RZ, PT ;  /* 0x000000ff1000720c */ /* 0x000fe40003fa5270 */
[----:B------:R-:W-:Y:S01]  /*5620*/  LEA R41, R12, R17, 0x1 ;  /* 0x000000110c297211 */ /* 0x000fe200078e08ff */
[----:B------:R-:W-:-:S04]  /*5630*/  IMAD.WIDE.U32 R12, R47, 0x2, R44 ;  /* 0x000000022f0c7825 */ /* 0x000fc800078e002c */
[----:B------:R0:W1:Y:S04]  /*5640*/  LDS.U16 R46, [R41] ;  /* 0x00000000292e7984 */ /* 0x0000680000000400 */
[----:B------:R-:W5:Y:S01]  /*5650*/  LDG.E.128 R12, desc[UR36][R12.64] ;  /* 0x000000240c0c7981 */ /* 0x000f62000c1e1d00 */
[----:B------:R-:W-:Y:S04]  /*5660*/  BSSY.RECONVERGENT B1, `(.L_x_533) ;  /* 0x0000014000017945 */ /* 0x000fe80003800200 */
[----:B0-----:R-:W-:Y:S05]  /*5670*/  @P0 BRA `(.L_x_534) ;  /* 0x0000000000480947 */ /* 0x001fea0003800000 */
[----:B------:R-:W-:Y:S01]  /*5680*/  VOTEU.ANY UP0, P5 ;  /* 0x0000000000ff7886 */ /* 0x000fe20002800100 */
[----:B------:R-:W-:Y:S01]  /*5690*/  PLOP3.LUT P0, PT, PT, PT, UP0, 0x80, 0x8 ;  /* 0x000000000008781c */ /* 0x000fe20003f0f008 */
[----:B---3--:R-:W0:-:S12]  /*56a0*/  LDS.128 R24, [R19+UR5] ;  /* 0x0000000513187984 */ /* 0x008e180008000c00 */
        /* <DEDUP_REMOVED lines=15> */
.L_x_534:
[----:B------:R-:W-:Y:S05]  /*57a0*/  BSYNC.RECONVERGENT B1 ;  /* 0x0000000000017941 */ /* 0x000fea0003800200 */
.L_x_533:
[C---:B------:R-:W-:Y:S01]  /*57b0*/  IADD3 R35, PT, PT, R47.reuse, 0x400, RZ ;  /* 0x000004002f237810 */ /* 0x040fe20007ffe0ff */
[----:B-1----:R-:W-:Y:S01]  /*57c0*/  HADD2.F32 R46, -RZ, R46.H0_H0 ;  /* 0x2000002eff2e7230 */ /* 0x002fe20000004100 */
[----:B------:R-:W-:Y:S01]  /*57d0*/  UISETP.NE.AND UP0, UPT, UR10, URZ, UPT ;  /* 0x000000ff0a00728c */ /* 0x000fe2000bf05270 */
[----:B----45:R-:W-:Y:S01]  /*57e0*/  HADD2.F32 R23, -RZ, R12.H0_H0 ;  /* 0x2000000cff177230 */ /* 0x030fe20000004100 */
[----:B------:R-:W-:Y:S01]  /*57f0*/  IADD3 R49, PT, PT, R47, 0x800, RZ ;  /* 0x000008002f317810 */ /* 0x000fe20007ffe0ff */
[----:B0-----:R-:W-:-:S03]  /*5800*/  IMAD.WIDE.U32 R20, R35, 0x2, R44 ;  /* 0x0000000223147825 */ /* 0x001fc600078e002c */
[----:B------:R-:W-:Y:S01]  /*5810*/  PLOP3.LUT P0, PT, PT, PT, UP0, 0x80, 0x8 ;  /* 0x000000000008781c */ /* 0x000fe20003f0f008 */
[----:B------:R-:W-:Y:S02]  /*5820*/  HADD2.F32 R48, -RZ, R12.H1_H1 ;  /* 0x3000000cff307230 */ /* 0x000fe40000004100 */
[C---:B------:R-:W-:Y:S01]  /*5830*/  FFMA.FTZ R12, R46.reuse, R23, R28 ;  /* 0x000000172e0c7223 */ /* 0x040fe2000001001c */
[----:B------:R-:W-:Y:S01]  /*5840*/  IMAD.WIDE.U32 R32, R49, 0x2, R44 ;  /* 0x0000000231207825 */ /* 0x000fe200078e002c */
[----:B------:R-:W5:Y:S03]  /*5850*/  LDG.E.128 R20, desc[UR36][R20.64] ;  /* 0x0000002414147981 */ /* 0x000f66000c1e1d00 */
[----:B------:R-:W-:-:S05]  /*5860*/  FFMA.FTZ R48, R46, R48, R29 ;  /* 0x000000302e307223 */ /* 0x000fca000001001d */
[----:B------:R-:W-:Y:S05]  /*5870*/  @P0 BRA `(.L_x_535) ;  /* 0x0000000000480947 */ /* 0x000fea0003800000 */
[----:B------:R-:W-:Y:S01]  /*5880*/  VOTEU.ANY UP0, P5 ;  /* 0x0000000000ff7886 */ /* 0x000fe20002800100 */
[----:B------:R-:W-:Y:S01]  /*5890*/  PLOP3.LUT P1, PT, PT, PT, UP0, 0x80, 0x8 ;  /* 0x000000000008781c */ /* 0x000fe20003f2f008 */
[----:B------:R-:W0:-:S12]  /*58a0*/  LDS.128 R28, [R19+UR5] ;  /* 0x00000005131c7984 */ /* 0x000e180008000c00 */
[----:B---3--:R-:W2:Y:S01]  /*58b0*/  @P1 LDG.E.128 R24, desc[UR36][R50.64] ;  /* 0x0000002432181981 */ /* 0x008ea2000c1e1d00 */
        /* <DEDUP_REMOVED lines=14> */
.L_x_535:
[----:B0--3--:R0:W5:Y:S01]  /*59a0*/  LDG.E.128 R24, desc[UR36][R32.64] ;  /* 0x0000002420187981 */ /* 0x009162000c1e1d00 */
[----:B------:R-:W-:Y:S01]  /*59b0*/  IADD3 R47, PT, PT, R47, 0xc00, RZ ;  /* 0x00000c002f2f7810 */ /* 0x000fe20007ffe0ff */
[----:B------:R-:W-:Y:S06]  /*59c0*/  @P0 BRA `(.L_x_536) ;  /* 0x0000000000480947 */ /* 0x000fec0003800000 */
        /* <DEDUP_REMOVED lines=18> */
.L_x_536:
[----:B-1----:R-:W-:-:S06]  /*5af0*/  IMAD.WIDE.U32 R28, R47, 0x2, R44 ;  /* 0x000000022f1c7825 */ /* 0x002fcc00078e002c */
[----:B------:R-:W5:Y:S01]  /*5b00*/  LDG.E.128 R28, desc[UR36][R28.64] ;  /* 0x000000241c1c7981 */ /* 0x000f62000c1e1d00 */
[--C-:B0-----:R-:W-:Y:S02]  /*5b10*/  HADD2.F32 R32, -RZ, R13.reuse.H0_H0 ;  /* 0x2000000dff207230 */ /* 0x101fe40000004100 */
[----:B------:R-:W-:Y:S02]  /*5b20*/  HADD2.F32 R13, -RZ, R13.H1_H1 ;  /* 0x3000000dff0d7230 */ /* 0x000fe40000004100 */
[--C-:B------:R-:W-:Y:S02]  /*5b30*/  HADD2.F32 R33, -RZ, R14.reuse.H0_H0 ;  /* 0x2000000eff217230 */ /* 0x100fe40000004100 */
[C---:B------:R-:W-:Y:S02]  /*5b40*/  FFMA.FTZ R7, R46.reuse, R32, R7 ;  /* 0x000000202e077223 */ /* 0x040fe40000010007 */
[----:B------:R-:W0:Y:S01]  /*5b50*/  LDS.U16 R32, [R41+0x40] ;  /* 0x0000400029207984 */ /* 0x000e220000000400 */
[C---:B------:R-:W-:Y:S01]  /*5b60*/  FFMA.FTZ R6, R46.reuse, R13, R6 ;  /* 0x0000000d2e067223 */ /* 0x040fe20000010006 */
[----:B------:R-:W-:Y:S01]  /*5b70*/  FFMA.FTZ R5, R46, R33, R5 ;  /* 0x000000212e057223 */ /* 0x000fe20000010005 */
[----:B------:R-:W-:Y:S01]  /*5b80*/  HADD2.F32 R33, -RZ, R14.H1_H1 ;  /* 0x3000000eff217230 */ /* 0x000fe20000004100 */
[----:B------:R-:W1:Y:S01]  /*5b90*/  LDS.U16 R13, [R41+0x80] ;  /* 0x00008000290d7984 */ /* 0x000e620000000400 */
[----:B------:R-:W-:-:S03]  /*5ba0*/  HADD2.F32 R14, -RZ, R15.H0_H0 ;  /* 0x2000000fff0e7230 */ /* 0x000fc60000004100 */
[C---:B------:R-:W-:Y:S01]  /*5bb0*/  FFMA.FTZ R4, R46.reuse, R33, R4 ;  /* 0x000000212e047223 */ /* 0x040fe20000010004 */
[----:B------:R-:W-:Y:S02]  /*5bc0*/  HADD2.F32 R33, -RZ, R15.H1_H1 ;  /* 0x3000000fff217230 */ /* 0x000fe40000004100 */
[C---:B------:R-:W-:Y:S01]  /*5bd0*/  FFMA.FTZ R3, R46.reuse, R14, R3 ;  /* 0x0000000e2e037223 */ /* 0x040fe20000010003 */
[--C-:B-----5:R-:W-:Y:S02]  /*5be0*/  HADD2.F32 R14, -RZ, R20.reuse.H0_H0 ;  /* 0x20000014ff0e7230 */ /* 0x120fe40000004100 */
[----:B------:R-:W-:Y:S02]  /*5bf0*/  HADD2.F32 R20, -RZ, R20.H1_H1 ;  /* 0x30000014ff147230 */ /* 0x000fe40000004100 */
[----:B------:R-:W-:Y:S01]  /*5c00*/  FFMA.FTZ R18, R46, R33, R18 ;  /* 0x000000212e127223 */ /* 0x000fe20000010012 */
[----:B------:R-:W-:Y:S02]  /*5c10*/  HADD2.F32 R33, -RZ, R22.H1_H1 ;  /* 0x30000016ff217230 */ /* 0x000fe40000004100 */
[----:B0-----:R-:W-:-:S02]  /*5c20*/  HADD2.F32 R15, -RZ, R32.H0_H0 ;  /* 0x20000020ff0f7230 */ /* 0x001fc40000004100 */
[----:B------:R-:W-:Y:S02]  /*5c30*/  HADD2.F32 R32, -RZ, R22.H0_H0 ;  /* 0x20000016ff207230 */ /* 0x000fe40000004100 */
[----:B------:R-:W-:Y:S02]  /*5c40*/  HADD2.F32 R22, -RZ, R23.H0_H0 ;  /* 0x20000017ff167230 */ /* 0x000fe40000004100 */
[C---:B------:R-:W-:Y:S01]  /*5c50*/  FFMA.FTZ R12, R15.reuse, R14, R12 ;  /* 0x0000000e0f0c7223 */ /* 0x040fe2000001000c */
[--C-:B------:R-:W-:Y:S02]  /*5c60*/  HADD2.F32 R14, -RZ, R21.reuse.H0_H0 ;  /* 0x20000015ff0e7230 */ /* 0x100fe40000004100 */
[C---:B------:R-:W-:Y:S01]  /*5c70*/  FFMA.FTZ R48, R15.reuse, R20, R48 ;  /* 0x000000140f307223 */ /* 0x040fe20000010030 */
[----:B------:R-:W-:Y:S02]  /*5c80*/  HADD2.F32 R21, -RZ, R21.H1_H1 ;  /* 0x30000015ff157230 */ /* 0x000fe40000004100 */
[----:B------:R-:W-:Y:S01]  /*5c90*/  FFMA.FTZ R5, R15, R32, R5 ;  /* 0x000000200f057223 */ /* 0x000fe20000010005 */
[----:B------:R-:W-:-:S02]  /*5ca0*/  HADD2.F32 R23, -RZ, R23.H1_H1 ;  /* 0x30000017ff177230 */ /* 0x000fc40000004100 */
[C---:B------:R-:W-:Y:S01]  /*5cb0*/  FFMA.FTZ R7, R15.reuse, R14, R7 ;  /* 0x0000000e0f077223 */ /* 0x040fe20000010007 */
[C---:B------:R-:W-:Y:S01]  /*5cc0*/  FFMA.FTZ R4, R15.reuse, R33, R4 ;  /* 0x000000210f047223 */ /* 0x040fe20000010004 */
[C---:B------:R-:W-:Y:S01]  /*5cd0*/  FFMA.FTZ R6, R15.reuse, R21, R6 ;  /* 0x000000150f067223 */ /* 0x040fe20000010006 */
[C---:B------:R-:W-:Y:S01]  /*5ce0*/  FFMA.FTZ R14, R15.reuse, R22, R3 ;  /* 0x000000160f0e7223 */ /* 0x040fe20000010003 */
[----:B-1----:R-:W-:Y:S02]  /*5cf0*/  HADD2.F32 R13, -RZ, R13.H0_H0 ;  /* 0x2000000dff0d7230 */ /* 0x002fe40000004100 */
[----:B------:R-:W-:Y:S01]  /*5d00*/  FFMA.FTZ R15, R15, R23, R18 ;  /* 0x000000170f0f7223 */ /* 0x000fe20000010012 */
[----:B------:R-:W-:Y:S02]  /*5d10*/  HADD2.F32 R21, -RZ, R24.H1_H1 ;  /* 0x30000018ff157230 */ /* 0x000fe40000004100 */
[----:B------:R-:W-:Y:S02]  /*5d20*/  HADD2.F32 R22, -RZ, R26.H0_H0 ;  /* 0x2000001aff167230 */ /* 0x000fe40000004100 */
[----:B------:R-:W-:-:S02]  /*5d30*/  HADD2.F32 R3, -RZ, R24.H0_H0 ;  /* 0x20000018ff037230 */ /* 0x000fc40000004100 */
[C---:B------:R-:W-:Y:S01]  /*5d40*/  FFMA.FTZ R48, R13.reuse, R21, R48 ;  /* 0x000000150d307223 */ /* 0x040fe20000010030 */
[--C-:B------:R-:W-:Y:S02]  /*5d50*/  HADD2.F32 R18, -RZ, R25.reuse.H0_H0 ;  /* 0x20000019ff127230 */ /* 0x100fe40000004100 */
[C---:B------:R-:W-:Y:S01]  /*5d60*/  FFMA.FTZ R21, R13.reuse, R22, R5 ;  /* 0x000000160d157223 */ /* 0x040fe20000010005 */
        /* <DEDUP_REMOVED lines=29> */
.L_x_537:
[----:B------:R-:W1:Y:S01]  /*5f40*/  LDS.U16 R41, [R41+0xc0] ;  /* 0x0000c00029297984 */ /* 0x000e620000000400 */
[----:B------:R-:W-:Y:S02]  /*5f50*/  VIADD R40, R40, 0x80 ;  /* 0x0000008028287836 */ /* 0x000fe40000000000 */
[--C-:B0-----:R-:W-:Y:S02]  /*5f60*/  HADD2.F32 R4, -RZ, R28.reuse.H0_H0 ;  /* 0x2000001cff047230 */ /* 0x101fe40000004100 */
[----:B------:R-:W-:Y:S01]  /*5f70*/  HADD2.F32 R5, -RZ, R28.H1_H1 ;  /* 0x3000001cff057230 */ /* 0x000fe20000004100 */
[----:B------:R-:W-:Y:S01]  /*5f80*/  ISETP.GE.AND P1, PT, R40, UR4, PT ;  /* 0x0000000428007c0c */ /* 0x000fe2000bf26270 */
[----:B------:R-:W-:Y:S02]  /*5f90*/  HADD2.F32 R7, -RZ, R29.H0_H0 ;  /* 0x2000001dff077230 */ /* 0x000fe40000004100 */
[----:B------:R-:W-:Y:S02]  /*5fa0*/  HADD2.F32 R26, -RZ, R31.H0_H0 ;  /* 0x2000001fff1a7230 */ /* 0x000fe40000004100 */
[----:B------:R-:W-:-:S02]  /*5fb0*/  HADD2.F32 R13, -RZ, R29.H1_H1 ;  /* 0x3000001dff0d7230 */ /* 0x000fc40000004100 */
[--C-:B------:R-:W-:Y:S02]  /*5fc0*/  HADD2.F32 R14, -RZ, R30.reuse.H0_H0 ;  /* 0x2000001eff0e7230 */ /* 0x100fe40000004100 */
[----:B------:R-:W-:Y:S02]  /*5fd0*/  HADD2.F32 R15, -RZ, R30.H1_H1 ;  /* 0x3000001eff0f7230 */ /* 0x000fe40000004100 */
        /* <DEDUP_REMOVED lines=11> */
.L_x_528:
[----:B------:R-:W-:Y:S05]  /*6090*/  BSYNC.RECONVERGENT B0 ;  /* 0x0000000000007941 */ /* 0x000fea0003800200 */
.L_x_527:
[----:B------:R-:W-:Y:S01]  /*60a0*/  ISETP.GE.AND P0, PT, R38, UR45, PT ;  /* 0x0000002d26007c0c */ /* 0x000fe2000bf06270 */
[----:B------:R-:W0:Y:S01]  /*60b0*/  LDCU UR7, c[0x0][0x40c] ;  /* 0x00008180ff0777ac */ /* 0x000e220008000800 */
[----:B------:R-:W-:Y:S11]  /*60c0*/  BSSY.RECONVERGENT B0, `(.L_x_539) ;  /* 0x00000f3000007945 */ /* 0x000ff60003800200 */
[----:B------:R-:W-:Y:S05]  /*60d0*/  @P0 BRA `(.L_x_540) ;  /* 0x0000000c00c40947 */ /* 0x000fea0003800000 */
[----:B------:R-:W1:Y:S01]  /*60e0*/  LDCU UR4, c[0x0][0x3f8] ;  /* 0x00007f00ff0477ac */ /* 0x000e620008000800 */
[----:B------:R-:W-:Y:S01]  /*60f0*/  IADD3 R32, PT, PT, R38, 0x20, RZ ;  /* 0x0000002026207810 */ /* 0x000fe20007ffe0ff */
[----:B------:R-:W2:Y:S01]  /*6100*/  LDC.64 R30, c[0x0][0x458] ;  /* 0x00011600ff1e7b82 */ /* 0x000ea20000000a00 */
[----:B------:R-:W-:Y:S01]  /*6110*/  BSSY.RECONVERGENT B1, `(.L_x_541) ;  /* 0x0000053000017945 */ /* 0x000fe20003800200 */
[----:B------:R-:W-:Y:S01]  /*6120*/  ULOP3.LUT UR6, URZ, UR9, URZ, 0x33, !UPT ;  /* 0x00000009ff067292 */ /* 0x000fe2000f8e33ff */
[----:B------:R-:W-:Y:S01]  /*6130*/  VIMNMX R33, PT, PT, R32, UR45, !PT ;  /* 0x0000002d20217c48 */ /* 0x000fe2000ffe0100 */
[----:B------:R-:W-:-:S04]  /*6140*/  IMAD.MOV.U32 R12, RZ, RZ, R38 ;  /* 0x000000ffff0c7224 */ /* 0x000fc800078e0026 */
[----:B------:R-:W-:-:S04]  /*6150*/  IADD3 R33, PT, PT, -R0, UR6, R33 ;  /* 0x0000000600217c10 */ /* 0x000fc8000fffe121 */
[----:B------:R-:W-:Y:S01]  /*6160*/  LOP3.LUT P0, RZ, R33, 0x20, RZ, 0xc0, !PT ;  /* 0x0000002021ff7812 */ /* 0x000fe2000780c0ff */
[----:B-1----:R-:W-:-:S06]  /*6170*/  UIMAD UR4, UR38, UR4, UR44 ;  /* 0x00000004260472a4 */ /* 0x002fcc000f8e022c */
[----:B------:R-:W-:-:S04]  /*6180*/  MOV R13, UR4 ;  /* 0x00000004000d7c02 */ /* 0x000fc80008000f00 */
[----:B------:R-:W-:-:S05]  /*6190*/  LEA R13, R13, R36, 0x5 ;  /* 0x000000240d0d7211 */ /* 0x000fca00078e28ff */
[----:B--2---:R-:W-:Y:S01]  /*61a0*/  IMAD.WIDE R30, R13, 0x2, R30 ;  /* 0x000000020d1e7825 */ /* 0x004fe200078e021e */
[----:B------:R-:W-:Y:S06]  /*61b0*/  @P0 BRA `(.L_x_542) ;  /* 0x0000000400200947 */ /* 0x000fec0003800000 */
[----:B------:R-:W1:Y:S01]  /*61c0*/  LDC R15, c[0x0][0x3f4] ;  /* 0x0000fd00ff0f7b82 */ /* 0x000e620000000800 */
[----:B------:R-:W-:Y:S02]  /*61d0*/  MOV R12, R32 ;  /* 0x00000020000c7202 */ /* 0x000fe40000000f00 */
[----:B-1----:R-:W-:-:S13]  /*61e0*/  ISETP.GE.AND P0, PT, R38, R15, PT ;  /* 0x0000000f2600720c */ /* 0x002fda0003f06270 */
[----:B------:R-:W-:Y:S05]  /*61f0*/  @!P0 BRA `(.L_x_542) ;  /* 0x0000000400108947 */ /* 0x000fea0003800000 */
[----:B------:R-:W-:Y:S01]  /*6200*/  IABS R21, R15 ;  /* 0x0000000f00157213 */ /* 0x000fe20000000000 */
[----:B------:R-:W1:Y:S01]  /*6210*/  LDCU UR4, c[0x0][0x40c] ;  /* 0x00008180ff0477ac */ /* 0x000e620008000800 */
[----:B----4-:R-:W-:Y:S02]  /*6220*/  IABS R22, R38 ;  /* 0x0000002600167213 */ /* 0x010fe40000000000 */
        /* <DEDUP_REMOVED lines=15> */
[----:B------:R-:W-:-:S04]  /*6320*/  @!P0 IADD3 R12, PT, PT, R12, -R21, RZ ;  /* 0x800000150c0c8210 */ /* 0x000fc80007ffe0ff */
[----:B------:R-:W-:-:S13]  /*6330*/  ISETP.GT.U32.AND P0, PT, R21, R12, PT ;  /* 0x0000000c1500720c */ /* 0x000fda0003f04070 */
[----:B------:R-:W-:-:S05]  /*6340*/  @!P0 IMAD.IADD R12, R12, 0x1, -R21 ;  /* 0x000000010c0c8824 */ /* 0x000fca00078e0a15 */
[----:B------:R-:W-:Y:S02]  /*6350*/  @!P1 IADD3 R12, PT, PT, -R12, RZ, RZ ;  /* 0x000000ff0c0c9210 */ /* 0x000fe40007ffe1ff */
[----:B------:R-:W-:-:S04]  /*6360*/  @!P2 LOP3.LUT R12, RZ, R15, RZ, 0x33, !PT ;  /* 0x0000000fff0ca212 */ /* 0x000fc800078e33ff */
[----:B------:R-:W-:-:S05]  /*6370*/  SHF.L.U32 R13, R12, 0x5, RZ ;  /* 0x000000050c0d7819 */ /* 0x000fca00000006ff */
[----:B------:R-:W-:-:S06]  /*6380*/  IMAD.WIDE.U32 R12, R13, 0x2, R44 ;  /* 0x000000020d0c7825 */ /* 0x000fcc00078e002c */
[----:B------:R-:W5:Y:S01]  /*6390*/  LDG.E.128 R12, desc[UR36][R12.64] ;  /* 0x000000240c0c7981 */ /* 0x000f62000c1e1d00 */
[----:B------:R-:W-:Y:S01]  /*63a0*/  LEA R20, R0, R17, 0x1 ;  /* 0x0000001100147211 */ /* 0x000fe200078e08ff */
[----:B-1----:R-:W-:-:S05]  /*63b0*/  UISETP.NE.AND UP0, UPT, UR4, URZ, UPT ;  /* 0x000000ff0400728c */ /* 0x002fca000bf05270 */
[----:B------:R-:W1:Y:S02]  /*63c0*/  LDS.U16 R20, [R20] ;  /* 0x0000000014147984 */ /* 0x000e640000000400 */
[----:B-1----:R-:W-:Y:S02]  /*63d0*/  HADD2.F32 R35, -RZ, R20.H0_H0 ;  /* 0x20000014ff237230 */ /* 0x002fe40000004100 */
[----:B------:R-:W-:Y:S05]  /*63e0*/  BRA.U UP0, `(.L_x_543) ;  /* 0x0000000100507547 */ /* 0x000fea000b800000 */
[----:B------:R-:W-:Y:S01]  /*63f0*/  ISETP.NE.AND P3, PT, R16, RZ, PT ;  /* 0x000000ff1000720c */ /* 0x000fe20003f65270 */
[----:B---3--:R-:W1:-:S12]  /*6400*/  LDS.128 R24, [R19+UR5] ;  /* 0x0000000513187984 */ /* 0x008e580008000c00 */
        /* <DEDUP_REMOVED lines=11> */
[----:B------:R-:W-:Y:S02]  /*64c0*/  IMAD.SHL.U32 R25, R38, 0x20, RZ ;  /* 0x0000002026197824 */ /* 0x000fe400078e00ff */
[----:B--2---:R-:W-:Y:S02]  /*64d0*/  @P1 HFMA2 R13, R13, R21, -RZ ;  /* 0x000000150d0d1231 */ /* 0x004fe400001000ff */
[----:B------:R-:W-:Y:S02]  /*64e0*/  @P0 HMUL2 R12, R12, R20 ;  /* 0x000000140c0c0232 */ /* 0x000fe40000000000 */
[----:B------:R-:W-:-:S02]  /*64f0*/  @P3 HFMA2 R15, R15, R23, -RZ ;  /* 0x000000170f0f3231 */ /* 0x000fc400001000ff */
[----:B------:R-:W-:Y:S02]  /*6500*/  @P2 HMUL2 R14, R14, R22 ;  /* 0x000000160e0e2232 */ /* 0x000fe40000000000 */
[----:B------:R-:W-:-:S05]  /*6510*/  IMAD.WIDE.U32 R20, R25, 0x2, R42 ;  /* 0x0000000219147825 */ /* 0x000fca00078e002a */
[----:B------:R1:W-:Y:S02]  /*6520*/  STG.E.128 desc[UR36][R20.64], R12 ;  /* 0x0000000c14007986 */ /* 0x0003e4000c101d24 */
.L_x_543:
[----:B-1---5:R-:W-:Y:S02]  /*6530*/  HADD2.F32 R20, -RZ, R12.H0_H0 ;  /* 0x2000000cff147230 */ /* 0x022fe40000004100 */
[--C-:B---3--:R-:W-:Y:S02]  /*6540*/  HADD2.F32 R24, -RZ, R14.reuse.H0_H0 ;  /* 0x2000000eff187230 */ /* 0x108fe40000004100 */
[----:B------:R-:W-:Y:S02]  /*6550*/  HADD2.F32 R21, -RZ, R14.H1_H1 ;  /* 0x3000000eff157230 */ /* 0x000fe40000004100 */
        /* <DEDUP_REMOVED lines=14> */
.L_x_542:
[----:B0-----:R-:W-:Y:S05]  /*6640*/  BSYNC.RECONVERGENT B1 ;  /* 0x0000000000017941 */ /* 0x001fea0003800200 */
.L_x_541:
[----:B------:R-:W-:-:S13]  /*6650*/  ISETP.GE.U32.AND P0, PT, R33, 0x20, PT ;  /* 0x000000202100780c */ /* 0x000fda0003f06070 */
[----:B------:R-:W-:Y:S05]  /*6660*/  @!P0 BRA `(.L_x_540) ;  /* 0x0000000800608947 */ /* 0x000fea0003800000 */
[C---:B------:R-:W-:Y:S01]  /*6670*/  LEA R39, R12.reuse, R39, 0x1 ;  /* 0x000000270c277211 */ /* 0x040fe200078e08ff */
[----:B------:R-:W-:Y:S01]  /*6680*/  IMAD.U32 R34, RZ, RZ, UR8 ;  /* 0x00000008ff227e24 */ /* 0x000fe2000f8e00ff */
[----:B------:R-:W-:Y:S02]  /*6690*/  MOV R14, UR9 ;  /* 0x00000009000e7c02 */ /* 0x000fe40008000f00 */
[C---:B------:R-:W-:Y:S02]  /*66a0*/  IADD3 R32, PT, PT, R12.reuse, 0x20, RZ ;  /* 0x000000200c207810 */ /* 0x040fe40007ffe0ff */
[----:B------:R-:W-:Y:S01]  /*66b0*/  SHF.L.U32 R33, R12, 0x5, RZ ;  /* 0x000000050c217819 */ /* 0x000fe200000006ff */
[----:B------:R-:W-:-:S05]  /*66c0*/  IMAD R39, R14, -0x2, R39 ;  /* 0xfffffffe0e277824 */ /* 0x000fca00078e0227 */
[----:B------:R-:W-:-:S07]  /*66d0*/  IADD3 R34, PT, PT, R39, 0x40, R34 ;  /* 0x0000004027227810 */ /* 0x000fce0007ffe022 */
.L_x_550:
[----:B------:R-:W0:Y:S01]  /*66e0*/  LDC R35, c[0x0][0x3f4] ;  /* 0x0000fd00ff237b82 */ /* 0x000e220000000800 */
[----:B------:R-:W-:Y:S01]  /*66f0*/  IADD3 R14, PT, PT, R32, -0x20, RZ ;  /* 0xffffffe0200e7810 */ /* 0x000fe20007ffe0ff */
[----:B------:R-:W-:Y:S03]  /*6700*/  BSSY.RECONVERGENT B1, `(.L_x_544) ;  /* 0x0000043000017945 */ /* 0x000fe60003800200 */
        /* <DEDUP_REMOVED lines=8> */
[----:B0-----:R-:W-:Y:S02]  /*6790*/  VIADD R21, R20, 0xffffffe ;  /* 0x0ffffffe14157836 */ /* 0x001fe40000000000 */
        /* <DEDUP_REMOVED lines=15> */
[----:B------:R-:W-:-:S05]  /*6890*/  @!P2 LOP3.LUT R12, RZ, R35, RZ, 0x33, !PT ;  /* 0x00000023ff0ca212 */ /* 0x000fca00078e33ff */
[----:B------:R-:W-:-:S04]  /*68a0*/  IMAD.SHL.U32 R13, R12, 0x20, RZ ;  /* 0x000000200c0d7824 */ /* 0x000fc800078e00ff */
[----:B------:R-:W-:-:S06]  /*68b0*/  IMAD.WIDE.U32 R12, R13, 0x2, R44 ;  /* 0x000000020d0c7825 */ /* 0x000fcc00078e002c */
        /* <DEDUP_REMOVED lines=23> */
.L_x_546:
[--C-:B---3-5:R-:W-:Y:S02]  /*6a30*/  HADD2.F32 R24, -RZ, R14.reuse.H0_H0 ;  /* 0x2000000eff187230 */ /* 0x128fe40000004100 */
[----:B0-----:R-:W-:Y:S02]  /*6a40*/  HADD2.F32 R21, -RZ, R14.H1_H1 ;  /* 0x3000000eff157230 */ /* 0x001fe40000004100 */
[----:B------:R-:W-:Y:S02]  /*6a50*/  HADD2.F32 R20, -RZ, R12.H0_H0 ;  /* 0x2000000cff147230 */ /* 0x000fe40000004100 */
[C---:B------:R-:W-:Y:S01]  /*6a60*/  FFMA.FTZ R5, R39.reuse, R24, R5 ;  /* 0x0000001827057223 */ /* 0x040fe20000010005 */
        /* <DEDUP_REMOVED lines=9> */
[C---:B------:R-:W-:Y:S01]  /*6b00*/  FFMA.FTZ R29, R39.reuse, R12, R29 ;  /* 0x0000000c271d7223 */ /* 0x040fe2000001001d */
[----:B------:R-:W-:-:S02]  /*6b10*/  FFMA.FTZ R6, R39, R13, R6 ;  /* 0x0000000d27067223 */ /* 0x000fc40000010006 */
[----:B------:R-:W-:-:S07]  /*6b20*/  FFMA.FTZ R18, R39, R15, R18 ;  /* 0x0000000f27127223 */ /* 0x000fce0000010012 */
.L_x_545:
[----:B------:R-:W-:Y:S05]  /*6b30*/  BSYNC.RECONVERGENT B1 ;  /* 0x0000000000017941 */ /* 0x000fea0003800200 */
.L_x_544:
        /* <DEDUP_REMOVED lines=10> */
[----:B------:R0:W1:Y:S02]  /*6be0*/  F2I.FTZ.U32.TRUNC.NTZ R13, R20 ;  /* 0x00000014000d7305 */ /* 0x000064000021f000 */
[----:B0-----:R-:W0:Y:S01]  /*6bf0*/  LDS.U16 R20, [R34] ;  /* 0x0000000022147984 */ /* 0x001e220000000400 */
[----:B-1----:R-:W-:-:S05]  /*6c00*/  IADD3 R12, PT, PT, RZ, -R13, RZ ;  /* 0x8000000dff0c7210 */ /* 0x002fca0007ffe0ff */
[----:B------:R-:W-:Y:S01]  /*6c10*/  IMAD R21, R12, R15, RZ ;  /* 0x0000000f0c157224 */ /* 0x000fe200078e02ff */
[----:B------:R-:W-:-:S05]  /*6c20*/  MOV R12, RZ ;  /* 0x000000ff000c7202 */ /* 0x000fca0000000f00 */
        /* <DEDUP_REMOVED lines=8> */
[----:B------:R-:W-:-:S05]  /*6cb0*/  @!P0 IADD3 R12, PT, PT, R12, -R15, RZ ;  /* 0x8000000f0c0c8210 */ /* 0x000fca0007ffe0ff */
[----:B------:R-:W-:Y:S01]  /*6cc0*/  @!P1 IMAD.MOV R12, RZ, RZ, -R12 ;  /* 0x000000ffff0c9224 */ /* 0x000fe200078e0a0c */
        /* <DEDUP_REMOVED lines=27> */
.L_x_549:
        /* <DEDUP_REMOVED lines=16> */
.L_x_548:
[----:B------:R-:W-:Y:S05]  /*6f80*/  BSYNC.RECONVERGENT B1 ;  /* 0x0000000000017941 */ /* 0x000fea0003800200 */
.L_x_547:
[C---:B------:R-:W-:Y:S01]  /*6f90*/  IADD3 R12, PT, PT, R32.reuse, 0x20, RZ ;  /* 0x00000020200c7810 */ /* 0x040fe20007ffe0ff */
[----:B------:R-:W-:Y:S01]  /*6fa0*/  VIADD R32, R32, 0x40 ;  /* 0x0000004020207836 */ /* 0x000fe20000000000 */
[----:B------:R-:W-:Y:S02]  /*6fb0*/  IADD3 R33, PT, PT, R33, 0x800, RZ ;  /* 0x0000080021217810 */ /* 0x000fe40007ffe0ff */
[----:B------:R-:W-:Y:S02]  /*6fc0*/  ISETP.GE.AND P0, PT, R12, UR45, PT ;  /* 0x0000002d0c007c0c */ /* 0x000fe4000bf06270 */
[----:B------:R-:W-:-:S11]  /*6fd0*/  IADD3 R34, PT, PT, R34, 0x80, RZ ;  /* 0x0000008022227810 */ /* 0x000fd60007ffe0ff */
[----:B------:R-:W-:Y:S05]  /*6fe0*/  @!P0 BRA `(.L_x_550) ;  /* 0xfffffff400bc8947 */ /* 0x000fea000383ffff */
.L_x_540:
[----:B0-----:R-:W-:Y:S05]  /*6ff0*/  BSYNC.RECONVERGENT B0 ;  /* 0x0000000000007941 */ /* 0x001fea0003800200 */
.L_x_539:
        /* <DEDUP_REMOVED lines=10> */
[----:B------:R-:W0:Y:S05]  /*70a0*/  LDCU UR4, c[0x0][0x40c] ;  /* 0x00008180ff0477ac */ /* 0x000e2a0008000800 */
[----:B------:R-:W1:Y:S01]  /*70b0*/  LDS.U16 R17, [R17+-0x2] ;  /* 0xfffffe0011117984 */ /* 0x000e620000000400 */
[----:B0-----:R-:W-:Y:S01]  /*70c0*/  UISETP.NE.AND UP0, UPT, UR4, URZ, UPT ;  /* 0x000000ff0400728c */ /* 0x001fe2000bf05270 */
[----:B-1----:R-:W-:-:S08]  /*70d0*/  HADD2.F32 R19, -RZ, R17.H0_H0 ;  /* 0x20000011ff137230 */ /* 0x002fd00000004100 */
        /* <DEDUP_REMOVED lines=8> */
[----:B-1----:R-:W-:Y:S01]  /*7160*/  MOV R20, UR6 ;  /* 0x0000000600147c02 */ /* 0x002fe20008000f00 */
[----:B------:R-:W-:-:S04]  /*7170*/  IMAD.U32 R21, RZ, RZ, UR7 ;  /* 0x00000007ff157e24 */ /* 0x000fc8000f8e00ff */
[----:B------:R-:W-:-:S04]  /*7180*/  MOV R17, UR4 ;  /* 0x0000000400117c02 */ /* 0x000fc80008000f00 */
[----:B------:R-:W-:-:S05]  /*7190*/  @P0 LEA R17, R17, R36, 0x5 ;  /* 0x0000002411110211 */ /* 0x000fca00078e28ff */
[----:B------:R-:W-:-:S06]  /*71a0*/  @P0 IMAD.WIDE R20, R17, 0x2, R20 ;  /* 0x0000000211140825 */ /* 0x000fcc00078e0214 */
[----:B----4-:R-:W2:Y:S01]  /*71b0*/  @P0 LDG.E.128 R20, desc[UR36][R20.64] ;  /* 0x0000002414140981 */ /* 0x010ea2000c1e1d00 */
        /* <DEDUP_REMOVED lines=12> */
.L_x_553:
[--C-:B-----5:R-:W-:Y:S02]  /*7280*/  HADD2.F32 R16, -RZ, R14.reuse.H0_H0 ;  /* 0x2000000eff107230 */ /* 0x120fe40000004100 */
[----:B------:R-:W-:Y:S02]  /*7290*/  HADD2.F32 R9, -RZ, R14.H1_H1 ;  /* 0x3000000eff097230 */ /* 0x000fe40000004100 */
[----:B------:R-:W-:Y:S02]  /*72a0*/  HADD2.F32 R8, -RZ, R12.H0_H0 ;  /* 0x2000000cff087230 */ /* 0x000fe40000004100 */
[C---:B------:R-:W-:Y:S01]  /*72b0*/  FFMA.FTZ R5, R19.reuse, R16, R5 ;  /* 0x0000001013057223 */ /* 0x040fe20000010005 */
[----:B------:R-:W-:Y:S02]  /*72c0*/  HADD2.F32 R10, -RZ, R13.H0_H0 ;  /* 0x2000000dff0a7230 */ /* 0x000fe40000004100 */
[----:B------:R-:W-:Y:S01]  /*72d0*/  FFMA.FTZ R4, R19, R9, R4 ;  /* 0x0000000913047223 */ /* 0x000fe20000010004 */
[----:B0-----:R-:W-:-:S02]  /*72e0*/  HADD2.F32 R14, -RZ, R15.H0_H0 ;  /* 0x2000000fff0e7230 */ /* 0x001fc40000004100 */
        /* <DEDUP_REMOVED lines=9> */
.L_x_552:
[----:B------:R-:W-:Y:S05]  /*7380*/  BSYNC.RECONVERGENT B0 ;  /* 0x0000000000007941 */ /* 0x000fea0003800200 */
.L_x_551:
[C---:B------:R-:W-:Y:S01]  /*7390*/  LOP3.LUT R8, R2.reuse, 0x3c0, RZ, 0xc0, !PT ;  /* 0x000003c002087812 */ /* 0x040fe200078ec0ff */
[----:B------:R-:W-:Y:S01]  /*73a0*/  BAR.SYNC.DEFER_BLOCKING 0x0 ;  /* 0x0000000000007b1d */ /* 0x000fe20000010000 */
[----:B------:R-:W-:Y:S02]  /*73b0*/  ISETP.GT.U32.AND P1, PT, R2, 0x1f, PT ;  /* 0x0000001f0200780c */ /* 0x000fe40003f24070 */
[----:B------:R-:W-:Y:S02]  /*73c0*/  ISETP.NE.AND P0, PT, R8, 0x40, PT ;  /* 0x000000400800780c */ /* 0x000fe40003f05270 */
[----:B------:R-:W-:Y:S01]  /*73d0*/  P2R R8, PR, RZ, 0x2 ;  /* 0x00000002ff087803 */ /* 0x000fe20000000000 */
[----:B------:R-:W-:Y:S01]  /*73e0*/  BSSY.RECONVERGENT B0, `(.L_x_554) ;  /* 0x0000013000007945 */ /* 0x000fe20003800200 */
[----:B------:R-:W-:Y:S02]  /*73f0*/  SHF.L.U32 R13, R36, 0x1, RZ ;  /* 0x00000001240d7819 */ /* 0x000fe400000006ff */
[----:B------:R-:W-:-:S02]  /*7400*/  LOP3.LUT R9, R2, 0x3e0, RZ, 0xc0, !PT ;  /* 0x000003e002097812 */ /* 0x000fc400078ec0ff */
[----:B------:R-:W-:Y:S01]  /*7410*/  LOP3.LUT R8, R2, 0x3f0, RZ, 0xc0, !PT ;  /* 0x000003f002087812 */ /* 0x000fe200078ec0ff */
[----:B------:R-:W-:Y:S01]  /*7420*/  IMAD R0, R0, 0x40, R13 ;  /* 0x0000004000007824 */ /* 0x000fe200078e020d */
[----:B------:R-:W-:Y:S02]  /*7430*/  ISETP.NE.AND P5, PT, R9, 0x20, PT ;  /* 0x000000200900780c */ /* 0x000fe40003fa5270 */
[C---:B------:R-:W-:Y:S02]  /*7440*/  ISETP.GT.U32.AND P6, PT, R2.reuse, 0x3f, PT ;  /* 0x0000003f0200780c */ /* 0x040fe40003fc4070 */
[C---:B------:R-:W-:Y:S02]  /*7450*/  ISETP.GT.U32.AND P4, PT, R2.reuse, 0xf, PT ;  /* 0x0000000f0200780c */ /* 0x040fe40003f84070 */
[C---:B------:R-:W-:Y:S02]  /*7460*/  ISETP.GT.U32.AND P3, PT, R2.reuse, 0x7, PT ;  /* 0x000000070200780c */ /* 0x040fe40003f64070 */
[----:B------:R-:W-:-:S02]  /*7470*/  ISETP.GT.U32.AND P2, PT, R2, 0x3, PT ;  /* 0x000000030200780c */ /* 0x000fc40003f44070 */
[C---:B------:R-:W-:Y:S02]  /*7480*/  LOP3.LUT R12, R2.reuse, 0x3f8, RZ, 0xc0, !PT ;  /* 0x000003f8020c7812 */ /* 0x040fe400078ec0ff */
[----:B------:R-:W-:Y:S02]  /*7490*/  LOP3.LUT R16, R2, 0x3fc, RZ, 0xc0, !PT ;  /* 0x000003fc02107812 */ /* 0x000fe400078ec0ff */
[----:B------:R-:W-:Y:S01]  /*74a0*/  ISETP.NE.AND P1, PT, R8, 0x10, PT ;  /* 0x000000100800780c */ /* 0x000fe20003f25270 */
[----:B------:R-:W-:-:S12]  /*74b0*/  @P0 BRA `(.L_x_555) ;  /* 0x0000000000140947 */ /* 0x000fd80003800000 */
[----:B------:R-:W-:Y:S02]  /*74c0*/  F2FP.F16.F32.PACK_AB R8, R29, R28 ;  /* 0x0000001c1d08723e */ /* 0x000fe400000000ff */
[----:B------:R-:W-:Y:S02]  /*74d0*/  F2FP.F16.F32.PACK_AB R9, R6, R7 ;  /* 0x000000070609723e */ /* 0x000fe400000000ff */
[----:B------:R-:W-:Y:S02]  /*74e0*/  F2FP.F16.F32.PACK_AB R10, R4, R5 ;  /* 0x00000005040a723e */ /* 0x000fe400000000ff */
[----:B------:R-:W-:-:S05]  /*74f0*/  F2FP.F16.F32.PACK_AB R11, R18, R3 ;  /* 0x00000003120b723e */ /* 0x000fca00000000ff */
[----:B------:R0:W-:Y:S02]  /*7500*/  STS.128 [R0+UR8+-0x400], R8 ;  /* 0xfffc000800007988 */ /* 0x0001e40008000c08 */
.L_x_555:
[----:B------:R-:W-:Y:S05]  /*7510*/  BSYNC.RECONVERGENT B0 ;  /* 0x0000000000007941 */ /* 0x000fea0003800200 */
.L_x_554:
        /* <DEDUP_REMOVED lines=11> */
[----:B------:R-:W-:-:S02]  /*75d0*/  HADD2.F32 R10, -RZ, R11.H0_H0 ;  /* 0x2000000bff0a7230 */ /* 0x000fc40000004100 */
[----:B------:R-:W-:Y:S01]  /*75e0*/  FADD.FTZ R28, R28, R15 ;  /* 0x0000000f1c1c7221 */ /* 0x000fe20000010000 */
[----:B------:R-:W-:Y:S02]  /*75f0*/  HADD2.F32 R8, -RZ, R8.H1_H1 ;  /* 0x30000008ff087230 */ /* 0x000fe40000004100 */
[----:B------:R-:W-:Y:S01]  /*7600*/  FADD.FTZ R7, R7, R12 ;  /* 0x0000000c07077221 */ /* 0x000fe20000010000 */
[----:B------:R-:W-:Y:S02]  /*7610*/  HADD2.F32 R9, -RZ, R9.H1_H1 ;  /* 0x30000009ff097230 */ /* 0x000fe40000004100 */
[----:B------:R-:W-:Y:S01]  /*7620*/  FADD.FTZ R3, R3, R10 ;  /* 0x0000000a03037221 */ /* 0x000fe20000010000 */
[----:B------:R-:W-:Y:S02]  /*7630*/  HADD2.F32 R11, -RZ, R11.H1_H1 ;  /* 0x3000000bff0b7230 */ /* 0x000fe40000004100 */
[----:B------:R-:W-:Y:S01]  /*7640*/  FADD.FTZ R29, R29, R8 ;  /* 0x000000081d1d7221 */ /* 0x000fe20000010000 */
[----:B------:R-:W-:-:S02]  /*7650*/  FADD.FTZ R6, R6, R9 ;  /* 0x0000000906067221 */ /* 0x000fc40000010000 */
[----:B------:R-:W-:-:S07]  /*7660*/  FADD.FTZ R18, R18, R11 ;  /* 0x0000000b12127221 */ /* 0x000fce0000010000 */
.L_x_557:
[----:B------:R-:W-:Y:S05]  /*7670*/  BSYNC.RECONVERGENT B0 ;  /* 0x0000000000007941 */ /* 0x000fea0003800200 */
.L_x_556:
        /* <DEDUP_REMOVED lines=9> */
.L_x_559:
[----:B------:R-:W-:Y:S05]  /*7710*/  BSYNC.RECONVERGENT B0 ;  /* 0x0000000000007941 */ /* 0x000fea0003800200 */
.L_x_558:
[----:B------:R-:W-:Y:S01]  /*7720*/  BAR.SYNC.DEFER_BLOCKING 0x0 ;  /* 0x0000000000007b1d */ /* 0x000fe20000010000 */
[----:B------:R-:W-:-:S05]  /*7730*/  ISETP.GT.U32.AND P5, PT, R2, 0x1f, PT ;  /* 0x0000001f0200780c */ /* 0x000fca0003fa4070 */
[----:B------:R-:W-:Y:S08]  /*7740*/  BSSY.RECONVERGENT B0, `(.L_x_560) ;  /* 0x0000013000007945 */ /* 0x000ff00003800200 */
        /* <DEDUP_REMOVED lines=18> */
.L_x_561:
[----:B------:R-:W-:Y:S05]  /*7870*/  BSYNC.RECONVERGENT B0 ;  /* 0x0000000000007941 */ /* 0x000fea0003800200 */
.L_x_560:
        /* <DEDUP_REMOVED lines=8> */
.L_x_563:
[----:B------:R-:W-:Y:S05]  /*7900*/  BSYNC.RECONVERGENT B0 ;  /* 0x0000000000007941 */ /* 0x000fea0003800200 */
.L_x_562:
[----:B------:R-:W-:Y:S06]  /*7910*/  BAR.SYNC.DEFER_BLOCKING 0x0 ;  /* 0x0000000000007b1d */ /* 0x000fec0000010000 */
[----:B------:R-:W-:Y:S04]  /*7920*/  BSSY.RECONVERGENT B0, `(.L_x_564) ;  /* 0x0000013000007945 */ /* 0x000fe80003800200 */
        /* <DEDUP_REMOVED lines=18> */
.L_x_565:
[----:B------:R-:W-:Y:S05]  /*7a50*/  BSYNC.RECONVERGENT B0 ;  /* 0x0000000000007941 */ /* 0x000fea0003800200 */
.L_x_564:
        /* <DEDUP_REMOVED lines=8> */
.L_x_567:
[----:B------:R-:W-:Y:S05]  /*7ae0*/  BSYNC.RECONVERGENT B0 ;  /* 0x0000000000007941 */ /* 0x000fea0003800200 */
.L_x_566:
        /* <DEDUP_REMOVED lines=20> */
.L_x_569:
[----:B------:R-:W-:Y:S05]  /*7c30*/  BSYNC.RECONVERGENT B0 ;  /* 0x0000000000007941 */ /* 0x000fea0003800200 */
.L_x_568:
        /* <DEDUP_REMOVED lines=8> */
.L_x_571:
[----:B------:R-:W-:Y:S05]  /*7cc0*/  BSYNC.RECONVERGENT B0 ;  /* 0x0000000000007941 */ /* 0x000fea0003800200 */
.L_x_570:
        /* <DEDUP_REMOVED lines=20> */
.L_x_573:
[----:B------:R-:W-:Y:S05]  /*7e10*/  BSYNC.RECONVERGENT B0 ;  /* 0x0000000000007941 */ /* 0x000fea0003800200 */
.L_x_572:
[----:B------:R-:W-:Y:S06]  /*7e20*/  BAR.SYNC.DEFER_BLOCKING 0x0 ;  /* 0x0000000000007b1d */ /* 0x000fec0000010000 */
[----:B------:R-:W-:Y:S05]  /*7e30*/  @P2 EXIT ;  /* 0x000000000000294d */ /* 0x000fea0003800000 */
[----:B------:R-:W5:Y:S02]  /*7e40*/  LDCU UR4, c[0x0][0x478] ;  /* 0x00008f00ff0477ac */ /* 0x000f640008000800 */
[----:B-----5:R-:W-:-:S09]  /*7e50*/  UISETP.NE.AND UP0, UPT, UR4, 0x2, UPT ;  /* 0x000000020400788c */ /* 0x020fd2000bf05270 */
[----:B------:R-:W-:Y:S05]  /*7e60*/  BRA.U UP0, `(.L_x_574) ;  /* 0x0000000100e07547 */ /* 0x000fea000b800000 */
[----:B012---:R-:W0:Y:S01]  /*7e70*/  LDC.64 R8, c[0x0][0x470] ;  /* 0x00011c00ff087b82 */ /* 0x007e220000000a00 */
        /* <DEDUP_REMOVED lines=17> */
[----:B------:R-:W5:Y:S01]  /*7f90*/  F2I.S8.NTZ R29, R29 ;  /* 0x0000001d001d7305 */ /* 0x000f620000202100 */
        /* <DEDUP_REMOVED lines=8> */
[----:B------:R-:W2:Y:S03]  /*8020*/  F2I.S8.NTZ R6, R6 ;  /* 0x0000000600067305 */ /* 0x000ea60000202100 */
[----:B------:R-:W-:Y:S02]  /*8030*/  LOP3.LUT R9, R9, 0xff00, R0, 0xf8, !PT ;  /* 0x0000ff0009097812 */ /* 0x000fe400078ef800 */
[----:B-----5:R-:W-:Y:S02]  /*8040*/  PRMT R0, R29, 0x8880, RZ ;  /* 0x000088801d007816 */ /* 0x020fe400000000ff */
[----:B0-----:R-:W-:Y:S01]  /*8050*/  PRMT R2, R7, 0x8880, RZ ;  /* 0x0000888007027816 */ /* 0x001fe200000000ff */
[----:B------:R-:W0:Y:S01]  /*8060*/  F2I.S8.NTZ R5, R5 ;  /* 0x0000000500057305 */ /* 0x000e220000202100 */
[----:B------:R-:W-:-:S02]  /*8070*/  PRMT R0, R0, 0x7710, RZ ;  /* 0x0000771000007816 */ /* 0x000fc400000000ff */
[----:B------:R-:W-:Y:S02]  /*8080*/  PRMT R2, R2, 0x7710, RZ ;  /* 0x0000771002027816 */ /* 0x000fe400000000ff */
[----:B--2---:R-:W-:-:S03]  /*8090*/  PRMT R3, R6, 0x8880, RZ ;  /* 0x0000888006037816 */ /* 0x004fc600000000ff */
[----:B------:R-:W2:Y:S01]  /*80a0*/  F2I.S8.NTZ R8, R8 ;  /* 0x0000000800087305 */ /* 0x000ea20000202100 */
[----:B------:R-:W-:Y:S02]  /*80b0*/  LOP3.LUT R4, R2, 0xff, RZ, 0xc0, !PT ;  /* 0x000000ff02047812 */ /* 0x000fe400078ec0ff */
[----:B------:R-:W-:Y:S02]  /*80c0*/  PRMT R3, R3, 0x7710, RZ ;  /* 0x0000771003037816 */ /* 0x000fe400000000ff */
[----:B------:R-:W-:Y:S02]  /*80d0*/  LOP3.LUT R6, R0, 0xff, RZ, 0xc0, !PT ;  /* 0x000000ff00067812 */ /* 0x000fe400078ec0ff */
[----:B0-----:R-:W-:Y:S02]  /*80e0*/  PRMT R5, R5, 0x8880, RZ ;  /* 0x0000888005057816 */ /* 0x001fe400000000ff */
[----:B------:R-:W-:Y:S01]  /*80f0*/  LOP3.LUT R3, R3, 0xff, RZ, 0xc0, !PT ;  /* 0x000000ff03037812 */ /* 0x000fe200078ec0ff */
[----:B------:R-:W-:Y:S01]  /*8100*/  IMAD.WIDE.U32 R6, R6, 0x100, RZ ;  /* 0x0000010006067825 */ /* 0x000fe200078e00ff */
[----:B------:R-:W-:-:S03]  /*8110*/  PRMT R0, R5, 0x7710, RZ ;  /* 0x0000771005007816 */ /* 0x000fc600000000ff */
[----:B------:R-:W-:Y:S01]  /*8120*/  IMAD.WIDE.U32 R2, R3, 0x1000000, RZ ;  /* 0x0100000003027825 */ /* 0x000fe200078e00ff */
[----:B--2---:R-:W-:Y:S02]  /*8130*/  PRMT R10, R8, 0x8880, RZ ;  /* 0x00008880080a7816 */ /* 0x004fe400000000ff */
[----:B------:R-:W-:Y:S01]  /*8140*/  LOP3.LUT R9, R9, 0xff, R0, 0xf8, !PT ;  /* 0x000000ff09097812 */ /* 0x000fe200078ef800 */
[----:B------:R-:W-:Y:S01]  /*8150*/  IMAD.WIDE.U32 R4, R4, 0x10000, RZ ;  /* 0x0001000004047825 */ /* 0x000fe200078e00ff */
[----:B-1----:R-:W-:Y:S02]  /*8160*/  IADD3 R8, P0, PT, R36, UR4, RZ ;  /* 0x0000000424087c10 */ /* 0x002fe4000ff1e0ff */
[----:B------:R-:W-:Y:S02]  /*8170*/  PRMT R0, R10, 0x7710, RZ ;  /* 0x000077100a007816 */ /* 0x000fe400000000ff */
[----:B------:R-:W-:Y:S02]  /*8180*/  LOP3.LUT R11, R6, R2, R4, 0xfe, !PT ;  /* 0x00000002060b7212 */ /* 0x000fe400078efe04 */
[----:B------:R-:W-:-:S02]  /*8190*/  LOP3.LUT R3, R5, R9, R3, 0xfe, !PT ;  /* 0x0000000905037212 */ /* 0x000fc400078efe03 */
[----:B------:R-:W-:Y:S02]  /*81a0*/  LEA.HI.X.SX32 R9, R36, UR5, 0x1, P0 ;  /* 0x0000000524097c11 */ /* 0x000fe400080f0eff */
[----:B------:R-:W-:Y:S02]  /*81b0*/  LOP3.LUT R2, R11, 0xff, R0, 0xf8, !PT ;  /* 0x000000ff0b027812 */ /* 0x000fe400078ef800 */
[----:B------:R-:W-:-:S05]  /*81c0*/  LOP3.LUT R3, R3, R7, RZ, 0xfc, !PT ;  /* 0x0000000703037212 */ /* 0x000fca00078efcff */
[----:B------:R-:W-:Y:S01]  /*81d0*/  STG.E.64 desc[UR36][R8.64], R2 ;  /* 0x0000000208007986 */ /* 0x000fe2000c101b24 */
[----:B------:R-:W-:Y:S05]  /*81e0*/  EXIT ;  /* 0x000000000000794d */ /* 0x000fea0003800000 */
.L_x_574:
[----:B012---:R-:W0:Y:S01]  /*81f0*/  LDC.64 R8, c[0x0][0x380] ;  /* 0x0000e000ff087b82 */ /* 0x007e220000000a00 */
        /* <DEDUP_REMOVED lines=11> */
.L_x_486:
[----:B------:R-:W-:Y:S01]  /*82b0*/  HFMA2 R12, -RZ, RZ, 0, 4.76837158203125e-07 ;  /* 0x00000008ff0c7431 */ /* 0x000fe200000001ff */
[----:B------:R-:W-:Y:S02]  /*82c0*/  MOV R11, 0x1f ;  /* 0x0000001f000b7802 */ /* 0x000fe40000000f00 */
[----:B------:R-:W-:-:S07]  /*82d0*/  MOV R15, 0xffff ;  /* 0x0000ffff000f7802 */ /* 0x000fce0000000f00 */
[----:B0-2---:R-:W-:Y:S05]  /*82e0*/  WARPSYNC.COLLECTIVE R15, `(.L_x_575) ;  /* 0x000000000f087348 */ /* 0x005fea0003c00000 */
[----:B------:R1:W3:Y:S02]  /*82f0*/  SHFL.BFLY P6, R14, R13, R12, R11 ;  /* 0x0c00000c0d0e7389 */ /* 0x0002e400000c000b */
[----:B0123--:R-:W-:Y:S05]  /*8300*/  ENDCOLLECTIVE ;  /* 0x000000000000791b */ /* 0x00ffea0003800000 */
.L_x_575:
[----:B------:R-:W-:Y:S02]  /*8310*/  HFMA2 R12, -RZ, RZ, 0, 2.384185791015625e-07 ;  /* 0x00000004ff0c7431 */ /* 0x000fe400000001ff */
[----:B------:R-:W-:-:S04]  /*8320*/  FADD.FTZ R0, R13, R14 ;  /* 0x0000000e0d007221 */ /* 0x000fc80000010000 */
[----:B------:R-:W-:-:S07]  /*8330*/  IMAD.MOV.U32 R13, RZ, RZ, R0 ;  /* 0x000000ffff0d7224 */ /* 0x000fce00078e0000 */
[----:B------:R-:W-:Y:S05]  /*8340*/  WARPSYNC.COLLECTIVE R15, `(.L_x_576) ;  /* 0x000000000f087348 */ /* 0x000fea0003c00000 */
[----:B------:R0:W1:Y:S02]  /*8350*/  SHFL.BFLY P6, R14, R13, R12, R11 ;  /* 0x0c00000c0d0e7389 */ /* 0x00006400000c000b */
[----:B01----:R-:W-:Y:S05]  /*8360*/  ENDCOLLECTIVE ;  /* 0x000000000000791b */ /* 0x003fea0003800000 */
.L_x_576:
[----:B------:R-:W-:Y:S02]  /*8370*/  HFMA2 R12, -RZ, RZ, 0, 1.1920928955078125e-07 ;  /* 0x00000002ff0c7431 */ /* 0x000fe400000001ff */
[----:B------:R-:W-:-:S05]  /*8380*/  FADD.FTZ R3, R0, R14 ;  /* 0x0000000e00037221 */ /* 0x000fca0000010000 */
[----:B------:R-:W-:-:S07]  /*8390*/  MOV R13, R3 ;  /* 0x00000003000d7202 */ /* 0x000fce0000000f00 */
[----:B------:R-:W-:Y:S05]  /*83a0*/  WARPSYNC.COLLECTIVE R15, `(.L_x_577) ;  /* 0x000000000f087348 */ /* 0x000fea0003c00000 */
[----:B------:R0:W1:Y:S02]  /*83b0*/  SHFL.BFLY P6, R14, R13, R12, R11 ;  /* 0x0c00000c0d0e7389 */ /* 0x00006400000c000b */
[----:B01----:R-:W-:Y:S05]  /*83c0*/  ENDCOLLECTIVE ;  /* 0x000000000000791b */ /* 0x003fea0003800000 */
.L_x_577:
[----:B------:R-:W-:Y:S01]  /*83d0*/  MOV R12, 0x1 ;  /* 0x00000001000c7802 */ /* 0x000fe20000000f00 */
[----:B------:R-:W-:-:S04]  /*83e0*/  FADD.FTZ R4, R3, R14 ;  /* 0x0000000e03047221 */ /* 0x000fc80000010000 */
[----:B------:R-:W-:-:S07]  /*83f0*/  IMAD.MOV.U32 R13, RZ, RZ, R4 ;  /* 0x000000ffff0d7224 */ /* 0x000fce00078e0004 */
[----:B------:R-:W-:Y:S05]  /*8400*/  WARPSYNC.COLLECTIVE R15, `(.L_x_578) ;  /* 0x000000000f087348 */ /* 0x000fea0003c00000 */
[----:B------:R0:W1:Y:S02]  /*8410*/  SHFL.BFLY P6, R14, R13, R12, R11 ;  /* 0x0c00000c0d0e7389 */ /* 0x00006400000c000b */
[----:B01----:R-:W-:Y:S05]  /*8420*/  ENDCOLLECTIVE ;  /* 0x000000000000791b */ /* 0x003fea0003800000 */
.L_x_578:
[----:B------:R-:W-:Y:S05]  /*8430*/  BRA `(.L_x_579) ;  /* 0xffffff9400fc7947 */ /* 0x000fea000383ffff */
.L_x_497:
[----:B------:R-:W-:Y:S01]  /*8440*/  BSSY B1, `(.L_x_580) ;  /* 0x0000007000017945 */ /* 0x000fe20003800000 */
[----:B------:R-:W-:Y:S01]  /*8450*/  MOV R12, 0x1 ;  /* 0x00000001000c7802 */ /* 0x000fe20000000f00 */
[----:B------:R-:W-:Y:S01]  /*8460*/  IMAD.MOV.U32 R15, RZ, RZ, -0x1 ;  /* 0xffffffffff0f7424 */ /* 0x000fe200078e00ff */
[----:B------:R-:W-:-:S07]  /*8470*/  MOV R11, 0x1f ;  /* 0x0000001f000b7802 */ /* 0x000fce0000000f00 */
[----:B------:R-:W-:Y:S05]  /*8480*/  WARPSYNC.COLLECTIVE R15, `(.L_x_581) ;  /* 0x000000000f087348 */ /* 0x000fea0003c00000 */
[----:B------:R0:W1:Y:S02]  /*8490*/  SHFL.BFLY P6, R14, R13, R12, R11 ;  /* 0x0c00000c0d0e7389 */ /* 0x00006400000c000b */
[----:B01----:R-:W-:Y:S05]  /*84a0*/  ENDCOLLECTIVE ;  /* 0x000000000000791b */ /* 0x003fea0003800000 */
.L_x_581:
[----:B------:R-:W-:Y:S05]  /*84b0*/  BSYNC B1 ;  /* 0x0000000000017941 */ /* 0x000fea0003800000 */
.L_x_580:
[----:B------:R-:W-:Y:S05]  /*84c0*/  BRA `(.L_x_582) ;  /* 0xffffffa400ac7947 */ /* 0x000fea000383ffff */
.L_x_501:
[----:B------:R-:W-:Y:S01]  /*84d0*/  HFMA2 R12, -RZ, RZ, 0, 9.5367431640625e-07 ;  /* 0x00000010ff0c7431 */ /* 0x000fe200000001ff */
[----:B------:R-:W-:Y:S01]  /*84e0*/  BSSY B0, `(.L_x_583) ;  /* 0x0000007000007945 */ /* 0x000fe20003800000 */
[----:B0-----:R-:W-:Y:S01]  /*84f0*/  MOV R13, R48 ;  /* 0x00000030000d7202 */ /* 0x001fe20000000f00 */
[----:B------:R-:W-:Y:S01]  /*8500*/  IMAD.MOV.U32 R15, RZ, RZ, -0x1 ;  /* 0xffffffffff0f7424 */ /* 0x000fe200078e00ff */
[----:B------:R-:W-:-:S07]  /*8510*/  MOV R11, 0x1f ;  /* 0x0000001f000b7802 */ /* 0x000fce0000000f00 */
[----:B-1234-:R-:W-:Y:S05]  /*8520*/  WARPSYNC.COLLECTIVE R15, `(.L_x_584) ;  /* 0x000000000f087348 */ /* 0x01efea0003c00000 */
[----:B------:R0:W0:Y:S02]  /*8530*/  SHFL.BFLY P6, R14, R13, R12, R11 ;  /* 0x0c00000c0d0e7389 */ /* 0x00002400000c000b */
[----:B01234-:R-:W-:Y:S05]  /*8540*/  ENDCOLLECTIVE ;  /* 0x000000000000791b */ /* 0x01ffea0003800000 */
.L_x_584:
[----:B------:R-:W-:Y:S05]  /*8550*/  BSYNC B0 ;  /* 0x0000000000007941 */ /* 0x000fea0003800000 */
.L_x_583:
[----:B------:R-:W-:Y:S01]  /*8560*/  HFMA2 R12, -RZ, RZ, 0, 4.76837158203125e-07 ;  /* 0x00000008ff0c7431 */ /* 0x000fe200000001ff */
[----:B------:R-:W-:Y:S02]  /*8570*/  FMNMX.FTZ R13, R14, R48, !PT ;  /* 0x000000300e0d7209 */ /* 0x000fe40007810000 */
[----:B------:R-:W-:Y:S02]  /*8580*/  MOV R11, 0x1f ;  /* 0x0000001f000b7802 */ /* 0x000fe40000000f00 */
[----:B------:R-:W-:-:S07]  /*8590*/  MOV R15, 0xffffffff ;  /* 0xffffffff000f7802 */ /* 0x000fce0000000f00 */
[----:B------:R-:W-:Y:S05]  /*85a0*/  WARPSYNC.COLLECTIVE R15, `(.L_x_585) ;  /* 0x000000000f087348 */ /* 0x000fea0003c00000 */
[----:B------:R0:W1:Y:S02]  /*85b0*/  SHFL.BFLY P6, R14, R13, R12, R11 ;  /* 0x0c00000c0d0e7389 */ /* 0x00006400000c000b */
[----:B01----:R-:W-:Y:S05]  /*85c0*/  ENDCOLLECTIVE ;  /* 0x000000000000791b */ /* 0x003fea0003800000 */
.L_x_585:
[----:B------:R-:W-:Y:S01]  /*85d0*/  HFMA2 R12, -RZ, RZ, 0, 2.384185791015625e-07 ;  /* 0x00000004ff0c7431 */ /* 0x000fe200000001ff */
[----:B------:R-:W-:-:S05]  /*85e0*/  FMNMX.FTZ R0, R13, R14, !PT ;  /* 0x0000000e0d007209 */ /* 0x000fca0007810000 */
[----:B------:R-:W-:-:S07]  /*85f0*/  IMAD.MOV.U32 R13, RZ, RZ, R0 ;  /* 0x000000ffff0d7224 */ /* 0x000fce00078e0000 */
[----:B------:R-:W-:Y:S05]  /*8600*/  WARPSYNC.COLLECTIVE R15, `(.L_x_586) ;  /* 0x000000000f087348 */ /* 0x000fea0003c00000 */
[----:B------:R0:W1:Y:S02]  /*8610*/  SHFL.BFLY P6, R14, R13, R12, R11 ;  /* 0x0c00000c0d0e7389 */ /* 0x00006400000c000b */
[----:B01----:R-:W-:Y:S05]  /*8620*/  ENDCOLLECTIVE ;  /* 0x000000000000791b */ /* 0x003fea0003800000 */
.L_x_586:
[----:B------:R-:W-:Y:S01]  /*8630*/  HFMA2 R12, -RZ, RZ, 0, 1.1920928955078125e-07 ;  /* 0x00000002ff0c7431 */ /* 0x000fe200000001ff */
[----:B------:R-:W-:-:S04]  /*8640*/  FMNMX.FTZ R3, R0, R14, !PT ;  /* 0x0000000e00037209 */ /* 0x000fc80007810000 */
[----:B------:R-:W-:-:S07]  /*8650*/  MOV R13, R3 ;  /* 0x00000003000d7202 */ /* 0x000fce0000000f00 */
[----:B------:R-:W-:Y:S05]  /*8660*/  WARPSYNC.COLLECTIVE R15, `(.L_x_587) ;  /* 0x000000000f087348 */ /* 0x000fea0003c00000 */
[----:B------:R0:W1:Y:S02]  /*8670*/  SHFL.BFLY P6, R14, R13, R12, R11 ;  /* 0x0c00000c0d0e7389 */ /* 0x00006400000c000b */
[----:B01----:R-:W-:Y:S05]  /*8680*/  ENDCOLLECTIVE ;  /* 0x000000000000791b */ /* 0x003fea0003800000 */
.L_x_587:
[----:B------:R-:W-:Y:S05]  /*8690*/  BRA `(.L_x_588) ;  /* 0xffffffa400f87947 */ /* 0x000fea000383ffff */
.L_x_589:
        /* <DEDUP_REMOVED lines=14> */
.L_x_2686:


//--------------------- .text._ZN4mmha33masked_multihead_attention_kernelItLi32ELi32ELi4ELi4ELi64ELb1ELb0EEEv26Multihead_attention_paramsIT_XT5_EE --------------------------
	.section	.text._ZN4mmha33masked_multihead_attention_kernelItLi32ELi32ELi4ELi4ELi64ELb1ELb0EEEv26Multihead_attention_paramsIT_XT5_EE,"ax",@progbits
	.align	128
        .global         _ZN4mmha33masked_multihead_attention_kernelItLi32ELi32ELi4ELi4ELi64ELb1ELb0EEEv26Multihead_attention_paramsIT_XT5_EE
        .type           _ZN4mmha33masked_multihead_attention_kernelItLi32ELi32ELi4ELi4ELi64ELb1ELb0EEEv26Multihead_attention_paramsIT_XT5_EE,@function
        .size           _ZN4mmha33masked_multihead_attention_kernelItLi32ELi32ELi4ELi4ELi64ELb1ELb0EEEv26Multihead_attention_paramsIT_XT5_EE,(.L_x_2687 - _ZN4mmha33masked_multihead_attention_kernelItLi32ELi32ELi4ELi4ELi64ELb1ELb0EEEv26Multihead_attention_paramsIT_XT5_EE)
        .other          _ZN4mmha33masked_multihead_attention_kernelItLi32ELi32ELi4ELi4ELi64ELb1ELb0EEEv26Multihead_attention_paramsIT_XT5_EE,@"STO_CUDA_ENTRY STV_DEFAULT"
_ZN4mmha33masked_multihead_attention_kernelItLi32ELi32ELi4ELi4ELi64ELb1ELb0EEEv26Multihead_attention_paramsIT_XT5_EE:
.text._ZN4mmha33masked_multihead_attention_kernelItLi32ELi32ELi4ELi4ELi64ELb1ELb0EEEv26Multihead_attention_paramsIT_XT5_EE:
        /* <DEDUP_REMOVED lines=14> */
.L_x_590:
        /* <DEDUP_REMOVED lines=23> */
[C---:B------:R-:W-:Y:S01]  /*0250*/  IMAD R0, R7.reuse, R4, R0 ;  /* 0x0000000407007224 */ /* 0x040fe200078e0200 */
[----:B-1----:R-:W-:Y:S01]  /*0260*/  MOV R2, UR6 ;  /* 0x0000000600027c02 */ /* 0x002fe20008000f00 */
[----:B------:R-:W0:Y:S03]  /*0270*/  LDC.64 R4, c[0x0][0x460] ;  /* 0x00011800ff047b82 */ /* 0x000e260000000a00 */
        /* <DEDUP_REMOVED lines=31> */
[----:B------:R-:W-:Y:S01]  /*0470*/  IMAD.U32 R4, RZ, RZ, UR4 ;  /* 0x00000004ff047e24 */ /* 0x000fe2000f8e00ff */
[----:B------:R-:W-:Y:S01]  /*0480*/  MOV R5, UR5 ;  /* 0x0000000500057c02 */ /* 0x000fe20008000f00 */
[----:B----4-:R-:W-:-:S04]  /*0490*/  HFMA2 R6, -RZ, RZ, 0, 0 ;  /* 0x00000000ff067431 */ /* 0x010fc800000001ff */
[----:B------:R0:W5:Y:S02]  /*04a0*/  @P0 LDG.E R12, desc[UR36][R4.64] ;  /* 0x00000024040c0981 */ /* 0x000164000c1e1900 */
[----:B0-----:R-:W-:-:S05]  /*04b0*/  IADD3 R5, PT, PT, RZ, -R7, RZ ;  /* 0x80000007ff057210 */ /* 0x001fca0007ffe0ff */
[----:B------:R-:W-:-:S04]  /*04c0*/  IMAD R5, R5, R8, RZ ;  /* 0x0000000805057224 */ /* 0x000fc800078e02ff */
[----:B------:R-:W-:Y:S01]  /*04d0*/  IMAD.HI.U32 R7, R7, R5, R6 ;  /* 0x0000000507077227 */ /* 0x000fe200078e0006 */
[----:B------:R-:W-:Y:S01]  /*04e0*/  UISETP.NE.AND UP1, UPT, UR8, URZ, UPT ;  /* 0x000000ff0800728c */ /* 0x000fe2000bf25270 */
        /* <DEDUP_REMOVED lines=11> */
[----:B------:R-:W-:Y:S01]  /*05a0*/  UP2UR UR43, UPR, URZ, 0x4 ;  /* 0x00000004ff2b7883 */ /* 0x000fe20008000000 */
[----:B--2---:R-:W-:Y:S01]  /*05b0*/  ISETP.GT.U32.AND P3, PT, R17, 0xf, PT ;  /* 0x0000000f1100780c */ /* 0x004fe20003f64070 */
[----:B------:R-:W-:Y:S02]  /*05c0*/  UISETP.GE.AND UP2, UPT, UR47, URZ, UPT ;  /* 0x000000ff2f00728c */ /* 0x000fe4000bf46270 */
[----:B------:R-:W-:-:S08]  /*05d0*/  UISETP.NE.AND UP0, UPT, UR9, URZ, UPT ;  /* 0x000000ff0900728c */ /* 0x000fd0000bf05270 */
[----:B------:R-:W-:-:S04]  /*05e0*/  @!P0 IADD3 R8, PT, PT, -R8, UR41, RZ ;  /* 0x0000002908088c10 */ /* 0x000fc8000fffe1ff */
[----:B------:R-:W-:Y:S01]  /*05f0*/  @!P0 R2UR UR41, R8 ;  /* 0x00000000082982ca */ /* 0x000fe200000e0000 */
[----:B------:R-:W-:Y:S02]  /*0600*/  UIMAD UR40, UR7, UR6, UR45 ;  /* 0x00000006072872a4 */ /* 0x000fe4000f8e022d */
        /* <DEDUP_REMOVED lines=30> */
.L_x_592:
[----:B------:R-:W-:Y:S05]  /*07f0*/  BSYNC.RECONVERGENT B0 ;  /* 0x0000000000007941 */ /* 0x000fea0003800200 */
.L_x_591:
        /* <DEDUP_REMOVED lines=29> */
[----:B------:R-:W4:Y:S01]  /*09d0*/  @!P1 LDC.64 R8, c[0x0][0x3a0] ;  /* 0x0000e800ff089b82 */ /* 0x000f220000000a00 */
[----:B------:R-:W-:-:S03]  /*09e0*/  @!P3 LEA R3, R3, R12, 0x3 ;  /* 0x0000000c0303b211 */ /* 0x000fc600078e18ff */
[----:B------:R-:W-:Y:S02]  /*09f0*/  @!UP1 UIMAD UR6, UR38, UR6, URZ ;  /* 0x00000006260692a4 */ /* 0x000fe4000f8e02ff */
[----:B--2---:R-:W-:Y:S01]  /*0a00*/  @!P3 IMAD.WIDE R10, R3, 0x2, R10 ;  /* 0x00000002030ab825 */ /* 0x004fe200078e020a */
[----:B------:R-:W-:Y:S01]  /*0a10*/  LEA R3, R15, R0, 0x5 ;  /* 0x000000000f037211 */ /* 0x000fe200078e28ff */
[----:B0-----:R-:W0:Y:S02]  /*0a20*/  @!P2 LDC.64 R6, c[0x0][0x390] ;  /* 0x0000e400ff06ab82 */ /* 0x001e240000000a00 */
[----:B------:R-:W-:Y:S01]  /*0a30*/  IMAD.U32 R14, RZ, RZ, UR6 ;  /* 0x00000006ff0e7e24 */ /* 0x000fe2000f8e00ff */
[----:B------:R-:W2:Y:S01]  /*0a40*/  @!P3 LDG.E R18, desc[UR36][R10.64] ;  /* 0x000000240a12b981 */ /* 0x000ea2000c1e1900 */
[----:B---3--:R-:W-:-:S03]  /*0a50*/  @UP0 UIMAD.WIDE.U32 UR4, UR7, 0x4, UR4 ;  /* 0x00000004070408a5 */ /* 0x008fc6000f8e0004 */
[----:B------:R-:W-:Y:S01]  /*0a60*/  @!P0 LEA R15, R14, R3, 0x5 ;  /* 0x000000030e0f8211 */ /* 0x000fe200078e28ff */
[----:B----4-:R-:W-:Y:S02]  /*0a70*/  @!P1 IMAD.WIDE.U32 R8, R3, 0x2, R8 ;  /* 0x0000000203089825 */ /* 0x010fe400078e0008 */
[----:B------:R-:W-:Y:S02]  /*0a80*/  MOV R13, UR5 ;  /* 0x00000005000d7c02 */ /* 0x000fe40008000f00 */
[----:B------:R-:W-:Y:S01]  /*0a90*/  IMAD.U32 R12, RZ, RZ, UR4 ;  /* 0x00000004ff0c7e24 */ /* 0x000fe2000f8e00ff */
[----:B------:R-:W2:Y:S01]  /*0aa0*/  @!P1 LDG.E R19, desc[UR36][R8.64] ;  /* 0x0000002408139981 */ /* 0x000ea2000c1e1900 */
[----:B------:R-:W-:Y:S01]  /*0ab0*/  MOV R14, RZ ;  /* 0x000000ff000e7202 */ /* 0x000fe20000000f00 */
[----:B-1----:R-:W-:Y:S01]  /*0ac0*/  @!P0 IMAD.WIDE R4, R15, 0x2, R4 ;  /* 0x000000020f048825 */ /* 0x002fe200078e0204 */
[----:B------:R-:W1:Y:S02]  /*0ad0*/  LDCU.U8 UR4, c[0x0][0x404] ;  /* 0x00008080ff0477ac */ /* 0x000e640008000000 */
[----:B------:R3:W4:Y:S01]  /*0ae0*/  @P4 LDG.E R12, desc[UR36][R12.64] ;  /* 0x000000240c0c4981 */ /* 0x000722000c1e1900 */
[----:B0-----:R-:W-:-:S03]  /*0af0*/  @!P2 IMAD.WIDE.U32 R6, R3, 0x2, R6 ;  /* 0x000000020306a825 */ /* 0x001fc600078e0006 */
[----:B------:R-:W4:Y:S04]  /*0b00*/  @!P0 LDG.E R5, desc[UR36][R4.64] ;  /* 0x0000002404058981 */ /* 0x000f28000c1e1900 */
[----:B------:R-:W4:Y:S01]  /*0b10*/  @!P2 LDG.E R14, desc[UR36][R6.64] ;  /* 0x00000024060ea981 */ /* 0x000f22000c1e1900 */
[----:B---3--:R-:W0:Y:S01]  /*0b20*/  LDC R13, c[0x0][0x400] ;  /* 0x00010000ff0d7b82 */ /* 0x008e220000000800 */
[----:B------:R-:W-:Y:S02]  /*0b30*/  ISETP.NE.AND P2, PT, RZ, UR10, PT ;  /* 0x0000000aff007c0c */ /* 0x000fe4000bf45270 */
[----:B-1----:R-:W-:Y:S01]  /*0b40*/  ISETP.NE.AND P1, PT, RZ, UR4, PT ;  /* 0x00000004ff007c0c */ /* 0x002fe2000bf25270 */
[----:B------:R-:W-:Y:S01]  /*0b50*/  IMAD.U32 R16, RZ, RZ, UR48 ;  /* 0x00000030ff107e24 */ /* 0x000fe2000f8e00ff */
[----:B------:R-:W-:Y:S01]  /*0b60*/  UMOV UR39, URZ ;  /* 0x000000ff00277c82 */ /* 0x000fe20008000000 */
[----:B------:R-:W-:Y:S01]  /*0b70*/  BSSY.RECONVERGENT B6, `(.L_x_593) ;  /* 0x00000e0000067945 */ /* 0x000fe20003800200 */
[----:B0-----:R-:W-:-:S02]  /*0b80*/  ISETP.LT.OR P1, PT, R13, 0x1, P1 ;  /* 0x000000010d00780c */ /* 0x001fc40000f21670 */
[----:B------:R-:W-:-:S05]  /*0b90*/  SHF.R.S32.HI R16, RZ, 0x1f, R16 ;  /* 0x0000001fff107819 */ /* 0x000fca0000011410 */
[----:B--2---:R-:W-:Y:S01]  /*0ba0*/  @!P2 HFMA2 R18, R18, 1, 1, R19 ;  /* 0x3c003c001212a831 */ /* 0x004fe20000000013 */
[----:B----4-:R-:W-:-:S03]  /*0bb0*/  @P4 R2UR UR39, R12 ;  /* 0x000000000c2742ca */ /* 0x010fc600000e0000 */
[----:B------:R-:W-:Y:S02]  /*0bc0*/  @!P0 HMUL2 R18, R18, R5 ;  /* 0x0000000512128232 */ /* 0x000fe40000000000 */
[----:B------:R-:W-:Y:S01]  /*0bd0*/  HADD2 R23, R23, R14 ;  /* 0x0000000e17177230 */ /* 0x000fe20000000000 */
[----:B------:R-:W-:Y:S09]  /*0be0*/  @P1 BRA `(.L_x_594) ;  /* 0x0000000000d01947 */ /* 0x000ff20003800000 */
        /* <DEDUP_REMOVED lines=30> */
.L_x_595:
        /* <DEDUP_REMOVED lines=22> */
.L_x_594:
        /* <DEDUP_REMOVED lines=41> */
[----:B------:R-:W-:Y:S01]  /*11c0*/  IMAD.MOV.U32 R13, RZ, RZ, RZ ;  /* 0x000000ffff0d7224 */ /* 0x000fe200078e00ff */
[----:B------:R-:W1:Y:S01]  /*11d0*/  LDCU.64 UR6, c[0x4][0x70] ;  /* 0x01000e00ff0677ac */ /* 0x000e620008000a00 */
[----:B------:R-:W2:Y:S01]  /*11e0*/  LDC.64 R14, c[0x4][R14] ;  /* 0x010000000e0e7b82 */ /* 0x000ea20000000a00 */
[----:B------:R-:W3:Y:S01]  /*11f0*/  LDCU.64 UR8, c[0x4][0x38] ;  /* 0x01000700ff0877ac */ /* 0x000ee20008000a00 */
[----:B0-----:R-:W-:Y:S02]  /*1200*/  MOV R4, UR4 ;  /* 0x0000000400047c02 */ /* 0x001fe40008000f00 */
[----:B------:R-:W-:Y:S01]  /*1210*/  MOV R5, UR5 ;  /* 0x0000000500057c02 */ /* 0x000fe20008000f00 */
[----:B-1----:R-:W-:Y:S01]  /*1220*/  IMAD.U32 R6, RZ, RZ, UR6 ;  /* 0x00000006ff067e24 */ /* 0x002fe2000f8e00ff */
[----:B------:R-:W-:-:S02]  /*1230*/  MOV R7, UR7 ;  /* 0x0000000700077c02 */ /* 0x000fc40008000f00 */
[----:B---3--:R-:W-:Y:S01]  /*1240*/  MOV R10, UR8 ;  /* 0x00000008000a7c02 */ /* 0x008fe20008000f00 */
[----:B------:R-:W-:-:S07]  /*1250*/  IMAD.U32 R11, RZ, RZ, UR9 ;  /* 0x00000009ff0b7e24 */ /* 0x000fce000f8e00ff */
[----:B------:R-:W-:-:S07]  /*1260*/  LEPC R20, `(.L_x_597) ;  /* 0x000000001014794e */ /* 0x000fce0000000000 */
[----:B--2---:R-:W-:Y:S05]  /*1270*/  CALL.ABS.NOINC R14 ;  /* 0x000000000e007343 */ /* 0x004fea0003c00000 */
.L_x_597:
        /* <DEDUP_REMOVED lines=15> */
.L_x_598:
        /* <DEDUP_REMOVED lines=31> */
[--C-:B------:R-:W-:Y:S01]  /*1560*/  HADD2.F32 R15, -RZ, R18.reuse.H1_H1 ;  /* 0x30000012ff0f7230 */ /* 0x100fe20000004100 */
[----:B------:R-:W-:Y:S01]  /*1570*/  IADD3 R10, PT, PT, R10, -UR39, RZ ;  /* 0x800000270a0a7c10 */ /* 0x000fe2000fffe0ff */
[----:B------:R-:W-:Y:S01]  /*1580*/  HADD2.F32 R20, -RZ, R23.H0_H0 ;  /* 0x20000017ff147230 */ /* 0x000fe20000004100 */
[----:B------:R-:W0:Y:S01]  /*1590*/  MUFU.RCP R9, R9 ;  /* 0x0000000900097308 */ /* 0x000e220000001000 */
[----:B------:R-:W-:Y:S01]  /*15a0*/  HADD2.F32 R18, -RZ, R18.H0_H0 ;  /* 0x20000012ff127230 */ /* 0x000fe20000004100 */
        /* <DEDUP_REMOVED lines=18> */
.L_x_604:
[----:B------:R-:W-:Y:S05]  /*16d0*/  BSYNC.RECONVERGENT B2 ;  /* 0x0000000000027941 */ /* 0x000fea0003800200 */
.L_x_603:
[----:B------:R-:W-:Y:S01]  /*16e0*/  PRMT R8, R18, 0x7632, R8 ;  /* 0x0000763212087816 */ /* 0x000fe20000000008 */
[----:B------:R0:W-:Y:S04]  /*16f0*/  STS.U16 [R6], R18 ;  /* 0x0000001206007388 */ /* 0x0001e80000000400 */
[----:B------:R0:W-:Y:S01]  /*1700*/  STS.U16 [R7], R8 ;  /* 0x0000000807007388 */ /* 0x0001e20000000400 */
[----:B------:R-:W-:Y:S05]  /*1710*/  BRA `(.L_x_605) ;  /* 0x0000000000507947 */ /* 0x000fea0003800000 */
.L_x_602:
        /* <DEDUP_REMOVED lines=20> */
.L_x_605:
[----:B------:R-:W-:Y:S05]  /*1860*/  BSYNC.RECONVERGENT B1 ;  /* 0x0000000000017941 */ /* 0x000fea0003800200 */
.L_x_601:
[----:B0-----:R-:W-:Y:S01]  /*1870*/  PRMT R6, R23, 0x7632, R6 ;  /* 0x0000763217067816 */ /* 0x001fe20000000006 */
[----:B------:R0:W-:Y:S04]  /*1880*/  STS.U16 [R4], R23 ;  /* 0x0000001704007388 */ /* 0x0001e80000000400 */
[----:B------:R0:W-:Y:S02]  /*1890*/  STS.U16 [R5], R6 ;  /* 0x0000000605007388 */ /* 0x0001e40000000400 */
.L_x_600:
[----:B------:R-:W-:Y:S05]  /*18a0*/  BSYNC.RECONVERGENT B0 ;  /* 0x0000000000007941 */ /* 0x000fea0003800200 */
.L_x_599:
        /* <DEDUP_REMOVED lines=10> */
.L_x_607:
[----:B------:R-:W-:Y:S05]  /*1950*/  BSYNC.RECONVERGENT B0 ;  /* 0x0000000000007941 */ /* 0x000fea0003800200 */
.L_x_606:
[----:B------:R-:W-:Y:S06]  /*1960*/  BAR.SYNC.DEFER_BLOCKING 0x0 ;  /* 0x0000000000007b1d */ /* 0x000fec0000010000 */
.L_x_596:
[----:B------:R-:W-:Y:S05]  /*1970*/  BSYNC.RECONVERGENT B6 ;  /* 0x0000000000067941 */ /* 0x000fea0003800200 */
.L_x_593:
[----:B------:R-:W5:Y:S01]  /*1980*/  LDC R21, c[0x0][0x3f4] ;  /* 0x0000fd00ff157b82 */ /* 0x000f620000000800 */
[----:B------:R-:W-:Y:S02]  /*1990*/  ISETP.GT.U32.AND P0, PT, R17, 0xf, PT ;  /* 0x0000000f1100780c */ /* 0x000fe40003f04070 */
[----:B---3--:R-:W-:Y:S02]  /*19a0*/  MOV R3, 0xff7fffff ;  /* 0xff7fffff00037802 */ /* 0x008fe40000000f00 */
[----:B-----5:R-:W-:-:S04]  /*19b0*/  IADD3 R0, PT, PT, RZ, -R21, RZ ;  /* 0x80000015ff007210 */ /* 0x020fc80007ffe0ff */
[----:B------:R-:W-:-:S04]  /*19c0*/  VIADDMNMX R0, R0, UR44, RZ, !PT ;  /* 0x0000002c00007c46 */ /* 0x000fc8000f8001ff */
[----:B------:R-:W-:Y:S01]  /*19d0*/  R2UR UR9, R0 ;  /* 0x00000000000972ca */ /* 0x000fe200000e0000 */
[----:B------:R-:W-:-:S14]  /*19e0*/  @P0 BRA `(.L_x_608) ;  /* 0x0000000000f80947 */ /* 0x000fdc0003800000 */
[----:B0-----:R-:W0:Y:S01]  /*19f0*/  S2R R6, SR_CgaCtaId ;  /* 0x0000000000067919 */ /* 0x001e220000008800 */
[----:B------:R-:W-:Y:S01]  /*1a00*/  MOV R7, 0x400 ;  /* 0x0000040000077802 */ /* 0x000fe20000000f00 */
[----:B------:R-:W3:Y:S01]  /*1a10*/  LDCU UR4, c[0x0][0x40c] ;  /* 0x00008180ff0477ac */ /* 0x000ee20008000800 */
[----:B-12-4-:R-:W-:-:S03]  /*1a20*/  HMUL2 R4, R23, R18 ;  /* 0x0000001217047232 */ /* 0x016fc60000000000 */
[----:B------:R-:W-:Y:S02]  /*1a30*/  VIADD R5, R7, 0x10 ;  /* 0x0000001007057836 */ /* 0x000fe40000000000 */
[--C-:B------:R-:W-:Y:S02]  /*1a40*/  HADD2.F32 R13, -RZ, R4.reuse.H0_H0 ;  /* 0x20000004ff0d7230 */ /* 0x100fe40000004100 */
[----:B------:R-:W-:Y:S01]  /*1a50*/  HADD2.F32 R8, -RZ, R4.H1_H1 ;  /* 0x30000004ff087230 */ /* 0x000fe20000004100 */
[----:B---3--:R-:W-:Y:S01]  /*1a60*/  UISETP.NE.AND UP0, UPT, UR4, URZ, UPT ;  /* 0x000000ff0400728c */ /* 0x008fe2000bf05270 */
[----:B0-----:R-:W-:-:S04]  /*1a70*/  LEA R0, R6, R5, 0x18 ;  /* 0x0000000506007211 */ /* 0x001fc800078ec0ff */
[----:B------:R-:W-:-:S05]  /*1a80*/  LEA R0, R17, R0, 0x2 ;  /* 0x0000000011007211 */ /* 0x000fca00078e10ff */
[----:B------:R0:W-:Y:S01]  /*1a90*/  STS [R0], R23 ;  /* 0x0000001700007388 */ /* 0x0001e20000000800 */
[----:B------:R-:W-:Y:S05]  /*1aa0*/  BRA.U UP0, `(.L_x_609) ;  /* 0x0000000100287547 */ /* 0x000fea000b800000 */
[----:B------:R-:W1:Y:S01]  /*1ab0*/  LDC.64 R4, c[0x0][0x3b8] ;  /* 0x0000ee00ff047b82 */ /* 0x000e620000000a00 */
[----:B------:R-:W-:Y:S01]  /*1ac0*/  IMAD R11, R21, UR46, R24 ;  /* 0x0000002e150b7c24 */ /* 0x000fe2000f8e0218 */
[----:B------:R-:W-:Y:S01]  /*1ad0*/  IADD3 R9, PT, PT, R7, 0x50, RZ ;  /* 0x0000005007097810 */ /* 0x000fe20007ffe0ff */
[----:B0-----:R-:W-:-:S04]  /*1ae0*/  IMAD R0, R28, R21, UR41 ;  /* 0x000000291c007e24 */ /* 0x001fc8000f8e0215 */
[----:B------:R-:W-:Y:S01]  /*1af0*/  IMAD R11, R0, 0x8, R11 ;  /* 0x00000008000b7824 */ /* 0x000fe200078e020b */
[----:B------:R-:W-:-:S04]  /*1b00*/  LEA R0, R6, R9, 0x18 ;  /* 0x0000000906007211 */ /* 0x000fc800078ec0ff */
[----:B------:R-:W-:-:S05]  /*1b10*/  LEA R0, R17, R0, 0x2 ;  /* 0x0000000011007211 */ /* 0x000fca00078e10ff */
[----:B------:R2:W-:Y:S01]  /*1b20*/  STS [R0], R19 ;  /* 0x0000001300007388 */ /* 0x0005e20000000800 */
[----:B-1----:R-:W-:-:S05]  /*1b30*/  IMAD.WIDE R4, R11, 0x2, R4 ;  /* 0x000000020b047825 */ /* 0x002fca00078e0204 */
[----:B------:R2:W-:Y:S02]  /*1b40*/  STG.E desc[UR36][R4.64], R18 ;  /* 0x0000001204007986 */ /* 0x0005e4000c101924 */
.L_x_609:
[----:B------:R-:W-:Y:S01]  /*1b50*/  UMOV UR4, 0xffff ;  /* 0x0000ffff00047882 */ /* 0x000fe20000000000 */
[----:B------:R-:W-:Y:S02]  /*1b60*/  FADD.FTZ R13, R13, R8 ;  /* 0x000000080d0d7221 */ /* 0x000fe40000010000 */
[----:B------:R-:W-:Y:S05]  /*1b70*/  BRA.DIV UR4, `(.L_x_610) ;  /* 0x0000006604187947 */ /* 0x000fea000b800000 */
[----:B------:R-:W-:Y:S01]  /*1b80*/  MOV R8, 0xffff ;  /* 0x0000ffff00087802 */ /* 0x000fe20000000f00 */
[----:B------:R-:W-:Y:S01]  /*1b90*/  IMAD.MOV.U32 R9, RZ, RZ, 0xffff ;  /* 0x0000ffffff097424 */ /* 0x000fe200078e00ff */
[----:B------:R-:W-:Y:S02]  /*1ba0*/  MOV R11, 0xffff ;  /* 0x0000ffff000b7802 */ /* 0x000fe40000000f00 */
        /* <DEDUP_REMOVED lines=8> */
.L_x_699:
        /* <DEDUP_REMOVED lines=26> */
.L_x_608:
        /* <DEDUP_REMOVED lines=19> */
[----:B------:R1:W0:Y:S01]  /*1f00*/  LDS R5, [R17+UR4+0x20] ;  /* 0x0000200411057984 */ /* 0x0002220008000800 */
[----:B------:R-:W-:-:S03]  /*1f10*/  USHF.L.U32 UR6, UR6, 0x5, URZ ;  /* 0x0000000506067899 */ /* 0x000fc600080006ff */
[----:B---3--:R1:W3:Y:S01]  /*1f20*/  LDS R6, [R17+UR4+0x30] ;  /* 0x0000300411067984 */ /* 0x0082e20008000800 */
[----:B------:R-:W-:-:S04]  /*1f30*/  UIADD3 UR4, UPT, UPT, UR47, 0x7, -UR9 ;  /* 0x000000072f047890 */ /* 0x000fc8000fffe809 */
        /* <DEDUP_REMOVED lines=13> */
.L_x_611:
[----:B------:R-:W-:Y:S01]  /*2010*/  BSSY B0, `(.L_x_612) ;  /* 0x00000d5000007945 */ /* 0x000fe20003800000 */
[----:B-1----:R-:W-:-:S03]  /*2020*/  IADD3 R11, PT, PT, R28, UR9, RZ ;  /* 0x000000091c0b7c10 */ /* 0x002fc6000fffe0ff */
[----:B------:R-:W-:Y:S05]  /*2030*/  @P0 BRA `(.L_x_613) ;  /* 0x0000000c00480947 */ /* 0x000fea0003800000 */
[----:B------:R-:W1:Y:S01]  /*2040*/  LDCU UR4, c[0x0][0x3f8] ;  /* 0x00007f00ff0477ac */ /* 0x000e620008000800 */
[----:B----4-:R-:W4:Y:S01]  /*2050*/  LDC.64 R22, c[0x0][0x450] ;  /* 0x00011400ff167b82 */ /* 0x010f220000000a00 */
[C-C-:B------:R-:W-:Y:S01]  /*2060*/  IMAD R17, R21.reuse, UR46, R24.reuse ;  /* 0x0000002e15117c24 */ /* 0x140fe2000f8e0218 */
[----:B------:R-:W-:Y:S01]  /*2070*/  IABS R25, R21 ;  /* 0x0000001500197213 */ /* 0x000fe20000000000 */
[----:B------:R-:W5:Y:S01]  /*2080*/  LDCU.64 UR16, c[0x0][0x420] ;  /* 0x00008400ff1077ac */ /* 0x000f620008000a00 */
[----:B------:R-:W-:Y:S02]  /*2090*/  IMAD R20, R21, UR6, R24 ;  /* 0x0000000615147c24 */ /* 0x000fe4000f8e0218 */
[----:B------:R-:W-:Y:S01]  /*20a0*/  SHF.R.S32.HI R26, RZ, 0x1f, R17 ;  /* 0x0000001fff1a7819 */ /* 0x000fe20000011411 */
[----:B------:R-:W3:Y:S02]  /*20b0*/  LDCU UR18, c[0x0][0x440] ;  /* 0x00008800ff1277ac */ /* 0x000ee40008000800 */
[----:B------:R-:W-:Y:S01]  /*20c0*/  SHF.R.S32.HI R27, RZ, 0x1f, R20 ;  /* 0x0000001fff1b7819 */ /* 0x000fe20000011414 */
[----:B-1----:R-:W-:Y:S01]  /*20d0*/  UIMAD UR4, UR38, UR4, UR45 ;  /* 0x00000004260472a4 */ /* 0x002fe2000f8e022d */
[----:B-----5:R-:W-:Y:S01]  /*20e0*/  IMAD.U32 R18, RZ, RZ, UR16 ;  /* 0x00000010ff127e24 */ /* 0x020fe2000f8e00ff */
[----:B------:R-:W-:-:S04]  /*20f0*/  ISETP.NE.U32.AND P0, PT, RZ, UR16, PT ;  /* 0x00000010ff007c0c */ /* 0x000fc8000bf05070 */
[----:B------:R-:W-:Y:S01]  /*2100*/  MOV R13, UR4 ;  /* 0x00000004000d7c02 */ /* 0x000fe20008000f00 */
[----:B------:R-:W-:Y:S01]  /*2110*/  UIADD3 UR4, UPT, UPT, UR7, 0x90, URZ ;  /* 0x0000009007047890 */ /* 0x000fe2000fffe0ff */
[----:B---3--:R-:W-:Y:S01]  /*2120*/  MOV R12, UR18 ;  /* 0x00000012000c7c02 */ /* 0x008fe20008000f00 */
[----:B------:R-:W-:Y:S01]  /*2130*/  UIMAD UR5, UR45, UR18, UR47 ;  /* 0x000000122d0572a4 */ /* 0x000fe2000f8e022f */
[----:B------:R-:W-:Y:S01]  /*2140*/  LEA R13, R13, R24, 0x5 ;  /* 0x000000180d0d7211 */ /* 0x000fe200078e28ff */
[----:B------:R-:W-:Y:S01]  /*2150*/  ULEA UR4, UR8, UR4, 0x18 ;  /* 0x0000000408047291 */ /* 0x000fe2000f8ec0ff */
[----:B------:R-:W-:Y:S01]  /*2160*/  IADD3 R18, P1, P2, R18, UR48, R11 ;  /* 0x0000003012127c10 */ /* 0x000fe2000fa3e00b */
[----:B------:R-:W-:Y:S01]  /*2170*/  VIADD R24, R11, 0x1 ;  /* 0x000000010b187836 */ /* 0x000fe20000000000 */
[----:B------:R-:W-:Y:S01]  /*2180*/  ISETP.NE.AND.EX P0, PT, RZ, UR17, PT, P0 ;  /* 0x00000011ff007c0c */ /* 0x000fe2000bf05300 */
[----:B----4-:R-:W-:Y:S01]  /*2190*/  IMAD.WIDE R22, R13, 0x2, R22 ;  /* 0x000000020d167825 */ /* 0x010fe200078e0216 */
[----:B------:R-:W-:-:S02]  /*21a0*/  IADD3.X R19, PT, PT, R16, UR17, RZ, P1, P2 ;  /* 0x0000001110137c10 */ /* 0x000fc40008fe44ff */
[----:B------:R-:W-:Y:S01]  /*21b0*/  LEA R28, R28, UR4, 0x2 ;  /* 0x000000041c1c7c11 */ /* 0x000fe2000f8e10ff */
[----:B------:R-:W-:-:S08]  /*21c0*/  IMAD R21, R12, UR5, R11 ;  /* 0x000000050c157c24 */ /* 0x000fd0000f8e020b */
.L_x_624:
[----:B------:R-:W3:Y:S01]  /*21d0*/  @P0 LDG.E.U8 R36, desc[UR36][R18.64] ;  /* 0x0000002412240981 */ /* 0x000ee2000c1e1100 */
[----:B------:R-:W1:Y:S01]  /*21e0*/  I2F.RP R15, R25 ;  /* 0x00000019000f7306 */ /* 0x000e620000209400 */
[----:B------:R-:W4:Y:S01]  /*21f0*/  LDC R11, c[0x0][0x3f4] ;  /* 0x0000fd00ff0b7b82 */ /* 0x000f220000000800 */
[----:B------:R-:W-:Y:S01]  /*2200*/  VIADD R14, R24, 0xffffffff ;  /* 0xffffffff180e7836 */ /* 0x000fe20000000000 */
[----:B------:R-:W-:Y:S01]  /*2210*/  UIADD3 UR4, UPT, UPT, UR44, -0x1, URZ ;  /* 0xffffffff2c047890 */ /* 0x000fe2000fffe0ff */
[----:B------:R-:W-:Y:S03]  /*2220*/  BSSY.RECONVERGENT B1, `(.L_x_614) ;  /* 0x000002e000017945 */ /* 0x000fe60003800200 */
[----:B------:R-:W-:Y:S02]  /*2230*/  IABS R34, R14 ;  /* 0x0000000e00227213 */ /* 0x000fe40000000000 */
[----:B------:R-:W-:Y:S01]  /*2240*/  ISETP.GE.AND P3, PT, R14, RZ, PT ;  /* 0x000000ff0e00720c */ /* 0x000fe20003f66270 */
[----:B-1----:R-:W1:Y:S01]  /*2250*/  MUFU.RCP R15, R15 ;  /* 0x0000000f000f7308 */ /* 0x002e620000001000 */
[----:B----4-:R-:W-:-:S02]  /*2260*/  ISETP.NE.AND P4, PT, R11, RZ, PT ;  /* 0x000000ff0b00720c */ /* 0x010fc40003f85270 */
[----:B-1----:R-:W-:Y:S02]  /*2270*/  IADD3 R12, PT, PT, R15, 0xffffffe, RZ ;  /* 0x0ffffffe0f0c7810 */ /* 0x002fe40007ffe0ff */
[----:B------:R-:W-:-:S03]  /*2280*/  IABS R15, R11 ;  /* 0x0000000b000f7213 */ /* 0x000fc60000000000 */
[----:B0-----:R1:W4:Y:S02]  /*2290*/  F2I.FTZ.U32.TRUNC.NTZ R13, R12 ;  /* 0x0000000c000d7305 */ /* 0x001324000021f000 */
[----:B-1----:R-:W-:Y:S01]  /*22a0*/  HFMA2 R12, -RZ, RZ, 0, 0 ;  /* 0x00000000ff0c7431 */ /* 0x002fe200000001ff */
[----:B----4-:R-:W-:-:S05]  /*22b0*/  IADD3 R32, PT, PT, RZ, -R13, RZ ;  /* 0x8000000dff207210 */ /* 0x010fca0007ffe0ff */
        /* <DEDUP_REMOVED lines=9> */
[----:B------:R-:W-:Y:S02]  /*2350*/  @!P1 IADD3 R12, PT, PT, R12, -R15, RZ ;  /* 0x8000000f0c0c9210 */ /* 0x000fe40007ffe0ff */
[----:B------:R-:W-:-:S03]  /*2360*/  ISETP.GE.AND P1, PT, R14, UR4, PT ;  /* 0x000000040e007c0c */ /* 0x000fc6000bf26270 */
[----:B------:R-:W-:-:S05]  /*2370*/  IMAD.MOV.U32 R34, RZ, RZ, R12 ;  /* 0x000000ffff227224 */ /* 0x000fca00078e000c */
[----:B------:R-:W-:Y:S02]  /*2380*/  @!P3 IADD3 R34, PT, PT, -R34, RZ, RZ ;  /* 0x000000ff2222b210 */ /* 0x000fe40007ffe1ff */
[----:B------:R-:W-:Y:S02]  /*2390*/  @!P4 LOP3.LUT R34, RZ, R11, RZ, 0x33, !PT ;  /* 0x0000000bff22c212 */ /* 0x000fe400078e33ff */
[----:B---3--:R-:W-:Y:S01]  /*23a0*/  ISETP.NE.AND P2, PT, R36, RZ, P0 ;  /* 0x000000ff2400720c */ /* 0x008fe20000745270 */
[----:B------:R-:W-:-:S12]  /*23b0*/  @P1 BRA `(.L_x_615) ;  /* 0x0000000000501947 */ /* 0x000fd80003800000 */
[----:B------:R-:W-:-:S04]  /*23c0*/  SHF.L.U32 R15, R34, 0x3, RZ ;  /* 0x00000003220f7819 */ /* 0x000fc800000006ff */
[----:B------:R-:W-:-:S05]  /*23d0*/  IADD3 R13, P3, PT, R20, R15, RZ ;  /* 0x0000000f140d7210 */ /* 0x000fca0007f7e0ff */
[----:B------:R-:W-:Y:S01]  /*23e0*/  IMAD.X R14, RZ, RZ, R27, P3 ;  /* 0x000000ffff0e7224 */ /* 0x000fe200018e061b */
[----:B0-----:R-:W-:-:S04]  /*23f0*/  LEA R12, P3, R13, UR10, 0x1 ;  /* 0x0000000a0d0c7c11 */ /* 0x001fc8000f8608ff */
[----:B------:R-:W-:-:S05]  /*2400*/  LEA.HI.X R13, R13, UR11, R14, 0x1, P3 ;  /* 0x0000000b0d0d7c11 */ /* 0x000fca00098f0c0e */
[----:B------:R1:W5:Y:S01]  /*2410*/  LDG.E R29, desc[UR36][R12.64] ;  /* 0x000000240c1d7981 */ /* 0x000362000c1e1900 */
[----:B------:R-:W-:-:S09]  /*2420*/  UISETP.NE.AND UP0, UPT, UR19, URZ, UPT ;  /* 0x000000ff1300728c */ /* 0x000fd2000bf05270 */
[----:B-1----:R-:W-:Y:S05]  /*2430*/  BRA.U UP0, `(.L_x_615) ;  /* 0x0000000100307547 */ /* 0x002fea000b800000 */
[----:B------:R-:W-:-:S13]  /*2440*/  ISETP.NE.AND P5, PT, R2, RZ, PT ;  /* 0x000000ff0200720c */ /* 0x000fda0003fa5270 */
[----:B------:R-:W-:Y:S01]  /*2450*/  VOTEU.ANY UP0, P5 ;  /* 0x0000000000ff7886 */ /* 0x000fe20002800100 */
[----:B------:R-:W-:-:S13]  /*2460*/  PLOP3.LUT P3, PT, PT, PT, UP0, 0x80, 0x8 ;  /* 0x000000000008781c */ /* 0x000fda0003f6f008 */
[----:B------:R-:W3:Y:S01]  /*2470*/  @P3 LDG.E R14, desc[UR36][R22.64] ;  /* 0x00000024160e3981 */ /* 0x000ee2000c1e1900 */
[----:B------:R-:W-:Y:S01]  /*2480*/  PLOP3.LUT P4, PT, PT, PT, UP0, 0x80, 0x8 ;  /* 0x000000000008781c */ /* 0x000fe20003f8f008 */
[----:B--2--5:R-:W-:Y:S01]  /*2490*/  HADD2 R29, R29, R7 ;  /* 0x000000071d1d7230 */ /* 0x024fe20000000000 */
[----:B------:R-:W-:-:S04]  /*24a0*/  IADD3 R13, P3, PT, R17, R15, RZ ;  /* 0x0000000f110d7210 */ /* 0x000fc80007f7e0ff */
[----:B------:R-:W-:Y:S02]  /*24b0*/  IADD3.X R32, PT, PT, RZ, R26, RZ, P3, !PT ;  /* 0x0000001aff207210 */ /* 0x000fe40001ffe4ff */
[----:B------:R-:W-:-:S04]  /*24c0*/  LEA R12, P3, R13, UR10, 0x1 ;  /* 0x0000000a0d0c7c11 */ /* 0x000fc8000f8608ff */
[----:B------:R-:W-:Y:S01]  /*24d0*/  LEA.HI.X R13, R13, UR11, R32, 0x1, P3 ;  /* 0x0000000b0d0d7c11 */ /* 0x000fe200098f0c20 */
[----:B---3--:R-:W-:-:S05]  /*24e0*/  @P4 HMUL2 R29, R29, R14 ;  /* 0x0000000e1d1d4232 */ /* 0x008fca0000000000 */
[----:B------:R1:W-:Y:S03]  /*24f0*/  STG.E desc[UR36][R12.64], R29 ;  /* 0x0000001d0c007986 */ /* 0x0003e6000c101924 */
.L_x_615:
[----:B0-----:R-:W-:Y:S05]  /*2500*/  BSYNC.RECONVERGENT B1 ;  /* 0x0000000000017941 */ /* 0x001fea0003800200 */
.L_x_614:
[----:B------:R-:W-:Y:S01]  /*2510*/  BSSY.RECONVERGENT B1, `(.L_x_616) ;  /* 0x000002c000017945 */ /* 0x000fe20003800200 */
[----:B------:R-:W-:-:S03]  /*2520*/  IADD3 R32, PT, PT, R34, R11, RZ ;  /* 0x0000000b22207210 */ /* 0x000fc60007ffe0ff */
[----:B------:R-:W-:Y:S05]  /*2530*/  @P1 BRA `(.L_x_617) ;  /* 0x0000000000a41947 */ /* 0x000fea0003800000 */
[----:B------:R-:W-:Y:S01]  /*2540*/  SHF.L.U32 R37, R32, 0x3, RZ ;  /* 0x0000000320257819 */ /* 0x000fe200000006ff */
[----:B------:R-:W-:Y:S01]  /*2550*/  IMAD R35, R11, 0x2, R34 ;  /* 0x000000020b237824 */ /* 0x000fe200078e0222 */
[----:B------:R-:W-:Y:S01]  /*2560*/  UISETP.NE.AND UP0, UPT, UR19, URZ, UPT ;  /* 0x000000ff1300728c */ /* 0x000fe2000bf05270 */
[----:B------:R-:W-:Y:S02]  /*2570*/  ISETP.NE.AND P5, PT, R2, RZ, PT ;  /* 0x000000ff0200720c */ /* 0x000fe40003fa5270 */
[----:B------:R-:W-:Y:S02]  /*2580*/  SHF.R.S32.HI R38, RZ, 0x1f, R37 ;  /* 0x0000001fff267819 */ /* 0x000fe40000011425 */
[----:B------:R-:W-:Y:S02]  /*2590*/  IADD3 R15, P3, PT, R20, R37, RZ ;  /* 0x00000025140f7210 */ /* 0x000fe40007f7e0ff */
[----:B------:R-:W-:-:S03]  /*25a0*/  SHF.L.U32 R35, R35, 0x3, RZ ;  /* 0x0000000323237819 */ /* 0x000fc600000006ff */
[----:B------:R-:W-:Y:S01]  /*25b0*/  IMAD.X R36, R27, 0x1, R38, P3 ;  /* 0x000000011b247824 */ /* 0x000fe200018e0626 */
[C---:B------:R-:W-:Y:S02]  /*25c0*/  LEA R14, P3, R15.reuse, UR10, 0x1 ;  /* 0x0000000a0f0e7c11 */ /* 0x040fe4000f8608ff */
[----:B------:R-:W-:Y:S02]  /*25d0*/  SHF.R.S32.HI R34, RZ, 0x1f, R35 ;  /* 0x0000001fff227819 */ /* 0x000fe40000011423 */
[----:B------:R-:W-:Y:S02]  /*25e0*/  LEA.HI.X R15, R15, UR11, R36, 0x1, P3 ;  /* 0x0000000b0f0f7c11 */ /* 0x000fe400098f0c24 */
[----:B-1----:R-:W-:-:S03]  /*25f0*/  IADD3 R13, P4, PT, R20, R35, RZ ;  /* 0x00000023140d7210 */ /* 0x002fc60007f9e0ff */
[----:B------:R0:W5:Y:S01]  /*2600*/  LDG.E R31, desc[UR36][R14.64] ;  /* 0x000000240e1f7981 */ /* 0x000162000c1e1900 */
[----:B------:R-:W-:Y:S02]  /*2610*/  IADD3.X R30, PT, PT, R27, R34, RZ, P4, !PT ;  /* 0x000000221b1e7210 */ /* 0x000fe400027fe4ff */
[----:B------:R-:W-:-:S04]  /*2620*/  LEA R12, P4, R13, UR10, 0x1 ;  /* 0x0000000a0d0c7c11 */ /* 0x000fc8000f8808ff */
[----:B------:R-:W-:Y:S01]  /*2630*/  LEA.HI.X R13, R13, UR11, R30, 0x1, P4 ;  /* 0x0000000b0d0d7c11 */ /* 0x000fe2000a0f0c1e */
[----:B------:R-:W-:Y:S08]  /*2640*/  BRA.U UP0, `(.L_x_618) ;  /* 0x00000001002c7547 */ /* 0x000ff0000b800000 */
[----:B------:R-:W-:Y:S01]  /*2650*/  VOTEU.ANY UP1, P5 ;  /* 0x0000000000ff7886 */ /* 0x000fe20002820100 */
[----:B------:R-:W-:-:S13]  /*2660*/  PLOP3.LUT P3, PT, PT, PT, UP1, 0x80, 0x8 ;  /* 0x000000000008781c */ /* 0x000fda0003f6f018 */
[----:B------:R-:W3:Y:S01]  /*2670*/  @P3 LDG.E R30, desc[UR36][R22.64+0x10] ;  /* 0x00001024161e3981 */ /* 0x000ee2000c1e1900 */
[----:B------:R-:W-:Y:S01]  /*2680*/  PLOP3.LUT P4, PT, PT, PT, UP1, 0x80, 0x8 ;  /* 0x000000000008781c */ /* 0x000fe20003f8f018 */
[----:B-----5:R-:W-:Y:S01]  /*2690*/  HFMA2 R31, R31, 1, 1, R8 ;  /* 0x3c003c001f1f7831 */ /* 0x020fe20000000008 */
[----:B0-----:R-:W-:-:S04]  /*26a0*/  IADD3 R15, P3, PT, R17, R37, RZ ;  /* 0x00000025110f7210 */ /* 0x001fc80007f7e0ff */
[----:B------:R-:W-:Y:S02]  /*26b0*/  IADD3.X R36, PT, PT, R26, R38, RZ, P3, !PT ;  /* 0x000000261a247210 */ /* 0x000fe40001ffe4ff */
[----:B------:R-:W-:-:S04]  /*26c0*/  LEA R14, P3, R15, UR10, 0x1 ;  /* 0x0000000a0f0e7c11 */ /* 0x000fc8000f8608ff */
[----:B------:R-:W-:Y:S01]  /*26d0*/  LEA.HI.X R15, R15, UR11, R36, 0x1, P3 ;  /* 0x0000000b0f0f7c11 */ /* 0x000fe200098f0c24 */
[----:B---3--:R-:W-:-:S05]  /*26e0*/  @P4 HMUL2 R31, R31, R30 ;  /* 0x0000001e1f1f4232 */ /* 0x008fca0000000000 */
[----:B------:R1:W-:Y:S03]  /*26f0*/  STG.E desc[UR36][R14.64], R31 ;  /* 0x0000001f0e007986 */ /* 0x0003e6000c101924 */
.L_x_618:
[----:B------:R3:W5:Y:S01]  /*2700*/  LDG.E R30, desc[UR36][R12.64] ;  /* 0x000000240c1e7981 */ /* 0x000762000c1e1900 */
[----:B------:R-:W-:Y:S05]  /*2710*/  BRA.U UP0, `(.L_x_617) ;  /* 0x00000001002c7547 */ /* 0x000fea000b800000 */
[----:B------:R-:W-:Y:S01]  /*2720*/  VOTEU.ANY UP0, P5 ;  /* 0x0000000000ff7886 */ /* 0x000fe20002800100 */
[----:B------:R-:W-:-:S13]  /*2730*/  PLOP3.LUT P3, PT, PT, PT, UP0, 0x80, 0x8 ;  /* 0x000000000008781c */ /* 0x000fda0003f6f008 */
[----:B01----:R-:W4:Y:S01]  /*2740*/  @P3 LDG.E R15, desc[UR36][R22.64+0x20] ;  /* 0x00002024160f3981 */ /* 0x003f22000c1e1900 */
[----:B------:R-:W-:Y:S01]  /*2750*/  PLOP3.LUT P4, PT, PT, PT, UP0, 0x80, 0x8 ;  /* 0x000000000008781c */ /* 0x000fe20003f8f008 */
[----:B-----5:R-:W-:Y:S01]  /*2760*/  HADD2 R30, R30, R9 ;  /* 0x000000091e1e7230 */ /* 0x020fe20000000000 */
[----:B------:R-:W-:-:S05]  /*2770*/  IADD3 R35, P3, PT, R17, R35, RZ ;  /* 0x0000002311237210 */ /* 0x000fca0007f7e0ff */
[----:B------:R-:W-:Y:S01]  /*2780*/  IMAD.X R34, R26, 0x1, R34, P3 ;  /* 0x000000011a227824 */ /* 0x000fe200018e0622 */
[----:B---3--:R-:W-:-:S04]  /*2790*/  LEA R12, P3, R35, UR10, 0x1 ;  /* 0x0000000a230c7c11 */ /* 0x008fc8000f8608ff */
[----:B------:R-:W-:Y:S01]  /*27a0*/  LEA.HI.X R13, R35, UR11, R34, 0x1, P3 ;  /* 0x0000000b230d7c11 */ /* 0x000fe200098f0c22 */
[----:B----4-:R-:W-:-:S05]  /*27b0*/  @P4 HFMA2 R30, R30, R15, -RZ ;  /* 0x0000000f1e1e4231 */ /* 0x010fca00001000ff */
[----:B------:R4:W-:Y:S03]  /*27c0*/  STG.E desc[UR36][R12.64], R30 ;  /* 0x0000001e0c007986 */ /* 0x0009e6000c101924 */
.L_x_617:
[----:B------:R-:W-:Y:S05]  /*27d0*/  BSYNC.RECONVERGENT B1 ;  /* 0x0000000000017941 */ /* 0x000fea0003800200 */
.L_x_616:
[----:B------:R-:W2:Y:S01]  /*27e0*/  S2R R34, SR_TID.X ;  /* 0x0000000000227919 */ /* 0x000ea20000002100 */
[----:B-1-345:R-:W-:Y:S01]  /*27f0*/  HMUL2 R12, R0, R29 ;  /* 0x0000001d000c7232 */ /* 0x03afe20000000000 */
[----:B------:R-:W-:Y:S03]  /*2800*/  BSSY.RECONVERGENT B1, `(.L_x_619) ;  /* 0x000001a000017945 */ /* 0x000fe60003800200 */
[----:B0-----:R-:W-:-:S04]  /*2810*/  HFMA2 R15, R4, R31, R12 ;  /* 0x0000001f040f7231 */ /* 0x001fc8000000000c */
[----:B------:R-:W-:Y:S01]  /*2820*/  HFMA2 R15, R5, R30, R15 ;  /* 0x0000001e050f7231 */ /* 0x000fe2000000000f */
[----:B------:R-:W-:Y:S06]  /*2830*/  @P1 BRA `(.L_x_620) ;  /* 0x0000000000581947 */ /* 0x000fec0003800000 */
[----:B------:R-:W-:-:S04]  /*2840*/  LEA R11, R11, R32, 0x1 ;  /* 0x000000200b0b7211 */ /* 0x000fc800078e08ff */
[----:B------:R-:W-:-:S04]  /*2850*/  SHF.L.U32 R32, R11, 0x3, RZ ;  /* 0x000000030b207819 */ /* 0x000fc800000006ff */
[----:B------:R-:W-:Y:S02]  /*2860*/  SHF.R.S32.HI R35, RZ, 0x1f, R32 ;  /* 0x0000001fff237819 */ /* 0x000fe40000011420 */
[----:B------:R-:W-:-:S05]  /*2870*/  IADD3 R11, P1, PT, R20, R32, RZ ;  /* 0x00000020140b7210 */ /* 0x000fca0007f3e0ff */
[----:B------:R-:W-:Y:S01]  /*2880*/  IMAD.X R14, R27, 0x1, R35, P1 ;  /* 0x000000011b0e7824 */ /* 0x000fe200008e0623 */
        /* <DEDUP_REMOVED lines=9> */
[----:B------:R-:W-:Y:S01]  /*2920*/  PLOP3.LUT P3, PT, PT, PT, UP0, 0x80, 0x8 ;  /* 0x000000000008781c */ /* 0x000fe20003f6f008 */
[----:B-----5:R-:W-:Y:S01]  /*2930*/  HADD2 R33, R33, R10 ;  /* 0x0000000a21217230 */ /* 0x020fe20000000000 */
[----:B------:R-:W-:-:S04]  /*2940*/  IADD3 R11, P1, PT, R17, R32, RZ ;  /* 0x00000020110b7210 */ /* 0x000fc80007f3e0ff */
[----:B------:R-:W-:Y:S02]  /*2950*/  IADD3.X R32, PT, PT, R26, R35, RZ, P1, !PT ;  /* 0x000000231a207210 */ /* 0x000fe40000ffe4ff */
[----:B------:R-:W-:-:S04]  /*2960*/  LEA R12, P1, R11, UR10, 0x1 ;  /* 0x0000000a0b0c7c11 */ /* 0x000fc8000f8208ff */
[----:B------:R-:W-:Y:S01]  /*2970*/  LEA.HI.X R13, R11, UR11, R32, 0x1, P1 ;  /* 0x0000000b0b0d7c11 */ /* 0x000fe200088f0c20 */
[----:B---3--:R-:W-:-:S05]  /*2980*/  @P3 HMUL2 R33, R33, R14 ;  /* 0x0000000e21213232 */ /* 0x008fca0000000000 */
[----:B------:R0:W-:Y:S03]  /*2990*/  STG.E desc[UR36][R12.64], R33 ;  /* 0x000000210c007986 */ /* 0x0001e6000c101924 */
.L_x_620:
[----:B------:R-:W-:Y:S05]  /*29a0*/  BSYNC.RECONVERGENT B1 ;  /* 0x0000000000017941 */ /* 0x000fea0003800200 */
.L_x_619:
[----:B-----5:R-:W-:Y:S01]  /*29b0*/  HFMA2 R15, R6, R33, R15 ;  /* 0x00000021060f7231 */ /* 0x020fe2000000000f */
[----:B------:R-:W-:Y:S01]  /*29c0*/  UMOV UR4, 0xffffffff ;  /* 0xffffffff00047882 */ /* 0x000fe20000000000 */
[----:B------:R-:W-:Y:S01]  /*29d0*/  MOV R32, UR44 ;  /* 0x0000002c00207c02 */ /* 0x000fe20008000f00 */
[----:B------:R-:W-:Y:S01]  /*29e0*/  VIADD R35, R24, 0xffffffff ;  /* 0xffffffff18237836 */ /* 0x000fe20000000000 */
[----:B--2---:R-:W-:Y:S02]  /*29f0*/  LOP3.LUT P1, RZ, R34, 0x3, RZ, 0xc0, !PT ;  /* 0x0000000322ff7812 */ /* 0x004fe4000782c0ff */
[----:B------:R-:W-:Y:S01]  /*2a00*/  IADD3 R32, PT, PT, R32, -0x1, RZ ;  /* 0xffffffff20207810 */ /* 0x000fe20007ffe0ff */
[--C-:B0-----:R-:W-:Y:S02]  /*2a10*/  HADD2.F32 R13, -RZ, R15.reuse.H0_H0 ;  /* 0x2000000fff0d7230 */ /* 0x101fe40000004100 */
[----:B------:R-:W-:-:S05]  /*2a20*/  HADD2.F32 R12, -RZ, R15.H1_H1 ;  /* 0x3000000fff0c7230 */ /* 0x000fca0000004100 */
[----:B------:R-:W-:Y:S01]  /*2a30*/  FADD.FTZ R13, R13, R12 ;  /* 0x0000000c0d0d7221 */ /* 0x000fe20000010000 */
[----:B------:R-:W-:Y:S06]  /*2a40*/  BRA.DIV UR4, `(.L_x_621) ;  /* 0x0000005604c87947 */ /* 0x000fec000b800000 */
[----:B------:R-:W0:Y:S02]  /*2a50*/  SHFL.BFLY PT, R14, R13, 0x2, 0x1f ;  /* 0x0c401f000d0e7f89 */ /* 0x000e2400000e0000 */
[----:B0-----:R-:W-:-:S05]  /*2a60*/  FADD.FTZ R13, R13, R14 ;  /* 0x0000000e0d0d7221 */ /* 0x001fca0000010000 */
[----:B------:R0:W1:Y:S02]  /*2a70*/  SHFL.BFLY PT, R14, R13, 0x1, 0x1f ;  /* 0x0c201f000d0e7f89 */ /* 0x00006400000e0000 */
.L_x_703:
        /* <DEDUP_REMOVED lines=17> */
[----:B------:R-:W2:Y:S01]  /*2b90*/  @P1 LDG.E.U16 R12, desc[UR36][R12.64] ;  /* 0x000000240c0c1981 */ /* 0x000ea2000c1e1500 */
[----:B------:R-:W0:Y:S03]  /*2ba0*/  @UP0 LDCU UR5, c[0x0][0x430] ;  /* 0x00008600ff0507ac */ /* 0x000e260008000800 */
[----:B------:R-:W3:Y:S01]  /*2bb0*/  @P4 LDG.E.U16 R14, desc[UR36][R14.64] ;  /* 0x000000240e0e4981 */ /* 0x000ee2000c1e1500 */
[----:B0-----:R-:W-:-:S06]  /*2bc0*/  @UP0 UIADD3 UR4, UPT, UPT, UR4, UR5, URZ ;  /* 0x0000000504040290 */ /* 0x001fcc000fffe0ff */
[----:B------:R-:W-:-:S04]  /*2bd0*/  @P4 ISETP.GE.AND P3, PT, R35, UR4, PT ;  /* 0x0000000423004c0c */ /* 0x000fc8000bf66270 */
[----:B------:R-:W-:-:S04]  /*2be0*/  @P4 SEL R35, RZ, UR39, P3 ;  /* 0x00000027ff234c07 */ /* 0x000fc80009800000 */
[----:B------:R-:W-:Y:S01]  /*2bf0*/  @P4 IADD3 R35, PT, PT, R24, -UR44, R35 ;  /* 0x8000002c18234c10 */ /* 0x000fe2000fffe023 */
[----:B--2---:R-:W-:-:S03]  /*2c00*/  @P1 HADD2.F32 R34, -RZ, R12.H0_H0 ;  /* 0x2000000cff221230 */ /* 0x004fc60000004100 */
[----:B------:R-:W-:Y:S01]  /*2c10*/  @P4 I2FP.F32.S32 R12, R35 ;  /* 0x00000023000c4245 */ /* 0x000fe20000201400 */
[----:B---3--:R-:W-:Y:S02]  /*2c20*/  @P4 HADD2.F32 R36, -RZ, R14.H0_H0 ;  /* 0x2000000eff244230 */ /* 0x008fe40000004100 */
[----:B------:R-:W-:-:S04]  /*2c30*/  @P1 FADD.FTZ R11, R11, R34 ;  /* 0x000000220b0b1221 */ /* 0x000fc80000010000 */
[----:B------:R-:W-:-:S05]  /*2c40*/  @P4 FFMA.FTZ R11, R12, R36, R11 ;  /* 0x000000240c0b4223 */ /* 0x000fca000001000b */
[----:B------:R1:W-:Y:S01]  /*2c50*/  STS [R28], R11 ;  /* 0x0000000b1c007388 */ /* 0x0003e20000000800 */
[----:B------:R-:W-:-:S07]  /*2c60*/  @!P2 FMNMX.FTZ R3, R3, R11, !PT ;  /* 0x0000000b0303a209 */ /* 0x000fce0007810000 */
.L_x_623:
[----:B------:R-:W-:Y:S05]  /*2c70*/  BSYNC.RECONVERGENT B1 ;  /* 0x0000000000017941 */ /* 0x000fea0003800200 */
.L_x_622:
        /* <DEDUP_REMOVED lines=8> */
[----:B------:R-:W-:Y:S02]  /*2d00*/  LOP3.LUT R12, R11, 0xfffffff8, RZ, 0xc0, !PT ;  /* 0xfffffff80b0c7812 */ /* 0x000fe400078ec0ff */
[C---:B------:R-:W-:Y:S02]  /*2d10*/  IADD3 R11, PT, PT, R24.reuse, 0xf, RZ ;  /* 0x0000000f180b7810 */ /* 0x040fe40007ffe0ff */
[----:B------:R-:W-:Y:S01]  /*2d20*/  IADD3 R24, PT, PT, R24, 0x10, RZ ;  /* 0x0000001018187810 */ /* 0x000fe20007ffe0ff */
[----:B------:R-:W-:-:S05]  /*2d30*/  VIADD R12, R12, UR9 ;  /* 0x000000090c0c7c36 */ /* 0x000fca0008000000 */
[----:B------:R-:W-:-:S13]  /*2d40*/  ISETP.GE.AND P1, PT, R11, R12, PT ;  /* 0x0000000c0b00720c */ /* 0x000fda0003f26270 */
[----:B------:R-:W-:Y:S05]  /*2d50*/  @!P1 BRA `(.L_x_624) ;  /* 0xfffffff4001c9947 */ /* 0x000fea000383ffff */
.L_x_613:
[----:B0-----:R-:W-:Y:S05]  /*2d60*/  BSYNC B0 ;  /* 0x0000000000007941 */ /* 0x001fea0003800000 */
.L_x_612:
[----:B------:R-:W0:Y:S01]  /*2d70*/  S2R R0, SR_TID.X ;  /* 0x0000000000007919 */ /* 0x000e220000002100 */
[----:B------:R-:W-:-:S03]  /*2d80*/  UMOV UR4, 0xffffffff ;  /* 0xffffffff00047882 */ /* 0x000fc60000000000 */
[----:B------:R-:W-:Y:S05]  /*2d90*/  BRA.DIV UR4, `(.L_x_625) ;  /* 0x0000005604347947 */ /* 0x000fea000b800000 */
[----:B------:R-:W1:Y:S02]  /*2da0*/  SHFL.BFLY PT, R14, R3, 0x10, 0x1f ;  /* 0x0e001f00030e7f89 */ /* 0x000e6400000e0000 */
[----:B-1----:R-:W-:-:S05]  /*2db0*/  FMNMX.FTZ R13, R14, R3, !PT ;  /* 0x000000030e0d7209 */ /* 0x002fca0007810000 */
[----:B------:R-:W1:Y:S02]  /*2dc0*/  SHFL.BFLY PT, R14, R13, 0x8, 0x1f ;  /* 0x0d001f000d0e7f89 */ /* 0x000e6400000e0000 */
[----:B-1----:R-:W-:-:S05]  /*2dd0*/  FMNMX.FTZ R4, R13, R14, !PT ;  /* 0x0000000e0d047209 */ /* 0x002fca0007810000 */
[----:B------:R1:W0:Y:S02]  /*2de0*/  SHFL.BFLY PT, R14, R4, 0x4, 0x1f ;  /* 0x0c801f00040e7f89 */ /* 0x00022400000e0000 */
.L_x_708:
        /* <DEDUP_REMOVED lines=14> */
[----:B------:R-:W0:Y:S01]  /*2ed0*/  @!P0 LDS R9, [R6] ;  /* 0x0000000006098984 */ /* 0x000e220000000800 */
[----:B------:R-:W-:-:S03]  /*2ee0*/  ISETP.GE.AND P0, PT, R5, UR44, PT ;  /* 0x0000002c05007c0c */ /* 0x000fc6000bf06270 */
[----:B0-----:R-:W2:Y:S02]  /*2ef0*/  SHFL.BFLY PT, R8, R9, 0x1, 0x1f ;  /* 0x0c201f0009087f89 */ /* 0x001ea400000e0000 */
[----:B--2---:R-:W-:Y:S01]  /*2f00*/  FMNMX.FTZ R7, R8, R9, !PT ;  /* 0x0000000908077209 */ /* 0x004fe20007810000 */
[----:B------:R-:W-:-:S05]  /*2f10*/  HFMA2 R8, -RZ, RZ, 0, 0 ;  /* 0x00000000ff087431 */ /* 0x000fca00000001ff */
[----:B------:R-:W0:Y:S02]  /*2f20*/  SHFL.IDX PT, R7, R7, RZ, 0x1f ;  /* 0x00001fff07077589 */ /* 0x000e2400000e0000 */
        /* <DEDUP_REMOVED lines=13> */
[----:B------:R-:W-:Y:S02]  /*3000*/  ISETP.NE.AND P0, PT, R8, 0xc0, PT ;  /* 0x000000c00800780c */ /* 0x000fe40003f05270 */
[----:B------:R-:W-:-:S11]  /*3010*/  MOV R8, RZ ;  /* 0x000000ff00087202 */ /* 0x000fd60000000f00 */
[----:B------:R-:W-:Y:S05]  /*3020*/  @!P0 BRA `(.L_x_630) ;  /* 0x00000000004c8947 */ /* 0x000fea0003800000 */
[----:B------:R-:W-:Y:S01]  /*3030*/  VIADD R10, R18, 0x90 ;  /* 0x00000090120a7836 */ /* 0x000fe20000000000 */
[----:B------:R-:W-:-:S04]  /*3040*/  LEA.HI R8, R9, 0x1, RZ, 0x1a ;  /* 0x0000000109087811 */ /* 0x000fc800078fd0ff */
[----:B------:R-:W-:Y:S02]  /*3050*/  LEA R13, R11, R10, 0x18 ;  /* 0x0000000a0b0d7211 */ /* 0x000fe400078ec0ff */
[----:B------:R-:W-:Y:S01]  /*3060*/  LOP3.LUT R9, R8, 0x3, RZ, 0xc0, !PT ;  /* 0x0000000308097812 */ /* 0x000fe200078ec0ff */
[----:B------:R-:W-:Y:S01]  /*3070*/  HFMA2 R8, -RZ, RZ, 0, 0 ;  /* 0x00000000ff087431 */ /* 0x000fe200000001ff */
[----:B------:R-:W-:Y:S01]  /*3080*/  MOV R10, R5 ;  /* 0x00000005000a7202 */ /* 0x000fe20000000f00 */
[----:B------:R-:W-:Y:S01]  /*3090*/  IMAD R12, R0, 0x4, R13 ;  /* 0x00000004000c7824 */ /* 0x000fe200078e020d */
[----:B------:R-:W-:-:S07]  /*30a0*/  IADD3 R9, PT, PT, -R9, RZ, RZ ;  /* 0x000000ff09097210 */ /* 0x000fce0007ffe1ff */
.L_x_631:
        /* <DEDUP_REMOVED lines=11> */
.L_x_630:
[----:B------:R-:W-:Y:S05]  /*3160*/  BSYNC.RECONVERGENT B1 ;  /* 0x0000000000017941 */ /* 0x000fea0003800200 */
.L_x_629:
        /* <DEDUP_REMOVED lines=11> */
[----:B------:R-:W-:Y:S01]  /*3220*/  IMAD.U32 R11, RZ, RZ, UR44 ;  /* 0x0000002cff0b7e24 */ /* 0x000fe2000f8e00ff */
[----:B------:R-:W-:-:S04]  /*3230*/  PLOP3.LUT P0, PT, PT, PT, PT, 0x8, 0x80 ;  /* 0x000000000080781c */ /* 0x000fc80003f0e170 */
[----:B------:R-:W-:-:S09]  /*3240*/  IADD3 R11, PT, PT, R11, -0x300, RZ ;  /* 0xfffffd000b0b7810 */ /* 0x000fd20007ffe0ff */
.L_x_634:
[----:B------:R-:W0:Y:S01]  /*3250*/  LDS R12, [R9+-0x200] ;  /* 0xfffe0000090c7984 */ /* 0x000e220000000800 */
[----:B------:R-:W-:-:S03]  /*3260*/  IADD3 R10, PT, PT, R10, 0x400, RZ ;  /* 0x000004000a0a7810 */ /* 0x000fc60007ffe0ff */
[----:B------:R-:W1:Y:S01]  /*3270*/  LDS R14, [R9+-0x100] ;  /* 0xffff0000090e7984 */ /* 0x000e620000000800 */
[----:B------:R-:W-:-:S03]  /*3280*/  ISETP.GE.AND P1, PT, R10, R11, PT ;  /* 0x0000000b0a00720c */ /* 0x000fc60003f26270 */
[----:B------:R-:W2:Y:S04]  /*3290*/  LDS R16, [R9] ;  /* 0x0000000009107984 */ /* 0x000ea80000000800 */
[----:B------:R-:W3:Y:S04]  /*32a0*/  LDS R18, [R9+0x100] ;  /* 0x0001000009127984 */ /* 0x000ee80000000800 */
[----:B------:R-:W5:Y:S04]  /*32b0*/  LDS R20, [R9+0x200] ;  /* 0x0002000009147984 */ /* 0x000f680000000800 */
[----:B------:R-:W4:Y:S04]  /*32c0*/  LDS R38, [R9+0x600] ;  /* 0x0006000009267984 */ /* 0x000f280000000800 */
[----:B------:R-:W4:Y:S04]  /*32d0*/  LDS R22, [R9+0x300] ;  /* 0x0003000009167984 */ /* 0x000f280000000800 */
[----:B------:R-:W4:Y:S04]  /*32e0*/  LDS R24, [R9+0x400] ;  /* 0x0004000009187984 */ /* 0x000f280000000800 */
[----:B------:R-:W4:Y:S04]  /*32f0*/  LDS R26, [R9+0x700] ;  /* 0x00070000091a7984 */ /* 0x000f280000000800 */
[----:B------:R-:W4:Y:S01]  /*3300*/  LDS R28, [R9+0x500] ;  /* 0x00050000091c7984 */ /* 0x000f220000000800 */
[----:B0-----:R-:W-:-:S03]  /*3310*/  FADD.FTZ R12, -R7, R12 ;  /* 0x0000000c070c7221 */ /* 0x001fc60000010100 */
[----:B------:R-:W0:Y:S01]  /*3320*/  LDS R40, [R9+0x800] ;  /* 0x0008000009287984 */ /* 0x000e220000000800 */
[----:B------:R-:W-:Y:S01]  /*3330*/  FMUL.FTZ R12, R12, 1.4426950216293334961 ;  /* 0x3fb8aa3b0c0c7820 */ /* 0x000fe20000410000 */
[C---:B-1----:R-:W-:Y:S02]  /*3340*/  FADD.FTZ R14, -R7.reuse, R14 ;  /* 0x0000000e070e7221 */ /* 0x042fe40000010100 */
[----:B------:R-:W1:Y:S01]  /*3350*/  LDS R30, [R9+0x900] ;  /* 0x00090000091e7984 */ /* 0x000e620000000800 */
[C---:B--2---:R-:W-:Y:S01]  /*3360*/  FADD.FTZ R16, -R7.reuse, R16 ;  /* 0x0000001007107221 */ /* 0x044fe20000010100 */
[----:B------:R-:W-:Y:S01]  /*3370*/  FMUL.FTZ R14, R14, 1.4426950216293334961 ;  /* 0x3fb8aa3b0e0e7820 */ /* 0x000fe20000410000 */
[----:B------:R-:W2:Y:S01]  /*3380*/  MUFU.EX2 R12, R12 ;  /* 0x0000000c000c7308 */ /* 0x000ea20000000800 */
[----:B------:R-:W1:Y:S01]  /*3390*/  LDS R32, [R9+0xa00] ;  /* 0x000a000009207984 */ /* 0x000e620000000800 */
[----:B------:R-:W-:Y:S01]  /*33a0*/  FMUL.FTZ R16, R16, 1.4426950216293334961 ;  /* 0x3fb8aa3b10107820 */ /* 0x000fe20000410000 */
[----:B---3--:R-:W-:-:S02]  /*33b0*/  FADD.FTZ R18, -R7, R18 ;  /* 0x0000001207127221 */ /* 0x008fc40000010100 */
[----:B------:R-:W3:Y:S01]  /*33c0*/  LDS R36, [R9+0xb00] ;  /* 0x000b000009247984 */ /* 0x000ee20000000800 */
[C---:B-----5:R-:W-:Y:S01]  /*33d0*/  FADD.FTZ R20, -R7.reuse, R20 ;  /* 0x0000001407147221 */ /* 0x060fe20000010100 */
[----:B------:R-:W-:Y:S01]  /*33e0*/  FMUL.FTZ R18, R18, 1.4426950216293334961 ;  /* 0x3fb8aa3b12127820 */ /* 0x000fe20000410000 */
[----:B------:R-:W5:Y:S01]  /*33f0*/  MUFU.EX2 R14, R14 ;  /* 0x0000000e000e7308 */ /* 0x000f620000000800 */
[----:B------:R-:W3:Y:S01]  /*3400*/  LDS R34, [R9+0xc00] ;  /* 0x000c000009227984 */ /* 0x000ee20000000800 */
[C---:B----4-:R-:W-:Y:S01]  /*3410*/  FADD.FTZ R13, -R7.reuse, R38 ;  /* 0x00000026070d7221 */ /* 0x050fe20000010100 */
[----:B------:R-:W-:Y:S02]  /*3420*/  FMUL.FTZ R20, R20, 1.4426950216293334961 ;  /* 0x3fb8aa3b14147820 */ /* 0x000fe40000410000 */
[----:B------:R-:W4:Y:S01]  /*3430*/  LDS R38, [R9+0xd00] ;  /* 0x000d000009267984 */ /* 0x000f220000000800 */
[----:B------:R-:W-:Y:S01]  /*3440*/  FADD.FTZ R22, -R7, R22 ;  /* 0x0000001607167221 */ /* 0x000fe20000010100 */
[----:B------:R-:W-:Y:S01]  /*3450*/  FMUL.FTZ R13, R13, 1.4426950216293334961 ;  /* 0x3fb8aa3b0d0d7820 */ /* 0x000fe20000410000 */
[----:B------:R-:W0:Y:S01]  /*3460*/  MUFU.EX2 R16, R16 ;  /* 0x0000001000107308 */ /* 0x000e220000000800 */
[----:B--2---:R-:W-:Y:S01]  /*3470*/  STS [R9+-0x200], R12 ;  /* 0xfffe000c09007388 */ /* 0x004fe20000000800 */
[----:B------:R-:W-:Y:S01]  /*3480*/  FMUL.FTZ R22, R22, 1.4426950216293334961 ;  /* 0x3fb8aa3b16167820 */ /* 0x000fe20000410000 */
[C---:B------:R-:W-:Y:S01]  /*3490*/  FADD.FTZ R24, -R7.reuse, R24 ;  /* 0x0000001807187221 */ /* 0x040fe20000010100 */
[----:B------:R-:W-:-:S03]  /*34a0*/  FADD.FTZ R15, -R7, R26 ;  /* 0x0000001a070f7221 */ /* 0x000fc60000010100 */
[----:B------:R-:W-:Y:S01]  /*34b0*/  FMUL.FTZ R24, R24, 1.4426950216293334961 ;  /* 0x3fb8aa3b18187820 */ /* 0x000fe20000410000 */
[----:B------:R-:W2:Y:S01]  /*34c0*/  MUFU.EX2 R18, R18 ;  /* 0x0000001200127308 */ /* 0x000ea20000000800 */
[----:B-----5:R-:W-:Y:S01]  /*34d0*/  STS [R9+-0x100], R14 ;  /* 0xffff000e09007388 */ /* 0x020fe20000000800 */
[----:B------:R-:W-:Y:S01]  /*34e0*/  FADD.FTZ R28, -R7, R28 ;  /* 0x0000001c071c7221 */ /* 0x000fe20000010100 */
[----:B------:R-:W-:-:S03]  /*34f0*/  FMUL.FTZ R15, R15, 1.4426950216293334961 ;  /* 0x3fb8aa3b0f0f7820 */ /* 0x000fc60000410000 */
[----:B------:R-:W-:Y:S01]  /*3500*/  FMUL.FTZ R28, R28, 1.4426950216293334961 ;  /* 0x3fb8aa3b1c1c7820 */ /* 0x000fe20000410000 */
[----:B0-----:R-:W-:Y:S01]  /*3510*/  FADD.FTZ R17, -R7, R40 ;  /* 0x0000002807117221 */ /* 0x001fe20000010100 */
[----:B------:R-:W0:Y:S01]  /*3520*/  MUFU.EX2 R20, R20 ;  /* 0x0000001400147308 */ /* 0x000e220000000800 */
[----:B------:R-:W-:Y:S02]  /*3530*/  STS [R9], R16 ;  /* 0x0000001009007388 */ /* 0x000fe40000000800 */
[----:B------:R-:W-:Y:S01]  /*3540*/  FMUL.FTZ R17, R17, 1.4426950216293334961 ;  /* 0x3fb8aa3b11117820 */ /* 0x000fe20000410000 */
[----:B-1----:R-:W-:-:S04]  /*3550*/  FADD.FTZ R19, -R7, R30 ;  /* 0x0000001e07137221 */ /* 0x002fc80000010100 */
[----:B------:R1:W5:Y:S01]  /*3560*/  MUFU.EX2 R26, R13 ;  /* 0x0000000d001a7308 */ /* 0x0003620000000800 */
[----:B------:R-:W-:Y:S01]  /*3570*/  FMUL.FTZ R19, R19, 1.4426950216293334961 ;  /* 0x3fb8aa3b13137820 */ /* 0x000fe20000410000 */
[C---:B------:R-:W-:Y:S01]  /*3580*/  FADD.FTZ R21, -R7.reuse, R32 ;  /* 0x0000002007157221 */ /* 0x040fe20000010100 */
[----:B--2---:R-:W-:Y:S01]  /*3590*/  STS [R9+0x100], R18 ;  /* 0x0001001209007388 */ /* 0x004fe20000000800 */
[----:B---3--:R-:W-:Y:S02]  /*35a0*/  FADD.FTZ R36, -R7, R36 ;  /* 0x0000002407247221 */ /* 0x008fe40000010100 */
[----:B------:R-:W-:Y:S02]  /*35b0*/  FMUL.FTZ R21, R21, 1.4426950216293334961 ;  /* 0x3fb8aa3b15157820 */ /* 0x000fe40000410000 */
[----:B------:R-:W2:Y:S01]  /*35c0*/  MUFU.EX2 R22, R22 ;  /* 0x0000001600167308 */ /* 0x000ea20000000800 */
[----:B-1----:R-:W-:Y:S01]  /*35d0*/  FADD.FTZ R13, R12, R8 ;  /* 0x000000080c0d7221 */ /* 0x002fe20000010000 */
[----:B------:R-:W-:Y:S01]  /*35e0*/  FMUL.FTZ R36, R36, 1.4426950216293334961 ;  /* 0x3fb8aa3b24247820 */ /* 0x000fe20000410000 */
[----:B------:R-:W-:Y:S01]  /*35f0*/  FADD.FTZ R34, -R7, R34 ;  /* 0x0000002207227221 */ /* 0x000fe20000010100 */
[----:B0-----:R-:W-:Y:S01]  /*3600*/  STS [R9+0x200], R20 ;  /* 0x0002001409007388 */ /* 0x001fe20000000800 */
[----:B------:R-:W-:Y:S01]  /*3610*/  FADD.FTZ R13, R13, R14 ;  /* 0x0000000e0d0d7221 */ /* 0x000fe20000010000 */
[----:B----4-:R-:W-:Y:S01]  /*3620*/  FADD.FTZ R38, -R7, R38 ;  /* 0x0000002607267221 */ /* 0x010fe20000010100 */
[----:B------:R-:W-:Y:S01]  /*3630*/  FMUL.FTZ R34, R34, 1.4426950216293334961 ;  /* 0x3fb8aa3b22227820 */ /* 0x000fe20000410000 */
[----:B------:R-:W0:Y:S01]  /*3640*/  MUFU.EX2 R24, R24 ;  /* 0x0000001800187308 */ /* 0x000e220000000800 */
[----:B------:R-:W-:Y:S01]  /*3650*/  FADD.FTZ R13, R13, R16 ;  /* 0x000000100d0d7221 */ /* 0x000fe20000010000 */
[----:B------:R-:W-:Y:S01]  /*3660*/  FMUL.FTZ R38, R38, 1.4426950216293334961 ;  /* 0x3fb8aa3b26267820 */ /* 0x000fe20000410000 */
[----:B-----5:R-:W-:Y:S02]  /*3670*/  STS [R9+0x600], R26 ;  /* 0x0006001a09007388 */ /* 0x020fe40000000800 */
        /* <DEDUP_REMOVED lines=10> */
[----:B------:R-:W-:Y:S03]  /*3720*/  STS [R9+0x500], R28 ;  /* 0x0005001c09007388 */ /* 0x000fe60000000800 */
[----:B------:R-:W-:-:S03]  /*3730*/  FADD.FTZ R13, R13, R26 ;  /* 0x0000001a0d0d7221 */ /* 0x000fc60000010000 */
        /* <DEDUP_REMOVED lines=19> */
[----:B0-----:R-:W-:Y:S01]  /*3870*/  VIADD R9, R9, 0x1000 ;  /* 0x0000100009097836 */ /* 0x001fe20000000000 */
[----:B------:R-:W-:Y:S06]  /*3880*/  @!P1 BRA `(.L_x_634) ;  /* 0xfffffff800709947 */ /* 0x000fec000383ffff */
.L_x_633:
[----:B------:R-:W-:Y:S05]  /*3890*/  BSYNC.RECONVERGENT B1 ;  /* 0x0000000000017941 */ /* 0x000fea0003800200 */
.L_x_632:
        /* <DEDUP_REMOVED lines=11> */
[----:B------:R-:W4:Y:S04]  /*3950*/  LDS R22, [R9+0x300] ;  /* 0x0003000009167984 */ /* 0x000f280000000800 */
[----:B------:R-:W4:Y:S04]  /*3960*/  LDS R24, [R9+0x400] ;  /* 0x0004000009187984 */ /* 0x000f280000000800 */
        /* <DEDUP_REMOVED lines=13> */
[C---:B----4-:R-:W-:Y:S01]  /*3a40*/  FADD.FTZ R22, -R7.reuse, R22 ;  /* 0x0000001607167221 */ /* 0x050fe20000010100 */
        /* <DEDUP_REMOVED lines=28> */
.L_x_636:
[----:B------:R-:W-:Y:S05]  /*3c10*/  BSYNC.RECONVERGENT B1 ;  /* 0x0000000000017941 */ /* 0x000fea0003800200 */
.L_x_635:
        /* <DEDUP_REMOVED lines=27> */
.L_x_628:
[----:B------:R-:W-:Y:S01]  /*3dd0*/  IMAD.MOV.U32 R8, RZ, RZ, 0x40 ;  /* 0x00000040ff087424 */ /* 0x000fe200078e00ff */
        /* <DEDUP_REMOVED lines=8> */
[----:B------:R-:W-:-:S12]  /*3e60*/  HFMA2 R8, -RZ, RZ, 0, 0 ;  /* 0x00000000ff087431 */ /* 0x000fd800000001ff */
[----:B------:R-:W-:Y:S05]  /*3e70*/  @!P1 BRA `(.L_x_638) ;  /* 0x00000000006c9947 */ /* 0x000fea0003800000 */
[----:B------:R-:W-:Y:S01]  /*3e80*/  VIADD R18, R18, 0x90 ;  /* 0x0000009012127836 */ /* 0x000fe20000000000 */
[----:B------:R-:W-:Y:S02]  /*3e90*/  LEA.HI R8, R10, 0x1, RZ, 0x1a ;  /* 0x000000010a087811 */ /* 0x000fe400078fd0ff */
[----:B------:R-:W-:Y:S02]  /*3ea0*/  IADD3 R17, P1, P2, R12, UR48, R5 ;  /* 0x000000300c117c10 */ /* 0x000fe4000fa3e005 */
[----:B------:R-:W-:Y:S02]  /*3eb0*/  LEA R15, R11, R18, 0x18 ;  /* 0x000000120b0f7211 */ /* 0x000fe400078ec0ff */
[----:B------:R-:W-:Y:S02]  /*3ec0*/  LOP3.LUT R10, R8, 0x3, RZ, 0xc0, !PT ;  /* 0x00000003080a7812 */ /* 0x000fe400078ec0ff */
[----:B------:R-:W-:Y:S01]  /*3ed0*/  IADD3.X R11, PT, PT, R16, R13, RZ, P1, P2 ;  /* 0x0000000d100b7210 */ /* 0x000fe20000fe44ff */
[----:B------:R-:W-:Y:S01]  /*3ee0*/  IMAD R12, R0, 0x4, R15 ;  /* 0x00000004000c7824 */ /* 0x000fe200078e020f */
[----:B------:R-:W-:-:S02]  /*3ef0*/  MOV R8, RZ ;  /* 0x000000ff00087202 */ /* 0x000fc40000000f00 */
[----:B------:R-:W-:Y:S02]  /*3f00*/  MOV R9, R5 ;  /* 0x0000000500097202 */ /* 0x000fe40000000f00 */
[----:B------:R-:W-:-:S07]  /*3f10*/  IADD3 R13, PT, PT, -R10, RZ, RZ ;  /* 0x000000ff0a0d7210 */ /* 0x000fce0007ffe1ff */
.L_x_639:
[----:B------:R-:W-:-:S06]  /*3f20*/  MOV R10, R17 ;  /* 0x00000011000a7202 */ /* 0x000fcc0000000f00 */
[----:B------:R1:W2:Y:S01]  /*3f30*/  LDG.E.U8 R10, desc[UR36][R10.64] ;  /* 0x000000240a0a7981 */ /* 0x0002a2000c1e1100 */
[----:B------:R-:W-:Y:S01]  /*3f40*/  IMAD.MOV.U32 R15, RZ, RZ, RZ ;  /* 0x000000ffff0f7224 */ /* 0x000fe200078e00ff */
[----:B------:R-:W-:Y:S02]  /*3f50*/  IADD3 R13, PT, PT, R13, 0x1, RZ ;  /* 0x000000010d0d7810 */ /* 0x000fe40007ffe0ff */
[----:B------:R-:W-:Y:S02]  /*3f60*/  IADD3 R17, P2, PT, R17, 0x40, RZ ;  /* 0x0000004011117810 */ /* 0x000fe40007f5e0ff */
[----:B------:R-:W-:-:S03]  /*3f70*/  IADD3 R9, PT, PT, R9, 0x40, RZ ;  /* 0x0000004009097810 */ /* 0x000fc60007ffe0ff */
[----:B-1----:R-:W-:Y:S01]  /*3f80*/  IMAD.X R11, RZ, RZ, R11, P2 ;  /* 0x000000ffff0b7224 */ /* 0x002fe200010e060b */
        /* <DEDUP_REMOVED lines=10> */
.L_x_638:
[----:B------:R-:W-:Y:S05]  /*4030*/  BSYNC.RECONVERGENT B1 ;  /* 0x0000000000017941 */ /* 0x000fea0003800200 */
.L_x_637:
[----:B------:R-:W-:Y:S05]  /*4040*/  @!P0 BRA `(.L_x_627) ;  /* 0x0000000000e08947 */ /* 0x000fea0003800000 */
[----:B------:R-:W1:Y:S01]  /*4050*/  S2R R12, SR_CgaCtaId ;  /* 0x00000000000c7919 */ /* 0x000e620000008800 */
[----:B------:R-:W2:Y:S01]  /*4060*/  LDCU.64 UR10, c[0x0][0x420] ;  /* 0x00008400ff0a77ac */ /* 0x000ea20008000a00 */
[----:B------:R-:W-:Y:S01]  /*4070*/  MOV R10, 0x400 ;  /* 0x00000400000a7802 */ /* 0x000fe20000000f00 */
[----:B------:R-:W-:-:S04]  /*4080*/  USHF.L.U32 UR4, UR9, 0x2, URZ ;  /* 0x0000000209047899 */ /* 0x000fc800080006ff */
[----:B------:R-:W-:Y:S02]  /*4090*/  VIADD R11, R10, 0x90 ;  /* 0x000000900a0b7836 */ /* 0x000fe40000000000 */
[----:B------:R-:W-:Y:S02]  /*40a0*/  LEA R10, R9, -UR4, 0x2 ;  /* 0x80000004090a7c11 */ /* 0x000fe4000f8e10ff */
[----:B--2---:R-:W-:-:S04]  /*40b0*/  MOV R14, UR10 ;  /* 0x0000000a000e7c02 */ /* 0x004fc80008000f00 */
[----:B------:R-:W-:-:S04]  /*40c0*/  IADD3 R14, P0, P1, R14, UR48, R9 ;  /* 0x000000300e0e7c10 */ /* 0x000fc8000f91e009 */
[----:B------:R-:W-:Y:S02]  /*40d0*/  IADD3 R14, P2, PT, R14, 0x80, RZ ;  /* 0x000000800e0e7810 */ /* 0x000fe40007f5e0ff */
[----:B-1----:R-:W-:Y:S02]  /*40e0*/  LEA R13, R12, R11, 0x18 ;  /* 0x0000000b0c0d7211 */ /* 0x002fe400078ec0ff */
[----:B------:R-:W-:Y:S02]  /*40f0*/  IADD3.X R11, PT, PT, R16, UR11, RZ, P0, P1 ;  /* 0x0000000b100b7c10 */ /* 0x000fe400087e24ff */
[----:B------:R-:W-:Y:S02]  /*4100*/  IADD3 R12, PT, PT, R10, 0x200, R13 ;  /* 0x000002000a0c7810 */ /* 0x000fe40007ffe00d */
[----:B------:R-:W-:-:S07]  /*4110*/  IADD3.X R11, PT, PT, RZ, R11, RZ, P2, !PT ;  /* 0x0000000bff0b7210 */ /* 0x000fce00017fe4ff */
.L_x_640:
[----:B------:R-:W-:-:S05]  /*4120*/  MOV R10, R14 ;  /* 0x0000000e000a7202 */ /* 0x000fca0000000f00 */
[----:B------:R-:W2:Y:S04]  /*4130*/  LDG.E.U8 R14, desc[UR36][R10.64+-0x80] ;  /* 0xffff80240a0e7981 */ /* 0x000ea8000c1e1100 */
[----:B------:R-:W3:Y:S04]  /*4140*/  LDG.E.U8 R13, desc[UR36][R10.64+-0x40] ;  /* 0xffffc0240a0d7981 */ /* 0x000ee8000c1e1100 */
[----:B------:R-:W5:Y:S04]  /*4150*/  LDG.E.U8 R15, desc[UR36][R10.64] ;  /* 0x000000240a0f7981 */ /* 0x000f68000c1e1100 */
[----:B------:R-:W4:Y:S01]  /*4160*/  LDG.E.U8 R17, desc[UR36][R10.64+0x40] ;  /* 0x000040240a117981 */ /* 0x000f22000c1e1100 */
[----:B------:R-:W-:Y:S01]  /*4170*/  IMAD.MOV.U32 R19, RZ, RZ, RZ ;  /* 0x000000ffff137224 */ /* 0x000fe200078e00ff */
[----:B------:R-:W-:-:S02]  /*4180*/  IADD3 R9, PT, PT, R9, 0x100, RZ ;  /* 0x0000010009097810 */ /* 0x000fc40007ffe0ff */
[----:B--2---:R-:W-:Y:S02]  /*4190*/  ISETP.NE.AND P0, PT, R14, RZ, PT ;  /* 0x000000ff0e00720c */ /* 0x004fe40003f05270 */
[----:B---3--:R-:W-:Y:S01]  /*41a0*/  ISETP.NE.AND P1, PT, R13, RZ, PT ;  /* 0x000000ff0d00720c */ /* 0x008fe20003f25270 */
[----:B------:R-:W-:Y:S01]  /*41b0*/  IMAD.MOV.U32 R13, RZ, RZ, RZ ;  /* 0x000000ffff0d7224 */ /* 0x000fe200078e00ff */
[----:B-----5:R-:W-:Y:S01]  /*41c0*/  ISETP.NE.AND P2, PT, R15, RZ, PT ;  /* 0x000000ff0f00720c */ /* 0x020fe20003f45270 */
[----:B------:R-:W-:Y:S01]  /*41d0*/  HFMA2 R15, -RZ, RZ, 0, 0 ;  /* 0x00000000ff0f7431 */ /* 0x000fe200000001ff */
        /* <DEDUP_REMOVED lines=29> */
[----:B0-----:R-:W-:Y:S01]  /*43b0*/  VIADD R12, R12, 0x400 ;  /* 0x000004000c0c7836 */ /* 0x001fe20000000000 */
[----:B------:R-:W-:Y:S06]  /*43c0*/  @!P0 BRA `(.L_x_640) ;  /* 0xfffffffc00548947 */ /* 0x000fec000383ffff */
.L_x_627:
[----:B------:R-:W-:Y:S05]  /*43d0*/  BSYNC.RECONVERGENT B0 ;  /* 0x0000000000007941 */ /* 0x000fea0003800200 */
.L_x_626:
        /* <DEDUP_REMOVED lines=11> */
[----:B0-----:R-:W-:Y:S01]  /*4490*/  IADD3 R7, PT, PT, R7, 0x4, RZ ;  /* 0x0000000407077810 */ /* 0x001fe20007ffe0ff */
        /* <DEDUP_REMOVED lines=25> */
.L_x_641:
[----:B------:R-:W-:Y:S01]  /*4630*/  BSSY.RECONVERGENT B0, `(.L_x_642) ;  /* 0x0000065000007945 */ /* 0x000fe20003800200 */
[----:B------:R-:W-:-:S03]  /*4640*/  LOP3.LUT R26, R4, 0xfffffff0, RZ, 0xc0, !PT ;  /* 0xfffffff0041a7812 */ /* 0x000fc600078ec0ff */
[----:B------:R-:W-:Y:S05]  /*4650*/  @P1 BRA `(.L_x_643) ;  /* 0x0000000400881947 */ /* 0x000fea0003800000 */
[----:B------:R-:W-:Y:S01]  /*4660*/  IMAD.MOV.U32 R4, RZ, RZ, 0x40 ;  /* 0x00000040ff047424 */ /* 0x000fe200078e00ff */
        /* <DEDUP_REMOVED lines=10> */
[----:B------:R-:W-:Y:S01]  /*4710*/  LEA.HI R4, R4, 0x1, RZ, 0x1a ;  /* 0x0000000104047811 */ /* 0x000fe200078fd0ff */
[----:B------:R-:W-:Y:S01]  /*4720*/  IMAD.SHL.U32 R7, R0, 0x2, RZ ;  /* 0x0000000200077824 */ /* 0x000fe200078e00ff */
[----:B------:R-:W-:Y:S01]  /*4730*/  IADD3 R11, P2, PT, R5, UR4, RZ ;  /* 0x00000004050b7c10 */ /* 0x000fe2000ff5e0ff */
[----:B------:R-:W-:Y:S01]  /*4740*/  UMOV UR7, 0x400 ;  /* 0x0000040000077882 */ /* 0x000fe20000000000 */
[C---:B------:R-:W-:Y:S01]  /*4750*/  SHF.L.U32 R6, R4.reuse, 0x6, RZ ;  /* 0x0000000604067819 */ /* 0x040fe200000006ff */
[----:B------:R-:W-:Y:S01]  /*4760*/  UIADD3 UR7, UPT, UPT, UR7, 0x90, URZ ;  /* 0x0000009007077890 */ /* 0x000fe2000fffe0ff */
[----:B------:R-:W-:Y:S02]  /*4770*/  IADD3.X R8, PT, PT, RZ, UR5, RZ, P2, !PT ;  /* 0x00000005ff087c10 */ /* 0x000fe400097fe4ff */
[----:B------:R-:W-:-:S02]  /*4780*/  LOP3.LUT R4, R4, 0x3, RZ, 0xc0, !PT ;  /* 0x0000000304047812 */ /* 0x000fc400078ec0ff */
[----:B------:R-:W-:Y:S02]  /*4790*/  LOP3.LUT R6, R6, 0xc0, RZ, 0xc0, !PT ;  /* 0x000000c006067812 */ /* 0x000fe400078ec0ff */
[----:B------:R-:W-:Y:S02]  /*47a0*/  IADD3 R9, PT, PT, -R4, RZ, RZ ;  /* 0x000000ff04097210 */ /* 0x000fe40007ffe1ff */
[----:B------:R-:W-:Y:S02]  /*47b0*/  IADD3 R5, PT, PT, R5, R6, RZ ;  /* 0x0000000605057210 */ /* 0x000fe40007ffe0ff */
[----:B--2---:R-:W-:-:S04]  /*47c0*/  LEA R10, P2, R11, UR12, 0x2 ;  /* 0x0000000c0b0a7c11 */ /* 0x004fc8000f8410ff */
[----:B------:R-:W-:Y:S01]  /*47d0*/  LEA.HI.X R11, R11, UR13, R8, 0x2, P2 ;  /* 0x0000000d0b0b7c11 */ /* 0x000fe200090f1408 */
[----:B-1----:R-:W-:-:S06]  /*47e0*/  ULEA UR7, UR8, UR7, 0x18 ;  /* 0x0000000708077291 */ /* 0x002fcc000f8ec0ff */
[----:B------:R-:W-:Y:S02]  /*47f0*/  IADD3 R4, PT, PT, R26, UR7, R7 ;  /* 0x000000071a047c10 */ /* 0x000fe4000fffe007 */
[----:B------:R-:W-:-:S07]  /*4800*/  LEA R8, R0, UR7, 0x2 ;  /* 0x0000000700087c11 */ /* 0x000fce000f8e10ff */
.L_x_646:
[----:B-1----:R1:W0:Y:S01]  /*4810*/  LDS R6, [R8] ;  /* 0x0000000008067984 */ /* 0x0022220000000800 */
[----:B------:R-:W-:Y:S02]  /*4820*/  @P0 MOV R7, R11 ;  /* 0x0000000b00070202 */ /* 0x000fe40000000f00 */
[----:B------:R-:W-:-:S04]  /*4830*/  IADD3 R9, PT, PT, R9, 0x1, RZ ;  /* 0x0000000109097810 */ /* 0x000fc80007ffe0ff */
[----:B------:R-:W-:Y:S01]  /*4840*/  ISETP.NE.AND P3, PT, R9, RZ, PT ;  /* 0x000000ff0900720c */ /* 0x000fe20003f65270 */
[----:B-1----:R-:W-:Y:S02]  /*4850*/  VIADD R8, R8, 0x100 ;  /* 0x0000010008087836 */ /* 0x002fe40000000000 */
[----:B0-----:R-:W-:-:S05]  /*4860*/  FMUL.FTZ R13, R6, R3 ;  /* 0x00000003060d7220 */ /* 0x001fca0000410000 */
[----:B------:R-:W-:-:S04]  /*4870*/  F2FP.F16.F32.PACK_AB R6, RZ, R13 ;  /* 0x0000000dff06723e */ /* 0x000fc800000000ff */
[----:B------:R-:W-:Y:S01]  /*4880*/  PRMT R12, R6, 0x7610, R12 ;  /* 0x00007610060c7816 */ /* 0x000fe2000000000c */
[----:B------:R-:W-:Y:S01]  /*4890*/  @P0 IMAD.MOV.U32 R6, RZ, RZ, R10 ;  /* 0x000000ffff060224 */ /* 0x000fe200078e000a */
[----:B------:R-:W-:-:S03]  /*48a0*/  IADD3 R10, P2, PT, R10, 0x100, RZ ;  /* 0x000001000a0a7810 */ /* 0x000fc60007f5e0ff */
[----:B------:R0:W-:Y:S01]  /*48b0*/  STS.U16 [R4], R12 ;  /* 0x0000000c04007388 */ /* 0x0001e20000000400 */
[----:B------:R-:W-:-:S03]  /*48c0*/  IADD3.X R11, PT, PT, RZ, R11, RZ, P2, !PT ;  /* 0x0000000bff0b7210 */ /* 0x000fc600017fe4ff */
[----:B------:R1:W-:Y:S01]  /*48d0*/  @P0 STG.E desc[UR36][R6.64], R13 ;  /* 0x0000000d06000986 */ /* 0x0003e2000c101924 */
[----:B0-----:R-:W-:Y:S01]  /*48e0*/  IADD3 R4, PT, PT, R4, 0x80, RZ ;  /* 0x0000008004047810 */ /* 0x001fe20007ffe0ff */
[----:B------:R-:W-:Y:S06]  /*48f0*/  @P3 BRA `(.L_x_646) ;  /* 0xfffffffc00c43947 */ /* 0x000fec000383ffff */
.L_x_645:
[----:B------:R-:W-:Y:S05]  /*4900*/  BSYNC.RECONVERGENT B1 ;  /* 0x0000000000017941 */ /* 0x000fea0003800200 */
.L_x_644:
[----:B------:R-:W-:Y:S05]  /*4910*/  @!P1 BRA `(.L_x_643) ;  /* 0x0000000000d89947 */ /* 0x000fea0003800000 */
[----:B------:R-:W2:Y:S01]  /*4920*/  S2R R8, SR_CgaCtaId ;  /* 0x0000000000087919 */ /* 0x000ea20000008800 */
[----:B------:R-:W3:Y:S01]  /*4930*/  LDCU.64 UR12, c[0x0][0x480] ;  /* 0x00009000ff0c77ac */ /* 0x000ee20008000a00 */
[----:B------:R-:W-:Y:S01]  /*4940*/  MOV R9, UR9 ;  /* 0x0000000900097c02 */ /* 0x000fe20008000f00 */
[C---:B------:R-:W-:Y:S01]  /*4950*/  IMAD R4, R5.reuse, 0x2, R26 ;  /* 0x0000000205047824 */ /* 0x040fe200078e021a */
[----:B------:R-:W-:Y:S01]  /*4960*/  IADD3 R10, P2, PT, R5, UR4, RZ ;  /* 0x00000004050a7c10 */ /* 0x000fe2000ff5e0ff */
[----:B------:R-:W-:Y:S01]  /*4970*/  USHF.L.U32 UR7, UR9, 0x2, URZ ;  /* 0x0000000209077899 */ /* 0x000fe200080006ff */
[----:B-1----:R-:W-:Y:S01]  /*4980*/  MOV R7, 0x400 ;  /* 0x0000040000077802 */ /* 0x002fe20000000f00 */
[----:B------:R-:W-:Y:S01]  /*4990*/  IMAD R6, R9, -0x2, R4 ;  /* 0xfffffffe09067824 */ /* 0x000fe200078e0204 */
[----:B------:R-:W-:Y:S01]  /*49a0*/  UISETP.NE.AND UP0, UPT, UR10, URZ, UPT ;  /* 0x000000ff0a00728c */ /* 0x000fe2000bf05270 */
[----:B------:R-:W-:Y:S01]  /*49b0*/  IMAD.X R11, RZ, RZ, UR5, P2 ;  /* 0x00000005ff0b7e24 */ /* 0x000fe200090e06ff */
[----:B------:R-:W-:-:S02]  /*49c0*/  IADD3 R7, PT, PT, R7, 0x90, RZ ;  /* 0x0000009007077810 */ /* 0x000fc40007ffe0ff */
[----:B------:R-:W-:Y:S02]  /*49d0*/  LEA R4, R5, -UR7, 0x2 ;  /* 0x8000000705047c11 */ /* 0x000fe4000f8e10ff */
[----:B------:R-:W-:Y:S02]  /*49e0*/  ISETP.NE.AND P1, PT, RZ, UR10, PT ;  /* 0x0000000aff007c0c */ /* 0x000fe4000bf25270 */
        /* <DEDUP_REMOVED lines=8> */
.L_x_647:
        /* <DEDUP_REMOVED lines=18> */
[----:B0-----:R-:W-:Y:S01]  /*4b90*/  MOV R6, R9 ;  /* 0x0000000900067202 */ /* 0x001fe20000000f00 */
[----:B-1----:R-:W-:-:S04]  /*4ba0*/  VIADD R4, R4, 0x400 ;  /* 0x0000040004047836 */ /* 0x002fc80000000000 */
        /* <DEDUP_REMOVED lines=10> */
[----:B------:R-:W-:Y:S02]  /*4c50*/  IADD3.X R12, PT, PT, RZ, R7, RZ, P3, !PT ;  /* 0x00000007ff0c7210 */ /* 0x000fe40001ffe4ff */
[----:B0-----:R-:W-:Y:S01]  /*4c60*/  IADD3 R8, PT, PT, R8, 0x200, RZ ;  /* 0x0000020008087810 */ /* 0x001fe20007ffe0ff */
[----:B------:R-:W-:Y:S06]  /*4c70*/  @!P2 BRA `(.L_x_647) ;  /* 0xfffffffc007ca947 */ /* 0x000fec000383ffff */
.L_x_643:
[----:B------:R-:W-:Y:S05]  /*4c80*/  BSYNC.RECONVERGENT B0 ;  /* 0x0000000000007941 */ /* 0x000fea0003800200 */
.L_x_642:
[----:B------:R-:W-:Y:S01]  /*4c90*/  UIADD3 UR12, UPT, UPT, UR44, -0x1, URZ ;  /* 0xffffffff2c0c7890 */ /* 0x000fe2000fffe0ff */
[----:B------:R-:W2:Y:S01]  /*4ca0*/  S2UR UR7, SR_CgaCtaId ;  /* 0x00000000000779c3 */ /* 0x000ea20000008800 */
[----:B------:R-:W3:Y:S01]  /*4cb0*/  LDCU UR8, c[0x0][0x40c] ;  /* 0x00008180ff0877ac */ /* 0x000ee20008000800 */
[C---:B-1----:R-:W-:Y:S01]  /*4cc0*/  IMAD.SHL.U32 R7, R0.reuse, 0x8, RZ ;  /* 0x0000000800077824 */ /* 0x042fe200078e00ff */
[----:B------:R-:W-:Y:S01]  /*4cd0*/  SHF.L.U32 R5, R0, 0x4, RZ ;  /* 0x0000000400057819 */ /* 0x000fe200000006ff */
[----:B------:R-:W-:Y:S01]  /*4ce0*/  BSSY.RECONVERGENT B0, `(.L_x_648) ;  /* 0x000001c000007945 */ /* 0x000fe20003800200 */
[----:B0-----:R-:W-:Y:S01]  /*4cf0*/  MOV R3, UR12 ;  /* 0x0000000c00037c02 */ /* 0x001fe20008000f00 */
[----:B------:R-:W-:Y:S01]  /*4d00*/  UMOV UR4, 0x400 ;  /* 0x0000040000047882 */ /* 0x000fe20000000000 */
[----:B------:R-:W-:Y:S01]  /*4d10*/  CS2R R10, SRZ ;  /* 0x00000000000a7805 */ /* 0x000fe2000001ff00 */
[----:B------:R-:W-:Y:S01]  /*4d20*/  UIADD3 UR5, UPT, UPT, UR4, 0x50, URZ ;  /* 0x0000005004057890 */ /* 0x000fe2000fffe0ff */
[----:B------:R-:W-:-:S02]  /*4d30*/  SHF.R.S32.HI R3, RZ, 0x1f, R3 ;  /* 0x0000001fff037819 */ /* 0x000fc40000011403 */
[----:B------:R-:W-:Y:S02]  /*4d40*/  CS2R R8, SRZ ;  /* 0x0000000000087805 */ /* 0x000fe4000001ff00 */
[----:B------:R-:W-:Y:S02]  /*4d50*/  LOP3.LUT R7, R7, 0x18, RZ, 0xc0, !PT ;  /* 0x0000001807077812 */ /* 0x000fe400078ec0ff */
[----:B------:R-:W-:Y:S02]  /*4d60*/  LEA.HI R3, R3, UR12, RZ, 0x4 ;  /* 0x0000000c03037c11 */ /* 0x000fe4000f8f20ff */
[----:B------:R-:W-:Y:S02]  /*4d70*/  LOP3.LUT R5, R5, 0x30, RZ, 0xc0, !PT ;  /* 0x0000003005057812 */ /* 0x000fe400078ec0ff */
[----:B------:R-:W-:Y:S02]  /*4d80*/  LOP3.LUT R4, R3, 0xfffffff0, RZ, 0xc0, !PT ;  /* 0xfffffff003047812 */ /* 0x000fe400078ec0ff */
[----:B------:R-:W-:-:S02]  /*4d90*/  SHF.R.U32.HI R3, RZ, 0x2, R0 ;  /* 0x00000002ff037819 */ /* 0x000fc40000011600 */
[----:B------:R-:W-:Y:S01]  /*4da0*/  IADD3 R4, PT, PT, -R4, UR12, RZ ;  /* 0x0000000c04047c10 */ /* 0x000fe2000fffe1ff */
[----:B--2---:R-:W-:-:S03]  /*4db0*/  ULEA UR5, UR7, UR5, 0x18 ;  /* 0x0000000507057291 */ /* 0x004fc6000f8ec0ff */
[----:B------:R-:W-:-:S04]  /*4dc0*/  ISETP.NE.AND P0, PT, R3, R4, PT ;  /* 0x000000040300720c */ /* 0x000fc80003f05270 */
[----:B---3--:R-:W-:-:S13]  /*4dd0*/  ISETP.NE.OR P0, PT, RZ, UR8, P0 ;  /* 0x00000008ff007c0c */ /* 0x008fda0008705670 */
        /* <DEDUP_REMOVED lines=11> */
.L_x_650:
[----:B-----5:R0:W-:Y:S02]  /*4e90*/  STS.128 [R5+UR5], R8 ;  /* 0x0000000805007988 */ /* 0x0201e40008000c05 */
.L_x_649:
[----:B------:R-:W-:Y:S05]  /*4ea0*/  BSYNC.RECONVERGENT B0 ;  /* 0x0000000000007941 */ /* 0x000fea0003800200 */
.L_x_648:
[----:B------:R-:W1:Y:S01]  /*4eb0*/  LDCU UR10, c[0x0][0x3f4] ;  /* 0x00007e80ff0a77ac */ /* 0x000e620008000800 */
[----:B------:R-:W2:Y:S01]  /*4ec0*/  LDC.64 R40, c[0x0][0x3c0] ;  /* 0x0000f000ff287b82 */ /* 0x000ea20000000a00 */
[----:B------:R-:W-:Y:S01]  /*4ed0*/  VIADD R24, R3, UR9 ;  /* 0x0000000903187c36 */ /* 0x000fe20008000000 */
[----:B------:R-:W-:Y:S01]  /*4ee0*/  BSSY.RECONVERGENT B0, `(.L_x_651) ;  /* 0x000010f000007945 */ /* 0x000fe20003800200 */
[----:B------:R-:W-:Y:S01]  /*4ef0*/  UIADD3 UR4, UPT, UPT, UR4, 0x90, URZ ;  /* 0x0000009004047890 */ /* 0x000fe2000fffe0ff */
[----:B------:R-:W-:Y:S01]  /*4f00*/  HFMA2 R32, -RZ, RZ, 0, 0 ;  /* 0x00000000ff207431 */ /* 0x000fe200000001ff */
[----:B------:R-:W-:Y:S02]  /*4f10*/  MOV R34, RZ ;  /* 0x000000ff00227202 */ /* 0x000fe40000000f00 */
[----:B------:R-:W-:Y:S01]  /*4f20*/  CS2R R30, SRZ ;  /* 0x00000000001e7805 */ /* 0x000fe2000001ff00 */
[----:B------:R-:W-:Y:S01]  /*4f30*/  ULEA UR4, UR7, UR4, 0x18 ;  /* 0x0000000407047291 */ /* 0x000fe2000f8ec0ff */
[----:B------:R-:W-:Y:S01]  /*4f40*/  CS2R R28, SRZ ;  /* 0x00000000001c7805 */ /* 0x000fe2000001ff00 */
[----:B------:R-:W-:Y:S01]  /*4f50*/  IMAD.MOV.U32 R27, RZ, RZ, RZ ;  /* 0x000000ffff1b7224 */ /* 0x000fe200078e00ff */
[----:B------:R-:W-:-:S02]  /*4f60*/  MOV R25, RZ ;  /* 0x000000ff00197202 */ /* 0x000fc40000000f00 */
[----:B-1----:R-:W-:Y:S01]  /*4f70*/  MOV R6, UR10 ;  /* 0x0000000a00067c02 */ /* 0x002fe20008000f00 */
[----:B------:R-:W1:Y:S03]  /*4f80*/  LDCU UR10, c[0x0][0x40c] ;  /* 0x00008180ff0a77ac */ /* 0x000e660008000800 */
[C---:B------:R-:W-:Y:S01]  /*4f90*/  VIMNMX R35, PT, PT, R6.reuse, UR12, PT ;  /* 0x0000000c06237c48 */ /* 0x040fe2000bfe0100 */
[C-C-:B------:R-:W-:Y:S02]  /*4fa0*/  IMAD R37, R6.reuse, UR46, R7.reuse ;  /* 0x0000002e06257c24 */ /* 0x140fe4000f8e0207 */
[----:B------:R-:W-:Y:S01]  /*4fb0*/  IMAD R13, R6, UR6, R7 ;  /* 0x00000006060d7c24 */ /* 0x000fe2000f8e0207 */
[----:B------:R-:W-:Y:S01]  /*4fc0*/  BAR.SYNC.DEFER_BLOCKING 0x0 ;  /* 0x0000000000007b1d */ /* 0x000fe20000010000 */
[----:B------:R-:W-:Y:S01]  /*4fd0*/  ISETP.GE.AND P0, PT, R24, R35, PT ;  /* 0x000000231800720c */ /* 0x000fe20003f06270 */
[----:B--2---:R-:W-:Y:S01]  /*4fe0*/  IMAD.WIDE R36, R37, 0x2, R40 ;  /* 0x0000000225247825 */ /* 0x004fe200078e0228 */
[----:B------:R-:W-:-:S03]  /*4ff0*/  IADD3 R6, PT, PT, R26, UR4, RZ ;  /* 0x000000041a067c10 */ /* 0x000fc6000fffe0ff */
[----:B------:R-:W-:-:S08]  /*5000*/  IMAD.WIDE R40, R13, 0x2, R40 ;  /* 0x000000020d287825 */ /* 0x000fd000078e0228 */
[----:B-1----:R-:W-:Y:S05]  /*5010*/  @P0 BRA `(.L_x_652) ;  /* 0x0000000c00ec0947 */ /* 0x002fea0003800000 */
[----:B------:R-:W1:Y:S01]  /*5020*/  LDCU UR6, c[0x0][0x3f8] ;  /* 0x00007f00ff0677ac */ /* 0x000e620008000800 */
[----:B------:R-:W-:Y:S01]  /*5030*/  VIADDMNMX R38, R24, 0x10, R35, !PT ;  /* 0x0000001018267846 */ /* 0x000fe20007800123 */
[----:B------:R-:W2:Y:S01]  /*5040*/  LDC.64 R42, c[0x0][0x458] ;  /* 0x00011600ff2a7b82 */ /* 0x000ea20000000a00 */
[----:B------:R-:W-:Y:S01]  /*5050*/  BSSY.RECONVERGENT B1, `(.L_x_653) ;  /* 0x0000048000017945 */ /* 0x000fe20003800200 */
[----:B------:R-:W-:Y:S01]  /*5060*/  ULOP3.LUT UR7, URZ, UR9, URZ, 0x33, !UPT ;  /* 0x00000009ff077292 */ /* 0x000fe2000f8e33ff */
[----:B------:R-:W-:Y:S01]  /*5070*/  MOV R25, RZ ;  /* 0x000000ff00197202 */ /* 0x000fe20000000f00 */
[----:B------:R-:W-:Y:S01]  /*5080*/  IMAD.MOV.U32 R33, RZ, RZ, R24 ;  /* 0x000000ffff217224 */ /* 0x000fe200078e0018 */
[----:B------:R-:W-:Y:S02]  /*5090*/  CS2R R28, SRZ ;  /* 0x00000000001c7805 */ /* 0x000fe4000001ff00 */
[----:B------:R-:W-:Y:S02]  /*50a0*/  MOV R27, RZ ;  /* 0x000000ff001b7202 */ /* 0x000fe40000000f00 */
[----:B------:R-:W-:-:S02]  /*50b0*/  CS2R R30, SRZ ;  /* 0x00000000001e7805 */ /* 0x000fc4000001ff00 */
[----:B------:R-:W-:Y:S01]  /*50c0*/  IADD3 R38, PT, PT, -R3, UR7, R38 ;  /* 0x0000000703267c10 */ /* 0x000fe2000fffe126 */
[----:B------:R-:W-:Y:S01]  /*50d0*/  IMAD.MOV.U32 R34, RZ, RZ, RZ ;  /* 0x000000ffff227224 */ /* 0x000fe200078e00ff */
[----:B------:R-:W-:Y:S02]  /*50e0*/  MOV R32, RZ ;  /* 0x000000ff00207202 */ /* 0x000fe40000000f00 */
[----:B------:R-:W-:Y:S01]  /*50f0*/  LOP3.LUT R14, R38, 0x30, RZ, 0xc0, !PT ;  /* 0x00000030260e7812 */ /* 0x000fe200078ec0ff */
[----:B-1----:R-:W-:-:S03]  /*5100*/  UIMAD UR6, UR38, UR6, UR45 ;  /* 0x00000006260672a4 */ /* 0x002fc6000f8e022d */
[----:B------:R-:W-:-:S03]  /*5110*/  ISETP.NE.AND P0, PT, R14, 0x30, PT ;  /* 0x000000300e00780c */ /* 0x000fc60003f05270 */
[----:B------:R-:W-:-:S05]  /*5120*/  IMAD.U32 R12, RZ, RZ, UR6 ;  /* 0x00000006ff0c7e24 */ /* 0x000fca000f8e00ff */
[----:B------:R-:W-:-:S05]  /*5130*/  LEA R13, R12, R7, 0x5 ;  /* 0x000000070c0d7211 */ /* 0x000fca00078e28ff */
[----:B--2---:R-:W-:Y:S01]  /*5140*/  IMAD.WIDE R42, R13, 0x2, R42 ;  /* 0x000000020d2a7825 */ /* 0x004fe200078e022a */
[----:B------:R-:W-:Y:S06]  /*5150*/  @!P0 BRA `(.L_x_654) ;  /* 0x0000000000dc8947 */ /* 0x000fec0003800000 */
[----:B------:R-:W-:Y:S01]  /*5160*/  LEA.HI R12, R38, 0x1, RZ, 0x1c ;  /* 0x00000001260c7811 */ /* 0x000fe200078fe0ff */
[----:B------:R-:W-:Y:S01]  /*5170*/  IMAD.MOV.U32 R25, RZ, RZ, RZ ;  /* 0x000000ffff197224 */ /* 0x000fe200078e00ff */
[----:B------:R-:W-:Y:S02]  /*5180*/  LEA R44, R3, R26, 0x1 ;  /* 0x0000001a032c7211 */ /* 0x000fe400078e08ff */
[----:B------:R-:W-:Y:S02]  /*5190*/  LOP3.LUT R12, R12, 0x3, RZ, 0xc0, !PT ;  /* 0x000000030c0c7812 */ /* 0x000fe400078ec0ff */
[----:B------:R-:W-:Y:S02]  /*51a0*/  SHF.L.U32 R39, R24, 0x5, RZ ;  /* 0x0000000518277819 */ /* 0x000fe400000006ff */
[----:B------:R-:W-:Y:S01]  /*51b0*/  MOV R33, R24 ;  /* 0x0000001800217202 */ /* 0x000fe20000000f00 */
[----:B------:R-:W-:Y:S01]  /*51c0*/  IMAD.MOV R45, RZ, RZ, -R12 ;  /* 0x000000ffff2d7224 */ /* 0x000fe200078e0a0c */
[----:B------:R-:W-:-:S07]  /*51d0*/  IADD3 R44, PT, PT, R44, UR4, RZ ;  /* 0x000000042c2c7c10 */ /* 0x000fce000fffe0ff */
.L_x_656:
[----:B------:R-:W-:-:S06]  /*51e0*/  IMAD.WIDE.U32 R12, R39, 0x2, R40 ;  /* 0x00000002270c7825 */ /* 0x000fcc00078e0028 */
[----:B------:R-:W5:Y:S01]  /*51f0*/  LDG.E.128 R12, desc[UR36][R12.64] ;  /* 0x000000240c0c7981 */ /* 0x000f62000c1e1d00 */
[----:B------:R-:W-:-:S09]  /*5200*/  UISETP.NE.AND UP0, UPT, UR8, URZ, UPT ;  /* 0x000000ff0800728c */ /* 0x000fd2000bf05270 */
        /* <DEDUP_REMOVED lines=20> */
.L_x_655:
[----:B-1----:R1:W2:Y:S01]  /*5350*/  LDS.U16 R16, [R44] ;  /* 0x000000002c107984 */ /* 0x0022a20000000400 */
[----:B------:R-:W-:Y:S01]  /*5360*/  IADD3 R45, PT, PT, R45, 0x1, RZ ;  /* 0x000000012d2d7810 */ /* 0x000fe20007ffe0ff */
[--C-:B-----5:R-:W-:Y:S01]  /*5370*/  HADD2.F32 R17, -RZ, R12.reuse.H0_H0 ;  /* 0x2000000cff117230 */ /* 0x120fe20000004100 */
[----:B------:R-:W-:Y:S01]  /*5380*/  IADD3 R33, PT, PT, R33, 0x10, RZ ;  /* 0x0000001021217810 */ /* 0x000fe20007ffe0ff */
[----:B------:R-:W-:Y:S01]  /*5390*/  HADD2.F32 R19, -RZ, R12.H1_H1 ;  /* 0x3000000cff137230 */ /* 0x000fe20000004100 */
[----:B------:R-:W-:Y:S01]  /*53a0*/  ISETP.NE.AND P0, PT, R45, RZ, PT ;  /* 0x000000ff2d00720c */ /* 0x000fe20003f05270 */
[----:B------:R-:W-:Y:S01]  /*53b0*/  HADD2.F32 R18, -RZ, R14.H0_H0 ;  /* 0x2000000eff127230 */ /* 0x000fe20000004100 */
[----:B------:R-:W-:Y:S01]  /*53c0*/  IADD3 R39, PT, PT, R39, 0x200, RZ ;  /* 0x0000020027277810 */ /* 0x000fe20007ffe0ff */
[--C-:B------:R-:W-:Y:S02]  /*53d0*/  HADD2.F32 R12, -RZ, R13.reuse.H0_H0 ;  /* 0x2000000dff0c7230 */ /* 0x100fe40000004100 */
[----:B------:R-:W-:-:S02]  /*53e0*/  HADD2.F32 R13, -RZ, R13.H1_H1 ;  /* 0x3000000dff0d7230 */ /* 0x000fc40000004100 */
[----:B-1----:R-:W-:Y:S02]  /*53f0*/  VIADD R44, R44, 0x20 ;  /* 0x000000202c2c7836 */ /* 0x002fe40000000000 */
[----:B--2---:R-:W-:-:S05]  /*5400*/  HADD2.F32 R16, -RZ, R16.H0_H0 ;  /* 0x20000010ff107230 */ /* 0x004fca0000004100 */
[C---:B------:R-:W-:Y:S01]  /*5410*/  FFMA.FTZ R25, R16.reuse, R17, R25 ;  /* 0x0000001110197223 */ /* 0x040fe20000010019 */
[----:B------:R-:W-:Y:S02]  /*5420*/  HADD2.F32 R17, -RZ, R14.H1_H1 ;  /* 0x3000000eff117230 */ /* 0x000fe40000004100 */
[C---:B------:R-:W-:Y:S01]  /*5430*/  FFMA.FTZ R28, R16.reuse, R19, R28 ;  /* 0x00000013101c7223 */ /* 0x040fe2000001001c */
[--C-:B------:R-:W-:Y:S02]  /*5440*/  HADD2.F32 R14, -RZ, R15.reuse.H0_H0 ;  /* 0x2000000fff0e7230 */ /* 0x100fe40000004100 */
[C---:B------:R-:W-:Y:S01]  /*5450*/  FFMA.FTZ R27, R16.reuse, R12, R27 ;  /* 0x0000000c101b7223 */ /* 0x040fe2000001001b */
[----:B------:R-:W-:Y:S02]  /*5460*/  HADD2.F32 R15, -RZ, R15.H1_H1 ;  /* 0x3000000fff0f7230 */ /* 0x000fe40000004100 */
[C---:B------:R-:W-:Y:S01]  /*5470*/  FFMA.FTZ R30, R16.reuse, R13, R30 ;  /* 0x0000000d101e7223 */ /* 0x040fe2000001001e */
[C---:B------:R-:W-:Y:S01]  /*5480*/  FFMA.FTZ R29, R16.reuse, R18, R29 ;  /* 0x00000012101d7223 */ /* 0x040fe2000001001d */
[C---:B------:R-:W-:Y:S01]  /*5490*/  FFMA.FTZ R32, R16.reuse, R17, R32 ;  /* 0x0000001110207223 */ /* 0x040fe20000010020 */
[C---:B------:R-:W-:Y:S01]  /*54a0*/  FFMA.FTZ R31, R16.reuse, R14, R31 ;  /* 0x0000000e101f7223 */ /* 0x040fe2000001001f */
[----:B------:R-:W-:Y:S01]  /*54b0*/  FFMA.FTZ R34, R16, R15, R34 ;  /* 0x0000000f10227223 */ /* 0x000fe20000010022 */
[----:B------:R-:W-:Y:S06]  /*54c0*/  @P0 BRA `(.L_x_656) ;  /* 0xfffffffc00440947 */ /* 0x000fec000383ffff */
.L_x_654:
[----:B------:R-:W-:Y:S05]  /*54d0*/  BSYNC.RECONVERGENT B1 ;  /* 0x0000000000017941 */ /* 0x000fea0003800200 */
.L_x_653:
[----:B------:R-:W-:-:S13]  /*54e0*/  ISETP.GE.U32.AND P0, PT, R38, 0x30, PT ;  /* 0x000000302600780c */ /* 0x000fda0003f06070 */
[----:B------:R-:W-:Y:S05]  /*54f0*/  @!P0 BRA `(.L_x_652) ;  /* 0x0000000800b48947 */ /* 0x000fea0003800000 */
[----:B------:R-:W1:Y:S02]  /*5500*/  LDCU UR6, c[0x0][0x40c] ;  /* 0x00008180ff0677ac */ /* 0x000e640008000800 */
[----:B-1----:R-:W-:-:S06]  /*5510*/  UISETP.NE.AND UP0, UPT, UR6, URZ, UPT ;  /* 0x000000ff0600728c */ /* 0x002fcc000bf05270 */
[----:B------:R-:W-:-:S13]  /*5520*/  PLOP3.LUT P0, PT, PT, PT, UP0, 0x80, 0x8 ;  /* 0x000000000008781c */ /* 0x000fda0003f0f008 */
.L_x_662:
[C---:B------:R-:W-:Y:S01]  /*5530*/  SHF.L.U32 R39, R33.reuse, 0x5, RZ ;  /* 0x0000000521277819 */ /* 0x040fe200000006ff */
[----:B------:R-:W-:Y:S01]  /*5540*/  VIADD R15, R33, -UR9 ;  /* 0x80000009210f7c36 */ /* 0x000fe20008000000 */
[----:B------:R-:W-:-:S03]  /*5550*/  ISETP.NE.AND P5, PT, R2, RZ, PT ;  /* 0x000000ff0200720c */ /* 0x000fc60003fa5270 */
[----:B------:R-:W-:Y:S01]  /*5560*/  IMAD.WIDE.U32 R12, R39, 0x2, R40 ;  /* 0x00000002270c7825 */ /* 0x000fe200078e0028 */
[----:B------:R-:W-:-:S05]  /*5570*/  LEA R38, R15, R6, 0x1 ;  /* 0x000000060f267211 */ /* 0x000fca00078e08ff */
[----:B------:R-:W5:Y:S01]  /*5580*/  LDG.E.128 R12, desc[UR36][R12.64] ;  /* 0x000000240c0c7981 */ /* 0x000f62000c1e1d00 */
[----:B------:R-:W-:Y:S04]  /*5590*/  BSSY.RECONVERGENT B1, `(.L_x_657) ;  /* 0x0000014000017945 */ /* 0x000fe80003800200 */
[----:B------:R-:W-:Y:S05]  /*55a0*/  @P0 BRA `(.L_x_658) ;  /* 0x0000000000480947 */ /* 0x000fea0003800000 */
[----:B------:R-:W-:Y:S01]  /*55b0*/  VOTEU.ANY UP0, P5 ;  /* 0x0000000000ff7886 */ /* 0x000fe20002800100 */
[----:B------:R-:W-:Y:S01]  /*55c0*/  PLOP3.LUT P0, PT, PT, PT, UP0, 0x80, 0x8 ;  /* 0x000000000008781c */ /* 0x000fe20003f0f008 */
[----:B----4-:R-:W1:-:S12]  /*55d0*/  LDS.128 R20, [R5+UR5] ;  /* 0x0000000505147984 */ /* 0x010e580008000c00 */
        /* <DEDUP_REMOVED lines=15> */
.L_x_658:
[----:B------:R-:W-:Y:S05]  /*56d0*/  BSYNC.RECONVERGENT B1 ;  /* 0x0000000000017941 */ /* 0x000fea0003800200 */
.L_x_657:
[----:B-1----:R-:W1:Y:S01]  /*56e0*/  LDS.U16 R16, [R38] ;  /* 0x0000000026107984 */ /* 0x002e620000000400 */
[--C-:B-----5:R-:W-:Y:S01]  /*56f0*/  HADD2.F32 R44, -RZ, R12.reuse.H0_H0 ;  /* 0x2000000cff2c7230 */ /* 0x120fe20000004100 */
[----:B------:R-:W-:Y:S01]  /*5700*/  UISETP.NE.AND UP0, UPT, UR10, URZ, UPT ;  /* 0x000000ff0a00728c */ /* 0x000fe2000bf05270 */
[----:B------:R-:W-:Y:S02]  /*5710*/  HADD2.F32 R19, -RZ, R12.H1_H1 ;  /* 0x3000000cff137230 */ /* 0x000fe40000004100 */
[--C-:B------:R-:W-:Y:S02]  /*5720*/  HADD2.F32 R12, -RZ, R13.reuse.H0_H0 ;  /* 0x2000000dff0c7230 */ /* 0x100fe40000004100 */
[----:B------:R-:W-:Y:S01]  /*5730*/  HADD2.F32 R13, -RZ, R13.H1_H1 ;  /* 0x3000000dff0d7230 */ /* 0x000fe20000004100 */
[----:B------:R-:W-:Y:S01]  /*5740*/  PLOP3.LUT P0, PT, PT, PT, UP0, 0x80, 0x8 ;  /* 0x000000000008781c */ /* 0x000fe20003f0f008 */
[--C-:B------:R-:W-:Y:S02]  /*5750*/  HADD2.F32 R18, -RZ, R14.reuse.H0_H0 ;  /* 0x2000000eff127230 */ /* 0x100fe40000004100 */
[----:B------:R-:W-:-:S02]  /*5760*/  HADD2.F32 R17, -RZ, R14.H1_H1 ;  /* 0x3000000eff117230 */ /* 0x000fc40000004100 */
[--C-:B------:R-:W-:Y:S02]  /*5770*/  HADD2.F32 R14, -RZ, R15.reuse.H0_H0 ;  /* 0x2000000fff0e7230 */ /* 0x100fe40000004100 */
[----:B------:R-:W-:Y:S02]  /*5780*/  HADD2.F32 R15, -RZ, R15.H1_H1 ;  /* 0x3000000fff0f7230 */ /* 0x000fe40000004100 */
[----:B-1----:R-:W-:-:S05]  /*5790*/  HADD2.F32 R16, -RZ, R16.H0_H0 ;  /* 0x20000010ff107230 */ /* 0x002fca0000004100 */
[C---:B------:R-:W-:Y:S01]  /*57a0*/  FFMA.FTZ R44, R16.reuse, R44, R25 ;  /* 0x0000002c102c7223 */ /* 0x040fe20000010019 */
[----:B------:R-:W-:Y:S01]  /*57b0*/  IADD3 R25, PT, PT, R39, 0x200, RZ ;  /* 0x0000020027197810 */ /* 0x000fe20007ffe0ff */
[C---:B------:R-:W-:Y:S01]  /*57c0*/  FFMA.FTZ R27, R16.reuse, R12, R27 ;  /* 0x0000000c101b7223 */ /* 0x040fe2000001001b */
[C---:B------:R-:W-:Y:S01]  /*57d0*/  FFMA.FTZ R30, R16.reuse, R13, R30 ;  /* 0x0000000d101e7223 */ /* 0x040fe2000001001e */
[C---:B------:R-:W-:Y:S01]  /*57e0*/  FFMA.FTZ R31, R16.reuse, R14, R31 ;  /* 0x0000000e101f7223 */ /* 0x040fe2000001001f */
[----:B------:R-:W-:Y:S01]  /*57f0*/  FFMA.FTZ R34, R16, R15, R34 ;  /* 0x0000000f10227223 */ /* 0x000fe20000010022 */
[----:B------:R-:W-:-:S04]  /*5800*/  IMAD.WIDE.U32 R12, R25, 0x2, R40 ;  /* 0x00000002190c7825 */ /* 0x000fc800078e0028 */
[C---:B------:R-:W-:Y:S01]  /*5810*/  FFMA.FTZ R28, R16.reuse, R19, R28 ;  /* 0x00000013101c7223 */ /* 0x040fe2000001001c */
[C---:B------:R-:W-:Y:S01]  /*5820*/  FFMA.FTZ R29, R16.reuse, R18, R29 ;  /* 0x00000012101d7223 */ /* 0x040fe2000001001d */
[----:B------:R-:W-:Y:S01]  /*5830*/  FFMA.FTZ R32, R16, R17, R32 ;  /* 0x0000001110207223 */ /* 0x000fe20000010020 */
[----:B------:R-:W5:Y:S01]  /*5840*/  LDG.E.128 R12, desc[UR36][R12.64] ;  /* 0x000000240c0c7981 */ /* 0x000f62000c1e1d00 */
        /* <DEDUP_REMOVED lines=19> */
.L_x_659:
[----:B-1----:R-:W1:Y:S01]  /*5980*/  LDS.U16 R17, [R38+0x20] ;  /* 0x0000200026117984 */ /* 0x002e620000000400 */
[--C-:B-----5:R-:W-:Y:S02]  /*5990*/  HADD2.F32 R18, -RZ, R12.reuse.H0_H0 ;  /* 0x2000000cff127230 */ /* 0x120fe40000004100 */
[----:B------:R-:W-:Y:S02]  /*59a0*/  HADD2.F32 R21, -RZ, R12.H1_H1 ;  /* 0x3000000cff157230 */ /* 0x000fe40000004100 */
[--C-:B------:R-:W-:Y:S02]  /*59b0*/  HADD2.F32 R16, -RZ, R13.reuse.H0_H0 ;  /* 0x2000000dff107230 */ /* 0x100fe40000004100 */
[----:B------:R-:W-:Y:S02]  /*59c0*/  HADD2.F32 R13, -RZ, R13.H1_H1 ;  /* 0x3000000dff0d7230 */ /* 0x000fe40000004100 */
[--C-:B------:R-:W-:Y:S02]  /*59d0*/  HADD2.F32 R12, -RZ, R14.reuse.H0_H0 ;  /* 0x2000000eff0c7230 */ /* 0x100fe40000004100 */
[C---:B------:R-:W-:Y:S01]  /*59e0*/  VIADD R25, R39.reuse, 0x400 ;  /* 0x0000040027197836 */ /* 0x040fe20000000000 */
[----:B------:R-:W-:Y:S01]  /*59f0*/  IADD3 R39, PT, PT, R39, 0x600, RZ ;  /* 0x0000060027277810 */ /* 0x000fe20007ffe0ff */
[----:B------:R-:W-:-:S02]  /*5a00*/  HADD2.F32 R19, -RZ, R14.H1_H1 ;  /* 0x3000000eff137230 */ /* 0x000fc40000004100 */
[--C-:B------:R-:W-:Y:S02]  /*5a10*/  HADD2.F32 R14, -RZ, R15.reuse.H0_H0 ;  /* 0x2000000fff0e7230 */ /* 0x100fe40000004100 */
[----:B------:R-:W-:Y:S02]  /*5a20*/  HADD2.F32 R15, -RZ, R15.H1_H1 ;  /* 0x3000000fff0f7230 */ /* 0x000fe40000004100 */
[----:B-1----:R-:W-:-:S05]  /*5a30*/  HADD2.F32 R17, -RZ, R17.H0_H0 ;  /* 0x20000011ff117230 */ /* 0x002fca0000004100 */
[C---:B------:R-:W-:Y:S01]  /*5a40*/  FFMA.FTZ R30, R17.reuse, R13, R30 ;  /* 0x0000000d111e7223 */ /* 0x040fe2000001001e */
[----:B------:R-:W-:Y:S01]  /*5a50*/  FFMA.FTZ R29, R17, R12, R29 ;  /* 0x0000000c111d7223 */ /* 0x000fe2000001001d */
[----:B------:R-:W-:-:S04]  /*5a60*/  IMAD.WIDE.U32 R12, R25, 0x2, R40 ;  /* 0x00000002190c7825 */ /* 0x000fc800078e0028 */
[C---:B------:R-:W-:Y:S01]  /*5a70*/  FFMA.FTZ R31, R17.reuse, R14, R31 ;  /* 0x0000000e111f7223 */ /* 0x040fe2000001001f */
[C---:B------:R-:W-:Y:S01]  /*5a80*/  FFMA.FTZ R34, R17.reuse, R15, R34 ;  /* 0x0000000f11227223 */ /* 0x040fe20000010022 */
[C---:B------:R-:W-:Y:S01]  /*5a90*/  FFMA.FTZ R44, R17.reuse, R18, R44 ;  /* 0x00000012112c7223 */ /* 0x040fe2000001002c */
[C---:B------:R-:W-:Y:S01]  /*5aa0*/  FFMA.FTZ R28, R17.reuse, R21, R28 ;  /* 0x00000015111c7223 */ /* 0x040fe2000001001c */
[C---:B------:R-:W-:Y:S01]  /*5ab0*/  FFMA.FTZ R27, R17.reuse, R16, R27 ;  /* 0x00000010111b7223 */ /* 0x040fe2000001001b */
[----:B------:R-:W5:Y:S01]  /*5ac0*/  LDG.E.128 R12, desc[UR36][R12.64] ;  /* 0x000000240c0c7981 */ /* 0x000f62000c1e1d00 */
[----:B------:R-:W-:Y:S01]  /*5ad0*/  FFMA.FTZ R32, R17, R19, R32 ;  /* 0x0000001311207223 */ /* 0x000fe20000010020 */
[----:B------:R-:W-:Y:S06]  /*5ae0*/  @P0 BRA `(.L_x_660) ;  /* 0x0000000000480947 */ /* 0x000fec0003800000 */
        /* <DEDUP_REMOVED lines=18> */
.L_x_660:
[----:B-1----:R-:W-:Y:S01]  /*5c10*/  IMAD.WIDE.U32 R16, R39, 0x2, R40 ;  /* 0x0000000227107825 */ /* 0x002fe200078e0028 */
[----:B------:R-:W1:Y:S05]  /*5c20*/  LDS.U16 R21, [R38+0x40] ;  /* 0x0000400026157984 */ /* 0x000e6a0000000400 */
[----:B------:R-:W5:Y:S02]  /*5c30*/  LDG.E.128 R16, desc[UR36][R16.64] ;  /* 0x0000002410107981 */ /* 0x000f64000c1e1d00 */
[--C-:B-----5:R-:W-:Y:S02]  /*5c40*/  HADD2.F32 R20, -RZ, R12.reuse.H0_H0 ;  /* 0x2000000cff147230 */ /* 0x120fe40000004100 */
[----:B------:R-:W-:-:S02]  /*5c50*/  HADD2.F32 R12, -RZ, R12.H1_H1 ;  /* 0x3000000cff0c7230 */ /* 0x000fc40000004100 */
[----:B-1----:R-:W-:-:S05]  /*5c60*/  HADD2.F32 R21, -RZ, R21.H0_H0 ;  /* 0x20000015ff157230 */ /* 0x002fca0000004100 */
[C---:B------:R-:W-:Y:S01]  /*5c70*/  FFMA.FTZ R44, R21.reuse, R20, R44 ;  /* 0x00000014152c7223 */ /* 0x040fe2000001002c */
[--C-:B------:R-:W-:Y:S02]  /*5c80*/  HADD2.F32 R20, -RZ, R13.reuse.H0_H0 ;  /* 0x2000000dff147230 */ /* 0x100fe40000004100 */
[C---:B------:R-:W-:Y:S01]  /*5c90*/  FFMA.FTZ R28, R21.reuse, R12, R28 ;  /* 0x0000000c151c7223 */ /* 0x040fe2000001001c */
[----:B------:R-:W-:Y:S02]  /*5ca0*/  HADD2.F32 R13, -RZ, R13.H1_H1 ;  /* 0x3000000dff0d7230 */ /* 0x000fe40000004100 */
[--C-:B------:R-:W-:Y:S02]  /*5cb0*/  HADD2.F32 R12, -RZ, R14.reuse.H0_H0 ;  /* 0x2000000eff0c7230 */ /* 0x100fe40000004100 */
[C---:B------:R-:W-:Y:S01]  /*5cc0*/  FFMA.FTZ R27, R21.reuse, R20, R27 ;  /* 0x00000014151b7223 */ /* 0x040fe2000001001b */
[----:B------:R-:W-:Y:S01]  /*5cd0*/  FFMA.FTZ R30, R21, R13, R30 ;  /* 0x0000000d151e7223 */ /* 0x000fe2000001001e */
[----:B------:R-:W-:-:S02]  /*5ce0*/  HADD2.F32 R13, -RZ, R14.H1_H1 ;  /* 0x3000000eff0d7230 */ /* 0x000fc40000004100 */
[C---:B------:R-:W-:Y:S01]  /*5cf0*/  FFMA.FTZ R29, R21.reuse, R12, R29 ;  /* 0x0000000c151d7223 */ /* 0x040fe2000001001d */
[--C-:B------:R-:W-:Y:S02]  /*5d00*/  HADD2.F32 R14, -RZ, R15.reuse.H0_H0 ;  /* 0x2000000fff0e7230 */ /* 0x100fe40000004100 */
[----:B------:R-:W-:Y:S02]  /*5d10*/  HADD2.F32 R15, -RZ, R15.H1_H1 ;  /* 0x3000000fff0f7230 */ /* 0x000fe40000004100 */
[C---:B------:R-:W-:Y:S01]  /*5d20*/  FFMA.FTZ R32, R21.reuse, R13, R32 ;  /* 0x0000000d15207223 */ /* 0x040fe20000010020 */
[C---:B------:R-:W-:Y:S02]  /*5d30*/  FFMA.FTZ R31, R21.reuse, R14, R31 ;  /* 0x0000000e151f7223 */ /* 0x040fe4000001001f */
        /* <DEDUP_REMOVED lines=20> */
.L_x_661:
[----:B-1----:R-:W1:Y:S01]  /*5e80*/  LDS.U16 R13, [R38+0x60] ;  /* 0x00006000260d7984 */ /* 0x002e620000000400 */
[----:B------:R-:W-:Y:S01]  /*5e90*/  IADD3 R33, PT, PT, R33, 0x40, RZ ;  /* 0x0000004021217810 */ /* 0x000fe20007ffe0ff */
[--C-:B------:R-:W-:Y:S02]  /*5ea0*/  HADD2.F32 R25, -RZ, R16.reuse.H0_H0 ;  /* 0x20000010ff197230 */ /* 0x100fe40000004100 */
[----:B------:R-:W-:Y:S01]  /*5eb0*/  HADD2.F32 R15, -RZ, R16.H1_H1 ;  /* 0x30000010ff0f7230 */ /* 0x000fe20000004100 */
[----:B------:R-:W-:Y:S01]  /*5ec0*/  ISETP.GE.AND P1, PT, R33, R35, PT ;  /* 0x000000232100720c */ /* 0x000fe20003f26270 */
        /* <DEDUP_REMOVED lines=16> */
.L_x_652:
[----:B------:R-:W-:Y:S05]  /*5fd0*/  BSYNC.RECONVERGENT B0 ;  /* 0x0000000000007941 */ /* 0x000fea0003800200 */
.L_x_651:
[----:B------:R-:W-:Y:S01]  /*5fe0*/  ISETP.GE.AND P0, PT, R24, UR12, PT ;  /* 0x0000000c18007c0c */ /* 0x000fe2000bf06270 */
[----:B------:R-:W1:Y:S01]  /*5ff0*/  LDCU UR8, c[0x0][0x40c] ;  /* 0x00008180ff0877ac */ /* 0x000e620008000800 */
[----:B------:R-:W-:Y:S11]  /*6000*/  BSSY.RECONVERGENT B0, `(.L_x_663) ;  /* 0x00000f3000007945 */ /* 0x000ff60003800200 */
[----:B------:R-:W-:Y:S05]  /*6010*/  @P0 BRA `(.L_x_664) ;  /* 0x0000000c00c40947 */ /* 0x000fea0003800000 */
[----:B------:R-:W2:Y:S01]  /*6020*/  LDCU UR6, c[0x0][0x3f8] ;  /* 0x00007f00ff0677ac */ /* 0x000ea20008000800 */
[----:B------:R-:W-:Y:S01]  /*6030*/  VIADD R33, R24, 0x10 ;  /* 0x0000001018217836 */ /* 0x000fe20000000000 */
[----:B------:R-:W3:Y:S01]  /*6040*/  LDC.64 R38, c[0x0][0x458] ;  /* 0x00011600ff267b82 */ /* 0x000ee20000000a00 */
[----:B------:R-:W-:Y:S01]  /*6050*/  BSSY.RECONVERGENT B1, `(.L_x_665) ;  /* 0x0000053000017945 */ /* 0x000fe20003800200 */
[----:B------:R-:W-:Y:S01]  /*6060*/  ULOP3.LUT UR7, URZ, UR9, URZ, 0x33, !UPT ;  /* 0x00000009ff077292 */ /* 0x000fe2000f8e33ff */
[----:B------:R-:W-:Y:S01]  /*6070*/  IMAD.MOV.U32 R13, RZ, RZ, R24 ;  /* 0x000000ffff0d7224 */ /* 0x000fe200078e0018 */
[----:B------:R-:W-:-:S04]  /*6080*/  VIMNMX R12, PT, PT, R33, UR12, !PT ;  /* 0x0000000c210c7c48 */ /* 0x000fc8000ffe0100 */
[----:B------:R-:W-:-:S04]  /*6090*/  IADD3 R35, PT, PT, -R3, UR7, R12 ;  /* 0x0000000703237c10 */ /* 0x000fc8000fffe10c */
[----:B------:R-:W-:Y:S01]  /*60a0*/  LOP3.LUT P0, RZ, R35, 0x10, RZ, 0xc0, !PT ;  /* 0x0000001023ff7812 */ /* 0x000fe2000780c0ff */
[----:B--2---:R-:W-:-:S06]  /*60b0*/  UIMAD UR6, UR38, UR6, UR45 ;  /* 0x00000006260672a4 */ /* 0x004fcc000f8e022d */
[----:B------:R-:W-:-:S04]  /*60c0*/  MOV R12, UR6 ;  /* 0x00000006000c7c02 */ /* 0x000fc80008000f00 */
[----:B------:R-:W-:-:S05]  /*60d0*/  LEA R15, R12, R7, 0x5 ;  /* 0x000000070c0f7211 */ /* 0x000fca00078e28ff */
[----:B---3--:R-:W-:Y:S01]  /*60e0*/  IMAD.WIDE R38, R15, 0x2, R38 ;  /* 0x000000020f267825 */ /* 0x008fe200078e0226 */
[----:B------:R-:W-:Y:S06]  /*60f0*/  @P0 BRA `(.L_x_666) ;  /* 0x0000000400200947 */ /* 0x000fec0003800000 */
[----:B------:R-:W2:Y:S01]  /*6100*/  LDC R15, c[0x0][0x3f4] ;  /* 0x0000fd00ff0f7b82 */ /* 0x000ea20000000800 */
[----:B------:R-:W-:Y:S02]  /*6110*/  MOV R13, R33 ;  /* 0x00000021000d7202 */ /* 0x000fe40000000f00 */
[----:B--2---:R-:W-:-:S13]  /*6120*/  ISETP.GE.AND P0, PT, R24, R15, PT ;  /* 0x0000000f1800720c */ /* 0x004fda0003f06270 */
[----:B------:R-:W-:Y:S05]  /*6130*/  @!P0 BRA `(.L_x_666) ;  /* 0x0000000400108947 */ /* 0x000fea0003800000 */
[----:B------:R-:W-:Y:S01]  /*6140*/  IABS R17, R15 ;  /* 0x0000000f00117213 */ /* 0x000fe20000000000 */
[----:B------:R-:W2:Y:S01]  /*6150*/  LDCU UR6, c[0x0][0x40c] ;  /* 0x00008180ff0677ac */ /* 0x000ea20008000800 */
[----:B------:R-:W-:Y:S02]  /*6160*/  IABS R18, R24 ;  /* 0x0000001800127213 */ /* 0x000fe40000000000 */
[----:B------:R-:W3:Y:S01]  /*6170*/  I2F.RP R14, R17 ;  /* 0x00000011000e7306 */ /* 0x000ee20000209400 */
[----:B------:R-:W-:Y:S02]  /*6180*/  ISETP.GE.AND P1, PT, R24, RZ, PT ;  /* 0x000000ff1800720c */ /* 0x000fe40003f26270 */
[----:B------:R-:W-:-:S05]  /*6190*/  ISETP.NE.AND P2, PT, R15, RZ, PT ;  /* 0x000000ff0f00720c */ /* 0x000fca0003f45270 */
[----:B---3--:R-:W3:Y:S02]  /*61a0*/  MUFU.RCP R14, R14 ;  /* 0x0000000e000e7308 */ /* 0x008ee40000001000 */
[----:B---3--:R-:W-:-:S06]  /*61b0*/  IADD3 R16, PT, PT, R14, 0xffffffe, RZ ;  /* 0x0ffffffe0e107810 */ /* 0x008fcc0007ffe0ff */
[----:B------:R-:W3:Y:S02]  /*61c0*/  F2I.FTZ.U32.TRUNC.NTZ R13, R16 ;  /* 0x00000010000d7305 */ /* 0x000ee4000021f000 */
[----:B---3--:R-:W-:-:S04]  /*61d0*/  IMAD.MOV R12, RZ, RZ, -R13 ;  /* 0x000000ffff0c7224 */ /* 0x008fc800078e0a0d */
[----:B------:R-:W-:Y:S02]  /*61e0*/  IMAD R19, R12, R17, RZ ;  /* 0x000000110c137224 */ /* 0x000fe400078e02ff */
[----:B------:R-:W-:-:S05]  /*61f0*/  HFMA2 R12, -RZ, RZ, 0, 0 ;  /* 0x00000000ff0c7431 */ /* 0x000fca00000001ff */
        /* <DEDUP_REMOVED lines=14> */
[----:B------:R-:W-:Y:S01]  /*62e0*/  LEA R16, R3, R6, 0x1 ;  /* 0x0000000603107211 */ /* 0x000fe200078e08ff */
[----:B--2---:R-:W-:-:S05]  /*62f0*/  UISETP.NE.AND UP0, UPT, UR6, URZ, UPT ;  /* 0x000000ff0600728c */ /* 0x004fca000bf05270 */
[----:B------:R-:W2:Y:S02]  /*6300*/  LDS.U16 R16, [R16] ;  /* 0x0000000010107984 */ /* 0x000ea40000000400 */
[----:B--2---:R-:W-:Y:S02]  /*6310*/  HADD2.F32 R42, -RZ, R16.H0_H0 ;  /* 0x20000010ff2a7230 */ /* 0x004fe40000004100 */
[----:B------:R-:W-:Y:S05]  /*6320*/  BRA.U UP0, `(.L_x_667) ;  /* 0x0000000100507547 */ /* 0x000fea000b800000 */
[----:B------:R-:W-:Y:S01]  /*6330*/  ISETP.NE.AND P3, PT, R2, RZ, PT ;  /* 0x000000ff0200720c */ /* 0x000fe20003f65270 */
[----:B----4-:R-:W2:-:S12]  /*6340*/  LDS.128 R20, [R5+UR5] ;  /* 0x0000000505147984 */ /* 0x010e980008000c00 */
[----:B------:R-:W-:Y:S01]  /*6350*/  VOTEU.ANY UP0, P3 ;  /* 0x0000000000ff7886 */ /* 0x000fe20001800100 */
[----:B------:R-:W-:-:S13]  /*6360*/  PLOP3.LUT P0, PT, PT, PT, UP0, 0x80, 0x8 ;  /* 0x000000000008781c */ /* 0x000fda0003f0f008 */
[----:B------:R-:W3:Y:S01]  /*6370*/  @P0 LDG.E.128 R16, desc[UR36][R38.64] ;  /* 0x0000002426100981 */ /* 0x000ee2000c1e1d00 */
[----:B------:R-:W-:Y:S02]  /*6380*/  PLOP3.LUT P1, PT, PT, PT, UP0, 0x80, 0x8 ;  /* 0x000000000008781c */ /* 0x000fe40003f2f008 */
[----:B------:R-:W-:Y:S02]  /*6390*/  PLOP3.LUT P3, PT, PT, PT, UP0, 0x80, 0x8 ;  /* 0x000000000008781c */ /* 0x000fe40003f6f008 */
[----:B------:R-:W-:Y:S02]  /*63a0*/  PLOP3.LUT P0, PT, PT, PT, UP0, 0x80, 0x8 ;  /* 0x000000000008781c */ /* 0x000fe40003f0f008 */
[----:B------:R-:W-:Y:S01]  /*63b0*/  PLOP3.LUT P2, PT, PT, PT, UP0, 0x80, 0x8 ;  /* 0x000000000008781c */ /* 0x000fe20003f4f008 */
[----:B--2--5:R-:W-:Y:S02]  /*63c0*/  HFMA2 R12, R12, 1, 1, R20 ;  /* 0x3c003c000c0c7831 */ /* 0x024fe40000000014 */
        /* <DEDUP_REMOVED lines=10> */
.L_x_667:
[--C-:B--2--5:R-:W-:Y:S02]  /*6470*/  HADD2.F32 R16, -RZ, R12.reuse.H0_H0 ;  /* 0x2000000cff107230 */ /* 0x124fe40000004100 */
        /* <DEDUP_REMOVED lines=16> */
.L_x_666:
[----:B-1----:R-:W-:Y:S05]  /*6580*/  BSYNC.RECONVERGENT B1 ;  /* 0x0000000000017941 */ /* 0x002fea0003800200 */
.L_x_665:
[----:B------:R-:W-:-:S13]  /*6590*/  ISETP.GE.U32.AND P0, PT, R35, 0x10, PT ;  /* 0x000000102300780c */ /* 0x000fda0003f06070 */
[----:B------:R-:W-:Y:S05]  /*65a0*/  @!P0 BRA `(.L_x_664) ;  /* 0x0000000800608947 */ /* 0x000fea0003800000 */
[C---:B------:R-:W-:Y:S01]  /*65b0*/  LEA R26, R13.reuse, R26, 0x1 ;  /* 0x0000001a0d1a7211 */ /* 0x040fe200078e08ff */
[----:B------:R-:W-:Y:S02]  /*65c0*/  IMAD.U32 R15, RZ, RZ, UR9 ;  /* 0x00000009ff0f7e24 */ /* 0x000fe4000f8e00ff */
[----:B------:R-:W-:Y:S02]  /*65d0*/  IMAD.SHL.U32 R33, R13, 0x20, RZ ;  /* 0x000000200d217824 */ /* 0x000fe400078e00ff */
[----:B------:R-:W-:Y:S01]  /*65e0*/  IMAD R24, R15, -0x2, R26 ;  /* 0xfffffffe0f187824 */ /* 0x000fe200078e021a */
[----:B------:R-:W-:Y:S02]  /*65f0*/  MOV R15, UR4 ;  /* 0x00000004000f7c02 */ /* 0x000fe40008000f00 */
[----:B------:R-:W-:Y:S02]  /*6600*/  IADD3 R26, PT, PT, R13, 0x10, RZ ;  /* 0x000000100d1a7810 */ /* 0x000fe40007ffe0ff */
[----:B------:R-:W-:-:S07]  /*6610*/  IADD3 R24, PT, PT, R24, 0x20, R15 ;  /* 0x0000002018187810 */ /* 0x000fce0007ffe00f */
.L_x_674:
[----:B------:R-:W1:Y:S01]  /*6620*/  LDC R35, c[0x0][0x3f4] ;  /* 0x0000fd00ff237b82 */ /* 0x000e620000000800 */
[----:B------:R-:W-:Y:S01]  /*6630*/  IADD3 R14, PT, PT, R26, -0x10, RZ ;  /* 0xfffffff01a0e7810 */ /* 0x000fe20007ffe0ff */
[----:B------:R-:W-:Y:S03]  /*6640*/  BSSY.RECONVERGENT B1, `(.L_x_668) ;  /* 0x0000043000017945 */ /* 0x000fe60003800200 */
        /* <DEDUP_REMOVED lines=28> */
[----:B------:R-:W-:Y:S01]  /*6810*/  UISETP.NE.AND UP0, UPT, UR8, URZ, UPT ;  /* 0x000000ff0800728c */ /* 0x000fe2000bf05270 */
[----:B-1----:R-:W-:-:S08]  /*6820*/  HADD2.F32 R42, -RZ, R42.H0_H0 ;  /* 0x2000002aff2a7230 */ /* 0x002fd00000004100 */
        /* <DEDUP_REMOVED lines=20> */
.L_x_670:
        /* <DEDUP_REMOVED lines=16> */
.L_x_669:
[----:B------:R-:W-:Y:S05]  /*6a70*/  BSYNC.RECONVERGENT B1 ;  /* 0x0000000000017941 */ /* 0x000fea0003800200 */
.L_x_668:
        /* <DEDUP_REMOVED lines=52> */
.L_x_673:
        /* <DEDUP_REMOVED lines=16> */
.L_x_672:
[----:B------:R-:W-:Y:S05]  /*6ec0*/  BSYNC.RECONVERGENT B1 ;  /* 0x0000000000017941 */ /* 0x000fea0003800200 */
.L_x_671:
[----:B------:R-:W-:Y:S01]  /*6ed0*/  IADD3 R12, PT, PT, R26, 0x10, RZ ;  /* 0x000000101a0c7810 */ /* 0x000fe20007ffe0ff */
[----:B------:R-:W-:Y:S01]  /*6ee0*/  VIADD R24, R24, 0x40 ;  /* 0x0000004018187836 */ /* 0x000fe20000000000 */
[----:B------:R-:W-:Y:S02]  /*6ef0*/  IADD3 R26, PT, PT, R26, 0x20, RZ ;  /* 0x000000201a1a7810 */ /* 0x000fe40007ffe0ff */
[----:B------:R-:W-:Y:S02]  /*6f00*/  ISETP.GE.AND P0, PT, R12, UR12, PT ;  /* 0x0000000c0c007c0c */ /* 0x000fe4000bf06270 */
[----:B------:R-:W-:-:S11]  /*6f10*/  IADD3 R33, PT, PT, R33, 0x400, RZ ;  /* 0x0000040021217810 */ /* 0x000fd60007ffe0ff */
[----:B------:R-:W-:Y:S05]  /*6f20*/  @!P0 BRA `(.L_x_674) ;  /* 0xfffffff400bc8947 */ /* 0x000fea000383ffff */
.L_x_664:
[----:B-1----:R-:W-:Y:S05]  /*6f30*/  BSYNC.RECONVERGENT B0 ;  /* 0x0000000000007941 */ /* 0x002fea0003800200 */
.L_x_663:
[----:B------:R-:W-:Y:S01]  /*6f40*/  ISETP.NE.AND P0, PT, R3, R4, PT ;  /* 0x000000040300720c */ /* 0x000fe20003f05270 */
[----:B------:R-:W-:-:S12]  /*6f50*/  BSSY.RECONVERGENT B0, `(.L_x_675) ;  /* 0x0000037000007945 */ /* 0x000fd80003800200 */
[----:B------:R-:W-:Y:S05]  /*6f60*/  @P0 BRA `(.L_x_676) ;  /* 0x0000000000d40947 */ /* 0x000fea0003800000 */
[----:B------:R-:W-:-:S04]  /*6f70*/  MOV R13, UR12 ;  /* 0x0000000c000d7c02 */ /* 0x000fc80008000f00 */
[----:B------:R-:W-:-:S05]  /*6f80*/  SHF.L.U32 R13, R13, 0x5, RZ ;  /* 0x000000050d0d7819 */ /* 0x000fca00000006ff */
[----:B------:R-:W-:-:S06]  /*6f90*/  IMAD.WIDE R12, R13, 0x2, R36 ;  /* 0x000000020d0c7825 */ /* 0x000fcc00078e0224 */
[----:B------:R-:W5:Y:S01]  /*6fa0*/  LDG.E.128 R12, desc[UR36][R12.64] ;  /* 0x000000240c0c7981 */ /* 0x000f62000c1e1d00 */
[----:B------:R-:W-:-:S06]  /*6fb0*/  UIADD3 UR5, UPT, UPT, UR44, -UR9, URZ ;  /* 0x800000092c057290 */ /* 0x000fcc000fffe0ff */
[----:B0-----:R-:W-:-:S05]  /*6fc0*/  MOV R5, UR5 ;  /* 0x0000000500057c02 */ /* 0x001fca0008000f00 */
[----:B------:R-:W-:Y:S01]  /*6fd0*/  IMAD R6, R5, 0x2, R6 ;  /* 0x0000000205067824 */ /* 0x000fe200078e0206 */
        /* <DEDUP_REMOVED lines=13> */
[----:B------:R-:W-:Y:S02]  /*70b0*/  MOV R4, UR5 ;  /* 0x0000000500047c02 */ /* 0x000fe40008000f00 */
[----:B------:R-:W-:-:S03]  /*70c0*/  MOV R17, UR7 ;  /* 0x0000000700117c02 */ /* 0x000fc60008000f00 */
[----:B------:R-:W-:-:S04]  /*70d0*/  @P0 IMAD R5, R4, 0x20, R7 ;  /* 0x0000002004050824 */ /* 0x000fc800078e0207 */
        /* <DEDUP_REMOVED lines=14> */
.L_x_677:
[----:B-----5:R-:W-:Y:S02]  /*71c0*/  HADD2.F32 R6, -RZ, R13.H0_H0 ;  /* 0x2000000dff067230 */ /* 0x020fe40000004100 */
[----:B------:R-:W-:Y:S02]  /*71d0*/  HADD2.F32 R10, -RZ, R15.H0_H0 ;  /* 0x2000000fff0a7230 */ /* 0x000fe40000004100 */
[--C-:B------:R-:W-:Y:S02]  /*71e0*/  HADD2.F32 R4, -RZ, R12.reuse.H0_H0 ;  /* 0x2000000cff047230 */ /* 0x100fe40000004100 */
[C---:B------:R-:W-:Y:S01]  /*71f0*/  FFMA.FTZ R27, R2.reuse, R6, R27 ;  /* 0x00000006021b7223 */ /* 0x040fe2000001001b */
[----:B------:R-:W-:Y:S02]  /*7200*/  HADD2.F32 R5, -RZ, R12.H1_H1 ;  /* 0x3000000cff057230 */ /* 0x000fe40000004100 */
[----:B------:R-:W-:Y:S01]  /*7210*/  FFMA.FTZ R31, R2, R10, R31 ;  /* 0x0000000a021f7223 */ /* 0x000fe2000001001f */
[----:B0-----:R-:W-:-:S02]  /*7220*/  HADD2.F32 R13, -RZ, R13.H1_H1 ;  /* 0x3000000dff0d7230 */ /* 0x001fc40000004100 */
        /* <DEDUP_REMOVED lines=9> */
.L_x_676:
[----:B------:R-:W-:Y:S05]  /*72c0*/  BSYNC.RECONVERGENT B0 ;  /* 0x0000000000007941 */ /* 0x000fea0003800200 */
.L_x_675:
[C---:B------:R-:W-:Y:S01]  /*72d0*/  LOP3.LUT R2, R0.reuse, 0x3e0, RZ, 0xc0, !PT ;  /* 0x000003e000027812 */ /* 0x040fe200078ec0ff */
[----:B------:R-:W-:Y:S01]  /*72e0*/  BAR.SYNC.DEFER_BLOCKING 0x0 ;  /* 0x0000000000007b1d */ /* 0x000fe20000010000 */
[----:B------:R-:W-:Y:S02]  /*72f0*/  LOP3.LUT R4, R0, 0x3f0, RZ, 0xc0, !PT ;  /* 0x000003f000047812 */ /* 0x000fe400078ec0ff */
[----:B------:R-:W-:Y:S02]  /*7300*/  ISETP.NE.AND P6, PT, R2, 0x20, PT ;  /* 0x000000200200780c */ /* 0x000fe40003fc5270 */
[----:B------:R-:W-:Y:S01]  /*7310*/  ISETP.GT.U32.AND P1, PT, R0, 0x1f, PT ;  /* 0x0000001f0000780c */ /* 0x000fe20003f24070 */
[----:B------:R-:W-:Y:S01]  /*7320*/  BSSY.RECONVERGENT B0, `(.L_x_678) ;  /* 0x0000012000007945 */ /* 0x000fe20003800200 */
[----:B------:R-:W-:Y:S02]  /*7330*/  ISETP.NE.AND P0, PT, R4, 0x10, PT ;  /* 0x000000100400780c */ /* 0x000fe40003f05270 */
[----:B------:R-:W-:-:S02]  /*7340*/  P2R R2, PR, RZ, 0x2 ;  /* 0x00000002ff027803 */ /* 0x000fc40000000000 */
[C---:B------:R-:W-:Y:S02]  /*7350*/  LOP3.LUT R4, R0.reuse, 0x3f8, RZ, 0xc0, !PT ;  /* 0x000003f800047812 */ /* 0x040fe400078ec0ff */
[----:B------:R-:W-:Y:S02]  /*7360*/  SHF.L.U32 R2, R7, 0x1, RZ ;  /* 0x0000000107027819 */ /* 0x000fe400000006ff */
[C---:B0-----:R-:W-:Y:S02]  /*7370*/  LOP3.LUT R5, R0.reuse, 0x3fc, RZ, 0xc0, !PT ;  /* 0x000003fc00057812 */ /* 0x041fe400078ec0ff */
[C---:B------:R-:W-:Y:S02]  /*7380*/  ISETP.GT.U32.AND P1, PT, R0.reuse, 0xf, PT ;  /* 0x0000000f0000780c */ /* 0x040fe40003f24070 */
[C---:B------:R-:W-:Y:S02]  /*7390*/  ISETP.GT.U32.AND P2, PT, R0.reuse, 0x7, PT ;  /* 0x000000070000780c */ /* 0x040fe40003f44070 */
[----:B------:R-:W-:-:S02]  /*73a0*/  ISETP.GT.U32.AND P3, PT, R0, 0x3, PT ;  /* 0x000000030000780c */ /* 0x000fc40003f64070 */
[----:B------:R-:W-:Y:S02]  /*73b0*/  ISETP.NE.AND P4, PT, R4, 0x8, PT ;  /* 0x000000080400780c */ /* 0x000fe40003f85270 */
        /* <DEDUP_REMOVED lines=8> */
.L_x_679:
[----:B------:R-:W-:Y:S05]  /*7440*/  BSYNC.RECONVERGENT B0 ;  /* 0x0000000000007941 */ /* 0x000fea0003800200 */
.L_x_678:
[----:B------:R-:W-:Y:S01]  /*7450*/  BAR.SYNC.DEFER_BLOCKING 0x0 ;  /* 0x0000000000007b1d */ /* 0x000fe20000010000 */
[----:B------:R-:W-:-:S05]  /*7460*/  ISETP.GT.U32.AND P6, PT, R0, 0x1f, PT ;  /* 0x0000001f0000780c */ /* 0x000fca0003fc4070 */
[----:B------:R-:W-:Y:S08]  /*7470*/  BSSY.RECONVERGENT B0, `(.L_x_680) ;  /* 0x0000013000007945 */ /* 0x000ff00003800200 */
        /* <DEDUP_REMOVED lines=18> */
.L_x_681:
[----:B------:R-:W-:Y:S05]  /*75a0*/  BSYNC.RECONVERGENT B0 ;  /* 0x0000000000007941 */ /* 0x000fea0003800200 */
.L_x_680:
        /* <DEDUP_REMOVED lines=8> */
.L_x_683:
[----:B------:R-:W-:Y:S05]  /*7630*/  BSYNC.RECONVERGENT B0 ;  /* 0x0000000000007941 */ /* 0x000fea0003800200 */
.L_x_682:
[----:B------:R-:W-:Y:S06]  /*7640*/  BAR.SYNC.DEFER_BLOCKING 0x0 ;  /* 0x0000000000007b1d */ /* 0x000fec0000010000 */
        /* <DEDUP_REMOVED lines=19> */
.L_x_685:
[----:B------:R-:W-:Y:S05]  /*7780*/  BSYNC.RECONVERGENT B0 ;  /* 0x0000000000007941 */ /* 0x000fea0003800200 */
.L_x_684:
        /* <DEDUP_REMOVED lines=8> */
.L_x_687:
[----:B------:R-:W-:Y:S05]  /*7810*/  BSYNC.RECONVERGENT B0 ;  /* 0x0000000000007941 */ /* 0x000fea0003800200 */
.L_x_686:
        /* <DEDUP_REMOVED lines=20> */
.L_x_689:
[----:B------:R-:W-:Y:S05]  /*7960*/  BSYNC.RECONVERGENT B0 ;  /* 0x0000000000007941 */ /* 0x000fea0003800200 */
.L_x_688:
        /* <DEDUP_REMOVED lines=8> */
.L_x_691:
[----:B------:R-:W-:Y:S05]  /*79f0*/  BSYNC.RECONVERGENT B0 ;  /* 0x0000000000007941 */ /* 0x000fea0003800200 */
.L_x_690:
[----:B------:R-:W-:Y:S06]  /*7a00*/  BAR.SYNC.DEFER_BLOCKING 0x0 ;  /* 0x0000000000007b1d */ /* 0x000fec0000010000 */
[----:B------:R-:W-:Y:S04]  /*7a10*/  BSSY.RECONVERGENT B0, `(.L_x_692) ;  /* 0x0000013000007945 */ /* 0x000fe80003800200 */
[----:B------:R-:W-:Y:S05]  /*7a20*/  @P3 BRA `(.L_x_693) ;  /* 0x0000000000443947 */ /* 0x000fea0003800000 */
[----:B0123--:R-:W0:Y:S02]  /*7a30*/  LDS.128 R8, [R3+UR4] ;  /* 0x0000000403087984 */ /* 0x00fe240008000c00 */
[----:B0-----:R-:W-:Y:S02]  /*7a40*/  HADD2.F32 R2, -RZ, R9.H0_H0 ;  /* 0x20000009ff027230 */ /* 0x001fe40000004100 */
[----:B------:R-:W-:Y:S02]  /*7a50*/  HADD2.F32 R6, -RZ, R11.H0_H0 ;  /* 0x2000000bff067230 */ /* 0x000fe40000004100 */
[--C-:B------:R-:W-:Y:S02]  /*7a60*/  HADD2.F32 R0, -RZ, R8.reuse.H0_H0 ;  /* 0x20000008ff007230 */ /* 0x100fe40000004100 */
[----:B------:R-:W-:Y:S01]  /*7a70*/  FADD.FTZ R27, R27, R2 ;  /* 0x000000021b1b7221 */ /* 0x000fe20000010000 */
[----:B------:R-:W-:Y:S02]  /*7a80*/  HADD2.F32 R5, -RZ, R8.H1_H1 ;  /* 0x30000008ff057230 */ /* 0x000fe40000004100 */
        /* <DEDUP_REMOVED lines=11> */
.L_x_693:
[----:B------:R-:W-:Y:S05]  /*7b40*/  BSYNC.RECONVERGENT B0 ;  /* 0x0000000000007941 */ /* 0x000fea0003800200 */
.L_x_692:
        /* <DEDUP_REMOVED lines=8> */
[----:B------:R-:W-:-:S04]  /*7bd0*/  IADD3 R9, PT, PT, R7, UR46, RZ ;  /* 0x0000002e07097c10 */ /* 0x000fc8000fffe0ff */
[----:B-1----:R-:W-:-:S04]  /*7be0*/  IADD3 R8, P0, PT, R9, UR4, RZ ;  /* 0x0000000409087c10 */ /* 0x002fc8000ff1e0ff */
[----:B------:R-:W-:Y:S01]  /*7bf0*/  LEA.HI.X.SX32 R9, R9, UR5, 0x1, P0 ;  /* 0x0000000509097c11 */ /* 0x000fe200080f0eff */
        /* <DEDUP_REMOVED lines=9> */
[----:B------:R-:W1:Y:S01]  /*7c90*/  F2I.S8.NTZ R32, R32 ;  /* 0x0000002000207305 */ /* 0x000e620000202100 */
[----:B0-----:R-:W-:-:S07]  /*7ca0*/  PRMT R0, R31, 0x8880, RZ ;  /* 0x000088801f007816 */ /* 0x001fce00000000ff */
[----:B------:R-:W0:Y:S01]  /*7cb0*/  F2I.S8.NTZ R34, R34 ;  /* 0x0000002200227305 */ /* 0x000e220000202100 */
[----:B------:R-:W-:Y:S02]  /*7cc0*/  PRMT R0, R0, 0x7710, RZ ;  /* 0x0000771000007816 */ /* 0x000fe400000000ff */
[----:B-1----:R-:W-:-:S05]  /*7cd0*/  PRMT R32, R32, 0x8880, RZ ;  /* 0x0000888020207816 */ /* 0x002fca00000000ff */
[----:B------:R-:W1:Y:S01]  /*7ce0*/  F2I.S8.NTZ R30, R30 ;  /* 0x0000001e001e7305 */ /* 0x000e620000202100 */
[----:B------:R-:W-:-:S05]  /*7cf0*/  IMAD.U32 R0, R0, 0x10000, RZ ;  /* 0x0001000000007824 */ /* 0x000fca00078e00ff */
[----:B------:R-:W-:Y:S02]  /*7d00*/  LOP3.LUT R4, R0, 0xff0000, RZ, 0xc0, !PT ;  /* 0x00ff000000047812 */ /* 0x000fe400078ec0ff */
[----:B------:R-:W2:Y:S01]  /*7d10*/  F2I.S8.NTZ R28, R28 ;  /* 0x0000001c001c7305 */ /* 0x000ea20000202100 */
[----:B0-----:R-:W-:Y:S02]  /*7d20*/  PRMT R3, R34, 0x8880, RZ ;  /* 0x0000888022037816 */ /* 0x001fe400000000ff */
[----:B------:R-:W-:Y:S02]  /*7d30*/  PRMT R0, R32, 0x7710, RZ ;  /* 0x0000771020007816 */ /* 0x000fe400000000ff */
[----:B------:R-:W-:Y:S02]  /*7d40*/  PRMT R3, R3, 0x7710, RZ ;  /* 0x0000771003037816 */ /* 0x000fe400000000ff */
[----:B------:R-:W-:Y:S01]  /*7d50*/  SHF.L.U32 R0, R0, 0x8, RZ ;  /* 0x0000000800007819 */ /* 0x000fe200000006ff */
[----:B------:R-:W0:Y:S01]  /*7d60*/  F2I.S8.NTZ R27, R27 ;  /* 0x0000001b001b7305 */ /* 0x000e220000202100 */
[----:B------:R-:W-:-:S02]  /*7d70*/  PRMT R3, R4, 0x4210, R3 ;  /* 0x0000421004037816 */ /* 0x000fc40000000003 */
[----:B-1----:R-:W-:Y:S02]  /*7d80*/  PRMT R4, R30, 0x8880, RZ ;  /* 0x000088801e047816 */ /* 0x002fe400000000ff */
[----:B------:R-:W-:Y:S02]  /*7d90*/  LOP3.LUT R13, R3, 0xff00, R0, 0xf8, !PT ;  /* 0x0000ff00030d7812 */ /* 0x000fe400078ef800 */
[----:B--2---:R-:W-:Y:S01]  /*7da0*/  PRMT R0, R28, 0x8880, RZ ;  /* 0x000088801c007816 */ /* 0x004fe200000000ff */
[----:B------:R-:W1:Y:S01]  /*7db0*/  F2I.S8.NTZ R29, R29 ;  /* 0x0000001d001d7305 */ /* 0x000e620000202100 */
[----:B------:R-:W-:Y:S02]  /*7dc0*/  PRMT R4, R4, 0x7710, RZ ;  /* 0x0000771004047816 */ /* 0x000fe400000000ff */
[----:B------:R-:W-:Y:S02]  /*7dd0*/  PRMT R0, R0, 0x7710, RZ ;  /* 0x0000771000007816 */ /* 0x000fe400000000ff */
[----:B------:R-:W-:-:S02]  /*7de0*/  LOP3.LUT R4, R4, 0xff, RZ, 0xc0, !PT ;  /* 0x000000ff04047812 */ /* 0x000fc400078ec0ff */
[----:B0-----:R-:W-:Y:S01]  /*7df0*/  PRMT R3, R27, 0x8880, RZ ;  /* 0x000088801b037816 */ /* 0x001fe200000000ff */
[----:B------:R-:W0:Y:S01]  /*7e00*/  F2I.S8.NTZ R2, R2 ;  /* 0x0000000200027305 */ /* 0x000e220000202100 */
[----:B------:R-:W-:Y:S02]  /*7e10*/  LOP3.LUT R6, R0, 0xff, RZ, 0xc0, !PT ;  /* 0x000000ff00067812 */ /* 0x000fe400078ec0ff */
[----:B------:R-:W-:-:S03]  /*7e20*/  PRMT R3, R3, 0x7710, RZ ;  /* 0x0000771003037816 */ /* 0x000fc600000000ff */
[----:B------:R-:W-:Y:S01]  /*7e30*/  IMAD.WIDE.U32 R6, R6, 0x100, RZ ;  /* 0x0000010006067825 */ /* 0x000fe200078e00ff */
[----:B-1----:R-:W-:Y:S02]  /*7e40*/  PRMT R29, R29, 0x8880, RZ ;  /* 0x000088801d1d7816 */ /* 0x002fe400000000ff */
[----:B------:R-:W-:Y:S02]  /*7e50*/  LOP3.LUT R5, R3, 0xff, RZ, 0xc0, !PT ;  /* 0x000000ff03057812 */ /* 0x000fe400078ec0ff */
[----:B------:R-:W-:Y:S02]  /*7e60*/  PRMT R0, R29, 0x7710, RZ ;  /* 0x000077101d007816 */ /* 0x000fe400000000ff */
[----:B0-----:R-:W-:Y:S01]  /*7e70*/  PRMT R10, R2, 0x8880, RZ ;  /* 0x00008880020a7816 */ /* 0x001fe200000000ff */
[----:B------:R-:W-:Y:S01]  /*7e80*/  IMAD.WIDE.U32 R2, R4, 0x1000000, RZ ;  /* 0x0100000004027825 */ /* 0x000fe200078e00ff */
[----:B------:R-:W-:Y:S02]  /*7e90*/  LOP3.LUT R13, R13, 0xff, R0, 0xf8, !PT ;  /* 0x000000ff0d0d7812 */ /* 0x000fe400078ef800 */
[----:B------:R-:W-:Y:S01]  /*7ea0*/  PRMT R0, R10, 0x7710, RZ ;  /* 0x000077100a007816 */ /* 0x000fe200000000ff */
[----:B------:R-:W-:-:S03]  /*7eb0*/  IMAD.WIDE.U32 R4, R5, 0x10000, RZ ;  /* 0x0001000005047825 */ /* 0x000fc600078e00ff */
[----:B------:R-:W-:Y:S02]  /*7ec0*/  LOP3.LUT R11, R6, R2, R4, 0xfe, !PT ;  /* 0x00000002060b7212 */ /* 0x000fe400078efe04 */
[----:B------:R-:W-:Y:S02]  /*7ed0*/  LOP3.LUT R3, R5, R13, R3, 0xfe, !PT ;  /* 0x0000000d05037212 */ /* 0x000fe400078efe03 */
[----:B------:R-:W-:Y:S02]  /*7ee0*/  LOP3.LUT R2, R11, 0xff, R0, 0xf8, !PT ;  /* 0x000000ff0b027812 */ /* 0x000fe400078ef800 */
[----:B------:R-:W-:-:S05]  /*7ef0*/  LOP3.LUT R3, R3, R7, RZ, 0xfc, !PT ;  /* 0x0000000703037212 */ /* 0x000fca00078efcff */
[----:B------:R-:W-:Y:S01]  /*7f00*/  STG.E.64 desc[UR36][R8.64], R2 ;  /* 0x0000000208007986 */ /* 0x000fe2000c101b24 */
[----:B------:R-:W-:Y:S05]  /*7f10*/  EXIT ;  /* 0x000000000000794d */ /* 0x000fea0003800000 */
.L_x_694:
        /* <DEDUP_REMOVED lines=12> */
.L_x_610:
[----:B------:R-:W-:Y:S02]  /*7fe0*/  HFMA2 R11, -RZ, RZ, 0, 1.847743988037109375e-06 ;  /* 0x0000001fff0b7431 */ /* 0x000fe400000001ff */
[----:B------:R-:W-:Y:S01]  /*7ff0*/  IMAD.MOV.U32 R12, RZ, RZ, 0x8 ;  /* 0x00000008ff0c7424 */ /* 0x000fe200078e00ff */
[----:B------:R-:W-:-:S07]  /*8000*/  MOV R15, 0xffff ;  /* 0x0000ffff000f7802 */ /* 0x000fce0000000f00 */
[----:B0-2---:R-:W-:Y:S05]  /*8010*/  WARPSYNC.COLLECTIVE R15, `(.L_x_695) ;  /* 0x000000000f087348 */ /* 0x005fea0003c00000 */
[----:B------:R1:W3:Y:S02]  /*8020*/  SHFL.BFLY P6, R14, R13, R12, R11 ;  /* 0x0c00000c0d0e7389 */ /* 0x0002e400000c000b */
[----:B0123--:R-:W-:Y:S05]  /*8030*/  ENDCOLLECTIVE ;  /* 0x000000000000791b */ /* 0x00ffea0003800000 */
.L_x_695:
[----:B------:R-:W-:Y:S02]  /*8040*/  IMAD.MOV.U32 R12, RZ, RZ, 0x4 ;  /* 0x00000004ff0c7424 */ /* 0x000fe400078e00ff */
[----:B------:R-:W-:-:S05]  /*8050*/  FADD.FTZ R0, R13, R14 ;  /* 0x0000000e0d007221 */ /* 0x000fca0000010000 */
[----:B------:R-:W-:-:S07]  /*8060*/  MOV R13, R0 ;  /* 0x00000000000d7202 */ /* 0x000fce0000000f00 */
[----:B------:R-:W-:Y:S05]  /*8070*/  WARPSYNC.COLLECTIVE R15, `(.L_x_696) ;  /* 0x000000000f087348 */ /* 0x000fea0003c00000 */
[----:B------:R0:W1:Y:S02]  /*8080*/  SHFL.BFLY P6, R14, R13, R12, R11 ;  /* 0x0c00000c0d0e7389 */ /* 0x00006400000c000b */
[----:B01----:R-:W-:Y:S05]  /*8090*/  ENDCOLLECTIVE ;  /* 0x000000000000791b */ /* 0x003fea0003800000 */
.L_x_696:
[----:B------:R-:W-:Y:S02]  /*80a0*/  HFMA2 R12, -RZ, RZ, 0, 1.1920928955078125e-07 ;  /* 0x00000002ff0c7431 */ /* 0x000fe400000001ff */
[----:B------:R-:W-:-:S05]  /*80b0*/  FADD.FTZ R4, R0, R14 ;  /* 0x0000000e00047221 */ /* 0x000fca0000010000 */
[----:B------:R-:W-:-:S07]  /*80c0*/  MOV R13, R4 ;  /* 0x00000004000d7202 */ /* 0x000fce0000000f00 */
[----:B------:R-:W-:Y:S05]  /*80d0*/  WARPSYNC.COLLECTIVE R15, `(.L_x_697) ;  /* 0x000000000f087348 */ /* 0x000fea0003c00000 */
[----:B------:R0:W1:Y:S02]  /*80e0*/  SHFL.BFLY P6, R14, R13, R12, R11 ;  /* 0x0c00000c0d0e7389 */ /* 0x00006400000c000b */
[----:B01----:R-:W-:Y:S05]  /*80f0*/  ENDCOLLECTIVE ;  /* 0x000000000000791b */ /* 0x003fea0003800000 */
.L_x_697:
[----:B------:R-:W-:Y:S02]  /*8100*/  IMAD.MOV.U32 R12, RZ, RZ, 0x1 ;  /* 0x00000001ff0c7424 */ /* 0x000fe400078e00ff */
[----:B------:R-:W-:-:S05]  /*8110*/  FADD.FTZ R5, R4, R14 ;  /* 0x0000000e04057221 */ /* 0x000fca0000010000 */
[----:B------:R-:W-:-:S07]  /*8120*/  MOV R13, R5 ;  /* 0x00000005000d7202 */ /* 0x000fce0000000f00 */
[----:B------:R-:W-:Y:S05]  /*8130*/  WARPSYNC.COLLECTIVE R15, `(.L_x_698) ;  /* 0x000000000f087348 */ /* 0x000fea0003c00000 */
[----:B------:R0:W1:Y:S02]  /*8140*/  SHFL.BFLY P6, R14, R13, R12, R11 ;  /* 0x0c00000c0d0e7389 */ /* 0x00006400000c000b */
[----:B01----:R-:W-:Y:S05]  /*8150*/  ENDCOLLECTIVE ;  /* 0x000000000000791b */ /* 0x003fea0003800000 */
.L_x_698:
[----:B------:R-:W-:Y:S05]  /*8160*/  BRA `(.L_x_699) ;  /* 0xffffff9800b07947 */ /* 0x000fea000383ffff */
.L_x_621:
[----:B------:R-:W-:Y:S01]  /*8170*/  BSSY B1, `(.L_x_700) ;  /* 0x0000007000017945 */ /* 0x000fe20003800000 */
[----:B------:R-:W-:Y:S02]  /*8180*/  MOV R12, 0x2 ;  /* 0x00000002000c7802 */ /* 0x000fe40000000f00 */
[----:B------:R-:W-:Y:S02]  /*8190*/  MOV R11, 0x1f ;  /* 0x0000001f000b7802 */ /* 0x000fe40000000f00 */
[----:B------:R-:W-:-:S07]  /*81a0*/  MOV R15, 0xffffffff ;  /* 0xffffffff000f7802 */ /* 0x000fce0000000f00 */
[----:B------:R-:W-:Y:S05]  /*81b0*/  WARPSYNC.COLLECTIVE R15, `(.L_x_701) ;  /* 0x000000000f087348 */ /* 0x000fea0003c00000 */
[----:B------:R0:W1:Y:S02]  /*81c0*/  SHFL.BFLY P6, R14, R13, R12, R11 ;  /* 0x0c00000c0d0e7389 */ /* 0x00006400000c000b */
[----:B01----:R-:W-:Y:S05]  /*81d0*/  ENDCOLLECTIVE ;  /* 0x000000000000791b */ /* 0x003fea0003800000 */
.L_x_701:
[----:B------:R-:W-:Y:S05]  /*81e0*/  BSYNC B1 ;  /* 0x0000000000017941 */ /* 0x000fea0003800000 */
.L_x_700:
[----:B------:R-:W-:Y:S02]  /*81f0*/  HFMA2 R11, -RZ, RZ, 0, 1.847743988037109375e-06 ;  /* 0x0000001fff0b7431 */ /* 0x000fe400000001ff */
[----:B------:R-:W-:Y:S01]  /*8200*/  FADD.FTZ R13, R13, R14 ;  /* 0x0000000e0d0d7221 */ /* 0x000fe20000010000 */
[----:B------:R-:W-:Y:S01]  /*8210*/  IMAD.MOV.U32 R12, RZ, RZ, 0x1 ;  /* 0x00000001ff0c7424 */ /* 0x000fe200078e00ff */
[----:B------:R-:W-:-:S07]  /*8220*/  MOV R15, 0xffffffff ;  /* 0xffffffff000f7802 */ /* 0x000fce0000000f00 */
[----:B------:R-:W-:Y:S05]  /*8230*/  WARPSYNC.COLLECTIVE R15, `(.L_x_702) ;  /* 0x000000000f087348 */ /* 0x000fea0003c00000 */
[----:B------:R0:W1:Y:S02]  /*8240*/  SHFL.BFLY P6, R14, R13, R12, R11 ;  /* 0x0c00000c0d0e7389 */ /* 0x00006400000c000b */
[----:B01----:R-:W-:Y:S05]  /*8250*/  ENDCOLLECTIVE ;  /* 0x000000000000791b */ /* 0x003fea0003800000 */
.L_x_702:
[----:B------:R-:W-:Y:S05]  /*8260*/  BRA `(.L_x_703) ;  /* 0xffffffa800047947 */ /* 0x000fea000383ffff */
.L_x_625:
[----:B------:R-:W-:Y:S01]  /*8270*/  HFMA2 R11, -RZ, RZ, 0, 1.847743988037109375e-06 ;  /* 0x0000001fff0b7431 */ /* 0x000fe200000001ff */
[----:B------:R-:W-:Y:S01]  /*8280*/  BSSY B0, `(.L_x_704) ;  /* 0x0000007000007945 */ /* 0x000fe20003800000 */
[----:B------:R-:W-:Y:S01]  /*8290*/  MOV R13, R3 ;  /* 0x00000003000d7202 */ /* 0x000fe20000000f00 */
[----:B------:R-:W-:Y:S01]  /*82a0*/  IMAD.MOV.U32 R12, RZ, RZ, 0x10 ;  /* 0x00000010ff0c7424 */ /* 0x000fe200078e00ff */
[----:B------:R-:W-:-:S07]  /*82b0*/  MOV R15, 0xffffffff ;  /* 0xffffffff000f7802 */ /* 0x000fce0000000f00 */
[----:B0-234-:R-:W-:Y:S05]  /*82c0*/  WARPSYNC.COLLECTIVE R15, `(.L_x_705) ;  /* 0x000000000f087348 */ /* 0x01dfea0003c00000 */
[----:B------:R1:W0:Y:S02]  /*82d0*/  SHFL.BFLY P6, R14, R13, R12, R11 ;  /* 0x0c00000c0d0e7389 */ /* 0x00022400000c000b */
[----:B01234-:R-:W-:Y:S05]  /*82e0*/  ENDCOLLECTIVE ;  /* 0x000000000000791b */ /* 0x01ffea0003800000 */
.L_x_705:
[----:B------:R-:W-:Y:S05]  /*82f0*/  BSYNC B0 ;  /* 0x0000000000007941 */ /* 0x000fea0003800000 */
.L_x_704:
[----:B------:R-:W-:Y:S01]  /*8300*/  HFMA2 R12, -RZ, RZ, 0, 4.76837158203125e-07 ;  /* 0x00000008ff0c7431 */ /* 0x000fe200000001ff */
[----:B------:R-:W-:Y:S01]  /*8310*/  FMNMX.FTZ R13, R14, R3, !PT ;  /* 0x000000030e0d7209 */ /* 0x000fe20007810000 */
[----:B------:R-:W-:Y:S01]  /*8320*/  IMAD.MOV.U32 R11, RZ, RZ, 0x1f ;  /* 0x0000001fff0b7424 */ /* 0x000fe200078e00ff */
[----:B------:R-:W-:-:S07]  /*8330*/  MOV R15, 0xffffffff ;  /* 0xffffffff000f7802 */ /* 0x000fce0000000f00 */
[----:B------:R-:W-:Y:S05]  /*8340*/  WARPSYNC.COLLECTIVE R15, `(.L_x_706) ;  /* 0x000000000f087348 */ /* 0x000fea0003c00000 */
[----:B------:R0:W1:Y:S02]  /*8350*/  SHFL.BFLY P6, R14, R13, R12, R11 ;  /* 0x0c00000c0d0e7389 */ /* 0x00006400000c000b */
[----:B01----:R-:W-:Y:S05]  /*8360*/  ENDCOLLECTIVE ;  /* 0x000000000000791b */ /* 0x003fea0003800000 */
.L_x_706:
[----:B------:R-:W-:Y:S01]  /*8370*/  HFMA2 R12, -RZ, RZ, 0, 2.384185791015625e-07 ;  /* 0x00000004ff0c7431 */ /* 0x000fe200000001ff */
[----:B------:R-:W-:-:S04]  /*8380*/  FMNMX.FTZ R4, R13, R14, !PT ;  /* 0x0000000e0d047209 */ /* 0x000fc80007810000 */
[----:B------:R-:W-:-:S07]  /*8390*/  MOV R13, R4 ;  /* 0x00000004000d7202 */ /* 0x000fce0000000f00 */
[----:B------:R-:W-:Y:S05]  /*83a0*/  WARPSYNC.COLLECTIVE R15, `(.L_x_707) ;  /* 0x000000000f087348 */ /* 0x000fea0003c00000 */
[----:B------:R0:W1:Y:S02]  /*83b0*/  SHFL.BFLY P6, R14, R13, R12, R11 ;  /* 0x0c00000c0d0e7389 */ /* 0x00006400000c000b */
[----:B01----:R-:W-:Y:S05]  /*83c0*/  ENDCOLLECTIVE ;  /* 0x000000000000791b */ /* 0x003fea0003800000 */
.L_x_707:
[----:B------:R-:W-:Y:S05]  /*83d0*/  BRA `(.L_x_708) ;  /* 0xffffffa800847947 */ /* 0x000fea000383ffff */
.L_x_709:
        /* <DEDUP_REMOVED lines=10> */
.L_x_2687:


//--------------------- .text._ZN4mmha33masked_multihead_attention_kernelIfLi32ELi32ELi1ELi8ELi256ELb1ELb1EEEv26Multihead_attention_paramsIT_XT5_EE --------------------------
	.section	.text._ZN4mmha33masked_multihead_attention_kernelIfLi32ELi32ELi1ELi8ELi256ELb1ELb1EEEv26Multihead_attention_paramsIT_XT5_EE,"ax",@progbits
	.align	128
        .global         _ZN4mmha33masked_multihead_attention_kernelIfLi32ELi32ELi1ELi8ELi256ELb1ELb1EEEv26Multihead_attention_paramsIT_XT5_EE
        .type           _ZN4mmha33masked_multihead_attention_kernelIfLi32ELi32ELi1ELi8ELi256ELb1ELb1EEEv26Multihead_attention_paramsIT_XT5_EE,@function
        .size           _ZN4mmha33masked_multihead_attention_kernelIfLi32ELi32ELi1ELi8ELi256ELb1ELb1EEEv26Multihead_attention_paramsIT_XT5_EE,(.L_x_2688 - _ZN4mmha33masked_multihead_attention_kernelIfLi32ELi32ELi1ELi8ELi256ELb1ELb1EEEv26Multihead_attention_paramsIT_XT5_EE)
        .other          _ZN4mmha33masked_multihead_attention_kernelIfLi32ELi32ELi1ELi8ELi256ELb1ELb1EEEv26Multihead_attention_paramsIT_XT5_EE,@"STO_CUDA_ENTRY STV_DEFAULT"
_ZN4mmha33masked_multihead_attention_kernelIfLi32ELi32ELi1ELi8ELi256ELb1ELb1EEEv26Multihead_attention_paramsIT_XT5_EE:
.text._ZN4mmha33masked_multihead_attention_kernelIfLi32ELi32ELi1ELi8ELi256ELb1ELb1EEEv26Multihead_attention_paramsIT_XT5_EE:
[----:B------:R-:W-:Y:S01]  /*0000*/  LDC R1, c[0x0][0x37c] ;  /* 0x0000df00ff017b82 */ /* 0x000fe20000000800 */
[----:B------:R-:W0:Y:S01]  /*0010*/  LDCU.64 UR4, c[0x0][0x490] ;  /* 0x00009200ff0477ac */ /* 0x000e220008000a00 */
[----:B------:R-:W1:Y:S01]  /*0020*/  S2R R27, SR_CTAID.Y ;  /* 0x00000000001b7919 */ /* 0x000e620000002600 */
[----:B------:R-:W2:Y:S01]  /*0030*/  LDCU.64 UR10, c[0x0][0x358] ;  /* 0x00006b00ff0a77ac */ /* 0x000ea20008000a00 */
[----:B0-----:R-:W-:-:S04]  /*0040*/  UISETP.NE.U32.AND UP0, UPT, UR4, URZ, UPT ;  /* 0x000000ff0400728c */ /* 0x001fc8000bf05070 */
[----:B------:R-:W-:-:S09]  /*0050*/  UISETP.NE.AND.EX UP0, UPT, UR5, URZ, UPT, UP0 ;  /* 0x000000ff0500728c */ /* 0x000fd2000bf05300 */
[----:B--2---:R-:W-:Y:S05]  /*0060*/  BRA.U !UP0, `(.L_x_710) ;  /* 0x0000000108147547 */ /* 0x004fea000b800000 */
[----:B-1----:R-:W-:-:S04]  /*0070*/  IADD3 R2, P0, PT, R27, UR4, RZ ;  /* 0x000000041b027c10 */ /* 0x002fc8000ff1e0ff */
[----:B------:R-:W-:-:S05]  /*0080*/  IADD3.X R3, PT, PT, RZ, UR5, RZ, P0, !PT ;  /* 0x00000005ff037c10 */ /* 0x000fca00087fe4ff */
[----:B------:R-:W2:Y:S02]  /*0090*/  LDG.E.U8 R2, desc[UR10][R2.64] ;  /* 0x0000000a02027981 */ /* 0x000ea4000c1e1100 */
[----:B--2---:R-:W-:-:S13]  /*00a0*/  ISETP.NE.AND P0, PT, R2, 0x1, PT ;  /* 0x000000010200780c */ /* 0x004fda0003f05270 */
[----:B------:R-:W-:Y:S05]  /*00b0*/  @!P0 EXIT ;  /* 0x000000000000894d */ /* 0x000fea0003800000 */
.L_x_710:
[----:B------:R-:W1:Y:S01]  /*00c0*/  LDC.64 R2, c[0x0][0x498] ;  /* 0x00012600ff027b82 */ /* 0x000e620000000a00 */
[----:B------:R-:W0:Y:S01]  /*00d0*/  LDCU UR6, c[0x0][0x3f0] ;  /* 0x00007e00ff0677ac */ /* 0x000e220008000800 */
[----:B------:R-:W2:Y:S06]  /*00e0*/  LDCU UR4, c[0x0][0x3f4] ;  /* 0x00007e80ff0477ac */ /* 0x000eac0008000800 */
[----:B------:R-:W3:Y:S01]  /*00f0*/  LDC R24, c[0x0][0x40c] ;  /* 0x00010300ff187b82 */ /* 0x000ee20000000800 */
[----:B------:R-:W-:-:S07]  /*0100*/  MOV R115, RZ ;  /* 0x000000ff00737202 */ /* 0x000fce0000000f00 */
[----:B------:R-:W4:Y:S01]  /*0110*/  LDC R110, c[0x0][0x3f8] ;  /* 0x0000fe00ff6e7b82 */ /* 0x000f220000000800 */
[----:B0-----:R-:W-:Y:S02]  /*0120*/  IMAD.U32 R0, RZ, RZ, UR6 ;  /* 0x00000006ff007e24 */ /* 0x001fe4000f8e00ff */
[----:B-1----:R-:W-:-:S03]  /*0130*/  IMAD.WIDE.U32 R2, R27, 0x4, R2 ;  /* 0x000000041b027825 */ /* 0x002fc600078e0002 */
[----:B------:R-:W-:Y:S02]  /*0140*/  IABS R7, R0 ;  /* 0x0000000000077213 */ /* 0x000fe40000000000 */
[----:B------:R0:W4:Y:S02]  /*0150*/  LDG.E R10, desc[UR10][R2.64] ;  /* 0x0000000a020a7981 */ /* 0x000124000c1e1900 */
[----:B------:R-:W1:Y:S08]  /*0160*/  I2F.RP R0, R7 ;  /* 0x0000000700007306 */ /* 0x000e700000209400 */
[----:B-1----:R-:W1:Y:S02]  /*0170*/  MUFU.RCP R0, R0 ;  /* 0x0000000000007308 */ /* 0x002e640000001000 */
[----:B-1----:R-:W-:-:S06]  /*0180*/  IADD3 R4, PT, PT, R0, 0xffffffe, RZ ;  /* 0x0ffffffe00047810 */ /* 0x002fcc0007ffe0ff */
[----:B------:R1:W2:Y:S02]  /*0190*/  F2I.FTZ.U32.TRUNC.NTZ R5, R4 ;  /* 0x0000000400057305 */ /* 0x0002a4000021f000 */
[----:B-1----:R-:W-:Y:S02]  /*01a0*/  HFMA2 R4, -RZ, RZ, 0, 0 ;  /* 0x00000000ff047431 */ /* 0x002fe400000001ff */
[----:B--2---:R-:W-:-:S04]  /*01b0*/  IMAD.MOV R6, RZ, RZ, -R5 ;  /* 0x000000ffff067224 */ /* 0x004fc800078e0a05 */
[----:B------:R-:W-:Y:S01]  /*01c0*/  IMAD R9, R6, R7, RZ ;  /* 0x0000000706097224 */ /* 0x000fe200078e02ff */
[----:B------:R-:W-:-:S03]  /*01d0*/  IABS R0, R27 ;  /* 0x0000001b00007213 */ /* 0x000fc60000000000 */
[----:B------:R-:W-:Y:S01]  /*01e0*/  IMAD.HI.U32 R5, R5, R9, R4 ;  /* 0x0000000905057227 */ /* 0x000fe200078e0004 */
[----:B------:R-:W-:Y:S01]  /*01f0*/  ISETP.NE.AND P2, PT, RZ, UR6, PT ;  /* 0x00000006ff007c0c */ /* 0x000fe2000bf45270 */
[----:B------:R-:W1:Y:S04]  /*0200*/  LDC.64 R8, c[0x0][0x460] ;  /* 0x00011800ff087b82 */ /* 0x000e680000000a00 */
[----:B------:R-:W-:-:S04]  /*0210*/  IMAD.HI.U32 R5, R5, R0, RZ ;  /* 0x0000000005057227 */ /* 0x000fc800078e00ff */
[----:B------:R-:W-:-:S04]  /*0220*/  IMAD.MOV R4, RZ, RZ, -R5 ;  /* 0x000000ffff047224 */ /* 0x000fc800078e0a05 */
[----:B------:R-:W-:-:S05]  /*0230*/  IMAD R0, R7, R4, R0 ;  /* 0x0000000407007224 */ /* 0x000fca00078e0200 */
[----:B------:R-:W-:-:S13]  /*0240*/  ISETP.GT.U32.AND P3, PT, R7, R0, PT ;  /* 0x000000000700720c */ /* 0x000fda0003f64070 */
[----:B------:R-:W-:-:S04]  /*0250*/  @!P3 IADD3 R0, PT, PT, R0, -R7, RZ ;  /* 0x800000070000b210 */ /* 0x000fc80007ffe0ff */
[----:B------:R-:W-:Y:S02]  /*0260*/  ISETP.GE.U32.AND P0, PT, R0, R7, PT ;  /* 0x000000070000720c */ /* 0x000fe40003f06070 */
[----:B------:R-:W-:Y:S01]  /*0270*/  LOP3.LUT R0, R27, UR6, RZ, 0x3c, !PT ;  /* 0x000000061b007c12 */ /* 0x000fe2000f8e3cff */
[----:B------:R-:W-:-:S03]  /*0280*/  @!P3 VIADD R5, R5, 0x1 ;  /* 0x000000010505b836 */ /* 0x000fc60000000000 */
[----:B------:R-:W-:-:S07]  /*0290*/  ISETP.GE.AND P4, PT, R0, RZ, PT ;  /* 0x000000ff0000720c */ /* 0x000fce0003f86270 */
[----:B------:R-:W-:-:S05]  /*02a0*/  @P0 IADD3 R5, PT, PT, R5, 0x1, RZ ;  /* 0x0000000105050810 */ /* 0x000fca0007ffe0ff */
[----:B------:R-:W-:-:S05]  /*02b0*/  IMAD.MOV.U32 R0, RZ, RZ, R5 ;  /* 0x000000ffff007224 */ /* 0x000fca00078e0005 */
[----:B------:R-:W-:Y:S02]  /*02c0*/  @!P4 IADD3 R0, PT, PT, -R0, RZ, RZ ;  /* 0x000000ff0000c210 */ /* 0x000fe40007ffe1ff */
[----:B0-----:R-:W-:Y:S02]  /*02d0*/  @!P2 LOP3.LUT R2, RZ, UR6, RZ, 0x33, !PT ;  /* 0x00000006ff02ac12 */ /* 0x001fe4000f8e33ff */
[----:B------:R-:W-:Y:S01]  /*02e0*/  R2UR UR8, R0 ;  /* 0x00000000000872ca */ /* 0x000fe200000e0000 */
[----:B------:R-:W-:Y:S01]  /*02f0*/  IMAD.U32 R0, RZ, RZ, UR4 ;  /* 0x00000004ff007e24 */ /* 0x000fe2000f8e00ff */
[----:B------:R-:W-:-:S04]  /*0300*/  @!P2 R2UR UR8, R2 ;  /* 0x000000000208a2ca */ /* 0x000fc800000e0000 */
[----:B------:R-:W-:-:S04]  /*0310*/  IABS R2, R0 ;  /* 0x0000000000027213 */ /* 0x000fc80000000000 */
[----:B------:R-:W-:Y:S02]  /*0320*/  R2UR UR15, R2 ;  /* 0x00000000020f72ca */ /* 0x000fe400000e0000 */
[----:B-1----:R-:W-:Y:S02]  /*0330*/  ISETP.NE.U32.AND P1, PT, R8, RZ, PT ;  /* 0x000000ff0800720c */ /* 0x002fe40003f25070 */
[----:B------:R-:W-:Y:S01]  /*0340*/  R2UR UR14, R0 ;  /* 0x00000000000e72ca */ /* 0x000fe200000e0000 */
[----:B------:R-:W-:Y:S01]  /*0350*/  IMAD.U32 R3, RZ, RZ, UR8 ;  /* 0x00000008ff037e24 */ /* 0x000fe2000f8e00ff */
[----:B------:R-:W-:Y:S01]  /*0360*/  ISETP.NE.AND.EX P1, PT, R9, RZ, PT, P1 ;  /* 0x000000ff0900720c */ /* 0x000fe20003f25310 */
[----:B------:R-:W0:Y:S03]  /*0370*/  LDC R8, c[0x0][0x3e8] ;  /* 0x0000fa00ff087b82 */ /* 0x000e260000000800 */
[----:B---3--:R-:W-:-:S03]  /*0380*/  ISETP.EQ.AND P1, PT, R24, RZ, P1 ;  /* 0x000000ff1800720c */ /* 0x008fc60000f22270 */
[----:B------:R-:W1:Y:S10]  /*0390*/  I2F.RP R6, UR15 ;  /* 0x0000000f00067d06 */ /* 0x000e740008209400 */
[----:B------:R-:W2:Y:S01]  /*03a0*/  @P1 LDC.64 R4, c[0x0][0x460] ;  /* 0x00011800ff041b82 */ /* 0x000ea20000000a00 */
[----:B-1----:R-:W1:Y:S02]  /*03b0*/  MUFU.RCP R6, R6 ;  /* 0x0000000600067308 */ /* 0x002e640000001000 */
[----:B-1----:R-:W-:Y:S01]  /*03c0*/  IADD3 R2, PT, PT, R6, 0xffffffe, RZ ;  /* 0x0ffffffe06027810 */ /* 0x002fe20007ffe0ff */
[----:B--2---:R-:W-:-:S05]  /*03d0*/  @P1 IMAD.WIDE R4, R3, 0x4, R4 ;  /* 0x0000000403041825 */ /* 0x004fca00078e0204 */
[----:B------:R1:W2:Y:S01]  /*03e0*/  F2I.FTZ.U32.TRUNC.NTZ R3, R2 ;  /* 0x0000000200037305 */ /* 0x0002a2000021f000 */
[----:B------:R3:W5:Y:S01]  /*03f0*/  @P1 LDG.E R115, desc[UR10][R4.64] ;  /* 0x0000000a04731981 */ /* 0x000762000c1e1900 */
[----:B-1----:R-:W-:-:S05]  /*0400*/  IMAD.MOV.U32 R2, RZ, RZ, RZ ;  /* 0x000000ffff027224 */ /* 0x002fca00078e00ff */
[----:B------:R-:W-:Y:S02]  /*0410*/  R2UR UR4, R2 ;  /* 0x00000000020472ca */ /* 0x000fe400000e0000 */
[----:B--2---:R-:W-:Y:S02]  /*0420*/  R2UR UR5, R3 ;  /* 0x00000000030572ca */ /* 0x004fe400000e0000 */
[----:B---3--:R-:W-:-:S05]  /*0430*/  IADD3 R5, PT, PT, RZ, -R3, RZ ;  /* 0x80000003ff057210 */ /* 0x008fca0007ffe0ff */
[----:B------:R-:W-:-:S06]  /*0440*/  IMAD R5, R5, UR15, RZ ;  /* 0x0000000f05057c24 */ /* 0x000fcc000f8e02ff */
[----:B------:R-:W-:-:S05]  /*0450*/  IMAD.HI.U32 R4, R3, R5, UR4 ;  /* 0x0000000403047e27 */ /* 0x000fca000f8e0005 */
[----:B------:R-:W-:Y:S02]  /*0460*/  R2UR UR4, R4 ;  /* 0x00000000040472ca */ /* 0x000fe400000e0000 */
[----:B------:R-:W1:Y:S01]  /*0470*/  S2R R4, SR_TID.X ;  /* 0x0000000000047919 */ /* 0x000e620000002100 */
[----:B------:R-:W-:Y:S01]  /*0480*/  UISETP.NE.AND UP0, UPT, UR14, URZ, UPT ;  /* 0x000000ff0e00728c */ /* 0x000fe2000bf05270 */
[----:B------:R-:W2:Y:S05]  /*0490*/  S2UR UR12, SR_CTAID.X ;  /* 0x00000000000c79c3 */ /* 0x000eaa0000002500 */
[----:B------:R-:W-:Y:S02]  /*04a0*/  PLOP3.LUT P2, PT, PT, PT, UP0, 0x80, 0x8 ;  /* 0x000000000008781c */ /* 0x000fe40003f4f008 */
[----:B0-----:R-:W-:-:S02]  /*04b0*/  ISETP.NE.AND P0, PT, R8, RZ, PT ;  /* 0x000000ff0800720c */ /* 0x001fc40003f05270 */
[----:B----4-:R-:W-:-:S13]  /*04c0*/  R2UR UR13, R10 ;  /* 0x000000000a0d72ca */ /* 0x010fda00000e0000 */
[----:B------:R-:W-:-:S06]  /*04d0*/  UIADD3 UR9, UPT, UPT, UR13, -0x1, URZ ;  /* 0xffffffff0d097890 */ /* 0x000fcc000fffe0ff */
[----:B------:R-:W-:-:S04]  /*04e0*/  IABS R6, UR9 ;  /* 0x0000000900067c13 */ /* 0x000fc80008000000 */
[----:B------:R-:W-:-:S13]  /*04f0*/  R2UR UR7, R6 ;  /* 0x00000000060772ca */ /* 0x000fda00000e0000 */
[----:B------:R-:W-:-:S04]  /*0500*/  UIMAD.WIDE.U32 UR4, UR4, UR7, URZ ;  /* 0x00000007040472a5 */ /* 0x000fc8000f8e00ff */
[----:B------:R-:W-:-:S04]  /*0510*/  UIADD3 UR5, UPT, UPT, -UR5, URZ, URZ ;  /* 0x000000ff05057290 */ /* 0x000fc8000fffe1ff */
[----:B------:R-:W-:-:S04]  /*0520*/  UIMAD UR4, UR15, UR5, UR7 ;  /* 0x000000050f0472a4 */ /* 0x000fc8000f8e0207 */
[----:B------:R-:W-:Y:S01]  /*0530*/  UISETP.GT.U32.AND UP1, UPT, UR15, UR4, UPT ;  /* 0x000000040f00728c */ /* 0x000fe2000bf24070 */
[----:B------:R-:W-:Y:S01]  /*0540*/  R2UR UR5, R110 ;  /* 0x000000006e0572ca */ /* 0x000fe200000e0000 */
[----:B------:R-:W-:Y:S01]  /*0550*/  UISETP.GE.AND UP2, UPT, UR9, URZ, UPT ;  /* 0x000000ff0900728c */ /* 0x000fe2000bf46270 */
[----:B------:R-:W-:-:S08]  /*0560*/  @!P2 R2UR UR7, R0 ;  /* 0x000000000007a2ca */ /* 0x000fd000000e0000 */
[----:B------:R-:W-:-:S04]  /*0570*/  @!UP1 UIADD3 UR4, UPT, UPT, UR4, -UR15, URZ ;  /* 0x8000000f04049290 */ /* 0x000fc8000fffe0ff */
[----:B------:R-:W-:Y:S01]  /*0580*/  UISETP.GT.U32.AND UP1, UPT, UR15, UR4, UPT ;  /* 0x000000040f00728c */ /* 0x000fe2000bf24070 */
[----:B-1----:R-:W-:Y:S01]  /*0590*/  ISETP.GT.U32.AND P3, PT, R4, 0x1f, PT ;  /* 0x0000001f0400780c */ /* 0x002fe20003f64070 */
[----:B--2---:R-:W-:Y:S02]  /*05a0*/  IMAD.U32 R6, RZ, RZ, UR12 ;  /* 0x0000000cff067e24 */ /* 0x004fe4000f8e00ff */
[----:B------:R-:W-:Y:S01]  /*05b0*/  IMAD R12, R27, R110, UR12 ;  /* 0x0000000c1b0c7e24 */ /* 0x000fe2000f8e026e */
[----:B------:R-:W-:Y:S02]  /*05c0*/  UIMAD UR5, UR8, UR5, URZ ;  /* 0x00000005080572a4 */ /* 0x000fe4000f8e02ff */
[----:B------:R-:W-:-:S04]  /*05d0*/  @P0 SHF.L.U32 R6, R6, 0x5, RZ ;  /* 0x0000000506060819 */ /* 0x000fc800000006ff */
[----:B------:R-:W-:Y:S01]  /*05e0*/  @!UP1 UIADD3 UR4, UPT, UPT, UR4, -UR15, URZ ;  /* 0x8000000f04049290 */ /* 0x000fe2000fffe0ff */
[----:B------:R-:W-:Y:S01]  /*05f0*/  BSSY.RECONVERGENT B0, `(.L_x_711) ;  /* 0x0000015000007945 */ /* 0x000fe20003800200 */
[----:B------:R-:W-:Y:S02]  /*0600*/  HFMA2 R16, -RZ, RZ, 0, 0 ;  /* 0x00000000ff107431 */ /* 0x000fe400000001ff */
[----:B------:R-:W-:Y:S02]  /*0610*/  @!UP2 UIADD3 UR4, UPT, UPT, -UR4, URZ, URZ ;  /* 0x000000ff0404a290 */ /* 0x000fe4000fffe1ff */
[----:B------:R-:W-:Y:S01]  /*0620*/  @!UP0 ULOP3.LUT UR4, URZ, UR7, URZ, 0x33, !UPT ;  /* 0x00000007ff048292 */ /* 0x000fe2000f8e33ff */
[----:B------:R-:W-:Y:S02]  /*0630*/  @!P0 IMAD.SHL.U32 R7, R12, 0x20, RZ ;  /* 0x000000200c078824 */ /* 0x000fe400078e00ff */
[----:B------:R-:W-:Y:S01]  /*0640*/  @P0 IMAD R7, R27, R8, R6 ;  /* 0x000000081b070224 */ /* 0x000fe200078e0206 */
[----:B------:R-:W-:Y:S08]  /*0650*/  @P3 BRA `(.L_x_712) ;  /* 0x0000000000383947 */ /* 0x000ff00003800000 */
        /* <DEDUP_REMOVED lines=9> */
[----:B------:R-:W4:Y:S01]  /*06f0*/  @!P0 LDG.E.S8 R10, desc[UR10][R10.64] ;  /* 0x0000000a0a0a8981 */ /* 0x000f22000c1e1300 */
[----:B--2---:R-:W-:Y:S01]  /*0700*/  @P0 IMAD.WIDE R8, R15, 0x4, R8 ;  /* 0x000000040f080825 */ /* 0x004fe200078e0208 */
[----:B----4-:R-:W3:Y:S03]  /*0710*/  @!P0 I2F.S16 R13, R10 ;  /* 0x0000000a000d8306 */ /* 0x010ee60000101400 */
[----:B---3--:R-:W-:-:S06]  /*0720*/  @!P0 FMUL.FTZ R16, R6, R13 ;  /* 0x0000000d06108220 */ /* 0x008fcc0000410000 */
[----:B------:R0:W5:Y:S02]  /*0730*/  @P0 LDG.E R16, desc[UR10][R8.64] ;  /* 0x0000000a08100981 */ /* 0x000164000c1e1900 */
.L_x_712:
[----:B------:R-:W-:Y:S05]  /*0740*/  BSYNC.RECONVERGENT B0 ;  /* 0x0000000000007941 */ /* 0x000fea0003800200 */
.L_x_711:
[----:B------:R-:W1:Y:S01]  /*0750*/  LDCU.64 UR18, c[0x0][0x3a0] ;  /* 0x00007400ff1277ac */ /* 0x000e620008000a00 */
[----:B0-----:R-:W0:Y:S01]  /*0760*/  LDC.64 R8, c[0x0][0x418] ;  /* 0x00010600ff087b82 */ /* 0x001e220000000a00 */
[----:B------:R-:W-:Y:S01]  /*0770*/  ISETP.GT.U32.OR P4, PT, R4, 0x1f, !P1 ;  /* 0x0000001f0400780c */ /* 0x000fe20004f84470 */
[----:B------:R-:W-:Y:S01]  /*0780*/  IMAD.U32 R17, RZ, RZ, UR12 ;  /* 0x0000000cff117e24 */ /* 0x000fe2000f8e00ff */
[----:B------:R-:W2:Y:S01]  /*0790*/  LDCU.64 UR16, c[0x0][0x390] ;  /* 0x00007200ff1077ac */ /* 0x000ea20008000a00 */
[----:B------:R-:W-:Y:S02]  /*07a0*/  SHF.L.U32 R22, R12, 0x5, RZ ;  /* 0x000000050c167819 */ /* 0x000fe400000006ff */
[----:B------:R-:W-:Y:S01]  /*07b0*/  LOP3.LUT R21, R4, 0x3, RZ, 0xc0, !PT ;  /* 0x0000000304157812 */ /* 0x000fe200078ec0ff */
[--C-:B------:R-:W-:Y:S01]  /*07c0*/  IMAD R17, R17, 0x20, R4.reuse ;  /* 0x0000002011117824 */ /* 0x100fe200078e0204 */
[----:B------:R-:W3:Y:S01]  /*07d0*/  @!P3 LDC.64 R6, c[0x0][0x3b8] ;  /* 0x0000ee00ff06bb82 */ /* 0x000ee20000000a00 */
[----:B------:R-:W-:Y:S01]  /*07e0*/  SHF.R.U32.HI R19, RZ, 0x2, R4 ;  /* 0x00000002ff137819 */ /* 0x000fe20000011604 */
[----:B------:R-:W4:Y:S01]  /*07f0*/  LDCU.U8 UR7, c[0x0][0x404] ;  /* 0x00008080ff0777ac */ /* 0x000f220008000000 */
[----:B------:R-:W-:Y:S01]  /*0800*/  @!P3 IMAD R14, R22, R0, R21 ;  /* 0x00000000160eb224 */ /* 0x000fe200078e0215 */
[----:B------:R-:W-:-:S02]  /*0810*/  MOV R18, RZ ;  /* 0x000000ff00127202 */ /* 0x000fc40000000f00 */
[----:B------:R-:W-:Y:S02]  /*0820*/  @!P3 IMAD R15, R19, R0, UR9 ;  /* 0x00000009130fbe24 */ /* 0x000fe4000f8e0200 */
[----:B------:R-:W4:Y:S01]  /*0830*/  @!P4 LDC.64 R12, c[0x0][0x450] ;  /* 0x00011400ff0ccb82 */ /* 0x000f220000000a00 */
[----:B-1----:R-:W-:Y:S01]  /*0840*/  ISETP.NE.U32.AND P0, PT, RZ, UR18, PT ;  /* 0x00000012ff007c0c */ /* 0x002fe2000bf05070 */
[----:B-----5:R-:W-:Y:S01]  /*0850*/  @!P4 IMAD R20, R115, R110, RZ ;  /* 0x0000006e7314c224 */ /* 0x020fe200078e02ff */
[----:B------:R-:W-:Y:S02]  /*0860*/  @!P3 LEA R23, R15, R14, 0x2 ;  /* 0x0000000e0f17b211 */ /* 0x000fe400078e10ff */
[----:B------:R-:W-:Y:S02]  /*0870*/  ISETP.NE.AND.EX P0, PT, RZ, UR19, PT, P0 ;  /* 0x00000013ff007c0c */ /* 0x000fe4000bf05300 */
[----:B--2---:R-:W-:Y:S02]  /*0880*/  ISETP.NE.U32.AND P2, PT, RZ, UR16, PT ;  /* 0x00000010ff007c0c */ /* 0x004fe4000bf45070 */
[----:B------:R-:W-:-:S02]  /*0890*/  ISETP.GT.U32.OR P0, PT, R4, 0x1f, !P0 ;  /* 0x0000001f0400780c */ /* 0x000fc40004704470 */
[----:B------:R-:W-:Y:S02]  /*08a0*/  ISETP.NE.AND.EX P2, PT, RZ, UR17, PT, P2 ;  /* 0x00000011ff007c0c */ /* 0x000fe4000bf45320 */
[----:B------:R-:W-:Y:S02]  /*08b0*/  ISETP.NE.OR P0, PT, R24, RZ, P0 ;  /* 0x000000ff1800720c */ /* 0x000fe40000705670 */
[----:B------:R-:W-:Y:S01]  /*08c0*/  ISETP.GT.U32.OR P2, PT, R4, 0x1f, !P2 ;  /* 0x0000001f0400780c */ /* 0x000fe20005744470 */
[----:B---3--:R-:W-:Y:S01]  /*08d0*/  @!P3 IMAD.WIDE R6, R23, 0x4, R6 ;  /* 0x000000041706b825 */ /* 0x008fe200078e0206 */
[----:B0-----:R-:W-:Y:S02]  /*08e0*/  ISETP.NE.U32.AND P5, PT, R8, RZ, PT ;  /* 0x000000ff0800720c */ /* 0x001fe40003fa5070 */
[----:B------:R-:W-:Y:S01]  /*08f0*/  @!P4 LEA R25, R20, R17, 0x5 ;  /* 0x000000111419c211 */ /* 0x000fe200078e28ff */
[----:B------:R-:W-:Y:S01]  /*0900*/  IMAD.MOV.U32 R23, RZ, RZ, RZ ;  /* 0x000000ffff177224 */ /* 0x000fe200078e00ff */
[----:B------:R-:W-:Y:S01]  /*0910*/  ISETP.NE.AND.EX P5, PT, R9, RZ, PT, P5 ;  /* 0x000000ff0900720c */ /* 0x000fe20003fa5350 */
[----:B------:R0:W2:Y:S01]  /*0920*/  @!P3 LDG.E R18, desc[UR10][R6.64] ;  /* 0x0000000a0612b981 */ /* 0x0000a2000c1e1900 */
[----:B------:R-:W1:Y:S08]  /*0930*/  LDC R20, c[0x0][0x400] ;  /* 0x00010000ff147b82 */ /* 0x000e700000000800 */
[----:B------:R-:W3:Y:S08]  /*0940*/  @!P0 LDC.64 R10, c[0x0][0x3a0] ;  /* 0x0000e800ff0a8b82 */ /* 0x000ef00000000a00 */
[----:B------:R-:W0:Y:S01]  /*0950*/  @!P2 LDC.64 R8, c[0x0][0x390] ;  /* 0x0000e400ff08ab82 */ /* 0x000e220000000a00 */
[----:B----4-:R-:W-:-:S06]  /*0960*/  @!P4 IMAD.WIDE R12, R25, 0x4, R12 ;  /* 0x00000004190cc825 */ /* 0x010fcc00078e020c */
[----:B------:R-:W4:Y:S01]  /*0970*/  @!P4 LDG.E R12, desc[UR10][R12.64] ;  /* 0x0000000a0c0cc981 */ /* 0x000f22000c1e1900 */
[----:B------:R-:W1:Y:S01]  /*0980*/  @P5 LDC.64 R14, c[0x0][0x418] ;  /* 0x00010600ff0e5b82 */ /* 0x000e620000000a00 */
[----:B---3--:R-:W-:-:S05]  /*0990*/  @!P0 IMAD.WIDE.U32 R10, R17, 0x4, R10 ;  /* 0x00000004110a8825 */ /* 0x008fca00078e000a */
[----:B------:R-:W2:Y:S01]  /*09a0*/  @!P0 LDG.E R23, desc[UR10][R10.64] ;  /* 0x0000000a0a178981 */ /* 0x000ea2000c1e1900 */
[----:B0-----:R-:W-:-:S04]  /*09b0*/  @!P2 IMAD.WIDE.U32 R8, R17, 0x4, R8 ;  /* 0x000000041108a825 */ /* 0x001fc800078e0008 */
[----:B------:R-:W-:-:S06]  /*09c0*/  IMAD.MOV.U32 R17, RZ, RZ, RZ ;  /* 0x000000ffff117224 */ /* 0x000fcc00078e00ff */
[----:B------:R-:W3:Y:S01]  /*09d0*/  @!P2 LDG.E R17, desc[UR10][R8.64] ;  /* 0x0000000a0811a981 */ /* 0x000ee2000c1e1900 */
[----:B------:R-:W-:-:S04]  /*09e0*/  ISETP.NE.AND P2, PT, RZ, UR7, PT ;  /* 0x00000007ff007c0c */ /* 0x000fc8000bf45270 */
[C---:B-1----:R-:W-:Y:S02]  /*09f0*/  ISETP.GT.AND P0, PT, R20.reuse, RZ, !P2 ;  /* 0x000000ff1400720c */ /* 0x042fe40005704270 */
[----:B------:R-:W-:Y:S01]  /*0a00*/  ISETP.LT.OR P2, PT, R20, 0x1, !P2 ;  /* 0x000000011400780c */ /* 0x000fe20005741670 */
[----:B------:R-:W-:-:S03]  /*0a10*/  IMAD.MOV R6, RZ, RZ, -R0 ;  /* 0x000000ffff067224 */ /* 0x000fc600078e0a00 */
[----:B------:R-:W-:Y:S01]  /*0a20*/  PLOP3.LUT P0, PT, P0, P2, PT, 0xf8, 0x8f ;  /* 0x00000000008f781c */ /* 0x000fe20000705f70 */
[----:B------:R-:W-:Y:S01]  /*0a30*/  HFMA2 R114, -RZ, RZ, 0, 0 ;  /* 0x00000000ff727431 */ /* 0x000fe200000001ff */
[----:B------:R-:W-:Y:S01]  /*0a40*/  VIADDMNMX R6, R6, UR13, RZ, !PT ;  /* 0x0000000d06067c46 */ /* 0x000fe2000f8001ff */
[C---:B------:R-:W-:Y:S01]  /*0a50*/  @P5 IMAD.WIDE.U32 R14, R27.reuse, 0x4, R14 ;  /* 0x000000041b0e5825 */ /* 0x040fe200078e000e */
[----:B------:R-:W-:Y:S02]  /*0a60*/  ISETP.NE.AND P6, PT, R24, RZ, PT ;  /* 0x000000ff1800720c */ /* 0x000fe40003fc5270 */
[----:B------:R-:W-:Y:S01]  /*0a70*/  R2UR UR14, R6 ;  /* 0x00000000060e72ca */ /* 0x000fe200000e0000 */
[----:B------:R-:W-:Y:S01]  /*0a80*/  IMAD R6, R27, R0, RZ ;  /* 0x000000001b067224 */ /* 0x000fe200078e02ff */
[----:B------:R0:W5:Y:S01]  /*0a90*/  @P5 LDG.E R114, desc[UR10][R14.64] ;  /* 0x0000000a0e725981 */ /* 0x000162000c1e1900 */
[----:B------:R-:W-:-:S03]  /*0aa0*/  ISETP.NE.AND P5, PT, R24, RZ, PT ;  /* 0x000000ff1800720c */ /* 0x000fc60003fa5270 */
[----:B------:R-:W-:Y:S01]  /*0ab0*/  SHF.R.S32.HI R72, RZ, 0x1f, R6 ;  /* 0x0000001fff487819 */ /* 0x000fe20000011406 */
[----:B--2---:R-:W-:-:S05]  /*0ac0*/  FADD.FTZ R7, R23, R18 ;  /* 0x0000001217077221 */ /* 0x004fca0000010000 */
[C---:B------:R-:W-:Y:S01]  /*0ad0*/  FSEL R11, R7.reuse, R18, !P6 ;  /* 0x00000012070b7208 */ /* 0x040fe20007000000 */
[----:B----4-:R-:W-:Y:S01]  /*0ae0*/  @!P4 FMUL.FTZ R11, R7, R12 ;  /* 0x0000000c070bc220 */ /* 0x010fe20000410000 */
[----:B---3--:R-:W-:Y:S01]  /*0af0*/  FADD.FTZ R16, R17, R16 ;  /* 0x0000001011107221 */ /* 0x008fe20000010000 */
[----:B0-----:R-:W-:Y:S06]  /*0b00*/  @P0 BRA `(.L_x_713) ;  /* 0x0000000000dc0947 */ /* 0x001fec0003800000 */
[----:B------:R-:W-:Y:S01]  /*0b10*/  LEA.HI R7, R20, R20, RZ, 0x1 ;  /* 0x0000001414077211 */ /* 0x000fe200078f08ff */
[----:B------:R-:W-:Y:S01]  /*0b20*/  BSSY.RECONVERGENT B0, `(.L_x_714) ;  /* 0x000002a000007945 */ /* 0x000fe20003800200 */
        /* <DEDUP_REMOVED lines=9> */
[----:B0-----:R-:W-:Y:S01]  /*0bc0*/  MOV R8, RZ ;  /* 0x000000ff00087202 */ /* 0x001fe20000000f00 */
[----:B-1----:R-:W-:-:S04]  /*0bd0*/  IMAD.MOV R15, RZ, RZ, -R9 ;  /* 0x000000ffff0f7224 */ /* 0x002fc800078e0a09 */
[----:B------:R-:W-:-:S04]  /*0be0*/  IMAD R15, R15, R10, RZ ;  /* 0x0000000a0f0f7224 */ /* 0x000fc800078e02ff */
[----:B------:R-:W-:Y:S02]  /*0bf0*/  IMAD.HI.U32 R9, R9, R15, R8 ;  /* 0x0000000f09097227 */ /* 0x000fe400078e0008 */
[----:B------:R-:W0:Y:S04]  /*0c00*/  S2R R8, SR_CgaCtaId ;  /* 0x0000000000087919 */ /* 0x000e280000008800 */
        /* <DEDUP_REMOVED lines=9> */
[----:B------:R-:W-:-:S05]  /*0ca0*/  MOV R7, 0x400 ;  /* 0x0000040000077802 */ /* 0x000fca0000000f00 */
[----:B------:R-:W-:Y:S01]  /*0cb0*/  @P0 IADD3 R9, PT, PT, R9, 0x1, RZ ;  /* 0x0000000109090810 */ /* 0x000fe20007ffe0ff */
[----:B------:R-:W-:Y:S01]  /*0cc0*/  VIADD R7, R7, 0x140 ;  /* 0x0000014007077836 */ /* 0x000fe20000000000 */
[----:B------:R-:W-:-:S03]  /*0cd0*/  ISETP.GE.AND P0, PT, R4, R20, PT ;  /* 0x000000140400720c */ /* 0x000fc60003f06270 */
[----:B------:R-:W-:Y:S01]  /*0ce0*/  IMAD.MOV.U32 R12, RZ, RZ, R9 ;  /* 0x000000ffff0c7224 */ /* 0x000fe200078e0009 */
[----:B------:R-:W-:Y:S02]  /*0cf0*/  ISETP.GT.U32.OR P0, PT, R4, 0x1f, P0 ;  /* 0x0000001f0400780c */ /* 0x000fe40000704470 */
[----:B0-----:R-:W-:Y:S02]  /*0d00*/  LEA R7, R8, R7, 0x18 ;  /* 0x0000000708077211 */ /* 0x001fe400078ec0ff */
[----:B------:R-:W-:Y:S02]  /*0d10*/  @!P4 IADD3 R12, PT, PT, -R12, RZ, RZ ;  /* 0x000000ff0c0cc210 */ /* 0x000fe40007ffe1ff */
[----:B------:R-:W-:Y:S01]  /*0d20*/  @!P2 LOP3.LUT R12, RZ, R13, RZ, 0x33, !PT ;  /* 0x0000000dff0ca212 */ /* 0x000fe200078e33ff */
[----:B------:R-:W-:-:S03]  /*0d30*/  IMAD R8, R20, 0x4, R7 ;  /* 0x0000000414087824 */ /* 0x000fc600078e0207 */
[----:B------:R-:W-:-:S05]  /*0d40*/  IADD3 R9, PT, PT, -R12, RZ, RZ ;  /* 0x000000ff0c097210 */ /* 0x000fca0007ffe1ff */
[----:B------:R-:W-:Y:S01]  /*0d50*/  IMAD R14, R13, R9, R4 ;  /* 0x000000090d0e7224 */ /* 0x000fe200078e0204 */
[----:B------:R-:W-:Y:S06]  /*0d60*/  @P0 BRA `(.L_x_715) ;  /* 0x0000000000140947 */ /* 0x000fec0003800000 */
[----:B------:R-:W-:-:S05]  /*0d70*/  IMAD R10, R13, R12, R14 ;  /* 0x0000000c0d0a7224 */ /* 0x000fca00078e020e */
[C---:B------:R-:W-:Y:S01]  /*0d80*/  LEA R9, R10.reuse, R7, 0x2 ;  /* 0x000000070a097211 */ /* 0x040fe200078e10ff */
[----:B------:R-:W-:-:S04]  /*0d90*/  @!P5 IMAD R10, R10, 0x4, R8 ;  /* 0x000000040a0ad824 */ /* 0x000fc800078e0208 */
[----:B------:R0:W-:Y:S04]  /*0da0*/  STS [R9], R16 ;  /* 0x0000001009007388 */ /* 0x0001e80000000800 */
[----:B------:R0:W-:Y:S02]  /*0db0*/  @!P5 STS [R10], R11 ;  /* 0x0000000b0a00d388 */ /* 0x0001e40000000800 */
.L_x_715:
[----:B------:R-:W-:Y:S05]  /*0dc0*/  BSYNC.RECONVERGENT B0 ;  /* 0x0000000000007941 */ /* 0x000fea0003800200 */
.L_x_714:
[----:B------:R-:W-:Y:S06]  /*0dd0*/  BAR.SYNC.DEFER_BLOCKING 0x0 ;  /* 0x0000000000007b1d */ /* 0x000fec0000010000 */
[----:B------:R-:W-:Y:S02]  /*0de0*/  BSSY.RECONVERGENT B0, `(.L_x_716) ;  /* 0x0000008000007945 */ /* 0x000fe40003800200 */
[----:B------:R-:W-:Y:S06]  /*0df0*/  BAR.SYNC.DEFER_BLOCKING 0x0 ;  /* 0x0000000000007b1d */ /* 0x000fec0000010000 */
[----:B------:R-:W-:Y:S05]  /*0e00*/  @P0 BRA `(.L_x_717) ;  /* 0x0000000000140947 */ /* 0x000fea0003800000 */
[----:B------:R-:W-:-:S04]  /*0e10*/  IMAD R12, R13, R12, R14 ;  /* 0x0000000c0d0c7224 */ /* 0x000fc800078e020e */
[C---:B------:R-:W-:Y:S01]  /*0e20*/  IMAD R7, R12.reuse, 0x4, R7 ;  /* 0x000000040c077824 */ /* 0x040fe200078e0207 */
[----:B------:R-:W-:-:S04]  /*0e30*/  @!P5 LEA R8, R12, R8, 0x2 ;  /* 0x000000080c08d211 */ /* 0x000fc800078e10ff */
[----:B0-----:R1:W2:Y:S04]  /*0e40*/  LDS R16, [R7] ;  /* 0x0000000007107984 */ /* 0x0012a80000000800 */
[----:B------:R1:W3:Y:S02]  /*0e50*/  @!P5 LDS R11, [R8] ;  /* 0x00000000080bd984 */ /* 0x0002e40000000800 */
.L_x_717:
[----:B------:R-:W-:Y:S05]  /*0e60*/  BSYNC.RECONVERGENT B0 ;  /* 0x0000000000007941 */ /* 0x000fea0003800200 */
.L_x_716:
[----:B------:R-:W-:Y:S06]  /*0e70*/  BAR.SYNC.DEFER_BLOCKING 0x0 ;  /* 0x0000000000007b1d */ /* 0x000fec0000010000 */
.L_x_713:
[----:B------:R-:W4:Y:S01]  /*0e80*/  S2R R14, SR_CgaCtaId ;  /* 0x00000000000e7919 */ /* 0x000f220000008800 */
[----:B------:R-:W-:Y:S01]  /*0e90*/  MOV R73, 0x400 ;  /* 0x0000040000497802 */ /* 0x000fe20000000f00 */
[----:B------:R-:W-:Y:S01]  /*0ea0*/  IMAD.MOV.U32 R112, RZ, RZ, -0x800001 ;  /* 0xff7fffffff707424 */ /* 0x000fe200078e00ff */
[----:B-1----:R-:W-:-:S03]  /*0eb0*/  MOV R8, UR13 ;  /* 0x0000000d00087c02 */ /* 0x002fc60008000f00 */
[----:B------:R-:W-:Y:S01]  /*0ec0*/  VIADD R7, R73, 0x140 ;  /* 0x0000014049077836 */ /* 0x000fe20000000000 */
[----:B------:R-:W-:-:S04]  /*0ed0*/  IADD3 R8, PT, PT, R8, -UR14, RZ ;  /* 0x8000000e08087c10 */ /* 0x000fc8000fffe0ff */
[----:B----4-:R-:W-:-:S04]  /*0ee0*/  LEA R7, R14, R7, 0x18 ;  /* 0x000000070e077211 */ /* 0x010fc800078ec0ff */
[----:B------:R-:W-:Y:S01]  /*0ef0*/  LEA R113, R8, R7, 0x2 ;  /* 0x0000000708717211 */ /* 0x000fe200078e10ff */
[----:B------:R-:W-:Y:S06]  /*0f00*/  @P3 BRA `(.L_x_718) ;  /* 0x0000000000b43947 */ /* 0x000fec0003800000 */
[----:B0-----:R-:W0:Y:S01]  /*0f10*/  @!P5 LDC.64 R8, c[0x0][0x3b8] ;  /* 0x0000ee00ff08db82 */ /* 0x001e220000000a00 */
[C---:B------:R-:W-:Y:S01]  /*0f20*/  VIADD R10, R73.reuse, 0x40 ;  /* 0x00000040490a7836 */ /* 0x040fe20000000000 */
[----:B------:R-:W-:Y:S01]  /*0f30*/  @!P5 IADD3 R12, PT, PT, R73, 0xc0, RZ ;  /* 0x000000c0490cd810 */ /* 0x000fe20007ffe0ff */
[-C--:B------:R-:W-:Y:S01]  /*0f40*/  IMAD R22, R22, R0.reuse, R21 ;  /* 0x0000000016167224 */ /* 0x080fe200078e0215 */
[----:B------:R-:W-:Y:S01]  /*0f50*/  UMOV UR7, 0xffffffff ;  /* 0xffffffff00077882 */ /* 0x000fe20000000000 */
[----:B------:R-:W-:Y:S01]  /*0f60*/  IMAD R19, R19, R0, UR4 ;  /* 0x0000000413137e24 */ /* 0x000fe2000f8e0200 */
[C---:B------:R-:W-:Y:S02]  /*0f70*/  LEA R13, R14.reuse, R10, 0x18 ;  /* 0x0000000a0e0d7211 */ /* 0x040fe400078ec0ff */
[----:B------:R-:W-:Y:S01]  /*0f80*/  @!P5 LEA R15, R14, R12, 0x18 ;  /* 0x0000000c0e0fd211 */ /* 0x000fe200078ec0ff */
[----:B------:R-:W-:Y:S01]  /*0f90*/  IMAD R19, R19, 0x4, R22 ;  /* 0x0000000413137824 */ /* 0x000fe200078e0216 */
[----:B------:R-:W-:Y:S01]  /*0fa0*/  LEA R13, R4, R13, 0x2 ;  /* 0x0000000d040d7211 */ /* 0x000fe200078e10ff */
[----:B--23--:R-:W-:-:S02]  /*0fb0*/  FMUL.FTZ R12, R11, R16 ;  /* 0x000000100b0c7220 */ /* 0x00cfc40000410000 */
[----:B------:R-:W-:Y:S02]  /*0fc0*/  @!P5 IMAD R10, R4, 0x4, R15 ;  /* 0x00000004040ad824 */ /* 0x000fe400078e020f */
[----:B------:R1:W-:Y:S04]  /*0fd0*/  STS [R13], R16 ;  /* 0x000000100d007388 */ /* 0x0003e80000000800 */
[----:B------:R1:W-:Y:S01]  /*0fe0*/  @!P5 STS [R10], R23 ;  /* 0x000000170a00d388 */ /* 0x0003e20000000800 */
[----:B0-----:R-:W-:-:S05]  /*0ff0*/  @!P5 IMAD.WIDE R8, R19, 0x4, R8 ;  /* 0x000000041308d825 */ /* 0x001fca00078e0208 */
[----:B------:R1:W-:Y:S01]  /*1000*/  @!P5 STG.E desc[UR10][R8.64], R11 ;  /* 0x0000000b0800d986 */ /* 0x0003e2000c10190a */
[----:B------:R-:W-:Y:S05]  /*1010*/  BRA.DIV UR7, `(.L_x_719) ;  /* 0x0000008607a87947 */ /* 0x000fea000b800000 */
[----:B-1----:R-:W0:Y:S02]  /*1020*/  SHFL.BFLY PT, R9, R12, 0x10, 0x1f ;  /* 0x0e001f000c097f89 */ /* 0x002e2400000e0000 */
[----:B0-----:R-:W-:-:S05]  /*1030*/  FADD.FTZ R9, R12, R9 ;  /* 0x000000090c097221 */ /* 0x001fca0000010000 */
[----:B------:R-:W0:Y:S02]  /*1040*/  SHFL.BFLY PT, R8, R9, 0x8, 0x1f ;  /* 0x0d001f0009087f89 */ /* 0x000e2400000e0000 */
[----:B0-----:R-:W-:-:S05]  /*1050*/  FADD.FTZ R8, R9, R8 ;  /* 0x0000000809087221 */ /* 0x001fca0000010000 */
[----:B------:R-:W0:Y:S02]  /*1060*/  SHFL.BFLY PT, R11, R8, 0x4, 0x1f ;  /* 0x0c801f00080b7f89 */ /* 0x000e2400000e0000 */
[----:B0-----:R-:W-:-:S05]  /*1070*/  FADD.FTZ R11, R8, R11 ;  /* 0x0000000b080b7221 */ /* 0x001fca0000010000 */
[----:B------:R-:W0:Y:S02]  /*1080*/  SHFL.BFLY PT, R10, R11, 0x2, 0x1f ;  /* 0x0c401f000b0a7f89 */ /* 0x000e2400000e0000 */
[----:B0-----:R-:W-:-:S05]  /*1090*/  FADD.FTZ R10, R11, R10 ;  /* 0x0000000a0b0a7221 */ /* 0x001fca0000010000 */
[----:B------:R0:W1:Y:S02]  /*10a0*/  SHFL.BFLY PT, R13, R10, 0x1, 0x1f ;  /* 0x0c201f000a0d7f89 */ /* 0x00006400000e0000 */
.L_x_830:
[----:B------:R-:W-:Y:S01]  /*10b0*/  ISETP.NE.AND P0, PT, R4, RZ, PT ;  /* 0x000000ff0400720c */ /* 0x000fe20003f05270 */
[----:B-1----:R-:W-:-:S12]  /*10c0*/  FADD.FTZ R13, R10, R13 ;  /* 0x0000000d0a0d7221 */ /* 0x002fd80000010000 */
[----:B------:R-:W-:Y:S05]  /*10d0*/  @P0 BRA `(.L_x_718) ;  /* 0x0000000000400947 */ /* 0x000fea0003800000 */
[----:B------:R-:W1:Y:S01]  /*10e0*/  LDCU.64 UR16, c[0x0][0x438] ;  /* 0x00008700ff1077ac */ /* 0x000e620008000a00 */
[----:B------:R-:W2:Y:S01]  /*10f0*/  LDCU UR7, c[0x0][0x410] ;  /* 0x00008200ff0777ac */ /* 0x000ea20008000800 */
[----:B-1----:R-:W-:-:S04]  /*1100*/  UISETP.NE.U32.AND UP0, UPT, UR16, URZ, UPT ;  /* 0x000000ff1000728c */ /* 0x002fc8000bf05070 */
[----:B------:R-:W-:Y:S01]  /*1110*/  UISETP.NE.AND.EX UP0, UPT, UR17, URZ, UPT, UP0 ;  /* 0x000000ff1100728c */ /* 0x000fe2000bf05300 */
[----:B--2---:R-:W-:-:S08]  /*1120*/  FMUL.FTZ R112, R13, UR7 ;  /* 0x000000070d707c20 */ /* 0x004fd00008410000 */
[----:B------:R-:W-:Y:S05]  /*1130*/  BRA.U !UP0, `(.L_x_720) ;  /* 0x0000000108247547 */ /* 0x000fea000b800000 */
[----:B------:R-:W1:Y:S01]  /*1140*/  LDCU UR7, c[0x0][0x440] ;  /* 0x00008800ff0777ac */ /* 0x000e620008000800 */
[----:B------:R-:W2:Y:S01]  /*1150*/  LDC.64 R8, c[0x0][0x438] ;  /* 0x00010e00ff087b82 */ /* 0x000ea20000000a00 */
[----:B0----5:R-:W-:Y:S02]  /*1160*/  IADD3 R10, PT, PT, -R114, UR9, RZ ;  /* 0x00000009720a7c10 */ /* 0x021fe4000fffe1ff */
[----:B-1----:R-:W-:-:S05]  /*1170*/  MOV R11, UR7 ;  /* 0x00000007000b7c02 */ /* 0x002fca0008000f00 */
[----:B------:R-:W-:-:S04]  /*1180*/  IMAD R11, R11, UR12, R10 ;  /* 0x0000000c0b0b7c24 */ /* 0x000fc8000f8e020a */
[----:B------:R-:W-:-:S04]  /*1190*/  IMAD R11, R11, UR7, R10 ;  /* 0x000000070b0b7c24 */ /* 0x000fc8000f8e020a */
[----:B--2---:R-:W-:-:S06]  /*11a0*/  IMAD.WIDE R8, R11, 0x4, R8 ;  /* 0x000000040b087825 */ /* 0x004fcc00078e0208 */
[----:B------:R-:W2:Y:S02]  /*11b0*/  LDG.E R9, desc[UR10][R8.64] ;  /* 0x0000000a08097981 */ /* 0x000ea4000c1e1900 */
[----:B--2---:R-:W-:-:S07]  /*11c0*/  FADD.FTZ R112, R112, R9 ;  /* 0x0000000970707221 */ /* 0x004fce0000010000 */
.L_x_720:
[----:B------:R1:W-:Y:S02]  /*11d0*/  STS [R113+-0x4], R112 ;  /* 0xfffffc7071007388 */ /* 0x0003e40000000800 */
.L_x_718:
[----:B------:R-:W-:Y:S05]  /*11e0*/  WARPSYNC.ALL ;  /* 0x0000000000007948 */ /* 0x000fea0003800000 */
[----:B------:R-:W-:Y:S01]  /*11f0*/  BAR.SYNC.DEFER_BLOCKING 0x0 ;  /* 0x0000000000007b1d */ /* 0x000fe20000010000 */
[----:B------:R-:W-:Y:S01]  /*1200*/  LEA R73, R14, R73, 0x18 ;  /* 0x000000490e497211 */ /* 0x000fe200078ec0ff */
[----:B------:R-:W-:Y:S02]  /*1210*/  UIADD3 UR7, UPT, UPT, UR9, 0x1f, -UR14 ;  /* 0x0000001f09077890 */ /* 0x000fe4000fffe80e */
[----:B------:R-:W-:Y:S02]  /*1220*/  UIMAD UR5, UR5, UR6, UR12 ;  /* 0x00000006050572a4 */ /* 0x000fe4000f8e020c */
[----:B------:R-:W4:Y:S02]  /*1230*/  LDCU UR24, c[0x0][0x40c] ;  /* 0x00008180ff1877ac */ /* 0x000f240008000800 */
[----:B------:R-:W-:Y:S01]  /*1240*/  IMAD.U32 R8, RZ, RZ, UR7 ;  /* 0x00000007ff087e24 */ /* 0x000fe2000f8e00ff */
[----:B------:R-:W0:Y:S04]  /*1250*/  LDCU UR26, c[0x0][0x3f4] ;  /* 0x00007e80ff1a77ac */ /* 0x000e280008000800 */
[----:B------:R-:W-:Y:S01]  /*1260*/  SHF.R.S32.HI R8, RZ, 0x1f, R8 ;  /* 0x0000001fff087819 */ /* 0x000fe20000011408 */
[----:B------:R-:W0:Y:S03]  /*1270*/  LDCU UR25, c[0x0][0x410] ;  /* 0x00008200ff1977ac */ /* 0x000e260008000800 */
[----:B------:R-:W-:Y:S01]  /*1280*/  LEA.HI R8, R8, UR7, RZ, 0x5 ;  /* 0x0000000708087c11 */ /* 0x000fe2000f8f28ff */
[----:B------:R-:W0:Y:S03]  /*1290*/  LDCU.64 UR16, c[0x0][0x3c8] ;  /* 0x00007900ff1077ac */ /* 0x000e260008000a00 */
[----:B------:R-:W-:Y:S01]  /*12a0*/  LOP3.LUT R109, R8, 0xffffffe0, RZ, 0xc0, !PT ;  /* 0xffffffe0086d7812 */ /* 0x000fe200078ec0ff */
[----:B------:R-:W0:Y:S01]  /*12b0*/  LDCU.64 UR18, c[0x0][0x3b8] ;  /* 0x00007700ff1277ac */ /* 0x000e220008000a00 */
[----:B------:R0:W0:Y:S02]  /*12c0*/  LDS.128 R68, [R73+0x40] ;  /* 0x0000400049447984 */ /* 0x0000240000000c00 */
[----:B------:R-:W-:Y:S01]  /*12d0*/  ISETP.GE.AND P0, PT, R4, R109, PT ;  /* 0x0000006d0400720c */ /* 0x000fe20003f06270 */
[----:B------:R-:W0:Y:S01]  /*12e0*/  LDCU.64 UR20, c[0x0][0x438] ;  /* 0x00008700ff1477ac */ /* 0x000e220008000a00 */
[----:B------:R0:W0:Y:S01]  /*12f0*/  LDS.128 R64, [R73+0x50] ;  /* 0x0000500049407984 */ /* 0x0000220000000c00 */
[----:B------:R-:W-:-:S03]  /*1300*/  USHF.L.U32 UR5, UR5, 0x5, URZ ;  /* 0x0000000505057899 */ /* 0x000fc600080006ff */
[----:B------:R0:W0:Y:S04]  /*1310*/  LDS.128 R60, [R73+0x60] ;  /* 0x00006000493c7984 */ /* 0x0000280000000c00 */
[----:B------:R0:W0:Y:S04]  /*1320*/  LDS.128 R56, [R73+0x70] ;  /* 0x0000700049387984 */ /* 0x0000280000000c00 */
[----:B------:R0:W0:Y:S04]  /*1330*/  LDS.128 R52, [R73+0x80] ;  /* 0x0000800049347984 */ /* 0x0000280000000c00 */
[----:B------:R0:W0:Y:S04]  /*1340*/  LDS.128 R48, [R73+0x90] ;  /* 0x0000900049307984 */ /* 0x0000280000000c00 */
[----:B------:R0:W0:Y:S04]  /*1350*/  LDS.128 R44, [R73+0xa0] ;  /* 0x0000a000492c7984 */ /* 0x0000280000000c00 */
[----:B------:R0:W0:Y:S01]  /*1360*/  LDS.128 R40, [R73+0xb0] ;  /* 0x0000b00049287984 */ /* 0x0000220000000c00 */
[----:B----4-:R-:W-:Y:S05]  /*1370*/  @P5 BRA `(.L_x_721) ;  /* 0x0000000000205947 */ /* 0x010fea0003800000 */
[----:B------:R4:W1:Y:S04]  /*1380*/  LDS.128 R36, [R73+0xc0] ;  /* 0x0000c00049247984 */ /* 0x0008680000000c00 */
[----:B------:R4:W1:Y:S04]  /*1390*/  LDS.128 R32, [R73+0xd0] ;  /* 0x0000d00049207984 */ /* 0x0008680000000c00 */
[----:B------:R4:W1:Y:S04]  /*13a0*/  LDS.128 R28, [R73+0xe0] ;  /* 0x0000e000491c7984 */ /* 0x0008680000000c00 */
[----:B------:R4:W1:Y:S04]  /*13b0*/  LDS.128 R24, [R73+0xf0] ;  /* 0x0000f00049187984 */ /* 0x0008680000000c00 */
[----:B------:R4:W1:Y:S04]  /*13c0*/  LDS.128 R20, [R73+0x100] ;  /* 0x0001000049147984 */ /* 0x0008680000000c00 */
[----:B0-2---:R4:W0:Y:S04]  /*13d0*/  LDS.128 R16, [R73+0x110] ;  /* 0x0001100049107984 */ /* 0x0058280000000c00 */
[----:B------:R4:W2:Y:S04]  /*13e0*/  LDS.128 R12, [R73+0x120] ;  /* 0x00012000490c7984 */ /* 0x0008a80000000c00 */
[----:B---3--:R4:W3:Y:S02]  /*13f0*/  LDS.128 R8, [R73+0x130] ;  /* 0x0001300049087984 */ /* 0x0088e40000000c00 */
.L_x_721:
[----:B------:R-:W-:Y:S04]  /*1400*/  BSSY.RECONVERGENT B1, `(.L_x_722) ;  /* 0x0000333000017945 */ /* 0x000fe80003800200 */
[----:B------:R-:W-:Y:S05]  /*1410*/  @P0 BRA `(.L_x_723) ;  /* 0x0000003000c40947 */ /* 0x000fea0003800000 */
[----:B------:R-:W1:Y:S01]  /*1420*/  LDCU.64 UR22, c[0x0][0x420] ;  /* 0x00008400ff1677ac */ /* 0x000e620008000a00 */
[----:B------:R-:W2:Y:S01]  /*1430*/  LDC R111, c[0x0][0x430] ;  /* 0x00010c00ff6f7b82 */ /* 0x000ea20000000800 */
[C---:B0---4-:R-:W-:Y:S02]  /*1440*/  VIADD R73, R4.reuse, UR14 ;  /* 0x0000000e04497c36 */ /* 0x051fe40008000000 */
[----:B------:R-:W-:Y:S01]  /*1450*/  HFMA2 R74, -RZ, RZ, 0, 0 ;  /* 0x00000000ff4a7431 */ /* 0x000fe200000001ff */
[----:B------:R-:W0:Y:S01]  /*1460*/  LDCU UR8, c[0x0][0x440] ;  /* 0x00008800ff0877ac */ /* 0x000e220008000800 */
[----:B------:R-:W-:Y:S01]  /*1470*/  IMAD.MOV.U32 R75, RZ, RZ, R3 ;  /* 0x000000ffff4b7224 */ /* 0x000fe200078e0003 */
[----:B------:R-:W-:Y:S01]  /*1480*/  LEA R7, R4, R7, 0x2 ;  /* 0x0000000704077211 */ /* 0x000fe200078e10ff */
[----:B------:R-:W-:Y:S01]  /*1490*/  IMAD R110, R110, R0, RZ ;  /* 0x000000006e6e7224 */ /* 0x000fe200078e02ff */
[----:B------:R-:W2:Y:S01]  /*14a0*/  LDCU UR7, c[0x0][0x408] ;  /* 0x00008100ff0777ac */ /* 0x000ea20008000800 */
[----:B------:R-:W-:Y:S01]  /*14b0*/  VIADD R109, R109, UR14 ;  /* 0x0000000e6d6d7c36 */ /* 0x000fe20008000000 */
[----:B------:R-:W-:Y:S01]  /*14c0*/  IADD3 R108, PT, PT, R73, 0x1, RZ ;  /* 0x00000001496c7810 */ /* 0x000fe20007ffe0ff */
[----:B------:R-:W-:Y:S01]  /*14d0*/  IMAD.HI.U32 R3, R3, R5, R74 ;  /* 0x0000000503037227 */ /* 0x000fe200078e004a */
[----:B-1----:R-:W-:-:S02]  /*14e0*/  IADD3 R2, P2, P3, R6, UR22, R73 ;  /* 0x0000001606027c10 */ /* 0x002fc4000fb5e049 */
[----:B------:R-:W-:Y:S01]  /*14f0*/  ISETP.NE.U32.AND P0, PT, RZ, UR22, PT ;  /* 0x00000016ff007c0c */ /* 0x000fe2000bf05070 */
[----:B0-----:R-:W-:Y:S02]  /*1500*/  UIMAD UR6, UR12, UR8, UR9 ;  /* 0x000000080c0672a4 */ /* 0x001fe4000f8e0209 */
[----:B------:R-:W-:Y:S02]  /*1510*/  MOV R6, UR8 ;  /* 0x0000000800067c02 */ /* 0x000fe40008000f00 */
[----:B------:R-:W-:Y:S01]  /*1520*/  ISETP.NE.AND.EX P0, PT, RZ, UR23, PT, P0 ;  /* 0x00000017ff007c0c */ /* 0x000fe2000bf05300 */
[----:B--2---:R-:W-:Y:S01]  /*1530*/  VIADD R111, R111, UR7 ;  /* 0x000000076f6f7c36 */ /* 0x004fe20008000000 */
[----:B------:R-:W-:Y:S01]  /*1540*/  IADD3.X R5, PT, PT, R72, UR23, RZ, P2, P3 ;  /* 0x0000001748057c10 */ /* 0x000fe200097e64ff */
[----:B------:R-:W-:-:S10]  /*1550*/  IMAD R6, R6, UR6, R73 ;  /* 0x0000000606067c24 */ /* 0x000fd4000f8e0249 */
.L_x_760:
[----:B------:R-:W-:-:S05]  /*1560*/  @P0 MOV R4, R2 ;  /* 0x0000000200040202 */ /* 0x000fca0000000f00 */
[----:B-12-4-:R0:W2:Y:S01]  /*1570*/  @P0 LDG.E.U8 R101, desc[UR10][R4.64] ;  /* 0x0000000a04650981 */ /* 0x0160a2000c1e1100 */
[----:B------:R-:W-:Y:S01]  /*1580*/  MOV R0, UR26 ;  /* 0x0000001a00007c02 */ /* 0x000fe20008000f00 */
[----:B------:R-:W-:Y:S01]  /*1590*/  UISETP.NE.AND UP0, UPT, UR24, URZ, UPT ;  /* 0x000000ff1800728c */ /* 0x000fe2000bf05270 */
[----:B------:R-:W-:Y:S02]  /*15a0*/  BSSY.RECONVERGENT B0, `(.L_x_724) ;  /* 0x00002d5000007945 */ /* 0x000fe40003800200 */
[----:B------:R-:W-:Y:S01]  /*15b0*/  IABS R116, R0 ;  /* 0x0000000000747213 */ /* 0x000fe20000000000 */
[----:B0-----:R-:W-:-:S05]  /*15c0*/  VIADD R4, R108, 0xffffffff ;  /* 0xffffffff6c047836 */ /* 0x001fca0000000000 */
[----:B------:R-:W-:Y:S02]  /*15d0*/  IABS R102, R4 ;  /* 0x0000000400667213 */ /* 0x000fe40000000000 */
[----:B------:R-:W-:-:S03]  /*15e0*/  ISETP.GE.AND P3, PT, R4, RZ, PT ;  /* 0x000000ff0400720c */ /* 0x000fc60003f66270 */
[----:B------:R-:W-:-:S04]  /*15f0*/  IMAD.HI.U32 R100, R3, R102, RZ ;  /* 0x0000006603647227 */ /* 0x000fc800078e00ff */
[----:B------:R-:W-:-:S04]  /*1600*/  IMAD.MOV R117, RZ, RZ, -R100 ;  /* 0x000000ffff757224 */ /* 0x000fc800078e0a64 */
[----:B------:R-:W-:-:S05]  /*1610*/  IMAD R117, R116, R117, R102 ;  /* 0x0000007574757224 */ /* 0x000fca00078e0266 */
[----:B------:R-:W-:-:S13]  /*1620*/  ISETP.LT.U32.AND P2, PT, R117, UR15, PT ;  /* 0x0000000f75007c0c */ /* 0x000fda000bf41070 */
[----:B------:R-:W-:-:S04]  /*1630*/  @!P2 IADD3 R117, PT, PT, R117, -R116, RZ ;  /* 0x800000747575a210 */ /* 0x000fc80007ffe0ff */
[----:B------:R-:W-:-:S13]  /*1640*/  ISETP.LT.U32.AND P2, PT, R117, UR15, PT ;  /* 0x0000000f75007c0c */ /* 0x000fda000bf41070 */
[----:B------:R-:W-:Y:S01]  /*1650*/  @!P2 IMAD.IADD R117, R117, 0x1, -R116 ;  /* 0x000000017575a824 */ /* 0x000fe200078e0a74 */
[----:B------:R-:W-:-:S04]  /*1660*/  ISETP.NE.AND P2, PT, R0, RZ, PT ;  /* 0x000000ff0000720c */ /* 0x000fc80003f45270 */
[----:B------:R-:W-:-:S09]  /*1670*/  @!P3 IADD3 R117, PT, PT, -R117, RZ, RZ ;  /* 0x000000ff7575b210 */ /* 0x000fd20007ffe1ff */
[----:B------:R-:W-:Y:S02]  /*1680*/  @!P2 LOP3.LUT R117, RZ, R0, RZ, 0x33, !PT ;  /* 0x00000000ff75a212 */ /* 0x000fe400078e33ff */
[----:B--2---:R-:W-:Y:S01]  /*1690*/  ISETP.NE.AND P4, PT, R101, RZ, P0 ;  /* 0x000000ff6500720c */ /* 0x004fe20000785270 */
[----:B-----5:R-:W-:-:S12]  /*16a0*/  BRA.U UP0, `(.L_x_725) ;  /* 0x0000002100e47547 */ /* 0x020fd8000b800000 */
[----:B------:R-:W-:Y:S05]  /*16b0*/  @!P1 BRA `(.L_x_726) ;  /* 0x0000001000f09947 */ /* 0x000fea0003800000 */
[----:B------:R-:W-:Y:S01]  /*16c0*/  ISETP.GE.AND P2, PT, R4, UR9, PT ;  /* 0x0000000904007c0c */ /* 0x000fe2000bf46270 */
[----:B------:R-:W-:-:S12]  /*16d0*/  BSSY.RECONVERGENT B2, `(.L_x_727) ;  /* 0x000002a000027945 */ /* 0x000fd80003800200 */
[----:B------:R-:W-:Y:S05]  /*16e0*/  @P2 BRA `(.L_x_728) ;  /* 0x0000000000a02947 */ /* 0x000fea0003800000 */
[----:B------:R-:W0:Y:S08]  /*16f0*/  S2UR UR6, SR_CTAID.Y ;  /* 0x00000000000679c3 */ /* 0x000e300000002600 */
[----:B------:R-:W1:Y:S01]  /*1700*/  LDC R120, c[0x0][0x3f8] ;  /* 0x0000fe00ff787b82 */ /* 0x000e620000000800 */
[----:B------:R-:W-:-:S07]  /*1710*/  IMAD.SHL.U32 R116, R117, 0x4, RZ ;  /* 0x0000000475747824 */ /* 0x000fce00078e00ff */
[----:B------:R-:W2:Y:S01]  /*1720*/  LDC.64 R118, c[0x0][0x450] ;  /* 0x00011400ff767b82 */ /* 0x000ea20000000a00 */
[----:B0-----:R-:W-:-:S05]  /*1730*/  IMAD R102, R0, UR6, RZ ;  /* 0x0000000600667c24 */ /* 0x001fca000f8e02ff */
[----:B------:R-:W-:-:S04]  /*1740*/  IADD3 R101, P3, PT, R102, R117, RZ ;  /* 0x0000007566657210 */ /* 0x000fc80007f7e0ff */
[----:B------:R-:W-:Y:S02]  /*1750*/  LEA.HI.X.SX32 R102, R102, RZ, 0x1, P3 ;  /* 0x000000ff66667211 */ /* 0x000fe400018f0eff */
[----:B------:R-:W-:-:S04]  /*1760*/  LEA R100, P3, R101, UR16, 0x2 ;  /* 0x0000001065647c11 */ /* 0x000fc8000f8610ff */
[----:B------:R-:W-:-:S06]  /*1770*/  LEA.HI.X R101, R101, UR17, R102, 0x2, P3 ;  /* 0x0000001165657c11 */ /* 0x000fcc00098f1466 */
[----:B------:R-:W4:Y:S01]  /*1780*/  LDG.E R101, desc[UR10][R100.64] ;  /* 0x0000000a64657981 */ /* 0x000f22000c1e1900 */
[----:B------:R-:W-:-:S05]  /*1790*/  IMAD R102, R0, UR5, RZ ;  /* 0x0000000500667c24 */ /* 0x000fca000f8e02ff */
[----:B------:R-:W-:Y:S01]  /*17a0*/  SHF.R.S32.HI R104, RZ, 0x1f, R102 ;  /* 0x0000001fff687819 */ /* 0x000fe20000011466 */
[----:B------:R-:W0:Y:S01]  /*17b0*/  S2R R123, SR_CTAID.Y ;  /* 0x00000000007b7919 */ /* 0x000e220000002600 */
[----:B----4-:R-:W-:-:S05]  /*17c0*/  IMAD R103, R110, R101, RZ ;  /* 0x000000656e677224 */ /* 0x010fca00078e02ff */
[----:B------:R-:W-:-:S04]  /*17d0*/  LEA R103, R103, R116, 0x5 ;  /* 0x0000007467677211 */ /* 0x000fc800078e28ff */
[----:B------:R-:W-:Y:S01]  /*17e0*/  IADD3 R105, P3, PT, R103, R102, RZ ;  /* 0x0000006667697210 */ /* 0x000fe20007f7e0ff */
[----:B-1----:R-:W-:-:S03]  /*17f0*/  IMAD R102, R115, R120, UR12 ;  /* 0x0000000c73667e24 */ /* 0x002fc6000f8e0278 */
[----:B------:R-:W-:Y:S01]  /*1800*/  LEA.HI.X.SX32 R104, R103, R104, 0x1, P3 ;  /* 0x0000006867687211 */ /* 0x000fe200018f0eff */
[----:B------:R-:W-:Y:S01]  /*1810*/  IMAD.SHL.U32 R103, R102, 0x20, RZ ;  /* 0x0000002066677824 */ /* 0x000fe200078e00ff */
[----:B------:R-:W-:-:S03]  /*1820*/  LEA R100, P3, R105, UR18, 0x2 ;  /* 0x0000001269647c11 */ /* 0x000fc6000f8610ff */
[----:B--2---:R-:W-:Y:S01]  /*1830*/  IMAD.WIDE R118, R103, 0x4, R118 ;  /* 0x0000000467767825 */ /* 0x004fe200078e0276 */
[----:B------:R-:W-:-:S04]  /*1840*/  LEA.HI.X R101, R105, UR19, R104, 0x2, P3 ;  /* 0x0000001369657c11 */ /* 0x000fc800098f1468 */
[----:B------:R-:W2:Y:S04]  /*1850*/  LDG.E.128 R104, desc[UR10][R118.64] ;  /* 0x0000000a76687981 */ /* 0x000ea8000c1e1d00 */
[----:B------:R-:W4:Y:S01]  /*1860*/  LDG.E.128 R100, desc[UR10][R100.64] ;  /* 0x0000000a64647981 */ /* 0x000f22000c1e1d00 */
[----:B0-----:R-:W-:-:S04]  /*1870*/  IMAD R123, R123, R120, UR12 ;  /* 0x0000000c7b7b7e24 */ /* 0x001fc8000f8e0278 */
[----:B------:R-:W-:-:S05]  /*1880*/  IMAD R122, R123, R0, RZ ;  /* 0x000000007b7a7224 */ /* 0x000fca00078e02ff */
[----:B------:R-:W-:-:S04]  /*1890*/  SHF.L.U32 R123, R122, 0x5, RZ ;  /* 0x000000057a7b7819 */ /* 0x000fc800000006ff */
[----:B------:R-:W-:-:S04]  /*18a0*/  IADD3 R116, P3, PT, R116, R123, RZ ;  /* 0x0000007b74747210 */ /* 0x000fc80007f7e0ff */
[----:B------:R-:W-:Y:S01]  /*18b0*/  LEA.HI.X.SX32 R123, R123, RZ, 0x1, P3 ;  /* 0x000000ff7b7b7211 */ /* 0x000fe200018f0eff */
[----:B----4-:R-:W-:Y:S01]  /*18c0*/  FADD.FTZ R121, R36, R100 ;  /* 0x0000006424797221 */ /* 0x010fe20000010000 */
[----:B------:R-:W-:Y:S01]  /*18d0*/  FADD.FTZ R120, R37, R101 ;  /* 0x0000006525787221 */ /* 0x000fe20000010000 */
[----:B------:R-:W-:Y:S02]  /*18e0*/  LEA R100, P3, R116, UR18, 0x2 ;  /* 0x0000001274647c11 */ /* 0x000fe4000f8610ff */
[----:B--2---:R-:W-:Y:S01]  /*18f0*/  FMUL.FTZ R104, R121, R104 ;  /* 0x0000006879687220 */ /* 0x004fe20000410000 */
[----:B------:R-:W-:Y:S01]  /*1900*/  FADD.FTZ R121, R38, R102 ;  /* 0x0000006626797221 */ /* 0x000fe20000010000 */
[----:B------:R-:W-:Y:S01]  /*1910*/  FADD.FTZ R102, R39, R103 ;  /* 0x0000006727667221 */ /* 0x000fe20000010000 */
[----:B------:R-:W-:Y:S01]  /*1920*/  FMUL.FTZ R105, R120, R105 ;  /* 0x0000006978697220 */ /* 0x000fe20000410000 */
[----:B------:R-:W-:Y:S01]  /*1930*/  LEA.HI.X R101, R116, UR19, R123, 0x2, P3 ;  /* 0x0000001374657c11 */ /* 0x000fe200098f147b */
[----:B------:R-:W-:Y:S01]  /*1940*/  FMUL.FTZ R106, R121, R106 ;  /* 0x0000006a796a7220 */ /* 0x000fe20000410000 */
[----:B------:R-:W-:-:S05]  /*1950*/  FMUL.FTZ R107, R102, R107 ;  /* 0x0000006b666b7220 */ /* 0x000fca0000410000 */
[----:B------:R0:W-:Y:S02]  /*1960*/  STG.E.128 desc[UR10][R100.64], R104 ;  /* 0x0000006864007986 */ /* 0x0001e4000c101d0a */
.L_x_728:
[----:B------:R-:W-:Y:S05]  /*1970*/  BSYNC.RECONVERGENT B2 ;  /* 0x0000000000027941 */ /* 0x000fea0003800200 */
.L_x_727:
[----:B------:R-:W-:Y:S01]  /*1980*/  BSSY.RECONVERGENT B2, `(.L_x_729) ;  /* 0x0000044000027945 */ /* 0x000fe20003800200 */
[----:B------:R-:W-:-:S03]  /*1990*/  IMAD.IADD R119, R117, 0x1, R0 ;  /* 0x0000000175777824 */ /* 0x000fc600078e0200 */
[----:B------:R-:W-:Y:S05]  /*19a0*/  @P2 BRA `(.L_x_730) ;  /* 0x0000000400042947 */ /* 0x000fea0003800000 */
[----:B------:R-:W1:Y:S08]  /*19b0*/  S2UR UR6, SR_CTAID.Y ;  /* 0x00000000000679c3 */ /* 0x000e700000002600 */
[----:B------:R-:W2:Y:S01]  /*19c0*/  LDC R116, c[0x0][0x3f8] ;  /* 0x0000fe00ff747b82 */ /* 0x000ea20000000800 */
[----:B------:R-:W-:-:S07]  /*19d0*/  SHF.L.U32 R123, R119, 0x2, RZ ;  /* 0x00000002777b7819 */ /* 0x000fce00000006ff */
[----:B0-----:R-:W0:Y:S01]  /*19e0*/  LDC.64 R100, c[0x0][0x450] ;  /* 0x00011400ff647b82 */ /* 0x001e220000000a00 */
[----:B-1----:R-:W-:-:S05]  /*19f0*/  IMAD R72, R0, UR6, RZ ;  /* 0x0000000600487c24 */ /* 0x002fca000f8e02ff */
[----:B------:R-:W-:-:S04]  /*1a00*/  IADD3 R73, P3, PT, R72, R117, RZ ;  /* 0x0000007548497210 */ /* 0x000fc80007f7e0ff */
[----:B------:R-:W-:Y:S02]  /*1a10*/  LEA.HI.X.SX32 R72, R72, RZ, 0x1, P3 ;  /* 0x000000ff48487211 */ /* 0x000fe400018f0eff */
[----:B------:R-:W-:-:S04]  /*1a20*/  LEA R120, P3, R73, UR16, 0x2 ;  /* 0x0000001049787c11 */ /* 0x000fc8000f8610ff */
[----:B------:R-:W-:-:S05]  /*1a30*/  LEA.HI.X R121, R73, UR17, R72, 0x2, P3 ;  /* 0x0000001149797c11 */ /* 0x000fca00098f1448 */
[----:B------:R-:W4:Y:S01]  /*1a40*/  LDG.E R73, desc[UR10][R120.64] ;  /* 0x0000000a78497981 */ /* 0x000f22000c1e1900 */
[----:B------:R-:W-:Y:S02]  /*1a50*/  IMAD R102, R0, UR5, RZ ;  /* 0x0000000500667c24 */ /* 0x000fe4000f8e02ff */
[----:B--2---:R-:W-:-:S03]  /*1a60*/  IMAD R76, R115, R116, UR12 ;  /* 0x0000000c734c7e24 */ /* 0x004fc6000f8e0274 */
[----:B------:R-:W-:Y:S01]  /*1a70*/  SHF.R.S32.HI R103, RZ, 0x1f, R102 ;  /* 0x0000001fff677819 */ /* 0x000fe20000011466 */
[----:B----4-:R-:W-:-:S04]  /*1a80*/  IMAD R72, R110, R73, RZ ;  /* 0x000000496e487224 */ /* 0x010fc800078e02ff */
[----:B------:R-:W-:-:S05]  /*1a90*/  IMAD R72, R72, 0x20, R123 ;  /* 0x0000002048487824 */ /* 0x000fca00078e027b */
[----:B------:R-:W-:-:S04]  /*1aa0*/  IADD3 R73, P3, PT, R102, R72, RZ ;  /* 0x0000004866497210 */ /* 0x000fc80007f7e0ff */
[----:B------:R-:W-:Y:S02]  /*1ab0*/  LEA.HI.X.SX32 R72, R72, R103, 0x1, P3 ;  /* 0x0000006748487211 */ /* 0x000fe400018f0eff */
[----:B------:R-:W-:-:S04]  /*1ac0*/  LEA R74, P3, R73, UR18, 0x2 ;  /* 0x00000012494a7c11 */ /* 0x000fc8000f8610ff */
[----:B------:R-:W-:Y:S02]  /*1ad0*/  LEA.HI.X R75, R73, UR19, R72, 0x2, P3 ;  /* 0x00000013494b7c11 */ /* 0x000fe400098f1448 */
[----:B------:R-:W-:-:S05]  /*1ae0*/  SHF.L.U32 R73, R76, 0x5, RZ ;  /* 0x000000054c497819 */ /* 0x000fca00000006ff */
[----:B0-----:R-:W-:Y:S02]  /*1af0*/  IMAD.WIDE R100, R73, 0x4, R100 ;  /* 0x0000000449647825 */ /* 0x001fe400078e0264 */
[----:B------:R-:W2:Y:S04]  /*1b00*/  LDG.E.128 R72, desc[UR10][R74.64] ;  /* 0x0000000a4a487981 */ /* 0x000ea8000c1e1d00 */
[----:B------:R-:W4:Y:S01]  /*1b10*/  LDG.E.128 R76, desc[UR10][R100.64+0x10] ;  /* 0x0000100a644c7981 */ /* 0x000f22000c1e1d00 */
[----:B--2---:R-:W-:-:S04]  /*1b20*/  FADD.FTZ R125, R32, R72 ;  /* 0x00000048207d7221 */ /* 0x004fc80000010000 */
[----:B----4-:R-:W-:Y:S01]  /*1b30*/  FMUL.FTZ R72, R125, R76 ;  /* 0x0000004c7d487220 */ /* 0x010fe20000410000 */
[----:B------:R-:W-:Y:S01]  /*1b40*/  FADD.FTZ R76, R33, R73 ;  /* 0x00000049214c7221 */ /* 0x000fe20000010000 */
[----:B------:R-:W0:Y:S03]  /*1b50*/  S2R R125, SR_CTAID.Y ;  /* 0x00000000007d7919 */ /* 0x000e260000002600 */
[----:B------:R-:W-:Y:S01]  /*1b60*/  FMUL.FTZ R73, R76, R77 ;  /* 0x0000004d4c497220 */ /* 0x000fe20000410000 */
[----:B------:R-:W-:Y:S01]  /*1b70*/  FADD.FTZ R77, R34, R74 ;  /* 0x0000004a224d7221 */ /* 0x000fe20000010000 */
[----:B------:R-:W-:-:S03]  /*1b80*/  FADD.FTZ R76, R35, R75 ;  /* 0x0000004b234c7221 */ /* 0x000fc60000010000 */
[----:B------:R-:W-:Y:S01]  /*1b90*/  FMUL.FTZ R74, R77, R78 ;  /* 0x0000004e4d4a7220 */ /* 0x000fe20000410000 */
[----:B------:R-:W-:Y:S01]  /*1ba0*/  FMUL.FTZ R75, R76, R79 ;  /* 0x0000004f4c4b7220 */ /* 0x000fe20000410000 */
[----:B0-----:R-:W-:-:S04]  /*1bb0*/  IMAD R125, R125, R116, UR12 ;  /* 0x0000000c7d7d7e24 */ /* 0x001fc8000f8e0274 */
[----:B------:R-:W-:-:S04]  /*1bc0*/  IMAD R116, R125, R0, RZ ;  /* 0x000000007d747224 */ /* 0x000fc800078e02ff */
[----:B------:R-:W-:-:S05]  /*1bd0*/  IMAD.SHL.U32 R116, R116, 0x20, RZ ;  /* 0x0000002074747824 */ /* 0x000fca00078e00ff */
[----:B------:R-:W-:Y:S02]  /*1be0*/  SHF.R.S32.HI R118, RZ, 0x1f, R116 ;  /* 0x0000001fff767819 */ /* 0x000fe40000011474 */
[----:B------:R-:W-:-:S04]  /*1bf0*/  IADD3 R77, P3, PT, R116, R123, RZ ;  /* 0x0000007b744d7210 */ /* 0x000fc80007f7e0ff */
[----:B------:R-:W-:Y:S02]  /*1c00*/  LEA.HI.X.SX32 R78, R123, R118, 0x1, P3 ;  /* 0x000000767b4e7211 */ /* 0x000fe400018f0eff */
[----:B------:R-:W-:-:S04]  /*1c10*/  LEA R122, P3, R77, UR18, 0x2 ;  /* 0x000000124d7a7c11 */ /* 0x000fc8000f8610ff */
[----:B------:R-:W-:-:S05]  /*1c20*/  LEA.HI.X R123, R77, UR19, R78, 0x2, P3 ;  /* 0x000000134d7b7c11 */ /* 0x000fca00098f144e */
[----:B------:R0:W-:Y:S04]  /*1c30*/  STG.E.128 desc[UR10][R122.64], R72 ;  /* 0x000000487a007986 */ /* 0x0001e8000c101d0a */
        /* <DEDUP_REMOVED lines=8> */
[----:B------:R-:W-:Y:S02]  /*1cc0*/  LEA.HI.X R79, R102, UR19, R103, 0x2, P3 ;  /* 0x00000013664f7c11 */ /* 0x000fe400098f1467 */
[----:B------:R-:W2:Y:S04]  /*1cd0*/  LDG.E.128 R100, desc[UR10][R100.64+0x20] ;  /* 0x0000200a64647981 */ /* 0x000ea8000c1e1d00 */
[----:B------:R-:W0:Y:S01]  /*1ce0*/  LDG.E.128 R76, desc[UR10][R78.64] ;  /* 0x0000000a4e4c7981 */ /* 0x000e22000c1e1d00 */
[----:B------:R-:W-:-:S04]  /*1cf0*/  IADD3 R116, P3, PT, R116, R125, RZ ;  /* 0x0000007d74747210 */ /* 0x000fc80007f7e0ff */
[----:B------:R-:W-:Y:S02]  /*1d00*/  LEA.HI.X.SX32 R125, R125, R118, 0x1, P3 ;  /* 0x000000767d7d7211 */ /* 0x000fe400018f0eff */
[----:B------:R-:W-:Y:S01]  /*1d10*/  LEA R120, P3, R116, UR18, 0x2 ;  /* 0x0000001274787c11 */ /* 0x000fe2000f8610ff */
[----:B0-----:R-:W-:Y:S01]  /*1d20*/  FADD.FTZ R123, R30, R78 ;  /* 0x0000004e1e7b7221 */ /* 0x001fe20000010000 */
[----:B------:R-:W-:Y:S01]  /*1d30*/  FADD.FTZ R121, R28, R76 ;  /* 0x0000004c1c797221 */ /* 0x000fe20000010000 */
[----:B------:R-:W-:Y:S02]  /*1d40*/  FADD.FTZ R118, R29, R77 ;  /* 0x0000004d1d767221 */ /* 0x000fe40000010000 */
[----:B--2---:R-:W-:Y:S01]  /*1d50*/  FMUL.FTZ R78, R123, R102 ;  /* 0x000000667b4e7220 */ /* 0x004fe20000410000 */
[----:B------:R-:W-:Y:S01]  /*1d60*/  FADD.FTZ R102, R31, R79 ;  /* 0x0000004f1f667221 */ /* 0x000fe20000010000 */
[----:B------:R-:W-:Y:S01]  /*1d70*/  FMUL.FTZ R76, R121, R100 ;  /* 0x00000064794c7220 */ /* 0x000fe20000410000 */
[----:B------:R-:W-:Y:S01]  /*1d80*/  FMUL.FTZ R77, R118, R101 ;  /* 0x00000065764d7220 */ /* 0x000fe20000410000 */
[----:B------:R-:W-:Y:S01]  /*1d90*/  LEA.HI.X R121, R116, UR19, R125, 0x2, P3 ;  /* 0x0000001374797c11 */ /* 0x000fe200098f147d */
[----:B------:R-:W-:-:S05]  /*1da0*/  FMUL.FTZ R79, R102, R103 ;  /* 0x00000067664f7220 */ /* 0x000fca0000410000 */
[----:B------:R1:W-:Y:S02]  /*1db0*/  STG.E.128 desc[UR10][R120.64], R76 ;  /* 0x0000004c78007986 */ /* 0x0003e4000c101d0a */
.L_x_730:
[----:B------:R-:W-:Y:S05]  /*1dc0*/  BSYNC.RECONVERGENT B2 ;  /* 0x0000000000027941 */ /* 0x000fea0003800200 */
.L_x_729:
[----:B------:R-:W-:Y:S04]  /*1dd0*/  BSSY.RECONVERGENT B2, `(.L_x_731) ;  /* 0x0000044000027945 */ /* 0x000fe80003800200 */
[----:B------:R-:W-:Y:S05]  /*1de0*/  @P2 BRA `(.L_x_732) ;  /* 0x0000000400082947 */ /* 0x000fea0003800000 */
[----:B------:R-:W2:Y:S01]  /*1df0*/  S2UR UR6, SR_CTAID.Y ;  /* 0x00000000000679c3 */ /* 0x000ea20000002600 */
[----:B------:R-:W-:-:S07]  /*1e00*/  IMAD R123, R0, 0x2, R119 ;  /* 0x00000002007b7824 */ /* 0x000fce00078e0277 */
[----:B------:R-:W4:Y:S08]  /*1e10*/  LDC R116, c[0x0][0x3f8] ;  /* 0x0000fe00ff747b82 */ /* 0x000f300000000800 */
[----:B0-----:R-:W0:Y:S01]  /*1e20*/  LDC.64 R100, c[0x0][0x450] ;  /* 0x00011400ff647b82 */ /* 0x001e220000000a00 */
[----:B--2---:R-:W-:-:S05]  /*1e30*/  IMAD R80, R0, UR6, RZ ;  /* 0x0000000600507c24 */ /* 0x004fca000f8e02ff */
[----:B------:R-:W-:-:S04]  /*1e40*/  IADD3 R81, P3, PT, R80, R117, RZ ;  /* 0x0000007550517210 */ /* 0x000fc80007f7e0ff */
[----:B------:R-:W-:Y:S02]  /*1e50*/  LEA.HI.X.SX32 R80, R80, RZ, 0x1, P3 ;  /* 0x000000ff50507211 */ /* 0x000fe400018f0eff */
[----:B-1----:R-:W-:-:S04]  /*1e60*/  LEA R120, P3, R81, UR16, 0x2 ;  /* 0x0000001051787c11 */ /* 0x002fc8000f8610ff */
[----:B------:R-:W-:-:S05]  /*1e70*/  LEA.HI.X R121, R81, UR17, R80, 0x2, P3 ;  /* 0x0000001151797c11 */ /* 0x000fca00098f1450 */
[----:B------:R-:W2:Y:S01]  /*1e80*/  LDG.E R81, desc[UR10][R120.64] ;  /* 0x0000000a78517981 */ /* 0x000ea2000c1e1900 */
[----:B------:R-:W-:Y:S01]  /*1e90*/  SHF.L.U32 R123, R123, 0x2, RZ ;  /* 0x000000027b7b7819 */ /* 0x000fe200000006ff */
[----:B------:R-:W-:Y:S02]  /*1ea0*/  IMAD R102, R0, UR5, RZ ;  /* 0x0000000500667c24 */ /* 0x000fe4000f8e02ff */
[----:B----4-:R-:W-:-:S03]  /*1eb0*/  IMAD R84, R115, R116, UR12 ;  /* 0x0000000c73547e24 */ /* 0x010fc6000f8e0274 */
[----:B------:R-:W-:Y:S01]  /*1ec0*/  SHF.R.S32.HI R103, RZ, 0x1f, R102 ;  /* 0x0000001fff677819 */ /* 0x000fe20000011466 */
[----:B--2---:R-:W-:-:S04]  /*1ed0*/  IMAD R80, R110, R81, RZ ;  /* 0x000000516e507224 */ /* 0x004fc800078e02ff */
        /* <DEDUP_REMOVED lines=51> */
.L_x_732:
[----:B------:R-:W-:Y:S05]  /*2210*/  BSYNC.RECONVERGENT B2 ;  /* 0x0000000000027941 */ /* 0x000fea0003800200 */
.L_x_731:
[----:B------:R-:W-:Y:S01]  /*2220*/  BSSY.RECONVERGENT B2, `(.L_x_733) ;  /* 0x000002c000027945 */ /* 0x000fe20003800200 */
[----:B------:R-:W-:-:S03]  /*2230*/  IMAD R119, R0, 0x4, R119 ;  /* 0x0000000400777824 */ /* 0x000fc600078e0277 */
[----:B------:R-:W-:Y:S05]  /*2240*/  @P2 BRA `(.L_x_734) ;  /* 0x0000000000a42947 */ /* 0x000fea0003800000 */
[----:B------:R-:W4:Y:S08]  /*2250*/  S2UR UR6, SR_CTAID.Y ;  /* 0x00000000000679c3 */ /* 0x000f300000002600 */
[----:B------:R-:W3:Y:S01]  /*2260*/  LDC R116, c[0x0][0x3f8] ;  /* 0x0000fe00ff747b82 */ /* 0x000ee20000000800 */
[----:B------:R-:W-:-:S07]  /*2270*/  SHF.L.U32 R118, R119, 0x2, RZ ;  /* 0x0000000277767819 */ /* 0x000fce00000006ff */
[----:B0-----:R-:W0:Y:S01]  /*2280*/  LDC.64 R100, c[0x0][0x450] ;  /* 0x00011400ff647b82 */ /* 0x001e220000000a00 */
[----:B----4-:R-:W-:-:S05]  /*2290*/  IMAD R88, R0, UR6, RZ ;  /* 0x0000000600587c24 */ /* 0x010fca000f8e02ff */
[----:B------:R-:W-:-:S04]  /*22a0*/  IADD3 R89, P3, PT, R88, R117, RZ ;  /* 0x0000007558597210 */ /* 0x000fc80007f7e0ff */
[----:B------:R-:W-:Y:S02]  /*22b0*/  LEA.HI.X.SX32 R90, R88, RZ, 0x1, P3 ;  /* 0x000000ff585a7211 */ /* 0x000fe400018f0eff */
[----:B------:R-:W-:-:S04]  /*22c0*/  LEA R88, P3, R89, UR16, 0x2 ;  /* 0x0000001059587c11 */ /* 0x000fc8000f8610ff */
[----:B------:R-:W-:-:S06]  /*22d0*/  LEA.HI.X R89, R89, UR17, R90, 0x2, P3 ;  /* 0x0000001159597c11 */ /* 0x000fcc00098f145a */
[----:B------:R-:W4:Y:S01]  /*22e0*/  LDG.E R89, desc[UR10][R88.64] ;  /* 0x0000000a58597981 */ /* 0x000f22000c1e1900 */
[----:B------:R-:W-:Y:S01]  /*22f0*/  IMAD R102, R0, UR5, RZ ;  /* 0x0000000500667c24 */ /* 0x000fe2000f8e02ff */
[----:B-12---:R-:W1:Y:S01]  /*2300*/  S2R R121, SR_CTAID.Y ;  /* 0x0000000000797919 */ /* 0x006e620000002600 */
[----:B----4-:R-:W-:-:S04]  /*2310*/  IMAD R91, R110, R89, RZ ;  /* 0x000000596e5b7224 */ /* 0x010fc800078e02ff */
[----:B------:R-:W-:-:S05]  /*2320*/  IMAD R91, R91, 0x20, R118 ;  /* 0x000000205b5b7824 */ /* 0x000fca00078e0276 */
[----:B------:R-:W-:Y:S02]  /*2330*/  SHF.R.S32.HI R90, RZ, 0x1f, R91 ;  /* 0x0000001fff5a7819 */ /* 0x000fe4000001145b */
[----:B------:R-:W-:-:S04]  /*2340*/  IADD3 R91, P3, PT, R102, R91, RZ ;  /* 0x0000005b665b7210 */ /* 0x000fc80007f7e0ff */
[----:B------:R-:W-:Y:S01]  /*2350*/  LEA.HI.X.SX32 R90, R102, R90, 0x1, P3 ;  /* 0x0000005a665a7211 */ /* 0x000fe200018f0eff */
[----:B---3--:R-:W-:Y:S01]  /*2360*/  IMAD R102, R115, R116, UR12 ;  /* 0x0000000c73667e24 */ /* 0x008fe2000f8e0274 */
[----:B------:R-:W-:-:S04]  /*2370*/  LEA R88, P3, R91, UR18, 0x2 ;  /* 0x000000125b587c11 */ /* 0x000fc8000f8610ff */
[----:B------:R-:W-:Y:S02]  /*2380*/  LEA.HI.X R89, R91, UR19, R90, 0x2, P3 ;  /* 0x000000135b597c11 */ /* 0x000fe400098f145a */
[----:B------:R-:W-:-:S05]  /*2390*/  SHF.L.U32 R91, R102, 0x5, RZ ;  /* 0x00000005665b7819 */ /* 0x000fca00000006ff */
[----:B0-----:R-:W-:Y:S02]  /*23a0*/  IMAD.WIDE R100, R91, 0x4, R100 ;  /* 0x000000045b647825 */ /* 0x001fe400078e0264 */
[----:B------:R-:W2:Y:S04]  /*23b0*/  LDG.E.128 R88, desc[UR10][R88.64] ;  /* 0x0000000a58587981 */ /* 0x000ea8000c1e1d00 */
[----:B------:R-:W3:Y:S01]  /*23c0*/  LDG.E.128 R100, desc[UR10][R100.64+0x50] ;  /* 0x0000500a64647981 */ /* 0x000ee2000c1e1d00 */
[----:B-1----:R-:W-:Y:S01]  /*23d0*/  IMAD R121, R121, R116, UR12 ;  /* 0x0000000c79797e24 */ /* 0x002fe2000f8e0274 */
[----:B------:R-:W-:-:S03]  /*23e0*/  SHF.R.S32.HI R116, RZ, 0x1f, R118 ;  /* 0x0000001fff747819 */ /* 0x000fc60000011476 */
[----:B------:R-:W-:-:S04]  /*23f0*/  IMAD R121, R121, R0, RZ ;  /* 0x0000000079797224 */ /* 0x000fc800078e02ff */
[----:B------:R-:W-:-:S05]  /*2400*/  IMAD.SHL.U32 R123, R121, 0x20, RZ ;  /* 0x00000020797b7824 */ /* 0x000fca00078e00ff */
[----:B------:R-:W-:-:S04]  /*2410*/  IADD3 R121, P3, PT, R123, R118, RZ ;  /* 0x000000767b797210 */ /* 0x000fc80007f7e0ff */
[----:B------:R-:W-:Y:S01]  /*2420*/  LEA.HI.X.SX32 R116, R123, R116, 0x1, P3 ;  /* 0x000000747b747211 */ /* 0x000fe200018f0eff */
[----:B--2---:R-:W-:Y:S01]  /*2430*/  FADD.FTZ R123, R16, R88 ;  /* 0x00000058107b7221 */ /* 0x004fe20000010000 */
[----:B------:R-:W-:Y:S01]  /*2440*/  FADD.FTZ R125, R18, R90 ;  /* 0x0000005a127d7221 */ /* 0x000fe20000010000 */
[----:B------:R-:W-:Y:S02]  /*2450*/  FADD.FTZ R118, R17, R89 ;  /* 0x0000005911767221 */ /* 0x000fe40000010000 */
[----:B---3--:R-:W-:Y:S01]  /*2460*/  FMUL.FTZ R88, R123, R100 ;  /* 0x000000647b587220 */ /* 0x008fe20000410000 */
[----:B------:R-:W-:Y:S01]  /*2470*/  FMUL.FTZ R90, R125, R102 ;  /* 0x000000667d5a7220 */ /* 0x000fe20000410000 */
[----:B------:R-:W-:Y:S01]  /*2480*/  FADD.FTZ R102, R19, R91 ;  /* 0x0000005b13667221 */ /* 0x000fe20000010000 */
[C---:B------:R-:W-:Y:S01]  /*2490*/  LEA R100, P3, R121.reuse, UR18, 0x2 ;  /* 0x0000001279647c11 */ /* 0x040fe2000f8610ff */
[----:B------:R-:W-:Y:S02]  /*24a0*/  FMUL.FTZ R89, R118, R101 ;  /* 0x0000006576597220 */ /* 0x000fe40000410000 */
[----:B------:R-:W-:Y:S01]  /*24b0*/  FMUL.FTZ R91, R102, R103 ;  /* 0x00000067665b7220 */ /* 0x000fe20000410000 */
[----:B------:R-:W-:-:S05]  /*24c0*/  LEA.HI.X R101, R121, UR19, R116, 0x2, P3 ;  /* 0x0000001379657c11 */ /* 0x000fca00098f1474 */
[----:B------:R4:W-:Y:S04]  /*24d0*/  STG.E.128 desc[UR10][R100.64], R88 ;  /* 0x0000005864007986 */ /* 0x0009e8000c101d0a */
.L_x_734:
[----:B------:R-:W-:Y:S05]  /*24e0*/  BSYNC.RECONVERGENT B2 ;  /* 0x0000000000027941 */ /* 0x000fea0003800200 */
.L_x_733:
[----:B------:R-:W-:Y:S01]  /*24f0*/  BSSY.RECONVERGENT B2, `(.L_x_735) ;  /* 0x000002c000027945 */ /* 0x000fe20003800200 */
[----:B------:R-:W-:-:S03]  /*2500*/  IADD3 R119, PT, PT, R119, R0, RZ ;  /* 0x0000000077777210 */ /* 0x000fc60007ffe0ff */
[----:B------:R-:W-:Y:S05]  /*2510*/  @P2 BRA `(.L_x_736) ;  /* 0x0000000000a42947 */ /* 0x000fea0003800000 */
[----:B------:R-:W1:Y:S08]  /*2520*/  S2UR UR6, SR_CTAID.Y ;  /* 0x00000000000679c3 */ /* 0x000e700000002600 */
[----:B------:R-:W3:Y:S01]  /*2530*/  LDC R116, c[0x0][0x3f8] ;  /* 0x0000fe00ff747b82 */ /* 0x000ee20000000800 */
[----:B------:R-:W-:-:S07]  /*2540*/  IMAD.SHL.U32 R118, R119, 0x4, RZ ;  /* 0x0000000477767824 */ /* 0x000fce00078e00ff */
[----:B0---4-:R-:W0:Y:S01]  /*2550*/  LDC.64 R100, c[0x0][0x450] ;  /* 0x00011400ff647b82 */ /* 0x011e220000000a00 */
[----:B-1----:R-:W-:-:S05]  /*2560*/  IMAD R92, R0, UR6, RZ ;  /* 0x00000006005c7c24 */ /* 0x002fca000f8e02ff */
[----:B------:R-:W-:-:S04]  /*2570*/  IADD3 R93, P3, PT, R92, R117, RZ ;  /* 0x000000755c5d7210 */ /* 0x000fc80007f7e0ff */
[----:B------:R-:W-:Y:S02]  /*2580*/  LEA.HI.X.SX32 R94, R92, RZ, 0x1, P3 ;  /* 0x000000ff5c5e7211 */ /* 0x000fe400018f0eff */
[----:B------:R-:W-:-:S04]  /*2590*/  LEA R92, P3, R93, UR16, 0x2 ;  /* 0x000000105d5c7c11 */ /* 0x000fc8000f8610ff */
[----:B------:R-:W-:-:S06]  /*25a0*/  LEA.HI.X R93, R93, UR17, R94, 0x2, P3 ;  /* 0x000000115d5d7c11 */ /* 0x000fcc00098f145e */
[----:B------:R-:W4:Y:S01]  /*25b0*/  LDG.E R93, desc[UR10][R92.64] ;  /* 0x0000000a5c5d7981 */ /* 0x000f22000c1e1900 */
[----:B------:R-:W-:Y:S01]  /*25c0*/  IMAD R102, R0, UR5, RZ ;  /* 0x0000000500667c24 */ /* 0x000fe2000f8e02ff */
[----:B--2---:R-:W1:Y:S01]  /*25d0*/  S2R R121, SR_CTAID.Y ;  /* 0x0000000000797919 */ /* 0x004e620000002600 */
[----:B----4-:R-:W-:-:S05]  /*25e0*/  IMAD R95, R110, R93, RZ ;  /* 0x0000005d6e5f7224 */ /* 0x010fca00078e02ff */
[----:B------:R-:W-:-:S04]  /*25f0*/  LEA R95, R95, R118, 0x5 ;  /* 0x000000765f5f7211 */ /* 0x000fc800078e28ff */
[----:B------:R-:W-:Y:S02]  /*2600*/  SHF.R.S32.HI R94, RZ, 0x1f, R95 ;  /* 0x0000001fff5e7819 */ /* 0x000fe4000001145f */
[----:B------:R-:W-:-:S04]  /*2610*/  IADD3 R95, P3, PT, R102, R95, RZ ;  /* 0x0000005f665f7210 */ /* 0x000fc80007f7e0ff */
[----:B------:R-:W-:Y:S01]  /*2620*/  LEA.HI.X.SX32 R94, R102, R94, 0x1, P3 ;  /* 0x0000005e665e7211 */ /* 0x000fe200018f0eff */
[----:B---3--:R-:W-:Y:S01]  /*2630*/  IMAD R102, R115, R116, UR12 ;  /* 0x0000000c73667e24 */ /* 0x008fe2000f8e0274 */
[----:B------:R-:W-:-:S04]  /*2640*/  LEA R92, P3, R95, UR18, 0x2 ;  /* 0x000000125f5c7c11 */ /* 0x000fc8000f8610ff */
[----:B------:R-:W-:Y:S01]  /*2650*/  LEA.HI.X R93, R95, UR19, R94, 0x2, P3 ;  /* 0x000000135f5d7c11 */ /* 0x000fe200098f145e */
[----:B------:R-:W-:-:S04]  /*2660*/  IMAD.SHL.U32 R95, R102, 0x20, RZ ;  /* 0x00000020665f7824 */ /* 0x000fc800078e00ff */
[----:B0-----:R-:W-:Y:S02]  /*2670*/  IMAD.WIDE R100, R95, 0x4, R100 ;  /* 0x000000045f647825 */ /* 0x001fe400078e0264 */
[----:B------:R-:W2:Y:S04]  /*2680*/  LDG.E.128 R92, desc[UR10][R92.64] ;  /* 0x0000000a5c5c7981 */ /* 0x000ea8000c1e1d00 */
[----:B------:R-:W3:Y:S01]  /*2690*/  LDG.E.128 R100, desc[UR10][R100.64+0x60] ;  /* 0x0000600a64647981 */ /* 0x000ee2000c1e1d00 */
[----:B-1----:R-:W-:Y:S01]  /*26a0*/  IMAD R121, R121, R116, UR12 ;  /* 0x0000000c79797e24 */ /* 0x002fe2000f8e0274 */
[----:B------:R-:W-:-:S03]  /*26b0*/  SHF.R.S32.HI R116, RZ, 0x1f, R118 ;  /* 0x0000001fff747819 */ /* 0x000fc60000011476 */
[----:B------:R-:W-:-:S05]  /*26c0*/  IMAD R121, R121, R0, RZ ;  /* 0x0000000079797224 */ /* 0x000fca00078e02ff */
[----:B------:R-:W-:-:S04]  /*26d0*/  SHF.L.U32 R123, R121, 0x5, RZ ;  /* 0x00000005797b7819 */ /* 0x000fc800000006ff */
        /* <DEDUP_REMOVED lines=13> */
.L_x_736:
[----:B------:R-:W-:Y:S05]  /*27b0*/  BSYNC.RECONVERGENT B2 ;  /* 0x0000000000027941 */ /* 0x000fea0003800200 */
.L_x_735:
[----:B------:R-:W-:Y:S05]  /*27c0*/  @P2 BRA `(.L_x_737) ;  /* 0x0000001800c82947 */ /* 0x000fea0003800000 */
[----:B------:R-:W1:Y:S08]  /*27d0*/  S2UR UR6, SR_CTAID.Y ;  /* 0x00000000000679c3 */ /* 0x000e700000002600 */
[----:B------:R-:W2:Y:S08]  /*27e0*/  LDC R116, c[0x0][0x3f8] ;  /* 0x0000fe00ff747b82 */ /* 0x000eb00000000800 */
[----:B0---4-:R-:W0:Y:S01]  /*27f0*/  LDC.64 R100, c[0x0][0x450] ;  /* 0x00011400ff647b82 */ /* 0x011e220000000a00 */
[----:B-1----:R-:W-:-:S05]  /*2800*/  IMAD R96, R0, UR6, RZ ;  /* 0x0000000600607c24 */ /* 0x002fca000f8e02ff */
[----:B------:R-:W-:-:S04]  /*2810*/  IADD3 R117, P3, PT, R96, R117, RZ ;  /* 0x0000007560757210 */ /* 0x000fc80007f7e0ff */
[----:B------:R-:W-:Y:S02]  /*2820*/  LEA.HI.X.SX32 R98, R96, RZ, 0x1, P3 ;  /* 0x000000ff60627211 */ /* 0x000fe400018f0eff */
[----:B------:R-:W-:-:S04]  /*2830*/  LEA R96, P3, R117, UR16, 0x2 ;  /* 0x0000001075607c11 */ /* 0x000fc8000f8610ff */
[----:B------:R-:W-:-:S06]  /*2840*/  LEA.HI.X R97, R117, UR17, R98, 0x2, P3 ;  /* 0x0000001175617c11 */ /* 0x000fcc00098f1462 */
[----:B------:R-:W4:Y:S01]  /*2850*/  LDG.E R97, desc[UR10][R96.64] ;  /* 0x0000000a60617981 */ /* 0x000f22000c1e1900 */
[----:B------:R-:W-:Y:S02]  /*2860*/  IMAD.IADD R117, R119, 0x1, R0 ;  /* 0x0000000177757824 */ /* 0x000fe400078e0200 */
[----:B------:R-:W-:-:S03]  /*2870*/  IMAD R102, R0, UR5, RZ ;  /* 0x0000000500667c24 */ /* 0x000fc6000f8e02ff */
[----:B------:R-:W-:Y:S01]  /*2880*/  SHF.L.U32 R117, R117, 0x2, RZ ;  /* 0x0000000275757819 */ /* 0x000fe200000006ff */
[----:B------:R-:W1:Y:S01]  /*2890*/  S2R R119, SR_CTAID.Y ;  /* 0x0000000000777919 */ /* 0x000e620000002600 */
[----:B----4-:R-:W-:-:S04]  /*28a0*/  IMAD R98, R110, R97, RZ ;  /* 0x000000616e627224 */ /* 0x010fc800078e02ff */
[----:B------:R-:W-:-:S05]  /*28b0*/  IMAD R98, R98, 0x20, R117 ;  /* 0x0000002062627824 */ /* 0x000fca00078e0275 */
[----:B------:R-:W-:Y:S02]  /*28c0*/  SHF.R.S32.HI R99, RZ, 0x1f, R98 ;  /* 0x0000001fff637819 */ /* 0x000fe40000011462 */
[----:B------:R-:W-:-:S04]  /*28d0*/  IADD3 R98, P3, PT, R102, R98, RZ ;  /* 0x0000006266627210 */ /* 0x000fc80007f7e0ff */
[----:B------:R-:W-:Y:S01]  /*28e0*/  LEA.HI.X.SX32 R99, R102, R99, 0x1, P3 ;  /* 0x0000006366637211 */ /* 0x000fe200018f0eff */
[----:B--2---:R-:W-:Y:S01]  /*28f0*/  IMAD R102, R115, R116, UR12 ;  /* 0x0000000c73667e24 */ /* 0x004fe2000f8e0274 */
[----:B------:R-:W-:-:S04]  /*2900*/  LEA R96, P3, R98, UR18, 0x2 ;  /* 0x0000001262607c11 */ /* 0x000fc8000f8610ff */
[----:B------:R-:W-:Y:S02]  /*2910*/  LEA.HI.X R97, R98, UR19, R99, 0x2, P3 ;  /* 0x0000001362617c11 */ /* 0x000fe400098f1463 */
[----:B------:R-:W-:-:S05]  /*2920*/  SHF.L.U32 R99, R102, 0x5, RZ ;  /* 0x0000000566637819 */ /* 0x000fca00000006ff */
[----:B0-----:R-:W-:Y:S02]  /*2930*/  IMAD.WIDE R100, R99, 0x4, R100 ;  /* 0x0000000463647825 */ /* 0x001fe400078e0264 */
[----:B------:R-:W3:Y:S04]  /*2940*/  LDG.E.128 R96, desc[UR10][R96.64] ;  /* 0x0000000a60607981 */ /* 0x000ee8000c1e1d00 */
[----:B------:R-:W2:Y:S01]  /*2950*/  LDG.E.128 R100, desc[UR10][R100.64+0x70] ;  /* 0x0000700a64647981 */ /* 0x000ea2000c1e1d00 */
[----:B-1----:R-:W-:Y:S01]  /*2960*/  IMAD R119, R119, R116, UR12 ;  /* 0x0000000c77777e24 */ /* 0x002fe2000f8e0274 */
[----:B------:R-:W-:-:S03]  /*2970*/  SHF.R.S32.HI R116, RZ, 0x1f, R117 ;  /* 0x0000001fff747819 */ /* 0x000fc60000011475 */
[----:B------:R-:W-:-:S04]  /*2980*/  IMAD R119, R119, R0, RZ ;  /* 0x0000000077777224 */ /* 0x000fc800078e02ff */
[----:B------:R-:W-:-:S05]  /*2990*/  IMAD.SHL.U32 R119, R119, 0x20, RZ ;  /* 0x0000002077777824 */ /* 0x000fca00078e00ff */
[----:B------:R-:W-:-:S04]  /*29a0*/  IADD3 R117, P3, PT, R119, R117, RZ ;  /* 0x0000007577757210 */ /* 0x000fc80007f7e0ff */
[----:B------:R-:W-:Y:S01]  /*29b0*/  LEA.HI.X.SX32 R116, R119, R116, 0x1, P3 ;  /* 0x0000007477747211 */ /* 0x000fe200018f0eff */
[----:B---3--:R-:W-:Y:S01]  /*29c0*/  FADD.FTZ R119, R8, R96 ;  /* 0x0000006008777221 */ /* 0x008fe20000010000 */
[----:B------:R-:W-:Y:S01]  /*29d0*/  FADD.FTZ R121, R10, R98 ;  /* 0x000000620a797221 */ /* 0x000fe20000010000 */
[----:B------:R-:W-:Y:S02]  /*29e0*/  FADD.FTZ R118, R9, R97 ;  /* 0x0000006109767221 */ /* 0x000fe40000010000 */
[----:B--2---:R-:W-:Y:S01]  /*29f0*/  FMUL.FTZ R96, R119, R100 ;  /* 0x0000006477607220 */ /* 0x004fe20000410000 */
[----:B------:R-:W-:Y:S01]  /*2a00*/  FMUL.FTZ R98, R121, R102 ;  /* 0x0000006679627220 */ /* 0x000fe20000410000 */
[----:B------:R-:W-:Y:S01]  /*2a10*/  FADD.FTZ R102, R11, R99 ;  /* 0x000000630b667221 */ /* 0x000fe20000010000 */
[C---:B------:R-:W-:Y:S01]  /*2a20*/  LEA R100, P3, R117.reuse, UR18, 0x2 ;  /* 0x0000001275647c11 */ /* 0x040fe2000f8610ff */
[----:B------:R-:W-:Y:S02]  /*2a30*/  FMUL.FTZ R97, R118, R101 ;  /* 0x0000006576617220 */ /* 0x000fe40000410000 */
[----:B------:R-:W-:Y:S01]  /*2a40*/  FMUL.FTZ R99, R102, R103 ;  /* 0x0000006766637220 */ /* 0x000fe20000410000 */
[----:B------:R-:W-:-:S05]  /*2a50*/  LEA.HI.X R101, R117, UR19, R116, 0x2, P3 ;  /* 0x0000001375657c11 */ /* 0x000fca00098f1474 */
[----:B------:R0:W-:Y:S01]  /*2a60*/  STG.E.128 desc[UR10][R100.64], R96 ;  /* 0x0000006064007986 */ /* 0x0001e2000c101d0a */
[----:B------:R-:W-:Y:S05]  /*2a70*/  BRA `(.L_x_737) ;  /* 0x00000018001c7947 */ /* 0x000fea0003800000 */
.L_x_726:
[----:B------:R-:W-:Y:S01]  /*2a80*/  ISETP.GE.AND P2, PT, R4, UR9, PT ;  /* 0x0000000904007c0c */ /* 0x000fe2000bf46270 */
[----:B------:R-:W-:Y:S01]  /*2a90*/  BSSY.RECONVERGENT B2, `(.L_x_738) ;  /* 0x0000022000027945 */ /* 0x000fe20003800200 */
[----:B------:R-:W-:-:S11]  /*2aa0*/  IADD3 R101, PT, PT, R117, R0, RZ ;  /* 0x0000000075657210 */ /* 0x000fd60007ffe0ff */
[----:B------:R-:W-:Y:S05]  /*2ab0*/  @P2 BRA `(.L_x_739) ;  /* 0x00000000007c2947 */ /* 0x000fea0003800000 */
[----:B------:R-:W0:Y:S02]  /*2ac0*/  S2UR UR6, SR_CTAID.Y ;  /* 0x00000000000679c3 */ /* 0x000e240000002600 */
[----:B0-----:R-:W-:-:S05]  /*2ad0*/  IMAD R100, R0, UR6, RZ ;  /* 0x0000000600647c24 */ /* 0x001fca000f8e02ff */
[----:B------:R-:W-:-:S04]  /*2ae0*/  IADD3 R103, P3, PT, R100, R117, RZ ;  /* 0x0000007564677210 */ /* 0x000fc80007f7e0ff */
[----:B------:R-:W-:Y:S02]  /*2af0*/  LEA.HI.X.SX32 R100, R100, RZ, 0x1, P3 ;  /* 0x000000ff64647211 */ /* 0x000fe400018f0eff */
[----:B------:R-:W-:-:S04]  /*2b00*/  LEA R102, P3, R103, UR16, 0x2 ;  /* 0x0000001067667c11 */ /* 0x000fc8000f8610ff */
[----:B------:R-:W-:-:S06]  /*2b10*/  LEA.HI.X R103, R103, UR17, R100, 0x2, P3 ;  /* 0x0000001167677c11 */ /* 0x000fcc00098f1464 */
[----:B------:R0:W2:Y:S01]  /*2b20*/  LDG.E R103, desc[UR10][R102.64] ;  /* 0x0000000a66677981 */ /* 0x0000a2000c1e1900 */
[----:B------:R-:W-:Y:S02]  /*2b30*/  IMAD.SHL.U32 R100, R117, 0x4, RZ ;  /* 0x0000000475647824 */ /* 0x000fe400078e00ff */
[----:B------:R-:W-:Y:S01]  /*2b40*/  IMAD R106, R0, UR5, RZ ;  /* 0x00000005006a7c24 */ /* 0x000fe2000f8e02ff */
[----:B0-----:R-:W0:Y:S01]  /*2b50*/  LDC R102, c[0x0][0x3f8] ;  /* 0x0000fe00ff667b82 */ /* 0x001e220000000800 */
[----:B--2---:R-:W-:-:S05]  /*2b60*/  IMAD R105, R110, R103, RZ ;  /* 0x000000676e697224 */ /* 0x004fca00078e02ff */
[----:B------:R-:W-:-:S04]  /*2b70*/  LEA R105, R105, R100, 0x5 ;  /* 0x0000006469697211 */ /* 0x000fc800078e28ff */
[----:B------:R-:W-:Y:S02]  /*2b80*/  SHF.R.S32.HI R104, RZ, 0x1f, R105 ;  /* 0x0000001fff687819 */ /* 0x000fe40000011469 */
[----:B------:R-:W-:-:S04]  /*2b90*/  IADD3 R105, P3, PT, R106, R105, RZ ;  /* 0x000000696a697210 */ /* 0x000fc80007f7e0ff */
[----:B------:R-:W-:Y:S02]  /*2ba0*/  LEA.HI.X.SX32 R104, R106, R104, 0x1, P3 ;  /* 0x000000686a687211 */ /* 0x000fe400018f0eff */
[----:B------:R-:W-:-:S04]  /*2bb0*/  LEA R106, P3, R105, UR18, 0x2 ;  /* 0x00000012696a7c11 */ /* 0x000fc8000f8610ff */
[----:B------:R-:W-:-:S06]  /*2bc0*/  LEA.HI.X R107, R105, UR19, R104, 0x2, P3 ;  /* 0x00000013696b7c11 */ /* 0x000fcc00098f1468 */
[----:B------:R-:W2:Y:S01]  /*2bd0*/  LDG.E.128 R104, desc[UR10][R106.64] ;  /* 0x0000000a6a687981 */ /* 0x000ea2000c1e1d00 */
[----:B------:R-:W0:Y:S02]  /*2be0*/  S2R R103, SR_CTAID.Y ;  /* 0x0000000000677919 */ /* 0x000e240000002600 */
[----:B0-----:R-:W-:-:S04]  /*2bf0*/  IMAD R103, R103, R102, UR12 ;  /* 0x0000000c67677e24 */ /* 0x001fc8000f8e0266 */
[----:B------:R-:W-:-:S04]  /*2c00*/  IMAD R103, R103, R0, RZ ;  /* 0x0000000067677224 */ /* 0x000fc800078e02ff */
[----:B------:R-:W-:-:S05]  /*2c10*/  IMAD.SHL.U32 R103, R103, 0x20, RZ ;  /* 0x0000002067677824 */ /* 0x000fca00078e00ff */
[----:B------:R-:W-:-:S04]  /*2c20*/  IADD3 R100, P3, PT, R100, R103, RZ ;  /* 0x0000006764647210 */ /* 0x000fc80007f7e0ff */
[----:B------:R-:W-:Y:S02]  /*2c30*/  LEA.HI.X.SX32 R103, R103, RZ, 0x1, P3 ;  /* 0x000000ff67677211 */ /* 0x000fe400018f0eff */
[----:B------:R-:W-:-:S04]  /*2c40*/  LEA R102, P3, R100, UR18, 0x2 ;  /* 0x0000001264667c11 */ /* 0x000fc8000f8610ff */
[----:B------:R-:W-:Y:S01]  /*2c50*/  LEA.HI.X R103, R100, UR19, R103, 0x2, P3 ;  /* 0x0000001364677c11 */ /* 0x000fe200098f1467 */
[----:B--2---:R-:W-:Y:S01]  /*2c60*/  FADD.FTZ R104, R36, R104 ;  /* 0x0000006824687221 */ /* 0x004fe20000010000 */
[----:B------:R-:W-:Y:S01]  /*2c70*/  FADD.FTZ R105, R37, R105 ;  /* 0x0000006925697221 */ /* 0x000fe20000010000 */
[----:B------:R-:W-:Y:S01]  /*2c80*/  FADD.FTZ R106, R38, R106 ;  /* 0x0000006a266a7221 */ /* 0x000fe20000010000 */
[----:B------:R-:W-:-:S05]  /*2c90*/  FADD.FTZ R107, R39, R107 ;  /* 0x0000006b276b7221 */ /* 0x000fca0000010000 */
[----:B------:R0:W-:Y:S02]  /*2ca0*/  STG.E.128 desc[UR10][R102.64], R104 ;  /* 0x0000006866007986 */ /* 0x0001e4000c101d0a */
.L_x_739:
[----:B------:R-:W-:Y:S05]  /*2cb0*/  BSYNC.RECONVERGENT B2 ;  /* 0x0000000000027941 */ /* 0x000fea0003800200 */
.L_x_738:
[----:B------:R-:W-:Y:S04]  /*2cc0*/  BSSY.RECONVERGENT B2, `(.L_x_740) ;  /* 0x0000035000027945 */ /* 0x000fe80003800200 */
[----:B------:R-:W-:Y:S05]  /*2cd0*/  @P2 BRA `(.L_x_741) ;  /* 0x0000000000cc2947 */ /* 0x000fea0003800000 */
[----:B------:R-:W1:Y:S01]  /*2ce0*/  S2UR UR6, SR_CTAID.Y ;  /* 0x00000000000679c3 */ /* 0x000e620000002600 */
[----:B------:R-:W-:Y:S01]  /*2cf0*/  SHF.L.U32 R79, R101, 0x2, RZ ;  /* 0x00000002654f7819 */ /* 0x000fe200000006ff */
[C---:B------:R-:W-:Y:S01]  /*2d00*/  IMAD R76, R0.reuse, UR5, RZ ;  /* 0x00000005004c7c24 */ /* 0x040fe2000f8e02ff */
[----:B------:R-:W2:Y:S05]  /*2d10*/  S2R R119, SR_CTAID.Y ;  /* 0x0000000000777919 */ /* 0x000eaa0000002600 */
[----:B------:R-:W2:Y:S01]  /*2d20*/  LDC R78, c[0x0][0x3f8] ;  /* 0x0000fe00ff4e7b82 */ /* 0x000ea20000000800 */
[----:B-1----:R-:W-:-:S05]  /*2d30*/  IMAD R72, R0, UR6, RZ ;  /* 0x0000000600487c24 */ /* 0x002fca000f8e02ff */
[----:B------:R-:W-:-:S04]  /*2d40*/  IADD3 R73, P3, PT, R72, R117, RZ ;  /* 0x0000007548497210 */ /* 0x000fc80007f7e0ff */
[----:B------:R-:W-:Y:S02]  /*2d50*/  LEA.HI.X.SX32 R72, R72, RZ, 0x1, P3 ;  /* 0x000000ff48487211 */ /* 0x000fe400018f0eff */
[----:B0-----:R-:W-:-:S04]  /*2d60*/  LEA R102, P3, R73, UR16, 0x2 ;  /* 0x0000001049667c11 */ /* 0x001fc8000f8610ff */
[----:B------:R-:W-:-:S05]  /*2d70*/  LEA.HI.X R103, R73, UR17, R72, 0x2, P3 ;  /* 0x0000001149677c11 */ /* 0x000fca00098f1448 */
[----:B------:R-:W4:Y:S01]  /*2d80*/  LDG.E R73, desc[UR10][R102.64] ;  /* 0x0000000a66497981 */ /* 0x000f22000c1e1900 */
[----:B------:R-:W-:Y:S01]  /*2d90*/  SHF.R.S32.HI R77, RZ, 0x1f, R76 ;  /* 0x0000001fff4d7819 */ /* 0x000fe2000001144c */
[----:B----4-:R-:W-:-:S04]  /*2da0*/  IMAD R72, R110, R73, RZ ;  /* 0x000000496e487224 */ /* 0x010fc800078e02ff */
[----:B------:R-:W-:-:S05]  /*2db0*/  IMAD R72, R72, 0x20, R79 ;  /* 0x0000002048487824 */ /* 0x000fca00078e024f */
[----:B------:R-:W-:-:S04]  /*2dc0*/  IADD3 R73, P3, PT, R76, R72, RZ ;  /* 0x000000484c497210 */ /* 0x000fc80007f7e0ff */
[----:B------:R-:W-:Y:S02]  /*2dd0*/  LEA.HI.X.SX32 R74, R72, R77, 0x1, P3 ;  /* 0x0000004d484a7211 */ /* 0x000fe400018f0eff */
[----:B------:R-:W-:-:S04]  /*2de0*/  LEA R72, P3, R73, UR18, 0x2 ;  /* 0x0000001249487c11 */ /* 0x000fc8000f8610ff */
[----:B------:R-:W-:-:S06]  /*2df0*/  LEA.HI.X R73, R73, UR19, R74, 0x2, P3 ;  /* 0x0000001349497c11 */ /* 0x000fcc00098f144a */
[----:B------:R-:W4:Y:S01]  /*2e00*/  LDG.E.128 R72, desc[UR10][R72.64] ;  /* 0x0000000a48487981 */ /* 0x000f22000c1e1d00 */
[----:B--2---:R-:W-:-:S04]  /*2e10*/  IMAD R119, R119, R78, UR12 ;  /* 0x0000000c77777e24 */ /* 0x004fc8000f8e024e */
[----:B------:R-:W-:-:S05]  /*2e20*/  IMAD R100, R119, R0, RZ ;  /* 0x0000000077647224 */ /* 0x000fca00078e02ff */
[----:B------:R-:W-:-:S04]  /*2e30*/  SHF.L.U32 R100, R100, 0x5, RZ ;  /* 0x0000000564647819 */ /* 0x000fc800000006ff */
[----:B------:R-:W-:Y:S02]  /*2e40*/  SHF.R.S32.HI R116, RZ, 0x1f, R100 ;  /* 0x0000001fff747819 */ /* 0x000fe40000011464 */
[----:B------:R-:W-:-:S04]  /*2e50*/  IADD3 R78, P3, PT, R100, R79, RZ ;  /* 0x0000004f644e7210 */ /* 0x000fc80007f7e0ff */
[----:B------:R-:W-:Y:S02]  /*2e60*/  LEA.HI.X.SX32 R79, R79, R116, 0x1, P3 ;  /* 0x000000744f4f7211 */ /* 0x000fe400018f0eff */
[----:B------:R-:W-:-:S04]  /*2e70*/  LEA R118, P3, R78, UR18, 0x2 ;  /* 0x000000124e767c11 */ /* 0x000fc8000f8610ff */
[----:B------:R-:W-:Y:S01]  /*2e80*/  LEA.HI.X R119, R78, UR19, R79, 0x2, P3 ;  /* 0x000000134e777c11 */ /* 0x000fe200098f144f */
[----:B----4-:R-:W-:Y:S01]  /*2e90*/  FADD.FTZ R72, R32, R72 ;  /* 0x0000004820487221 */ /* 0x010fe20000010000 */
[----:B------:R-:W-:Y:S01]  /*2ea0*/  FADD.FTZ R73, R33, R73 ;  /* 0x0000004921497221 */ /* 0x000fe20000010000 */
[----:B------:R-:W-:Y:S01]  /*2eb0*/  FADD.FTZ R74, R34, R74 ;  /* 0x0000004a224a7221 */ /* 0x000fe20000010000 */
[----:B------:R-:W-:-:S05]  /*2ec0*/  FADD.FTZ R75, R35, R75 ;  /* 0x0000004b234b7221 */ /* 0x000fca0000010000 */
[----:B------:R1:W-:Y:S04]  /*2ed0*/  STG.E.128 desc[UR10][R118.64], R72 ;  /* 0x0000004876007986 */ /* 0x0003e8000c101d0a */
[----:B------:R-:W2:Y:S01]  /*2ee0*/  LDG.E R103, desc[UR10][R102.64] ;  /* 0x0000000a66677981 */ /* 0x000ea2000c1e1900 */
[----:B------:R-:W-:-:S05]  /*2ef0*/  IMAD R79, R0, 0x2, R117 ;  /* 0x00000002004f7824 */ /* 0x000fca00078e0275 */
[----:B------:R-:W-:Y:S01]  /*2f00*/  SHF.L.U32 R123, R79, 0x2, RZ ;  /* 0x000000024f7b7819 */ /* 0x000fe200000006ff */
[----:B--2---:R-:W-:-:S04]  /*2f10*/  IMAD R78, R110, R103, RZ ;  /* 0x000000676e4e7224 */ /* 0x004fc800078e02ff */
[----:B------:R-:W-:-:S05]  /*2f20*/  IMAD R78, R78, 0x20, R123 ;  /* 0x000000204e4e7824 */ /* 0x000fca00078e027b */
[----:B------:R-:W-:-:S04]  /*2f30*/  IADD3 R76, P3, PT, R76, R78, RZ ;  /* 0x0000004e4c4c7210 */ /* 0x000fc80007f7e0ff */
[----:B------:R-:W-:Y:S02]  /*2f40*/  LEA.HI.X.SX32 R77, R78, R77, 0x1, P3 ;  /* 0x0000004d4e4d7211 */ /* 0x000fe400018f0eff */
[----:B------:R-:W-:-:S04]  /*2f50*/  LEA R120, P3, R76, UR18, 0x2 ;  /* 0x000000124c787c11 */ /* 0x000fc8000f8610ff */
[----:B------:R-:W-:-:S05]  /*2f60*/  LEA.HI.X R121, R76, UR19, R77, 0x2, P3 ;  /* 0x000000134c797c11 */ /* 0x000fca00098f144d */
[----:B------:R-:W2:Y:S01]  /*2f70*/  LDG.E.128 R76, desc[UR10][R120.64] ;  /* 0x0000000a784c7981 */ /* 0x000ea2000c1e1d00 */
[----:B------:R-:W-:-:S04]  /*2f80*/  IADD3 R100, P3, PT, R100, R123, RZ ;  /* 0x0000007b64647210 */ /* 0x000fc80007f7e0ff */
[----:B------:R-:W-:Y:S02]  /*2f90*/  LEA.HI.X.SX32 R123, R123, R116, 0x1, P3 ;  /* 0x000000747b7b7211 */ /* 0x000fe400018f0eff */
[----:B------:R-:W-:-:S04]  /*2fa0*/  LEA R102, P3, R100, UR18, 0x2 ;  /* 0x0000001264667c11 */ /* 0x000fc8000f8610ff */
[----:B------:R-:W-:Y:S01]  /*2fb0*/  LEA.HI.X R103, R100, UR19, R123, 0x2, P3 ;  /* 0x0000001364677c11 */ /* 0x000fe200098f147b */
[----:B--2---:R-:W-:Y:S01]  /*2fc0*/  FADD.FTZ R76, R28, R76 ;  /* 0x0000004c1c4c7221 */ /* 0x004fe20000010000 */
[----:B------:R-:W-:Y:S01]  /*2fd0*/  FADD.FTZ R77, R29, R77 ;  /* 0x0000004d1d4d7221 */ /* 0x000fe20000010000 */
[----:B------:R-:W-:Y:S01]  /*2fe0*/  FADD.FTZ R78, R30, R78 ;  /* 0x0000004e1e4e7221 */ /* 0x000fe20000010000 */
[----:B------:R-:W-:-:S05]  /*2ff0*/  FADD.FTZ R79, R31, R79 ;  /* 0x0000004f1f4f7221 */ /* 0x000fca0000010000 */
[----:B------:R1:W-:Y:S02]  /*3000*/  STG.E.128 desc[UR10][R102.64], R76 ;  /* 0x0000004c66007986 */ /* 0x0003e4000c101d0a */
.L_x_741:
[----:B------:R-:W-:Y:S05]  /*3010*/  BSYNC.RECONVERGENT B2 ;  /* 0x0000000000027941 */ /* 0x000fea0003800200 */
.L_x_740:
[----:B------:R-:W-:Y:S04]  /*3020*/  BSSY.RECONVERGENT B2, `(.L_x_742) ;  /* 0x0000036000027945 */ /* 0x000fe80003800200 */
[----:B------:R-:W-:Y:S05]  /*3030*/  @P2 BRA `(.L_x_743) ;  /* 0x0000000000d02947 */ /* 0x000fea0003800000 */
[----:B------:R-:W2:Y:S01]  /*3040*/  S2UR UR6, SR_CTAID.Y ;  /* 0x00000000000679c3 */ /* 0x000ea20000002600 */
[C---:B------:R-:W-:Y:S01]  /*3050*/  LEA R87, R0.reuse, R101, 0x1 ;  /* 0x0000006500577211 */ /* 0x040fe200078e08ff */
[C---:B------:R-:W-:Y:S01]  /*3060*/  IMAD R84, R0.reuse, UR5, RZ ;  /* 0x0000000500547c24 */ /* 0x040fe2000f8e02ff */
[----:B-1----:R-:W1:Y:S05]  /*3070*/  S2R R119, SR_CTAID.Y ;  /* 0x0000000000777919 */ /* 0x002e6a0000002600 */
[----:B------:R-:W1:Y:S01]  /*3080*/  LDC R86, c[0x0][0x3f8] ;  /* 0x0000fe00ff567b82 */ /* 0x000e620000000800 */
[----:B--2---:R-:W-:-:S05]  /*3090*/  IMAD R80, R0, UR6, RZ ;  /* 0x0000000600507c24 */ /* 0x004fca000f8e02ff */
[----:B------:R-:W-:-:S04]  /*30a0*/  IADD3 R81, P3, PT, R80, R117, RZ ;  /* 0x0000007550517210 */ /* 0x000fc80007f7e0ff */
[----:B------:R-:W-:Y:S02]  /*30b0*/  LEA.HI.X.SX32 R80, R80, RZ, 0x1, P3 ;  /* 0x000000ff50507211 */ /* 0x000fe400018f0eff */
[----:B0-----:R-:W-:-:S04]  /*30c0*/  LEA R102, P3, R81, UR16, 0x2 ;  /* 0x0000001051667c11 */ /* 0x001fc8000f8610ff */
[----:B------:R-:W-:-:S05]  /*30d0*/  LEA.HI.X R103, R81, UR17, R80, 0x2, P3 ;  /* 0x0000001151677c11 */ /* 0x000fca00098f1450 */
[----:B------:R-:W2:Y:S01]  /*30e0*/  LDG.E R81, desc[UR10][R102.64] ;  /* 0x0000000a66517981 */ /* 0x000ea2000c1e1900 */
[----:B------:R-:W-:Y:S01]  /*30f0*/  IMAD.SHL.U32 R87, R87, 0x4, RZ ;  /* 0x0000000457577824 */ /* 0x000fe200078e00ff */
[----:B------:R-:W-:Y:S01]  /*3100*/  SHF.R.S32.HI R85, RZ, 0x1f, R84 ;  /* 0x0000001fff557819 */ /* 0x000fe20000011454 */
[----:B--2---:R-:W-:-:S05]  /*3110*/  IMAD R80, R110, R81, RZ ;  /* 0x000000516e507224 */ /* 0x004fca00078e02ff */
[----:B------:R-:W-:-:S04]  /*3120*/  LEA R80, R80, R87, 0x5 ;  /* 0x0000005750507211 */ /* 0x000fc800078e28ff */
[----:B------:R-:W-:-:S04]  /*3130*/  IADD3 R81, P3, PT, R84, R80, RZ ;  /* 0x0000005054517210 */ /* 0x000fc80007f7e0ff */
[----:B------:R-:W-:Y:S02]  /*3140*/  LEA.HI.X.SX32 R82, R80, R85, 0x1, P3 ;  /* 0x0000005550527211 */ /* 0x000fe400018f0eff */
[----:B------:R-:W-:-:S04]  /*3150*/  LEA R80, P3, R81, UR18, 0x2 ;  /* 0x0000001251507c11 */ /* 0x000fc8000f8610ff */
[----:B------:R-:W-:-:S06]  /*3160*/  LEA.HI.X R81, R81, UR19, R82, 0x2, P3 ;  /* 0x0000001351517c11 */ /* 0x000fcc00098f1452 */
[----:B------:R-:W2:Y:S01]  /*3170*/  LDG.E.128 R80, desc[UR10][R80.64] ;  /* 0x0000000a50507981 */ /* 0x000ea2000c1e1d00 */
[----:B-1----:R-:W-:-:S04]  /*3180*/  IMAD R119, R119, R86, UR12 ;  /* 0x0000000c77777e24 */ /* 0x002fc8000f8e0256 */
[----:B------:R-:W-:-:S04]  /*3190*/  IMAD R100, R119, R0, RZ ;  /* 0x0000000077647224 */ /* 0x000fc800078e02ff */
[----:B------:R-:W-:-:S05]  /*31a0*/  IMAD.SHL.U32 R100, R100, 0x20, RZ ;  /* 0x0000002064647824 */ /* 0x000fca00078e00ff */
[----:B------:R-:W-:Y:S02]  /*31b0*/  SHF.R.S32.HI R116, RZ, 0x1f, R100 ;  /* 0x0000001fff747819 */ /* 0x000fe40000011464 */
        /* <DEDUP_REMOVED lines=8> */
[----:B------:R2:W-:Y:S04]  /*3240*/  STG.E.128 desc[UR10][R118.64], R80 ;  /* 0x0000005076007986 */ /* 0x0005e8000c101d0a */
[----:B------:R-:W4:Y:S01]  /*3250*/  LDG.E R103, desc[UR10][R102.64] ;  /* 0x0000000a66677981 */ /* 0x000f22000c1e1900 */
[----:B------:R-:W-:-:S05]  /*3260*/  LEA R87, R0, R117, 0x2 ;  /* 0x0000007500577211 */ /* 0x000fca00078e10ff */
[----:B------:R-:W-:Y:S02]  /*3270*/  IMAD.SHL.U32 R123, R87, 0x4, RZ ;  /* 0x00000004577b7824 */ /* 0x000fe400078e00ff */
[----:B----4-:R-:W-:-:S05]  /*3280*/  IMAD R86, R110, R103, RZ ;  /* 0x000000676e567224 */ /* 0x010fca00078e02ff */
[----:B------:R-:W-:-:S04]  /*3290*/  LEA R86, R86, R123, 0x5 ;  /* 0x0000007b56567211 */ /* 0x000fc800078e28ff */
[----:B------:R-:W-:-:S04]  /*32a0*/  IADD3 R84, P3, PT, R84, R86, RZ ;  /* 0x0000005654547210 */ /* 0x000fc80007f7e0ff */
[----:B------:R-:W-:Y:S02]  /*32b0*/  LEA.HI.X.SX32 R85, R86, R85, 0x1, P3 ;  /* 0x0000005556557211 */ /* 0x000fe400018f0eff */
[----:B------:R-:W-:-:S04]  /*32c0*/  LEA R120, P3, R84, UR18, 0x2 ;  /* 0x0000001254787c11 */ /* 0x000fc8000f8610ff */
[----:B------:R-:W-:-:S05]  /*32d0*/  LEA.HI.X R121, R84, UR19, R85, 0x2, P3 ;  /* 0x0000001354797c11 */ /* 0x000fca00098f1455 */
[----:B------:R-:W4:Y:S01]  /*32e0*/  LDG.E.128 R84, desc[UR10][R120.64] ;  /* 0x0000000a78547981 */ /* 0x000f22000c1e1d00 */
        /* <DEDUP_REMOVED lines=8> */
[----:B------:R2:W-:Y:S02]  /*3370*/  STG.E.128 desc[UR10][R102.64], R84 ;  /* 0x0000005466007986 */ /* 0x0005e4000c101d0a */
.L_x_743:
[----:B------:R-:W-:Y:S05]  /*3380*/  BSYNC.RECONVERGENT B2 ;  /* 0x0000000000027941 */ /* 0x000fea0003800200 */
.L_x_742:
[----:B------:R-:W-:Y:S01]  /*3390*/  BSSY.RECONVERGENT B2, `(.L_x_744) ;  /* 0x0000023000027945 */ /* 0x000fe20003800200 */
[----:B012---:R-:W-:-:S03]  /*33a0*/  IMAD R103, R0, 0x4, R101 ;  /* 0x0000000400677824 */ /* 0x007fc600078e0265 */
        /* <DEDUP_REMOVED lines=8> */
[----:B------:R-:W-:Y:S01]  /*3430*/  SHF.L.U32 R102, R103, 0x2, RZ ;  /* 0x0000000267667819 */ /* 0x000fe200000006ff */
[----:B------:R-:W-:Y:S01]  /*3440*/  IMAD R90, R0, UR5, RZ ;  /* 0x00000005005a7c24 */ /* 0x000fe2000f8e02ff */
[----:B0-----:R-:W0:Y:S01]  /*3450*/  LDC R100, c[0x0][0x3f8] ;  /* 0x0000fe00ff647b82 */ /* 0x001e220000000800 */
[----:B--2---:R-:W-:-:S04]  /*3460*/  IMAD R89, R110, R101, RZ ;  /* 0x000000656e597224 */ /* 0x004fc800078e02ff */
[----:B------:R-:W-:-:S05]  /*3470*/  IMAD R89, R89, 0x20, R102 ;  /* 0x0000002059597824 */ /* 0x000fca00078e0266 */
[----:B------:R-:W-:Y:S02]  /*3480*/  SHF.R.S32.HI R88, RZ, 0x1f, R89 ;  /* 0x0000001fff587819 */ /* 0x000fe40000011459 */
[----:B------:R-:W-:-:S04]  /*3490*/  IADD3 R89, P3, PT, R90, R89, RZ ;  /* 0x000000595a597210 */ /* 0x000fc80007f7e0ff */
[----:B------:R-:W-:Y:S02]  /*34a0*/  LEA.HI.X.SX32 R90, R90, R88, 0x1, P3 ;  /* 0x000000585a5a7211 */ /* 0x000fe400018f0eff */
[----:B------:R-:W-:-:S04]  /*34b0*/  LEA R88, P3, R89, UR18, 0x2 ;  /* 0x0000001259587c11 */ /* 0x000fc8000f8610ff */
[----:B------:R-:W-:-:S06]  /*34c0*/  LEA.HI.X R89, R89, UR19, R90, 0x2, P3 ;  /* 0x0000001359597c11 */ /* 0x000fcc00098f145a */
[----:B------:R-:W2:Y:S01]  /*34d0*/  LDG.E.128 R88, desc[UR10][R88.64] ;  /* 0x0000000a58587981 */ /* 0x000ea2000c1e1d00 */
[----:B------:R-:W0:Y:S02]  /*34e0*/  S2R R101, SR_CTAID.Y ;  /* 0x0000000000657919 */ /* 0x000e240000002600 */
[----:B0-----:R-:W-:Y:S01]  /*34f0*/  IMAD R101, R101, R100, UR12 ;  /* 0x0000000c65657e24 */ /* 0x001fe2000f8e0264 */
[----:B------:R-:W-:-:S03]  /*3500*/  SHF.R.S32.HI R100, RZ, 0x1f, R102 ;  /* 0x0000001fff647819 */ /* 0x000fc60000011466 */
[----:B------:R-:W-:-:S05]  /*3510*/  IMAD R101, R101, R0, RZ ;  /* 0x0000000065657224 */ /* 0x000fca00078e02ff */
[----:B------:R-:W-:-:S04]  /*3520*/  SHF.L.U32 R101, R101, 0x5, RZ ;  /* 0x0000000565657819 */ /* 0x000fc800000006ff */
        /* <DEDUP_REMOVED lines=9> */
.L_x_745:
[----:B------:R-:W-:Y:S05]  /*35c0*/  BSYNC.RECONVERGENT B2 ;  /* 0x0000000000027941 */ /* 0x000fea0003800200 */
.L_x_744:
[----:B------:R-:W-:Y:S01]  /*35d0*/  BSSY.RECONVERGENT B2, `(.L_x_746) ;  /* 0x0000023000027945 */ /* 0x000fe20003800200 */
[----:B------:R-:W-:-:S03]  /*35e0*/  IMAD.IADD R103, R103, 0x1, R0 ;  /* 0x0000000167677824 */ /* 0x000fc600078e0200 */
[----:B------:R-:W-:Y:S05]  /*35f0*/  @P2 BRA `(.L_x_747) ;  /* 0x0000000000802947 */ /* 0x000fea0003800000 */
[----:B------:R-:W1:Y:S02]  /*3600*/  S2UR UR6, SR_CTAID.Y ;  /* 0x00000000000679c3 */ /* 0x000e640000002600 */
[----:B-1----:R-:W-:-:S05]  /*3610*/  IMAD R92, R0, UR6, RZ ;  /* 0x00000006005c7c24 */ /* 0x002fca000f8e02ff */
[----:B------:R-:W-:-:S04]  /*3620*/  IADD3 R93, P3, PT, R92, R117, RZ ;  /* 0x000000755c5d7210 */ /* 0x000fc80007f7e0ff */
[----:B------:R-:W-:Y:S02]  /*3630*/  LEA.HI.X.SX32 R92, R92, RZ, 0x1, P3 ;  /* 0x000000ff5c5c7211 */ /* 0x000fe400018f0eff */
[----:B0-----:R-:W-:-:S04]  /*3640*/  LEA R100, P3, R93, UR16, 0x2 ;  /* 0x000000105d647c11 */ /* 0x001fc8000f8610ff */
        /* <DEDUP_REMOVED lines=27> */
.L_x_747:
[----:B------:R-:W-:Y:S05]  /*3800*/  BSYNC.RECONVERGENT B2 ;  /* 0x0000000000027941 */ /* 0x000fea0003800200 */
.L_x_746:
[----:B------:R-:W-:Y:S05]  /*3810*/  @P2 BRA `(.L_x_737) ;  /* 0x0000000800b42947 */ /* 0x000fea0003800000 */
[----:B------:R-:W2:Y:S01]  /*3820*/  S2UR UR6, SR_CTAID.Y ;  /* 0x00000000000679c3 */ /* 0x000ea20000002600 */
[----:B01----:R-:W-:Y:S02]  /*3830*/  IMAD.IADD R100, R103, 0x1, R0 ;  /* 0x0000000167647824 */ /* 0x003fe400078e0200 */
[----:B------:R-:W-:-:S05]  /*3840*/  IMAD R102, R0, UR5, RZ ;  /* 0x0000000500667c24 */ /* 0x000fca000f8e02ff */
[----:B------:R-:W0:Y:S01]  /*3850*/  LDC R101, c[0x0][0x3f8] ;  /* 0x0000fe00ff657b82 */ /* 0x000e220000000800 */
[----:B--2---:R-:W-:-:S05]  /*3860*/  IMAD R96, R0, UR6, RZ ;  /* 0x0000000600607c24 */ /* 0x004fca000f8e02ff */
[----:B------:R-:W-:-:S04]  /*3870*/  IADD3 R117, P3, PT, R96, R117, RZ ;  /* 0x0000007560757210 */ /* 0x000fc80007f7e0ff */
[----:B------:R-:W-:Y:S02]  /*3880*/  LEA.HI.X.SX32 R98, R96, RZ, 0x1, P3 ;  /* 0x000000ff60627211 */ /* 0x000fe400018f0eff */
[----:B------:R-:W-:-:S04]  /*3890*/  LEA R96, P3, R117, UR16, 0x2 ;  /* 0x0000001075607c11 */ /* 0x000fc8000f8610ff */
[----:B------:R-:W-:-:S06]  /*38a0*/  LEA.HI.X R97, R117, UR17, R98, 0x2, P3 ;  /* 0x0000001175617c11 */ /* 0x000fcc00098f1462 */
[----:B------:R-:W2:Y:S01]  /*38b0*/  LDG.E R97, desc[UR10][R96.64] ;  /* 0x0000000a60617981 */ /* 0x000ea2000c1e1900 */
        /* <DEDUP_REMOVED lines=8> */
[----:B------:R-:W3:Y:S01]  /*3940*/  LDG.E.128 R96, desc[UR10][R98.64] ;  /* 0x0000000a62607981 */ /* 0x000ee2000c1e1d00 */
[----:B------:R-:W0:Y:S02]  /*3950*/  S2R R102, SR_CTAID.Y ;  /* 0x0000000000667919 */ /* 0x000e240000002600 */
[----:B0-----:R-:W-:-:S04]  /*3960*/  IMAD R101, R102, R101, UR12 ;  /* 0x0000000c66657e24 */ /* 0x001fc8000f8e0265 */
[----:B------:R-:W-:-:S05]  /*3970*/  IMAD R101, R101, R0, RZ ;  /* 0x0000000065657224 */ /* 0x000fca00078e02ff */
[----:B------:R-:W-:Y:S02]  /*3980*/  SHF.L.U32 R103, R101, 0x5, RZ ;  /* 0x0000000565677819 */ /* 0x000fe400000006ff */
[----:B------:R-:W-:Y:S02]  /*3990*/  SHF.R.S32.HI R101, RZ, 0x1f, R100 ;  /* 0x0000001fff657819 */ /* 0x000fe40000011464 */
[----:B------:R-:W-:-:S04]  /*39a0*/  IADD3 R102, P3, PT, R103, R100, RZ ;  /* 0x0000006467667210 */ /* 0x000fc80007f7e0ff */
[----:B------:R-:W-:Y:S02]  /*39b0*/  LEA.HI.X.SX32 R101, R103, R101, 0x1, P3 ;  /* 0x0000006567657211 */ /* 0x000fe400018f0eff */
[----:B------:R-:W-:-:S04]  /*39c0*/  LEA R100, P3, R102, UR18, 0x2 ;  /* 0x0000001266647c11 */ /* 0x000fc8000f8610ff */
[----:B------:R-:W-:Y:S01]  /*39d0*/  LEA.HI.X R101, R102, UR19, R101, 0x2, P3 ;  /* 0x0000001366657c11 */ /* 0x000fe200098f1465 */
[----:B---3--:R-:W-:Y:S01]  /*39e0*/  FADD.FTZ R96, R8, R96 ;  /* 0x0000006008607221 */ /* 0x008fe20000010000 */
[----:B------:R-:W-:Y:S01]  /*39f0*/  FADD.FTZ R97, R9, R97 ;  /* 0x0000006109617221 */ /* 0x000fe20000010000 */
[----:B------:R-:W-:Y:S01]  /*3a00*/  FADD.FTZ R98, R10, R98 ;  /* 0x000000620a627221 */ /* 0x000fe20000010000 */
[----:B------:R-:W-:-:S05]  /*3a10*/  FADD.FTZ R99, R11, R99 ;  /* 0x000000630b637221 */ /* 0x000fca0000010000 */
[----:B------:R0:W-:Y:S01]  /*3a20*/  STG.E.128 desc[UR10][R100.64], R96 ;  /* 0x0000006064007986 */ /* 0x0001e2000c101d0a */
[----:B------:R-:W-:Y:S05]  /*3a30*/  BRA `(.L_x_737) ;  /* 0x00000008002c7947 */ /* 0x000fea0003800000 */
.L_x_725:
[----:B------:R-:W-:Y:S01]  /*3a40*/  ISETP.GE.AND P2, PT, R4, UR9, PT ;  /* 0x0000000904007c0c */ /* 0x000fe2000bf46270 */
[----:B------:R-:W-:Y:S01]  /*3a50*/  BSSY.RECONVERGENT B2, `(.L_x_748) ;  /* 0x0000014000027945 */ /* 0x000fe20003800200 */
[----:B------:R-:W-:-:S11]  /*3a60*/  IMAD.IADD R103, R117, 0x1, R0 ;  /* 0x0000000175677824 */ /* 0x000fd600078e0200 */
[----:B------:R-:W-:Y:S05]  /*3a70*/  @P2 BRA `(.L_x_749) ;  /* 0x0000000000442947 */ /* 0x000fea0003800000 */
[----:B------:R-:W0:Y:S02]  /*3a80*/  S2UR UR6, SR_CTAID.Y ;  /* 0x00000000000679c3 */ /* 0x000e240000002600 */
[----:B0-----:R-:W-:-:S05]  /*3a90*/  IMAD R100, R0, UR6, RZ ;  /* 0x0000000600647c24 */ /* 0x001fca000f8e02ff */
[----:B------:R-:W-:-:S04]  /*3aa0*/  IADD3 R101, P3, PT, R100, R117, RZ ;  /* 0x0000007564657210 */ /* 0x000fc80007f7e0ff */
[----:B------:R-:W-:Y:S02]  /*3ab0*/  LEA.HI.X.SX32 R102, R100, RZ, 0x1, P3 ;  /* 0x000000ff64667211 */ /* 0x000fe400018f0eff */
[----:B------:R-:W-:-:S04]  /*3ac0*/  LEA R100, P3, R101, UR16, 0x2 ;  /* 0x0000001065647c11 */ /* 0x000fc8000f8610ff */
[----:B------:R-:W-:-:S06]  /*3ad0*/  LEA.HI.X R101, R101, UR17, R102, 0x2, P3 ;  /* 0x0000001165657c11 */ /* 0x000fcc00098f1466 */
[----:B------:R-:W2:Y:S01]  /*3ae0*/  LDG.E R101, desc[UR10][R100.64] ;  /* 0x0000000a64657981 */ /* 0x000ea2000c1e1900 */
[----:B------:R-:W-:Y:S02]  /*3af0*/  IMAD R105, R0, UR5, RZ ;  /* 0x0000000500697c24 */ /* 0x000fe4000f8e02ff */
[----:B--2---:R-:W-:-:S05]  /*3b00*/  IMAD R102, R110, R101, RZ ;  /* 0x000000656e667224 */ /* 0x004fca00078e02ff */
[----:B------:R-:W-:-:S05]  /*3b10*/  LEA R102, R102, R117, 0x3 ;  /* 0x0000007566667211 */ /* 0x000fca00078e18ff */
[----:B------:R-:W-:-:S05]  /*3b20*/  IMAD.SHL.U32 R102, R102, 0x4, RZ ;  /* 0x0000000466667824 */ /* 0x000fca00078e00ff */
[----:B------:R-:W-:Y:S02]  /*3b30*/  SHF.R.S32.HI R104, RZ, 0x1f, R102 ;  /* 0x0000001fff687819 */ /* 0x000fe40000011466 */
[----:B------:R-:W-:-:S04]  /*3b40*/  IADD3 R102, P3, PT, R105, R102, RZ ;  /* 0x0000006669667210 */ /* 0x000fc80007f7e0ff */
[----:B------:R-:W-:Y:S02]  /*3b50*/  LEA.HI.X.SX32 R105, R105, R104, 0x1, P3 ;  /* 0x0000006869697211 */ /* 0x000fe400018f0eff */
[----:B------:R-:W-:-:S04]  /*3b60*/  LEA R104, P3, R102, UR18, 0x2 ;  /* 0x0000001266687c11 */ /* 0x000fc8000f8610ff */
[----:B------:R-:W-:-:S06]  /*3b70*/  LEA.HI.X R105, R102, UR19, R105, 0x2, P3 ;  /* 0x0000001366697c11 */ /* 0x000fcc00098f1469 */
[----:B------:R-:W5:Y:S03]  /*3b80*/  LDG.E.128 R104, desc[UR10][R104.64] ;  /* 0x0000000a68687981 */ /* 0x000f66000c1e1d00 */
.L_x_749:
[----:B------:R-:W-:Y:S05]  /*3b90*/  BSYNC.RECONVERGENT B2 ;  /* 0x0000000000027941 */ /* 0x000fea0003800200 */
.L_x_748:
[----:B------:R-:W-:Y:S04]  /*3ba0*/  BSSY.RECONVERGENT B2, `(.L_x_750) ;  /* 0x000001a000027945 */ /* 0x000fe80003800200 */
        /* <DEDUP_REMOVED lines=8> */
[C---:B------:R-:W-:Y:S02]  /*3c30*/  IMAD R79, R0.reuse, 0x2, R117 ;  /* 0x00000002004f7824 */ /* 0x040fe400078e0275 */
[----:B------:R-:W-:-:S05]  /*3c40*/  IMAD R77, R0, UR5, RZ ;  /* 0x00000005004d7c24 */ /* 0x000fca000f8e02ff */
[----:B------:R-:W-:Y:S01]  /*3c50*/  SHF.R.S32.HI R76, RZ, 0x1f, R77 ;  /* 0x0000001fff4c7819 */ /* 0x000fe2000001144d */
[----:B--2---:R-:W-:-:S05]  /*3c60*/  IMAD R74, R110, R73, RZ ;  /* 0x000000496e4a7224 */ /* 0x004fca00078e02ff */
[----:B------:R-:W-:-:S04]  /*3c70*/  SHF.L.U32 R74, R74, 0x5, RZ ;  /* 0x000000054a4a7819 */ /* 0x000fc800000006ff */
[----:B------:R-:W-:Y:S01]  /*3c80*/  LEA R75, R103, R74, 0x2 ;  /* 0x0000004a674b7211 */ /* 0x000fe200078e10ff */
[----:B------:R-:W-:-:S03]  /*3c90*/  IMAD.U32 R74, R79, 0x4, R74 ;  /* 0x000000044f4a7824 */ /* 0x000fc600078e004a */
[C---:B------:R-:W-:Y:S02]  /*3ca0*/  IADD3 R78, P3, PT, R77.reuse, R75, RZ ;  /* 0x0000004b4d4e7210 */ /* 0x040fe40007f7e0ff */
[----:B------:R-:W-:Y:S02]  /*3cb0*/  IADD3 R77, P5, PT, R77, R74, RZ ;  /* 0x0000004a4d4d7210 */ /* 0x000fe40007fbe0ff */
[-C--:B------:R-:W-:Y:S02]  /*3cc0*/  LEA.HI.X.SX32 R75, R75, R76.reuse, 0x1, P3 ;  /* 0x0000004c4b4b7211 */ /* 0x080fe400018f0eff */
[----:B------:R-:W-:Y:S02]  /*3cd0*/  LEA.HI.X.SX32 R74, R74, R76, 0x1, P5 ;  /* 0x0000004c4a4a7211 */ /* 0x000fe400028f0eff */
[----:B------:R-:W-:Y:S02]  /*3ce0*/  LEA R72, P3, R78, UR18, 0x2 ;  /* 0x000000124e487c11 */ /* 0x000fe4000f8610ff */
[----:B------:R-:W-:-:S02]  /*3cf0*/  LEA R76, P5, R77, UR18, 0x2 ;  /* 0x000000124d4c7c11 */ /* 0x000fc4000f8a10ff */
[----:B------:R-:W-:Y:S02]  /*3d00*/  LEA.HI.X R73, R78, UR19, R75, 0x2, P3 ;  /* 0x000000134e497c11 */ /* 0x000fe400098f144b */
[----:B------:R-:W-:-:S04]  /*3d10*/  LEA.HI.X R77, R77, UR19, R74, 0x2, P5 ;  /* 0x000000134d4d7c11 */ /* 0x000fc8000a8f144a */
[----:B------:R-:W5:Y:S04]  /*3d20*/  LDG.E.128 R72, desc[UR10][R72.64] ;  /* 0x0000000a48487981 */ /* 0x000f68000c1e1d00 */
[----:B------:R-:W5:Y:S02]  /*3d30*/  LDG.E.128 R76, desc[UR10][R76.64] ;  /* 0x0000000a4c4c7981 */ /* 0x000f64000c1e1d00 */
.L_x_751:
[----:B------:R-:W-:Y:S05]  /*3d40*/  BSYNC.RECONVERGENT B2 ;  /* 0x0000000000027941 */ /* 0x000fea0003800200 */
.L_x_750:
        /* <DEDUP_REMOVED lines=9> */
[C---:B------:R-:W-:Y:S01]  /*3de0*/  LEA R82, R0.reuse, R103, 0x1 ;  /* 0x0000006700527211 */ /* 0x040fe200078e08ff */
[C---:B------:R-:W-:Y:S02]  /*3df0*/  IMAD R84, R0.reuse, 0x4, R117 ;  /* 0x0000000400547824 */ /* 0x040fe400078e0275 */
[----:B------:R-:W-:Y:S02]  /*3e00*/  IMAD R85, R0, UR5, RZ ;  /* 0x0000000500557c24 */ /* 0x000fe4000f8e02ff */
[----:B--2---:R-:W-:-:S05]  /*3e10*/  IMAD R83, R110, R81, RZ ;  /* 0x000000516e537224 */ /* 0x004fca00078e02ff */
[C---:B------:R-:W-:Y:S01]  /*3e20*/  LEA R82, R83.reuse, R82, 0x3 ;  /* 0x0000005253527211 */ /* 0x040fe200078e18ff */
[----:B------:R-:W-:Y:S01]  /*3e30*/  IMAD R83, R83, 0x8, R84 ;  /* 0x0000000853537824 */ /* 0x000fe200078e0254 */
[----:B------:R-:W-:Y:S02]  /*3e40*/  SHF.R.S32.HI R84, RZ, 0x1f, R85 ;  /* 0x0000001fff547819 */ /* 0x000fe40000011455 */
[----:B------:R-:W-:Y:S01]  /*3e50*/  SHF.L.U32 R82, R82, 0x2, RZ ;  /* 0x0000000252527819 */ /* 0x000fe200000006ff */
[----:B------:R-:W-:-:S03]  /*3e60*/  IMAD.SHL.U32 R83, R83, 0x4, RZ ;  /* 0x0000000453537824 */ /* 0x000fc600078e00ff */
        /* <DEDUP_REMOVED lines=10> */
.L_x_753:
[----:B------:R-:W-:Y:S05]  /*3f10*/  BSYNC.RECONVERGENT B2 ;  /* 0x0000000000027941 */ /* 0x000fea0003800200 */
.L_x_752:
[----:B------:R-:W-:Y:S01]  /*3f20*/  BSSY.RECONVERGENT B2, `(.L_x_754) ;  /* 0x0000014000027945 */ /* 0x000fe20003800200 */
[----:B------:R-:W-:-:S03]  /*3f30*/  LEA R103, R0, R103, 0x2 ;  /* 0x0000006700677211 */ /* 0x000fc600078e10ff */
        /* <DEDUP_REMOVED lines=9> */
[----:B--2---:R-:W-:-:S04]  /*3fd0*/  IMAD R88, R110, R101, RZ ;  /* 0x000000656e587224 */ /* 0x004fc800078e02ff */
[----:B------:R-:W-:-:S05]  /*3fe0*/  IMAD R88, R88, 0x8, R103 ;  /* 0x0000000858587824 */ /* 0x000fca00078e0267 */
[----:B------:R-:W-:-:S04]  /*3ff0*/  SHF.L.U32 R88, R88, 0x2, RZ ;  /* 0x0000000258587819 */ /* 0x000fc800000006ff */
[----:B------:R-:W-:Y:S02]  /*4000*/  SHF.R.S32.HI R89, RZ, 0x1f, R88 ;  /* 0x0000001fff597819 */ /* 0x000fe40000011458 */
[----:B------:R-:W-:-:S04]  /*4010*/  IADD3 R90, P3, PT, R91, R88, RZ ;  /* 0x000000585b5a7210 */ /* 0x000fc80007f7e0ff */
[----:B------:R-:W-:Y:S02]  /*4020*/  LEA.HI.X.SX32 R89, R91, R89, 0x1, P3 ;  /* 0x000000595b597211 */ /* 0x000fe400018f0eff */
[----:B------:R-:W-:-:S04]  /*4030*/  LEA R88, P3, R90, UR18, 0x2 ;  /* 0x000000125a587c11 */ /* 0x000fc8000f8610ff */
[----:B------:R-:W-:-:S06]  /*4040*/  LEA.HI.X R89, R90, UR19, R89, 0x2, P3 ;  /* 0x000000135a597c11 */ /* 0x000fcc00098f1459 */
[----:B------:R-:W5:Y:S03]  /*4050*/  LDG.E.128 R88, desc[UR10][R88.64] ;  /* 0x0000000a58587981 */ /* 0x000f66000c1e1d00 */
.L_x_755:
[----:B------:R-:W-:Y:S05]  /*4060*/  BSYNC.RECONVERGENT B2 ;  /* 0x0000000000027941 */ /* 0x000fea0003800200 */
.L_x_754:
[----:B------:R-:W-:Y:S01]  /*4070*/  BSSY.RECONVERGENT B2, `(.L_x_756) ;  /* 0x0000014000027945 */ /* 0x000fe20003800200 */
[----:B------:R-:W-:-:S03]  /*4080*/  IMAD.IADD R103, R103, 0x1, R0 ;  /* 0x0000000167677824 */ /* 0x000fc600078e0200 */
        /* <DEDUP_REMOVED lines=18> */
.L_x_757:
[----:B------:R-:W-:Y:S05]  /*41b0*/  BSYNC.RECONVERGENT B2 ;  /* 0x0000000000027941 */ /* 0x000fea0003800200 */
.L_x_756:
        /* <DEDUP_REMOVED lines=8> */
[----:B------:R-:W-:Y:S01]  /*4240*/  IADD3 R103, PT, PT, R103, R0, RZ ;  /* 0x0000000067677210 */ /* 0x000fe20007ffe0ff */
        /* <DEDUP_REMOVED lines=10> */
.L_x_737:
[----:B------:R-:W-:Y:S05]  /*42f0*/  BSYNC.RECONVERGENT B0 ;  /* 0x0000000000007941 */ /* 0x000fea0003800200 */
.L_x_724:
[----:B------:R-:W-:Y:S04]  /*4300*/  BSSY.RECONVERGENT B0, `(.L_x_758) ;  /* 0x000003a000007945 */ /* 0x000fe80003800200 */
[----:B------:R-:W-:Y:S05]  /*4310*/  @P2 BRA `(.L_x_759) ;  /* 0x0000000000e02947 */ /* 0x000fea0003800000 */
[----:B01--4-:R-:W0:Y:S01]  /*4320*/  LDC.64 R100, c[0x0][0x448] ;  /* 0x00011200ff647b82 */ /* 0x013e220000000a00 */
[----:B------:R-:W-:-:S04]  /*4330*/  ISETP.NE.U32.AND P2, PT, RZ, UR20, PT ;  /* 0x00000014ff007c0c */ /* 0x000fc8000bf45070 */
[----:B------:R-:W-:Y:S02]  /*4340*/  ISETP.NE.AND.EX P3, PT, RZ, UR21, PT, P2 ;  /* 0x00000015ff007c0c */ /* 0x000fe4000bf65320 */
[----:B0-----:R-:W-:-:S04]  /*4350*/  ISETP.NE.U32.AND P2, PT, R100, RZ, PT ;  /* 0x000000ff6400720c */ /* 0x001fc80003f45070 */
[----:B------:R-:W-:-:S07]  /*4360*/  ISETP.NE.AND.EX P2, PT, R101, RZ, PT, P2 ;  /* 0x000000ff6500720c */ /* 0x000fce0003f45320 */
[----:B------:R-:W0:Y:S08]  /*4370*/  @P3 LDC.64 R100, c[0x0][0x438] ;  /* 0x00010e00ff643b82 */ /* 0x000e300000000a00 */
[----:B------:R-:W1:Y:S01]  /*4380*/  @P2 LDC.64 R102, c[0x0][0x448] ;  /* 0x00011200ff662b82 */ /* 0x000e620000000a00 */
[----:B------:R-:W-:Y:S02]  /*4390*/  IMAD.U32 R117, RZ, RZ, UR12 ;  /* 0x0000000cff757e24 */ /* 0x000fe4000f8e00ff */
[----:B0-----:R-:W-:-:S06]  /*43a0*/  @P3 IMAD.WIDE R100, R6, 0x4, R100 ;  /* 0x0000000406643825 */ /* 0x001fcc00078e0264 */
[----:B------:R0:W4:Y:S01]  /*43b0*/  @P3 LDG.E R100, desc[UR10][R100.64] ;  /* 0x0000000a64643981 */ /* 0x000122000c1e1900 */
[----:B-1----:R-:W-:-:S06]  /*43c0*/  @P2 IMAD.WIDE.U32 R102, R117, 0x4, R102 ;  /* 0x0000000475662825 */ /* 0x002fcc00078e0066 */
[----:B------:R1:W2:Y:S01]  /*43d0*/  @P2 LDG.E R102, desc[UR10][R102.64] ;  /* 0x0000000a66662981 */ /* 0x0002a2000c1e1900 */
[----:B-----5:R-:W-:Y:S01]  /*43e0*/  FMUL.FTZ R117, R64, R72 ;  /* 0x0000004840757220 */ /* 0x020fe20000410000 */
[----:B------:R-:W-:Y:S01]  /*43f0*/  FMUL.FTZ R116, R65, R73 ;  /* 0x0000004941747220 */ /* 0x000fe20000410000 */
[----:B0-----:R-:W-:Y:S01]  /*4400*/  FMUL.FTZ R101, R66, R74 ;  /* 0x0000004a42657220 */ /* 0x001fe20000410000 */
[----:B------:R-:W-:Y:S01]  /*4410*/  @P2 ISETP.GE.AND P5, PT, R4, R111, PT ;  /* 0x0000006f0400220c */ /* 0x000fe20003fa6270 */
[----:B------:R-:W-:Y:S01]  /*4420*/  FFMA.FTZ R117, R68, R104, R117 ;  /* 0x0000006844757223 */ /* 0x000fe20000010075 */
[----:B------:R-:W-:-:S03]  /*4430*/  FFMA.FTZ R116, R69, R105, R116 ;  /* 0x0000006945747223 */ /* 0x000fc60000010074 */
[----:B------:R-:W-:Y:S01]  /*4440*/  FFMA.FTZ R117, R60, R76, R117 ;  /* 0x0000004c3c757223 */ /* 0x000fe20000010075 */
[----:B------:R-:W-:Y:S01]  /*4450*/  FFMA.FTZ R116, R61, R77, R116 ;  /* 0x0000004d3d747223 */ /* 0x000fe20000010074 */
[----:B-1----:R-:W-:Y:S02]  /*4460*/  FFMA.FTZ R103, R70, R106, R101 ;  /* 0x0000006a46677223 */ /* 0x002fe40000010065 */
[----:B------:R-:W-:Y:S01]  /*4470*/  FFMA.FTZ R117, R56, R80, R117 ;  /* 0x0000005038757223 */ /* 0x000fe20000010075 */
[----:B------:R-:W-:Y:S01]  /*4480*/  FFMA.FTZ R116, R57, R81, R116 ;  /* 0x0000005139747223 */ /* 0x000fe20000010074 */
[----:B------:R-:W-:Y:S02]  /*4490*/  FFMA.FTZ R103, R62, R78, R103 ;  /* 0x0000004e3e677223 */ /* 0x000fe40000010067 */
[----:B------:R-:W-:Y:S01]  /*44a0*/  FFMA.FTZ R117, R52, R84, R117 ;  /* 0x0000005434757223 */ /* 0x000fe20000010075 */
[----:B------:R-:W-:Y:S01]  /*44b0*/  FFMA.FTZ R116, R53, R85, R116 ;  /* 0x0000005535747223 */ /* 0x000fe20000010074 */
[----:B------:R-:W-:-:S02]  /*44c0*/  FFMA.FTZ R103, R58, R82, R103 ;  /* 0x000000523a677223 */ /* 0x000fc40000010067 */
[----:B------:R-:W-:Y:S01]  /*44d0*/  FFMA.FTZ R117, R48, R88, R117 ;  /* 0x0000005830757223 */ /* 0x000fe20000010075 */
[----:B------:R-:W-:Y:S01]  /*44e0*/  FFMA.FTZ R116, R49, R89, R116 ;  /* 0x0000005931747223 */ /* 0x000fe20000010074 */
[----:B------:R-:W-:Y:S02]  /*44f0*/  FFMA.FTZ R103, R54, R86, R103 ;  /* 0x0000005636677223 */ /* 0x000fe40000010067 */
[----:B------:R-:W-:Y:S01]  /*4500*/  FFMA.FTZ R117, R44, R92, R117 ;  /* 0x0000005c2c757223 */ /* 0x000fe20000010075 */
[----:B------:R-:W-:Y:S01]  /*4510*/  FFMA.FTZ R116, R45, R93, R116 ;  /* 0x0000005d2d747223 */ /* 0x000fe20000010074 */
[----:B------:R-:W-:Y:S02]  /*4520*/  FFMA.FTZ R103, R50, R90, R103 ;  /* 0x0000005a32677223 */ /* 0x000fe40000010067 */
[----:B------:R-:W-:Y:S01]  /*4530*/  FFMA.FTZ R117, R40, R96, R117 ;  /* 0x0000006028757223 */ /* 0x000fe20000010075 */
[----:B------:R-:W-:Y:S01]  /*4540*/  FFMA.FTZ R116, R41, R97, R116 ;  /* 0x0000006129747223 */ /* 0x000fe20000010074 */
[----:B------:R-:W-:-:S03]  /*4550*/  FFMA.FTZ R103, R46, R94, R103 ;  /* 0x0000005e2e677223 */ /* 0x000fc60000010067 */
[----:B------:R-:W-:Y:S01]  /*4560*/  FADD.FTZ R101, R117, R116 ;  /* 0x0000007475657221 */ /* 0x000fe20000010000 */
[----:B------:R-:W-:Y:S01]  /*4570*/  FMUL.FTZ R116, R67, R75 ;  /* 0x0000004b43747220 */ /* 0x000fe20000410000 */
[----:B------:R-:W-:Y:S01]  /*4580*/  FFMA.FTZ R118, R42, R98, R103 ;  /* 0x000000622a767223 */ /* 0x000fe20000010067 */
[----:B------:R-:W-:Y:S02]  /*4590*/  @P2 SEL R103, R114, RZ, !P5 ;  /* 0x000000ff72672207 */ /* 0x000fe40006800000 */
[----:B------:R-:W-:Y:S01]  /*45a0*/  FFMA.FTZ R116, R71, R107, R116 ;  /* 0x0000006b47747223 */ /* 0x000fe20000010074 */
[----:B------:R-:W-:Y:S01]  /*45b0*/  FADD.FTZ R101, R118, R101 ;  /* 0x0000006576657221 */ /* 0x000fe20000010000 */
[----:B------:R-:W-:Y:S02]  /*45c0*/  @P2 IADD3 R103, PT, PT, R108, -UR13, R103 ;  /* 0x8000000d6c672c10 */ /* 0x000fe4000fffe067 */
[----:B------:R-:W-:Y:S02]  /*45d0*/  FFMA.FTZ R116, R63, R79, R116 ;  /* 0x0000004f3f747223 */ /* 0x000fe40000010074 */
[----:B------:R-:W-:-:S02]  /*45e0*/  @P2 I2FP.F32.S32 R4, R103 ;  /* 0x0000006700042245 */ /* 0x000fc40000201400 */
[----:B------:R-:W-:-:S04]  /*45f0*/  FFMA.FTZ R116, R59, R83, R116 ;  /* 0x000000533b747223 */ /* 0x000fc80000010074 */
[----:B------:R-:W-:-:S04]  /*4600*/  FFMA.FTZ R116, R55, R87, R116 ;  /* 0x0000005737747223 */ /* 0x000fc80000010074 */
[----:B------:R-:W-:-:S04]  /*4610*/  FFMA.FTZ R116, R51, R91, R116 ;  /* 0x0000005b33747223 */ /* 0x000fc80000010074 */
[----:B------:R-:W-:-:S04]  /*4620*/  FFMA.FTZ R116, R47, R95, R116 ;  /* 0x0000005f2f747223 */ /* 0x000fc80000010074 */
[----:B------:R-:W-:-:S04]  /*4630*/  FFMA.FTZ R116, R43, R99, R116 ;  /* 0x000000632b747223 */ /* 0x000fc80000010074 */
[----:B------:R-:W-:-:S04]  /*4640*/  FADD.FTZ R101, R116, R101 ;  /* 0x0000006574657221 */ /* 0x000fc80000010000 */
[----:B------:R-:W-:-:S04]  /*4650*/  FMUL.FTZ R101, R101, UR25 ;  /* 0x0000001965657c20 */ /* 0x000fc80008410000 */
[----:B----4-:R-:W-:-:S04]  /*4660*/  @P3 FADD.FTZ R101, R101, R100 ;  /* 0x0000006465653221 */ /* 0x010fc80000010000 */
[----:B--2---:R-:W-:-:S05]  /*4670*/  @P2 FFMA.FTZ R101, R4, R102, R101 ;  /* 0x0000006604652223 */ /* 0x004fca0000010065 */
[----:B------:R0:W-:Y:S01]  /*4680*/  STS [R7], R101 ;  /* 0x0000006507007388 */ /* 0x0001e20000000800 */
[----:B------:R-:W-:-:S07]  /*4690*/  @!P4 FMNMX.FTZ R112, R112, R101, !PT ;  /* 0x000000657070c209 */ /* 0x000fce0007810000 */
.L_x_759:
[----:B------:R-:W-:Y:S05]  /*46a0*/  BSYNC.RECONVERGENT B0 ;  /* 0x0000000000007941 */ /* 0x000fea0003800200 */
.L_x_758:
[C---:B------:R-:W-:Y:S01]  /*46b0*/  IADD3 R4, PT, PT, R108.reuse, 0xff, RZ ;  /* 0x000000ff6c047810 */ /* 0x040fe20007ffe0ff */
[----:B------:R-:W-:Y:S01]  /*46c0*/  VIADD R108, R108, 0x100 ;  /* 0x000001006c6c7836 */ /* 0x000fe20000000000 */
[----:B------:R-:W-:Y:S01]  /*46d0*/  IADD3 R2, P3, PT, R2, 0x100, RZ ;  /* 0x0000010002027810 */ /* 0x000fe20007f7e0ff */
[----:B------:R-:W-:Y:S01]  /*46e0*/  VIADD R6, R6, 0x100 ;  /* 0x0000010006067836 */ /* 0x000fe20000000000 */
[----:B------:R-:W-:Y:S02]  /*46f0*/  ISETP.GE.AND P2, PT, R4, R109, PT ;  /* 0x0000006d0400720c */ /* 0x000fe40003f46270 */
[----:B0-----:R-:W-:Y:S02]  /*4700*/  IADD3 R7, PT, PT, R7, 0x400, RZ ;  /* 0x0000040007077810 */ /* 0x001fe40007ffe0ff */
[----:B------:R-:W-:-:S09]  /*4710*/  IADD3.X R5, PT, PT, RZ, R5, RZ, P3, !PT ;  /* 0x00000005ff057210 */ /* 0x000fd20001ffe4ff */
[----:B------:R-:W-:Y:S05]  /*4720*/  @!P2 BRA `(.L_x_760) ;  /* 0xffffffcc008ca947 */ /* 0x000fea000383ffff */
.L_x_723:
[----:B0-----:R-:W-:Y:S05]  /*4730*/  BSYNC.RECONVERGENT B1 ;  /* 0x0000000000017941 */ /* 0x001fea0003800200 */
.L_x_722:
[----:B------:R-:W0:Y:S01]  /*4740*/  SHFL.BFLY PT, R3, R112, 0x10, 0x1f ;  /* 0x0e001f0070037f89 */ /* 0x000e2200000e0000 */
[----:B------:R-:W4:Y:S01]  /*4750*/  S2UR UR8, SR_CgaCtaId ;  /* 0x00000000000879c3 */ /* 0x000f220000008800 */
[----:B------:R-:W-:Y:S01]  /*4760*/  UMOV UR7, 0x400 ;  /* 0x0000040000077882 */ /* 0x000fe20000000000 */
[----:B------:R-:W-:Y:S06]  /*4770*/  BSSY.RECONVERGENT B0, `(.L_x_761) ;  /* 0x000016d000007945 */ /* 0x000fec0003800200 */
[----:B------:R-:W2:Y:S01]  /*4780*/  S2UR UR16, SR_CTAID.Y ;  /* 0x00000000001079c3 */ /* 0x000ea20000002600 */
[----:B0-----:R-:W-:Y:S01]  /*4790*/  FMNMX.FTZ R3, R3, R112, !PT ;  /* 0x0000007003037209 */ /* 0x001fe20007810000 */
[----:B----4-:R-:W-:-:S04]  /*47a0*/  ULEA UR15, UR8, UR7, 0x18 ;  /* 0x00000007080f7291 */ /* 0x010fc8000f8ec0ff */
[----:B------:R-:W0:Y:S01]  /*47b0*/  SHFL.BFLY PT, R2, R3, 0x8, 0x1f ;  /* 0x0d001f0003027f89 */ /* 0x000e2200000e0000 */
[----:B--2---:R-:W-:Y:S02]  /*47c0*/  IMAD R13, R0, UR16, RZ ;  /* 0x00000010000d7c24 */ /* 0x004fe4000f8e02ff */
[----:B------:R-:W-:Y:S01]  /*47d0*/  IMAD.MOV.U32 R0, RZ, RZ, RZ ;  /* 0x000000ffff007224 */ /* 0x000fe200078e00ff */
[----:B0-----:R-:W-:Y:S02]  /*47e0*/  FMNMX.FTZ R4, R3, R2, !PT ;  /* 0x0000000203047209 */ /* 0x001fe40007810000 */
[----:B------:R-:W0:Y:S03]  /*47f0*/  S2R R2, SR_TID.X ;  /* 0x0000000000027919 */ /* 0x000e260000002100 */
[----:B------:R-:W2:Y:S02]  /*4800*/  SHFL.BFLY PT, R5, R4, 0x4, 0x1f ;  /* 0x0c801f0004057f89 */ /* 0x000ea400000e0000 */
[----:B--2---:R-:W-:-:S02]  /*4810*/  FMNMX.FTZ R6, R4, R5, !PT ;  /* 0x0000000504067209 */ /* 0x004fc40007810000 */
[----:B0-----:R-:W-:-:S03]  /*4820*/  SHF.R.U32.HI R3, RZ, 0x3, R2 ;  /* 0x00000003ff037819 */ /* 0x001fc60000011602 */
[----:B------:R-:W0:Y:S02]  /*4830*/  SHFL.BFLY PT, R5, R6, 0x2, 0x1f ;  /* 0x0c401f0006057f89 */ /* 0x000e2400000e0000 */
[----:B0-----:R-:W-:Y:S02]  /*4840*/  FMNMX.FTZ R7, R6, R5, !PT ;  /* 0x0000000506077209 */ /* 0x001fe40007810000 */
[----:B------:R-:W-:-:S03]  /*4850*/  LOP3.LUT P0, R5, R2, 0x1f, RZ, 0xc0, !PT ;  /* 0x0000001f02057812 */ /* 0x000fc6000780c0ff */
[----:B---3--:R-:W0:Y:S01]  /*4860*/  SHFL.BFLY PT, R8, R7, 0x1, 0x1f ;  /* 0x0c201f0007087f89 */ /* 0x008e2200000e0000 */
[C---:B------:R-:W-:Y:S02]  /*4870*/  ISETP.GT.U32.AND P2, PT, R5.reuse, 0x7, PT ;  /* 0x000000070500780c */ /* 0x040fe40003f44070 */
[----:B------:R-:W-:Y:S02]  /*4880*/  LEA R6, R5, UR15, 0x2 ;  /* 0x0000000f05067c11 */ /* 0x000fe4000f8e10ff */
[----:B0-----:R-:W-:Y:S01]  /*4890*/  FMNMX.FTZ R12, R7, R8, !PT ;  /* 0x00000008070c7209 */ /* 0x001fe20007810000 */
[----:B------:R-:W-:-:S04]  /*48a0*/  IMAD.MOV.U32 R8, RZ, RZ, -0x800001 ;  /* 0xff7fffffff087424 */ /* 0x000fc800078e00ff */
[----:B------:R0:W-:Y:S01]  /*48b0*/  @!P0 STS [R3+UR15], R12 ;  /* 0x0000000c03008988 */ /* 0x0001e2000800080f */
[----:B------:R-:W-:Y:S01]  /*48c0*/  BAR.SYNC.DEFER_BLOCKING 0x0 ;  /* 0x0000000000007b1d */ /* 0x000fe20000010000 */
[----:B0-----:R-:W-:-:S05]  /*48d0*/  SHF.R.S32.HI R12, RZ, 0x1f, R13 ;  /* 0x0000001fff0c7819 */ /* 0x001fca000001140d */
        /* <DEDUP_REMOVED lines=11> */
[----:B------:R-:W2:Y:S02]  /*4990*/  LDC.64 R8, c[0x0][0x420] ;  /* 0x00010800ff087b82 */ /* 0x000ea40000000a00 */
[----:B--2---:R-:W-:-:S04]  /*49a0*/  ISETP.NE.U32.AND P0, PT, R8, RZ, PT ;  /* 0x000000ff0800720c */ /* 0x004fc80003f05070 */
[----:B------:R-:W-:-:S13]  /*49b0*/  ISETP.NE.AND.EX P0, PT, R9, RZ, PT, P0 ;  /* 0x000000ff0900720c */ /* 0x000fda0003f05300 */
[----:B------:R-:W-:Y:S05]  /*49c0*/  @P0 BRA `(.L_x_763) ;  /* 0x0000000c009c0947 */ /* 0x000fea0003800000 */
[----:B------:R-:W-:Y:S01]  /*49d0*/  MOV R11, 0x100 ;  /* 0x00000100000b7802 */ /* 0x000fe20000000f00 */
[----:B------:R-:W-:Y:S01]  /*49e0*/  BSSY.RECONVERGENT B1, `(.L_x_764) ;  /* 0x000001d000017945 */ /* 0x000fe20003800200 */
[----:B------:R-:W-:Y:S02]  /*49f0*/  LOP3.LUT R9, RZ, R2, RZ, 0x33, !PT ;  /* 0x00000002ff097212 */ /* 0x000fe400078e33ff */
        /* <DEDUP_REMOVED lines=8> */
[----:B------:R-:W-:Y:S01]  /*4a80*/  UIADD3 UR6, UPT, UPT, UR7, 0x140, URZ ;  /* 0x0000014007067890 */ /* 0x000fe2000fffe0ff */
[----:B------:R-:W-:Y:S02]  /*4a90*/  LEA.HI R0, R8, 0x1, RZ, 0x18 ;  /* 0x0000000108007811 */ /* 0x000fe400078fc0ff */
[----:B------:R-:W-:Y:S01]  /*4aa0*/  MOV R9, R4 ;  /* 0x0000000400097202 */ /* 0x000fe20000000f00 */
[----:B------:R-:W-:Y:S01]  /*4ab0*/  ULEA UR6, UR8, UR6, 0x18 ;  /* 0x0000000608067291 */ /* 0x000fe2000f8ec0ff */
[----:B------:R-:W-:Y:S01]  /*4ac0*/  LOP3.LUT R8, R0, 0x3, RZ, 0xc0, !PT ;  /* 0x0000000300087812 */ /* 0x000fe200078ec0ff */
[----:B------:R-:W-:-:S04]  /*4ad0*/  IMAD.MOV.U32 R0, RZ, RZ, RZ ;  /* 0x000000ffff007224 */ /* 0x000fc800078e00ff */
[----:B------:R-:W-:Y:S01]  /*4ae0*/  IMAD.MOV R10, RZ, RZ, -R8 ;  /* 0x000000ffff0a7224 */ /* 0x000fe200078e0a08 */
[----:B------:R-:W-:-:S07]  /*4af0*/  LEA R8, R2, UR6, 0x2 ;  /* 0x0000000602087c11 */ /* 0x000fce000f8e10ff */
.L_x_766:
        /* <DEDUP_REMOVED lines=11> */
.L_x_765:
[----:B------:R-:W-:Y:S05]  /*4bb0*/  BSYNC.RECONVERGENT B1 ;  /* 0x0000000000017941 */ /* 0x000fea0003800200 */
.L_x_764:
[----:B------:R-:W-:Y:S05]  /*4bc0*/  @!P2 BRA `(.L_x_762) ;  /* 0x00000010009ca947 */ /* 0x000fea0003800000 */
[----:B------:R-:W-:Y:S01]  /*4bd0*/  IADD3 R10, PT, PT, -R9, UR13, RZ ;  /* 0x0000000d090a7c10 */ /* 0x000fe2000fffe1ff */
[----:B------:R-:W-:Y:S01]  /*4be0*/  IMAD.U32 R8, RZ, RZ, UR14 ;  /* 0x0000000eff087e24 */ /* 0x000fe2000f8e00ff */
[----:B------:R-:W-:Y:S01]  /*4bf0*/  UIADD3 UR6, UPT, UPT, UR7, 0x140, URZ ;  /* 0x0000014007067890 */ /* 0x000fe2000fffe0ff */
[----:B------:R-:W-:Y:S01]  /*4c00*/  BSSY.RECONVERGENT B1, `(.L_x_767) ;  /* 0x0000070000017945 */ /* 0x000fe20003800200 */
[----:B------:R-:W-:Y:S02]  /*4c10*/  ISETP.GT.AND P2, PT, R10, 0xc00, PT ;  /* 0x00000c000a00780c */ /* 0x000fe40003f44270 */
[----:B------:R-:W-:Y:S01]  /*4c20*/  ULEA UR6, UR8, UR6, 0x18 ;  /* 0x0000000608067291 */ /* 0x000fe2000f8ec0ff */
[----:B------:R-:W-:Y:S02]  /*4c30*/  SHF.L.U32 R8, R8, 0x2, RZ ;  /* 0x0000000208087819 */ /* 0x000fe400000006ff */
[----:B------:R-:W-:-:S03]  /*4c40*/  PLOP3.LUT P0, PT, PT, PT, PT, 0x80, 0x8 ;  /* 0x000000000008781c */ /* 0x000fc60003f0f070 */
[----:B------:R-:W-:Y:S01]  /*4c50*/  IMAD R8, R9, 0x4, -R8 ;  /* 0x0000000409087824 */ /* 0x000fe200078e0a08 */
[----:B------:R-:W-:-:S04]  /*4c60*/  MOV R11, UR6 ;  /* 0x00000006000b7c02 */ /* 0x000fc80008000f00 */
[----:B------:R-:W-:Y:S01]  /*4c70*/  IADD3 R8, PT, PT, R8, 0x800, R11 ;  /* 0x0000080008087810 */ /* 0x000fe20007ffe00b */
[----:B------:R-:W-:Y:S06]  /*4c80*/  @!P2 BRA `(.L_x_768) ;  /* 0x00000004009ca947 */ /* 0x000fec0003800000 */
[----:B-1----:R-:W-:Y:S01]  /*4c90*/  IMAD.U32 R34, RZ, RZ, UR13 ;  /* 0x0000000dff227e24 */ /* 0x002fe2000f8e00ff */
[----:B------:R-:W-:-:S04]  /*4ca0*/  PLOP3.LUT P0, PT, PT, PT, PT, 0x8, 0x80 ;  /* 0x000000000080781c */ /* 0x000fc80003f0e170 */
[----:B------:R-:W-:-:S09]  /*4cb0*/  IADD3 R34, PT, PT, R34, -0xc00, RZ ;  /* 0xfffff40022227810 */ /* 0x000fd20007ffe0ff */
.L_x_769:
[----:B------:R-:W0:Y:S01]  /*4cc0*/  LDS R10, [R8+-0x800] ;  /* 0xfff80000080a7984 */ /* 0x000e220000000800 */
[----:B------:R-:W-:-:S03]  /*4cd0*/  VIADD R9, R9, 0x1000 ;  /* 0x0000100009097836 */ /* 0x000fc60000000000 */
[----:B------:R-:W1:Y:S02]  /*4ce0*/  LDS R14, [R8+-0x400] ;  /* 0xfffc0000080e7984 */ /* 0x000e640000000800 */
[----:B------:R-:W-:Y:S02]  /*4cf0*/  ISETP.GE.AND P2, PT, R9, R34, PT ;  /* 0x000000220900720c */ /* 0x000fe40003f46270 */
[----:B------:R-:W2:Y:S04]  /*4d00*/  LDS R16, [R8] ;  /* 0x0000000008107984 */ /* 0x000ea80000000800 */
[----:B------:R-:W3:Y:S04]  /*4d10*/  LDS R18, [R8+0x400] ;  /* 0x0004000008127984 */ /* 0x000ee80000000800 */
[----:B------:R-:W4:Y:S04]  /*4d20*/  LDS R20, [R8+0x800] ;  /* 0x0008000008147984 */ /* 0x000f280000000800 */
        /* <DEDUP_REMOVED lines=8> */
[C---:B-1----:R-:W-:Y:S01]  /*4db0*/  FADD.FTZ R14, -R7.reuse, R14 ;  /* 0x0000000e070e7221 */ /* 0x042fe20000010100 */
[----:B--2---:R-:W-:-:S03]  /*4dc0*/  FADD.FTZ R16, -R7, R16 ;  /* 0x0000001007107221 */ /* 0x004fc60000010100 */
[----:B------:R-:W-:Y:S01]  /*4dd0*/  FMUL.FTZ R14, R14, 1.4426950216293334961 ;  /* 0x3fb8aa3b0e0e7820 */ /* 0x000fe20000410000 */
[----:B------:R1:W2:Y:S01]  /*4de0*/  MUFU.EX2 R11, R10 ;  /* 0x0000000a000b7308 */ /* 0x0002a20000000800 */
[----:B------:R-:W-:Y:S01]  /*4df0*/  FMUL.FTZ R16, R16, 1.4426950216293334961 ;  /* 0x3fb8aa3b10107820 */ /* 0x000fe20000410000 */
[C---:B---3--:R-:W-:Y:S01]  /*4e00*/  FADD.FTZ R18, -R7.reuse, R18 ;  /* 0x0000001207127221 */ /* 0x048fe20000010100 */
[----:B----4-:R-:W-:-:S03]  /*4e10*/  FADD.FTZ R20, -R7, R20 ;  /* 0x0000001407147221 */ /* 0x010fc60000010100 */
[----:B------:R-:W-:Y:S02]  /*4e20*/  FMUL.FTZ R18, R18, 1.4426950216293334961 ;  /* 0x3fb8aa3b12127820 */ /* 0x000fe40000410000 */
[----:B------:R3:W4:Y:S01]  /*4e30*/  MUFU.EX2 R15, R14 ;  /* 0x0000000e000f7308 */ /* 0x0007220000000800 */
[----:B-1----:R-:W1:Y:S01]  /*4e40*/  LDS R10, [R8+0x2400] ;  /* 0x00240000080a7984 */ /* 0x002e620000000800 */
[----:B------:R-:W-:Y:S01]  /*4e50*/  FMUL.FTZ R20, R20, 1.4426950216293334961 ;  /* 0x3fb8aa3b14147820 */ /* 0x000fe20000410000 */
[C---:B------:R-:W-:Y:S01]  /*4e60*/  FADD.FTZ R22, -R7.reuse, R22 ;  /* 0x0000001607167221 */ /* 0x040fe20000010100 */
[----:B------:R-:W-:-:S03]  /*4e70*/  FADD.FTZ R24, -R7, R24 ;  /* 0x0000001807187221 */ /* 0x000fc60000010100 */
[----:B------:R-:W-:Y:S01]  /*4e80*/  FMUL.FTZ R22, R22, 1.4426950216293334961 ;  /* 0x3fb8aa3b16167820 */ /* 0x000fe20000410000 */
[----:B------:R4:W0:Y:S01]  /*4e90*/  MUFU.EX2 R17, R16 ;  /* 0x0000001000117308 */ /* 0x0008220000000800 */
[----:B---3--:R-:W3:Y:S01]  /*4ea0*/  LDS R14, [R8+0x2800] ;  /* 0x00280000080e7984 */ /* 0x008ee20000000800 */
[----:B--2---:R-:W-:Y:S01]  /*4eb0*/  FADD.FTZ R0, R11, R0 ;  /* 0x000000000b007221 */ /* 0x004fe20000010000 */
[----:B------:R-:W-:Y:S01]  /*4ec0*/  FMUL.FTZ R24, R24, 1.4426950216293334961 ;  /* 0x3fb8aa3b18187820 */ /* 0x000fe20000410000 */
[C---:B------:R-:W-:Y:S01]  /*4ed0*/  FADD.FTZ R26, -R7.reuse, R26 ;  /* 0x0000001a071a7221 */ /* 0x040fe20000010100 */
[----:B------:R-:W-:Y:S01]  /*4ee0*/  STS [R8+-0x800], R11 ;  /* 0xfff8000b08007388 */ /* 0x000fe20000000800 */
[C---:B------:R-:W-:Y:S02]  /*4ef0*/  FADD.FTZ R28, -R7.reuse, R28 ;  /* 0x0000001c071c7221 */ /* 0x040fe40000010100 */
[----:B------:R2:W2:Y:S01]  /*4f00*/  MUFU.EX2 R19, R18 ;  /* 0x0000001200137308 */ /* 0x0004a20000000800 */
[----:B----4-:R-:W4:Y:S01]  /*4f10*/  LDS R16, [R8+0x2c00] ;  /* 0x002c000008107984 */ /* 0x010f220000000800 */
[----:B------:R-:W-:Y:S01]  /*4f20*/  FADD.FTZ R0, R0, R15 ;  /* 0x0000000f00007221 */ /* 0x000fe20000010000 */
[----:B------:R-:W-:Y:S01]  /*4f30*/  FMUL.FTZ R26, R26, 1.4426950216293334961 ;  /* 0x3fb8aa3b1a1a7820 */ /* 0x000fe20000410000 */
[----:B------:R-:W-:Y:S01]  /*4f40*/  FMUL.FTZ R28, R28, 1.4426950216293334961 ;  /* 0x3fb8aa3b1c1c7820 */ /* 0x000fe20000410000 */
[C---:B------:R-:W-:Y:S01]  /*4f50*/  FADD.FTZ R30, -R7.reuse, R30 ;  /* 0x0000001e071e7221 */ /* 0x040fe20000010100 */
[----:B------:R-:W-:Y:S01]  /*4f60*/  STS [R8+-0x400], R15 ;  /* 0xfffc000f08007388 */ /* 0x000fe20000000800 */
[----:B0-----:R-:W-:Y:S01]  /*4f70*/  FADD.FTZ R32, -R7, R32 ;  /* 0x0000002007207221 */ /* 0x001fe20000010100 */
[----:B------:R0:W1:Y:S01]  /*4f80*/  MUFU.EX2 R21, R20 ;  /* 0x0000001400157308 */ /* 0x0000620000000800 */
[----:B------:R-:W-:Y:S01]  /*4f90*/  FADD.FTZ R0, R0, R17 ;  /* 0x0000001100007221 */ /* 0x000fe20000010000 */
[----:B--2---:R-:W2:Y:S01]  /*4fa0*/  LDS R18, [R8+0x3000] ;  /* 0x0030000008127984 */ /* 0x004ea20000000800 */
[----:B------:R-:W-:Y:S01]  /*4fb0*/  FMUL.FTZ R30, R30, 1.4426950216293334961 ;  /* 0x3fb8aa3b1e1e7820 */ /* 0x000fe20000410000 */
[----:B------:R-:W-:-:S02]  /*4fc0*/  FMUL.FTZ R32, R32, 1.4426950216293334961 ;  /* 0x3fb8aa3b20207820 */ /* 0x000fc40000410000 */
[----:B------:R-:W-:Y:S02]  /*4fd0*/  STS [R8], R17 ;  /* 0x0000001108007388 */ /* 0x000fe40000000800 */
[----:B------:R-:W3:Y:S01]  /*4fe0*/  MUFU.EX2 R23, R22 ;  /* 0x0000001600177308 */ /* 0x000ee20000000800 */
[----:B------:R-:W-:Y:S01]  /*4ff0*/  FADD.FTZ R0, R0, R19 ;  /* 0x0000001300007221 */ /* 0x000fe20000010000 */
[----:B0-----:R-:W0:Y:S04]  /*5000*/  LDS R20, [R8+0x3400] ;  /* 0x0034000008147984 */ /* 0x001e280000000800 */
[----:B------:R-:W-:Y:S02]  /*5010*/  STS [R8+0x400], R19 ;  /* 0x0004001308007388 */ /* 0x000fe40000000800 */
[----:B------:R-:W4:Y:S01]  /*5020*/  MUFU.EX2 R25, R24 ;  /* 0x0000001800197308 */ /* 0x000f220000000800 */
[----:B-1----:R-:W-:Y:S01]  /*5030*/  FADD.FTZ R0, R0, R21 ;  /* 0x0000001500007221 */ /* 0x002fe20000010000 */
[----:B------:R-:W-:Y:S01]  /*5040*/  FADD.FTZ R10, -R7, R10 ;  /* 0x0000000a070a7221 */ /* 0x000fe20000010100 */
[----:B------:R-:W-:Y:S03]  /*5050*/  STS [R8+0x800], R21 ;  /* 0x0008001508007388 */ /* 0x000fe60000000800 */
[----:B------:R-:W-:-:S02]  /*5060*/  FMUL.FTZ R10, R10, 1.4426950216293334961 ;  /* 0x3fb8aa3b0a0a7820 */ /* 0x000fc40000410000 */
[----:B------:R-:W1:Y:S01]  /*5070*/  MUFU.EX2 R27, R26 ;  /* 0x0000001a001b7308 */ /* 0x000e620000000800 */
[----:B---3--:R-:W-:Y:S01]  /*5080*/  FADD.FTZ R0, R0, R23 ;  /* 0x0000001700007221 */ /* 0x008fe20000010000 */
[C---:B------:R-:W-:Y:S01]  /*5090*/  FADD.FTZ R14, -R7.reuse, R14 ;  /* 0x0000000e070e7221 */ /* 0x040fe20000010100 */
[----:B------:R-:W-:Y:S03]  /*50a0*/  STS [R8+0xc00], R23 ;  /* 0x000c001708007388 */ /* 0x000fe60000000800 */
[----:B------:R-:W-:Y:S02]  /*50b0*/  FMUL.FTZ R14, R14, 1.4426950216293334961 ;  /* 0x3fb8aa3b0e0e7820 */ /* 0x000fe40000410000 */
[----:B------:R-:W3:Y:S01]  /*50c0*/  MUFU.EX2 R29, R28 ;  /* 0x0000001c001d7308 */ /* 0x000ee20000000800 */
[----:B----4-:R-:W-:Y:S01]  /*50d0*/  FADD.FTZ R0, R0, R25 ;  /* 0x0000001900007221 */ /* 0x010fe20000010000 */
[----:B------:R-:W-:Y:S01]  /*50e0*/  FADD.FTZ R16, -R7, R16 ;  /* 0x0000001007107221 */ /* 0x000fe20000010100 */
[----:B------:R-:W-:Y:S03]  /*50f0*/  STS [R8+0x1000], R25 ;  /* 0x0010001908007388 */ /* 0x000fe60000000800 */
[----:B------:R-:W-:-:S02]  /*5100*/  FMUL.FTZ R16, R16, 1.4426950216293334961 ;  /* 0x3fb8aa3b10107820 */ /* 0x000fc40000410000 */
[----:B------:R-:W4:Y:S01]  /*5110*/  MUFU.EX2 R31, R30 ;  /* 0x0000001e001f7308 */ /* 0x000f220000000800 */
[----:B-1----:R-:W-:Y:S01]  /*5120*/  FADD.FTZ R0, R0, R27 ;  /* 0x0000001b00007221 */ /* 0x002fe20000010000 */
[C---:B--2---:R-:W-:Y:S01]  /*5130*/  FADD.FTZ R18, -R7.reuse, R18 ;  /* 0x0000001207127221 */ /* 0x044fe20000010100 */
[----:B------:R-:W-:Y:S03]  /*5140*/  STS [R8+0x1400], R27 ;  /* 0x0014001b08007388 */ /* 0x000fe60000000800 */
[----:B------:R-:W-:Y:S02]  /*5150*/  FMUL.FTZ R18, R18, 1.4426950216293334961 ;  /* 0x3fb8aa3b12127820 */ /* 0x000fe40000410000 */
[----:B------:R-:W1:Y:S01]  /*5160*/  MUFU.EX2 R33, R32 ;  /* 0x0000002000217308 */ /* 0x000e620000000800 */
[----:B---3--:R-:W-:Y:S01]  /*5170*/  FADD.FTZ R0, R0, R29 ;  /* 0x0000001d00007221 */ /* 0x008fe20000010000 */
[----:B0-----:R-:W-:Y:S01]  /*5180*/  FADD.FTZ R20, -R7, R20 ;  /* 0x0000001407147221 */ /* 0x001fe20000010100 */
[----:B------:R-:W-:Y:S03]  /*5190*/  STS [R8+0x1800], R29 ;  /* 0x0018001d08007388 */ /* 0x000fe60000000800 */
[----:B------:R-:W-:-:S02]  /*51a0*/  FMUL.FTZ R20, R20, 1.4426950216293334961 ;  /* 0x3fb8aa3b14147820 */ /* 0x000fc40000410000 */
[----:B------:R-:W0:Y:S01]  /*51b0*/  MUFU.EX2 R35, R10 ;  /* 0x0000000a00237308 */ /* 0x000e220000000800 */
[----:B----4-:R-:W-:Y:S01]  /*51c0*/  FADD.FTZ R0, R0, R31 ;  /* 0x0000001f00007221 */ /* 0x010fe20000010000 */
[----:B------:R-:W-:Y:S06]  /*51d0*/  STS [R8+0x1c00], R31 ;  /* 0x001c001f08007388 */ /* 0x000fec0000000800 */
[----:B------:R-:W2:Y:S01]  /*51e0*/  MUFU.EX2 R37, R14 ;  /* 0x0000000e00257308 */ /* 0x000ea20000000800 */
[----:B-1----:R-:W-:Y:S01]  /*51f0*/  FADD.FTZ R0, R0, R33 ;  /* 0x0000002100007221 */ /* 0x002fe20000010000 */
[----:B------:R-:W-:Y:S06]  /*5200*/  STS [R8+0x2000], R33 ;  /* 0x0020002108007388 */ /* 0x000fec0000000800 */
[----:B------:R-:W1:Y:S01]  /*5210*/  MUFU.EX2 R39, R16 ;  /* 0x0000001000277308 */ /* 0x000e620000000800 */
[----:B0-----:R-:W-:Y:S01]  /*5220*/  FADD.FTZ R0, R0, R35 ;  /* 0x0000002300007221 */ /* 0x001fe20000010000 */
[----:B------:R-:W-:Y:S06]  /*5230*/  STS [R8+0x2400], R35 ;  /* 0x0024002308007388 */ /* 0x000fec0000000800 */
[----:B------:R-:W0:Y:S01]  /*5240*/  MUFU.EX2 R41, R18 ;  /* 0x0000001200297308 */ /* 0x000e220000000800 */
[----:B--2---:R-:W-:Y:S01]  /*5250*/  FADD.FTZ R0, R0, R37 ;  /* 0x0000002500007221 */ /* 0x004fe20000010000 */
[----:B------:R-:W-:Y:S06]  /*5260*/  STS [R8+0x2800], R37 ;  /* 0x0028002508007388 */ /* 0x000fec0000000800 */
[----:B------:R-:W2:Y:S01]  /*5270*/  MUFU.EX2 R43, R20 ;  /* 0x00000014002b7308 */ /* 0x000ea20000000800 */
[----:B-1----:R-:W-:Y:S01]  /*5280*/  FADD.FTZ R0, R0, R39 ;  /* 0x0000002700007221 */ /* 0x002fe20000010000 */
[----:B------:R-:W-:Y:S03]  /*5290*/  STS [R8+0x2c00], R39 ;  /* 0x002c002708007388 */ /* 0x000fe60000000800 */
[----:B0-----:R-:W-:Y:S01]  /*52a0*/  FADD.FTZ R0, R0, R41 ;  /* 0x0000002900007221 */ /* 0x001fe20000010000 */
[----:B------:R-:W-:Y:S04]  /*52b0*/  STS [R8+0x3000], R41 ;  /* 0x0030002908007388 */ /* 0x000fe80000000800 */
[----:B--2---:R0:W-:Y:S01]  /*52c0*/  STS [R8+0x3400], R43 ;  /* 0x0034002b08007388 */ /* 0x0041e20000000800 */
[----:B------:R-:W-:Y:S01]  /*52d0*/  FADD.FTZ R0, R0, R43 ;  /* 0x0000002b00007221 */ /* 0x000fe20000010000 */
[----:B0-----:R-:W-:Y:S01]  /*52e0*/  IADD3 R8, PT, PT, R8, 0x4000, RZ ;  /* 0x0000400008087810 */ /* 0x001fe20007ffe0ff */
[----:B------:R-:W-:Y:S06]  /*52f0*/  @!P2 BRA `(.L_x_769) ;  /* 0xfffffff80070a947 */ /* 0x000fec000383ffff */
.L_x_768:
[----:B------:R-:W-:Y:S05]  /*5300*/  BSYNC.RECONVERGENT B1 ;  /* 0x0000000000017941 */ /* 0x000fea0003800200 */
.L_x_767:
[----:B------:R-:W-:Y:S01]  /*5310*/  IADD3 R10, PT, PT, -R9, UR13, RZ ;  /* 0x0000000d090a7c10 */ /* 0x000fe2000fffe1ff */
[----:B------:R-:W-:Y:S03]  /*5320*/  BSSY.RECONVERGENT B1, `(.L_x_770) ;  /* 0x0000036000017945 */ /* 0x000fe60003800200 */
[----:B------:R-:W-:-:S13]  /*5330*/  ISETP.GT.AND P2, PT, R10, 0x400, PT ;  /* 0x000004000a00780c */ /* 0x000fda0003f44270 */
[----:B------:R-:W-:Y:S05]  /*5340*/  @!P2 BRA `(.L_x_771) ;  /* 0x0000000000cca947 */ /* 0x000fea0003800000 */
[----:B------:R-:W0:Y:S01]  /*5350*/  LDS R10, [R8+-0x800] ;  /* 0xfff80000080a7984 */ /* 0x000e220000000800 */
[----:B------:R-:W-:Y:S01]  /*5360*/  PLOP3.LUT P0, PT, PT, PT, PT, 0x8, 0x80 ;  /* 0x000000000080781c */ /* 0x000fe20003f0e170 */
[----:B------:R-:W-:Y:S02]  /*5370*/  VIADD R9, R9, 0x800 ;  /* 0x0000080009097836 */ /* 0x000fe40000000000 */
[----:B------:R-:W2:Y:S04]  /*5380*/  LDS R14, [R8+-0x400] ;  /* 0xfffc0000080e7984 */ /* 0x000ea80000000800 */
[----:B------:R-:W3:Y:S04]  /*5390*/  LDS R16, [R8] ;  /* 0x0000000008107984 */ /* 0x000ee80000000800 */
[----:B------:R-:W4:Y:S04]  /*53a0*/  LDS R18, [R8+0x400] ;  /* 0x0004000008127984 */ /* 0x000f280000000800 */
[----:B-1----:R-:W1:Y:S04]  /*53b0*/  LDS R20, [R8+0x800] ;  /* 0x0008000008147984 */ /* 0x002e680000000800 */
[----:B------:R-:W1:Y:S04]  /*53c0*/  LDS R22, [R8+0xc00] ;  /* 0x000c000008167984 */ /* 0x000e680000000800 */
[----:B------:R-:W1:Y:S04]  /*53d0*/  LDS R24, [R8+0x1000] ;  /* 0x0010000008187984 */ /* 0x000e680000000800 */
[----:B------:R-:W1:Y:S01]  /*53e0*/  LDS R26, [R8+0x1400] ;  /* 0x00140000081a7984 */ /* 0x000e620000000800 */
[----:B0-----:R-:W-:-:S04]  /*53f0*/  FADD.FTZ R10, -R7, R10 ;  /* 0x0000000a070a7221 */ /* 0x001fc80000010100 */
[----:B------:R-:W-:Y:S01]  /*5400*/  FMUL.FTZ R10, R10, 1.4426950216293334961 ;  /* 0x3fb8aa3b0a0a7820 */ /* 0x000fe20000410000 */
[----:B--2---:R-:W-:-:S03]  /*5410*/  FADD.FTZ R14, -R7, R14 ;  /* 0x0000000e070e7221 */ /* 0x004fc60000010100 */
[----:B------:R-:W0:Y:S01]  /*5420*/  MUFU.EX2 R11, R10 ;  /* 0x0000000a000b7308 */ /* 0x000e220000000800 */
[----:B------:R-:W-:Y:S01]  /*5430*/  FMUL.FTZ R14, R14, 1.4426950216293334961 ;  /* 0x3fb8aa3b0e0e7820 */ /* 0x000fe20000410000 */
[C---:B---3--:R-:W-:Y:S01]  /*5440*/  FADD.FTZ R16, -R7.reuse, R16 ;  /* 0x0000001007107221 */ /* 0x048fe20000010100 */
[----:B----4-:R-:W-:-:S03]  /*5450*/  FADD.FTZ R18, -R7, R18 ;  /* 0x0000001207127221 */ /* 0x010fc60000010100 */
[----:B------:R-:W-:Y:S02]  /*5460*/  FMUL.FTZ R16, R16, 1.4426950216293334961 ;  /* 0x3fb8aa3b10107820 */ /* 0x000fe40000410000 */
[----:B------:R-:W2:Y:S01]  /*5470*/  MUFU.EX2 R15, R14 ;  /* 0x0000000e000f7308 */ /* 0x000ea20000000800 */
[----:B------:R-:W-:Y:S01]  /*5480*/  FMUL.FTZ R18, R18, 1.4426950216293334961 ;  /* 0x3fb8aa3b12127820 */ /* 0x000fe20000410000 */
[C---:B-1----:R-:W-:Y:S01]  /*5490*/  FADD.FTZ R20, -R7.reuse, R20 ;  /* 0x0000001407147221 */ /* 0x042fe20000010100 */
[----:B------:R-:W-:-:S03]  /*54a0*/  FADD.FTZ R22, -R7, R22 ;  /* 0x0000001607167221 */ /* 0x000fc60000010100 */
[----:B------:R-:W-:Y:S02]  /*54b0*/  FMUL.FTZ R20, R20, 1.4426950216293334961 ;  /* 0x3fb8aa3b14147820 */ /* 0x000fe40000410000 */
[----:B------:R-:W1:Y:S01]  /*54c0*/  MUFU.EX2 R17, R16 ;  /* 0x0000001000117308 */ /* 0x000e620000000800 */
[----:B------:R-:W-:Y:S01]  /*54d0*/  FMUL.FTZ R22, R22, 1.4426950216293334961 ;  /* 0x3fb8aa3b16167820 */ /* 0x000fe20000410000 */
[C---:B------:R-:W-:Y:S01]  /*54e0*/  FADD.FTZ R24, -R7.reuse, R24 ;  /* 0x0000001807187221 */ /* 0x040fe20000010100 */
[----:B0-----:R-:W-:Y:S01]  /*54f0*/  FADD.FTZ R0, R0, R11 ;  /* 0x0000000b00007221 */ /* 0x001fe20000010000 */
[----:B------:R-:W-:Y:S01]  /*5500*/  FADD.FTZ R26, -R7, R26 ;  /* 0x0000001a071a7221 */ /* 0x000fe20000010100 */
[----:B------:R-:W-:Y:S01]  /*5510*/  STS [R8+-0x800], R11 ;  /* 0xfff8000b08007388 */ /* 0x000fe20000000800 */
[----:B------:R-:W-:Y:S02]  /*5520*/  FMUL.FTZ R24, R24, 1.4426950216293334961 ;  /* 0x3fb8aa3b18187820 */ /* 0x000fe40000410000 */
[----:B------:R-:W0:Y:S01]  /*5530*/  MUFU.EX2 R19, R18 ;  /* 0x0000001200137308 */ /* 0x000e220000000800 */
[----:B--2---:R-:W-:Y:S01]  /*5540*/  FADD.FTZ R0, R0, R15 ;  /* 0x0000000f00007221 */ /* 0x004fe20000010000 */
[----:B------:R-:W-:Y:S01]  /*5550*/  FMUL.FTZ R26, R26, 1.4426950216293334961 ;  /* 0x3fb8aa3b1a1a7820 */ /* 0x000fe20000410000 */
[----:B------:R-:W-:Y:S05]  /*5560*/  STS [R8+-0x400], R15 ;  /* 0xfffc000f08007388 */ /* 0x000fea0000000800 */
[----:B------:R-:W2:Y:S01]  /*5570*/  MUFU.EX2 R21, R20 ;  /* 0x0000001400157308 */ /* 0x000ea20000000800 */
[----:B-1----:R-:W-:Y:S01]  /*5580*/  FADD.FTZ R0, R0, R17 ;  /* 0x0000001100007221 */ /* 0x002fe20000010000 */
[----:B------:R-:W-:Y:S06]  /*5590*/  STS [R8], R17 ;  /* 0x0000001108007388 */ /* 0x000fec0000000800 */
        /* <DEDUP_REMOVED lines=13> */
[----:B0-----:R-:W-:-:S07]  /*5670*/  IADD3 R8, PT, PT, R8, 0x2000, RZ ;  /* 0x0000200008087810 */ /* 0x001fce0007ffe0ff */
.L_x_771:
[----:B------:R-:W-:Y:S05]  /*5680*/  BSYNC.RECONVERGENT B1 ;  /* 0x0000000000017941 */ /* 0x000fea0003800200 */
.L_x_770:
[----:B------:R-:W-:-:S13]  /*5690*/  ISETP.LT.OR P0, PT, R9, UR13, P0 ;  /* 0x0000000d09007c0c */ /* 0x000fda0008701670 */
[----:B------:R-:W-:Y:S05]  /*56a0*/  @!P0 BRA `(.L_x_762) ;  /* 0x0000000400e48947 */ /* 0x000fea0003800000 */
[----:B------:R-:W0:Y:S04]  /*56b0*/  LDS R10, [R8+-0x800] ;  /* 0xfff80000080a7984 */ /* 0x000e280000000800 */
[----:B------:R-:W2:Y:S04]  /*56c0*/  LDS R14, [R8+-0x400] ;  /* 0xfffc0000080e7984 */ /* 0x000ea80000000800 */
[----:B------:R-:W3:Y:S04]  /*56d0*/  LDS R16, [R8] ;  /* 0x0000000008107984 */ /* 0x000ee80000000800 */
[----:B------:R-:W4:Y:S01]  /*56e0*/  LDS R18, [R8+0x400] ;  /* 0x0004000008127984 */ /* 0x000f220000000800 */
[C---:B0-----:R-:W-:Y:S01]  /*56f0*/  FADD.FTZ R10, -R7.reuse, R10 ;  /* 0x0000000a070a7221 */ /* 0x041fe20000010100 */
[----:B--2---:R-:W-:-:S03]  /*5700*/  FADD.FTZ R14, -R7, R14 ;  /* 0x0000000e070e7221 */ /* 0x004fc60000010100 */
[----:B------:R-:W-:Y:S01]  /*5710*/  FMUL.FTZ R10, R10, 1.4426950216293334961 ;  /* 0x3fb8aa3b0a0a7820 */ /* 0x000fe20000410000 */
[C---:B---3--:R-:W-:Y:S01]  /*5720*/  FADD.FTZ R16, -R7.reuse, R16 ;  /* 0x0000001007107221 */ /* 0x048fe20000010100 */
[----:B------:R-:W-:Y:S02]  /*5730*/  FMUL.FTZ R14, R14, 1.4426950216293334961 ;  /* 0x3fb8aa3b0e0e7820 */ /* 0x000fe40000410000 */
[----:B------:R-:W0:Y:S01]  /*5740*/  MUFU.EX2 R9, R10 ;  /* 0x0000000a00097308 */ /* 0x000e220000000800 */
[----:B----4-:R-:W-:Y:S01]  /*5750*/  FADD.FTZ R18, -R7, R18 ;  /* 0x0000001207127221 */ /* 0x010fe20000010100 */
[----:B------:R-:W-:-:S03]  /*5760*/  FMUL.FTZ R16, R16, 1.4426950216293334961 ;  /* 0x3fb8aa3b10107820 */ /* 0x000fc60000410000 */
[----:B------:R-:W-:-:S03]  /*5770*/  FMUL.FTZ R18, R18, 1.4426950216293334961 ;  /* 0x3fb8aa3b12127820 */ /* 0x000fc60000410000 */
[----:B------:R-:W2:Y:S08]  /*5780*/  MUFU.EX2 R11, R14 ;  /* 0x0000000e000b7308 */ /* 0x000eb00000000800 */
[----:B------:R-:W3:Y:S01]  /*5790*/  MUFU.EX2 R7, R16 ;  /* 0x0000001000077308 */ /* 0x000ee20000000800 */
[----:B0-----:R4:W-:Y:S01]  /*57a0*/  STS [R8+-0x800], R9 ;  /* 0xfff8000908007388 */ /* 0x0019e20000000800 */
[----:B------:R-:W-:-:S06]  /*57b0*/  FADD.FTZ R0, R0, R9 ;  /* 0x0000000900007221 */ /* 0x000fcc0000010000 */
[----:B------:R-:W0:Y:S01]  /*57c0*/  MUFU.EX2 R15, R18 ;  /* 0x00000012000f7308 */ /* 0x000e220000000800 */
[----:B--2---:R4:W-:Y:S01]  /*57d0*/  STS [R8+-0x400], R11 ;  /* 0xfffc000b08007388 */ /* 0x0049e20000000800 */
[----:B------:R-:W-:-:S03]  /*57e0*/  FADD.FTZ R0, R0, R11 ;  /* 0x0000000b00007221 */ /* 0x000fc60000010000 */
[----:B---3--:R4:W-:Y:S01]  /*57f0*/  STS [R8], R7 ;  /* 0x0000000708007388 */ /* 0x0089e20000000800 */
[----:B------:R-:W-:-:S03]  /*5800*/  FADD.FTZ R0, R0, R7 ;  /* 0x0000000700007221 */ /* 0x000fc60000010000 */
[----:B0-----:R4:W-:Y:S01]  /*5810*/  STS [R8+0x400], R15 ;  /* 0x0004000f08007388 */ /* 0x0019e20000000800 */
[----:B------:R-:W-:Y:S01]  /*5820*/  FADD.FTZ R0, R0, R15 ;  /* 0x0000000f00007221 */ /* 0x000fe20000010000 */
[----:B------:R-:W-:Y:S06]  /*5830*/  BRA `(.L_x_762) ;  /* 0x0000000400807947 */ /* 0x000fec0003800000 */
.L_x_763:
[----:B------:R-:W-:Y:S01]  /*5840*/  IMAD.MOV.U32 R15, RZ, RZ, 0x100 ;  /* 0x00000100ff0f7424 */ /* 0x000fe200078e00ff */
[----:B------:R-:W-:Y:S01]  /*5850*/  LOP3.LUT R11, RZ, R2, RZ, 0x33, !PT ;  /* 0x00000002ff0b7212 */ /* 0x000fe200078e33ff */
[----:B------:R-:W-:Y:S01]  /*5860*/  BSSY.RECONVERGENT B1, `(.L_x_772) ;  /* 0x0000024000017945 */ /* 0x000fe20003800200 */
[----:B------:R-:W-:Y:S02]  /*5870*/  IMAD.MOV.U32 R10, RZ, RZ, R4 ;  /* 0x000000ffff0a7224 */ /* 0x000fe400078e0004 */
[----:B------:R-:W-:-:S04]  /*5880*/  VIADDMNMX R0, R4, R15, UR13, !PT ;  /* 0x0000000d04007e46 */ /* 0x000fc8000f80010f */
[----:B------:R-:W-:-:S04]  /*5890*/  IADD3 R11, PT, PT, R0, -UR14, R11 ;  /* 0x8000000e000b7c10 */ /* 0x000fc8000fffe00b */
[C---:B------:R-:W-:Y:S02]  /*58a0*/  LOP3.LUT R0, R11.reuse, 0x300, RZ, 0xc0, !PT ;  /* 0x000003000b007812 */ /* 0x040fe400078ec0ff */
[----:B------:R-:W-:Y:S02]  /*58b0*/  ISETP.GE.U32.AND P0, PT, R11, 0x300, PT ;  /* 0x000003000b00780c */ /* 0x000fe40003f06070 */
[----:B------:R-:W-:Y:S01]  /*58c0*/  ISETP.NE.AND P2, PT, R0, 0x300, PT ;  /* 0x000003000000780c */ /* 0x000fe20003f45270 */
[----:B------:R-:W-:-:S12]  /*58d0*/  HFMA2 R0, -RZ, RZ, 0, 0 ;  /* 0x00000000ff007431 */ /* 0x000fd800000001ff */
[----:B------:R-:W-:Y:S05]  /*58e0*/  @!P2 BRA `(.L_x_773) ;  /* 0x00000000006ca947 */ /* 0x000fea0003800000 */
[----:B------:R-:W-:Y:S01]  /*58f0*/  UIADD3 UR6, UPT, UPT, UR7, 0x140, URZ ;  /* 0x0000014007067890 */ /* 0x000fe2000fffe0ff */
[----:B------:R-:W-:Y:S01]  /*5900*/  LEA.HI R0, R11, 0x1, RZ, 0x18 ;  /* 0x000000010b007811 */ /* 0x000fe200078fc0ff */
[--C-:B------:R-:W-:Y:S01]  /*5910*/  IMAD.MOV.U32 R10, RZ, RZ, R4.reuse ;  /* 0x000000ffff0a7224 */ /* 0x100fe200078e0004 */
[----:B------:R-:W-:Y:S01]  /*5920*/  IADD3 R17, P2, P3, R13, R8, R4 ;  /* 0x000000080d117210 */ /* 0x000fe20007b5e004 */
[----:B------:R-:W-:Y:S01]  /*5930*/  ULEA UR6, UR8, UR6, 0x18 ;  /* 0x0000000608067291 */ /* 0x000fe2000f8ec0ff */
[----:B------:R-:W-:Y:S02]  /*5940*/  LOP3.LUT R8, R0, 0x3, RZ, 0xc0, !PT ;  /* 0x0000000300087812 */ /* 0x000fe400078ec0ff */
[----:B------:R-:W-:Y:S02]  /*5950*/  IADD3.X R9, PT, PT, R12, R9, RZ, P2, P3 ;  /* 0x000000090c097210 */ /* 0x000fe400017e64ff */
[----:B------:R-:W-:Y:S02]  /*5960*/  MOV R0, RZ ;  /* 0x000000ff00007202 */ /* 0x000fe40000000f00 */
[----:B------:R-:W-:-:S02]  /*5970*/  IADD3 R14, PT, PT, -R8, RZ, RZ ;  /* 0x000000ff080e7210 */ /* 0x000fc40007ffe1ff */
[----:B------:R-:W-:-:S07]  /*5980*/  LEA R11, R2, UR6, 0x2 ;  /* 0x00000006020b7c11 */ /* 0x000fce000f8e10ff */
.L_x_774:
[----:B------:R-:W-:-:S06]  /*5990*/  IMAD.MOV.U32 R8, RZ, RZ, R17 ;  /* 0x000000ffff087224 */ /* 0x000fcc00078e0011 */
[----:B------:R2:W3:Y:S01]  /*59a0*/  LDG.E.U8 R8, desc[UR10][R8.64] ;  /* 0x0000000a08087981 */ /* 0x0004e2000c1e1100 */
[----:B------:R-:W-:Y:S01]  /*59b0*/  MOV R15, RZ ;  /* 0x000000ff000f7202 */ /* 0x000fe20000000f00 */
[----:B------:R-:W-:Y:S01]  /*59c0*/  VIADD R14, R14, 0x1 ;  /* 0x000000010e0e7836 */ /* 0x000fe20000000000 */
[----:B------:R-:W-:Y:S02]  /*59d0*/  IADD3 R17, P3, PT, R17, 0x100, RZ ;  /* 0x0000010011117810 */ /* 0x000fe40007f7e0ff */
[----:B------:R-:W-:-:S03]  /*59e0*/  IADD3 R10, PT, PT, R10, 0x100, RZ ;  /* 0x000001000a0a7810 */ /* 0x000fc60007ffe0ff */
[----:B--2---:R-:W-:Y:S01]  /*59f0*/  IMAD.X R9, RZ, RZ, R9, P3 ;  /* 0x000000ffff097224 */ /* 0x004fe200018e0609 */
[----:B---3--:R-:W-:-:S13]  /*5a00*/  ISETP.NE.AND P2, PT, R8, RZ, PT ;  /* 0x000000ff0800720c */ /* 0x008fda0003f45270 */
        /* <DEDUP_REMOVED lines=9> */
.L_x_773:
[----:B------:R-:W-:Y:S05]  /*5aa0*/  BSYNC.RECONVERGENT B1 ;  /* 0x0000000000017941 */ /* 0x000fea0003800200 */
.L_x_772:
[----:B------:R-:W-:Y:S05]  /*5ab0*/  @!P0 BRA `(.L_x_762) ;  /* 0x0000000000e08947 */ /* 0x000fea0003800000 */
[----:B------:R-:W2:Y:S01]  /*5ac0*/  S2R R11, SR_CgaCtaId ;  /* 0x00000000000b7919 */ /* 0x000ea20000008800 */
[----:B------:R-:W3:Y:S01]  /*5ad0*/  LDCU.64 UR18, c[0x0][0x420] ;  /* 0x00008400ff1277ac */ /* 0x000ee20008000a00 */
[----:B------:R-:W-:Y:S01]  /*5ae0*/  MOV R8, 0x400 ;  /* 0x0000040000087802 */ /* 0x000fe20000000f00 */
[----:B------:R-:W-:-:S03]  /*5af0*/  IMAD.U32 R9, RZ, RZ, UR14 ;  /* 0x0000000eff097e24 */ /* 0x000fc6000f8e00ff */
[----:B------:R-:W-:Y:S01]  /*5b00*/  IADD3 R8, PT, PT, R8, 0x140, RZ ;  /* 0x0000014008087810 */ /* 0x000fe20007ffe0ff */
[----:B------:R-:W-:Y:S01]  /*5b10*/  IMAD.SHL.U32 R9, R9, 0x4, RZ ;  /* 0x0000000409097824 */ /* 0x000fe200078e00ff */
[----:B---3--:R-:W-:-:S04]  /*5b20*/  IADD3 R15, P0, P2, R13, UR18, R10 ;  /* 0x000000120d0f7c10 */ /* 0x008fc8000fa1e00a */
[----:B------:R-:W-:Y:S02]  /*5b30*/  IADD3 R15, P3, PT, R15, 0x200, RZ ;  /* 0x000002000f0f7810 */ /* 0x000fe40007f7e0ff */
[----:B--2---:R-:W-:Y:S02]  /*5b40*/  LEA R11, R11, R8, 0x18 ;  /* 0x000000080b0b7211 */ /* 0x004fe400078ec0ff */
[----:B------:R-:W-:Y:S02]  /*5b50*/  LEA R8, R10, -R9, 0x2 ;  /* 0x800000090a087211 */ /* 0x000fe400078e10ff */
[----:B------:R-:W-:Y:S02]  /*5b60*/  IADD3.X R9, PT, PT, R12, UR19, RZ, P0, P2 ;  /* 0x000000130c097c10 */ /* 0x000fe400087e44ff */
[----:B------:R-:W-:-:S03]  /*5b70*/  IADD3 R11, PT, PT, R8, 0x800, R11 ;  /* 0x00000800080b7810 */ /* 0x000fc60007ffe00b */
[----:B------:R-:W-:-:S07]  /*5b80*/  IMAD.X R9, RZ, RZ, R9, P3 ;  /* 0x000000ffff097224 */ /* 0x000fce00018e0609 */
.L_x_775:
[----:B------:R-:W-:-:S05]  /*5b90*/  MOV R8, R15 ;  /* 0x0000000f00087202 */ /* 0x000fca0000000f00 */
[----:B------:R-:W2:Y:S04]  /*5ba0*/  LDG.E.U8 R16, desc[UR10][R8.64+-0x200] ;  /* 0xfffe000a08107981 */ /* 0x000ea8000c1e1100 */
[----:B------:R-:W3:Y:S04]  /*5bb0*/  LDG.E.U8 R14, desc[UR10][R8.64+-0x100] ;  /* 0xffff000a080e7981 */ /* 0x000ee8000c1e1100 */
[----:B------:R-:W4:Y:S04]  /*5bc0*/  LDG.E.U8 R15, desc[UR10][R8.64] ;  /* 0x0000000a080f7981 */ /* 0x000f28000c1e1100 */
[----:B------:R-:W4:Y:S01]  /*5bd0*/  LDG.E.U8 R17, desc[UR10][R8.64+0x100] ;  /* 0x0001000a08117981 */ /* 0x000f22000c1e1100 */
[----:B------:R-:W-:Y:S01]  /*5be0*/  VIADD R10, R10, 0x400 ;  /* 0x000004000a0a7836 */ /* 0x000fe20000000000 */
[----:B--2---:R-:W-:-:S02]  /*5bf0*/  ISETP.NE.AND P0, PT, R16, RZ, PT ;  /* 0x000000ff1000720c */ /* 0x004fc40003f05270 */
[----:B---3--:R-:W-:Y:S02]  /*5c00*/  ISETP.NE.AND P2, PT, R14, RZ, PT ;  /* 0x000000ff0e00720c */ /* 0x008fe40003f45270 */
[----:B----4-:R-:W-:Y:S02]  /*5c10*/  ISETP.NE.AND P3, PT, R15, RZ, PT ;  /* 0x000000ff0f00720c */ /* 0x010fe40003f65270 */
[----:B------:R-:W-:-:S07]  /*5c20*/  ISETP.NE.AND P4, PT, R17, RZ, PT ;  /* 0x000000ff1100720c */ /* 0x000fce0003f85270 */
[----:B------:R-:W0:Y:S04]  /*5c30*/  @!P0 LDS R14, [R11+-0x800] ;  /* 0xfff800000b0e8984 */ /* 0x000e280000000800 */
[----:B------:R-:W2:Y:S04]  /*5c40*/  @!P2 LDS R16, [R11+-0x400] ;  /* 0xfffc00000b10a984 */ /* 0x000ea80000000800 */
[----:B------:R-:W3:Y:S04]  /*5c50*/  @!P3 LDS R18, [R11] ;  /* 0x000000000b12b984 */ /* 0x000ee80000000800 */
[----:B-1----:R-:W1:Y:S01]  /*5c60*/  @!P4 LDS R20, [R11+0x400] ;  /* 0x000400000b14c984 */ /* 0x002e620000000800 */
[----:B0-----:R-:W-:Y:S01]  /*5c70*/  @!P0 FADD.FTZ R15, -R7, R14 ;  /* 0x0000000e070f8221 */ /* 0x001fe20000010100 */
[----:B------:R-:W-:-:S02]  /*5c80*/  IMAD.MOV.U32 R14, RZ, RZ, RZ ;  /* 0x000000ffff0e7224 */ /* 0x000fc400078e00ff */
[----:B--2---:R-:W-:Y:S01]  /*5c90*/  @!P2 FADD.FTZ R17, -R7, R16 ;  /* 0x000000100711a221 */ /* 0x004fe20000010100 */
[----:B------:R-:W-:Y:S02]  /*5ca0*/  HFMA2 R16, -RZ, RZ, 0, 0 ;  /* 0x00000000ff107431 */ /* 0x000fe400000001ff */
[----:B------:R-:W-:Y:S01]  /*5cb0*/  @!P0 FMUL.FTZ R15, R15, 1.4426950216293334961 ;  /* 0x3fb8aa3b0f0f8820 */ /* 0x000fe20000410000 */
[----:B------:R-:W-:Y:S01]  /*5cc0*/  @!P2 FMUL.FTZ R17, R17, 1.4426950216293334961 ;  /* 0x3fb8aa3b1111a820 */ /* 0x000fe20000410000 */
[C---:B---3--:R-:W-:Y:S02]  /*5cd0*/  @!P3 FADD.FTZ R19, -R7.reuse, R18 ;  /* 0x000000120713b221 */ /* 0x048fe40000010100 */
[----:B------:R-:W0:Y:S01]  /*5ce0*/  @!P0 MUFU.EX2 R14, R15 ;  /* 0x0000000f000e8308 */ /* 0x000e220000000800 */
[----:B------:R-:W-:Y:S02]  /*5cf0*/  IMAD.MOV.U32 R18, RZ, RZ, RZ ;  /* 0x000000ffff127224 */ /* 0x000fe400078e00ff */
[----:B-1----:R-:W-:Y:S01]  /*5d00*/  @!P4 FADD.FTZ R21, -R7, R20 ;  /* 0x000000140715c221 */ /* 0x002fe20000010100 */
[----:B------:R-:W-:Y:S01]  /*5d10*/  @!P3 FMUL.FTZ R19, R19, 1.4426950216293334961 ;  /* 0x3fb8aa3b1313b820 */ /* 0x000fe20000410000 */
[----:B------:R-:W-:-:S02]  /*5d20*/  MOV R20, RZ ;  /* 0x000000ff00147202 */ /* 0x000fc40000000f00 */
[----:B------:R-:W-:Y:S01]  /*5d30*/  @!P4 FMUL.FTZ R21, R21, 1.4426950216293334961 ;  /* 0x3fb8aa3b1515c820 */ /* 0x000fe20000410000 */
[----:B------:R-:W-:Y:S01]  /*5d40*/  ISETP.GE.AND P0, PT, R10, UR13, PT ;  /* 0x0000000d0a007c0c */ /* 0x000fe2000bf06270 */
[----:B------:R-:W1:Y:S08]  /*5d50*/  @!P2 MUFU.EX2 R16, R17 ;  /* 0x000000110010a308 */ /* 0x000e700000000800 */
[----:B------:R-:W2:Y:S01]  /*5d60*/  @!P3 MUFU.EX2 R18, R19 ;  /* 0x000000130012b308 */ /* 0x000ea20000000800 */
[----:B0-----:R-:W-:Y:S01]  /*5d70*/  FADD.FTZ R15, R14, R0 ;  /* 0x000000000e0f7221 */ /* 0x001fe20000010000 */
[----:B------:R-:W-:Y:S06]  /*5d80*/  STS [R11+-0x800], R14 ;  /* 0xfff8000e0b007388 */ /* 0x000fec0000000800 */
[----:B------:R-:W0:Y:S01]  /*5d90*/  @!P4 MUFU.EX2 R20, R21 ;  /* 0x000000150014c308 */ /* 0x000e220000000800 */
[----:B-1----:R-:W-:Y:S01]  /*5da0*/  FADD.FTZ R17, R15, R16 ;  /* 0x000000100f117221 */ /* 0x002fe20000010000 */
[----:B------:R-:W-:Y:S01]  /*5db0*/  IADD3 R15, P2, PT, R8, 0x400, RZ ;  /* 0x00000400080f7810 */ /* 0x000fe20007f5e0ff */
[----:B------:R-:W-:Y:S03]  /*5dc0*/  STS [R11+-0x400], R16 ;  /* 0xfffc00100b007388 */ /* 0x000fe60000000800 */
[----:B------:R-:W-:Y:S01]  /*5dd0*/  IADD3.X R9, PT, PT, RZ, R9, RZ, P2, !PT ;  /* 0x00000009ff097210 */ /* 0x000fe200017fe4ff */
[----:B--2---:R-:W-:Y:S01]  /*5de0*/  FADD.FTZ R17, R17, R18 ;  /* 0x0000001211117221 */ /* 0x004fe20000010000 */
[----:B------:R-:W-:Y:S04]  /*5df0*/  STS [R11], R18 ;  /* 0x000000120b007388 */ /* 0x000fe80000000800 */
[----:B0-----:R0:W-:Y:S01]  /*5e00*/  STS [R11+0x400], R20 ;  /* 0x000400140b007388 */ /* 0x0011e20000000800 */
[----:B------:R-:W-:Y:S01]  /*5e10*/  FADD.FTZ R0, R17, R20 ;  /* 0x0000001411007221 */ /* 0x000fe20000010000 */
[----:B0-----:R-:W-:Y:S01]  /*5e20*/  VIADD R11, R11, 0x1000 ;  /* 0x000010000b0b7836 */ /* 0x001fe20000000000 */
[----:B------:R-:W-:Y:S06]  /*5e30*/  @!P0 BRA `(.L_x_775) ;  /* 0xfffffffc00548947 */ /* 0x000fec000383ffff */
.L_x_762:
[----:B------:R-:W-:Y:S05]  /*5e40*/  BSYNC.RECONVERGENT B0 ;  /* 0x0000000000007941 */ /* 0x000fea0003800200 */
.L_x_761:
[----:B0---4-:R-:W0:Y:S01]  /*5e50*/  SHFL.BFLY PT, R7, R0, 0x10, 0x1f ;  /* 0x0e001f0000077f89 */ /* 0x011e2200000e0000 */
[C---:B------:R-:W-:Y:S01]  /*5e60*/  ISETP.NE.AND P0, PT, R5.reuse, RZ, PT ;  /* 0x000000ff0500720c */ /* 0x040fe20003f05270 */
[----:B------:R-:W2:Y:S01]  /*5e70*/  LDCU.U8 UR8, c[0x0][0x48c] ;  /* 0x00009180ff0877ac */ /* 0x000ea20008000000 */
[----:B------:R-:W-:Y:S01]  /*5e80*/  ISETP.GT.U32.AND P2, PT, R5, 0x7, PT ;  /* 0x000000070500780c */ /* 0x000fe20003f44070 */
[----:B--2---:R-:W-:Y:S01]  /*5e90*/  UISETP.NE.AND UP0, UPT, UR8, URZ, UPT ;  /* 0x000000ff0800728c */ /* 0x004fe2000bf05270 */
        /* <DEDUP_REMOVED lines=8> */
[----:B0-----:R-:W-:-:S05]  /*5f20*/  FADD.FTZ R14, R10, R11 ;  /* 0x0000000b0a0e7221 */ /* 0x001fca0000010000 */
[----:B------:R-:W-:Y:S01]  /*5f30*/  @!P0 STS [R3+UR15+0x20], R14 ;  /* 0x0000200e03008988 */ /* 0x000fe2000800080f */
[----:B------:R-:W-:Y:S01]  /*5f40*/  BAR.SYNC.DEFER_BLOCKING 0x0 ;  /* 0x0000000000007b1d */ /* 0x000fe20000010000 */
[----:B------:R-:W-:-:S05]  /*5f50*/  ISETP.GE.AND P0, PT, R4, UR13, PT ;  /* 0x0000000d04007c0c */ /* 0x000fca000bf06270 */
[----:B------:R-:W0:Y:S04]  /*5f60*/  @!P2 LDS R14, [R6+0x20] ;  /* 0x00002000060ea984 */ /* 0x000e280000000800 */
        /* <DEDUP_REMOVED lines=10> */
[----:B------:R-:W-:Y:S05]  /*6010*/  BRA.U !UP0, `(.L_x_776) ;  /* 0x0000000108247547 */ /* 0x000fea000b800000 */
[----:B------:R-:W2:Y:S01]  /*6020*/  S2R R9, SR_CTAID.Y ;  /* 0x0000000000097919 */ /* 0x000ea20000002600 */
[----:B------:R-:W2:Y:S08]  /*6030*/  LDC R6, c[0x0][0x3f8] ;  /* 0x0000fe00ff067b82 */ /* 0x000eb00000000800 */
[----:B------:R-:W3:Y:S08]  /*6040*/  LDC R5, c[0x0][0x488] ;  /* 0x00012200ff057b82 */ /* 0x000ef00000000800 */
[----:B------:R-:W3:Y:S08]  /*6050*/  LDC R7, c[0x0][0x40c] ;  /* 0x00010300ff077b82 */ /* 0x000ef00000000800 */
[----:B------:R-:W4:Y:S01]  /*6060*/  LDC R8, c[0x0][0x3f4] ;  /* 0x0000fd00ff087b82 */ /* 0x000f220000000800 */
[----:B--2---:R-:W-:-:S04]  /*6070*/  IMAD R6, R9, R6, UR12 ;  /* 0x0000000c09067e24 */ /* 0x004fc8000f8e0206 */
[----:B---3--:R-:W-:-:S04]  /*6080*/  IMAD R5, R6, R5, R7 ;  /* 0x0000000506057224 */ /* 0x008fc800078e0207 */
[----:B----4-:R-:W-:-:S05]  /*6090*/  IMAD R6, R5, R8, RZ ;  /* 0x0000000805067224 */ /* 0x010fca00078e02ff */
[----:B------:R-:W-:-:S07]  /*60a0*/  SHF.R.S32.HI R7, RZ, 0x1f, R6 ;  /* 0x0000001fff077819 */ /* 0x000fce0000011406 */
.L_x_776:
[----:B------:R-:W-:Y:S04]  /*60b0*/  BSSY.RECONVERGENT B0, `(.L_x_777) ;  /* 0x000015a000007945 */ /* 0x000fe80003800200 */
[----:B------:R-:W-:Y:S05]  /*60c0*/  @P0 BRA `(.L_x_778) ;  /* 0x0000001400600947 */ /* 0x000fea0003800000 */
[----:B------:R-:W-:-:S09]  /*60d0*/  UISETP.NE.AND UP0, UPT, UR8, URZ, UPT ;  /* 0x000000ff0800728c */ /* 0x000fd2000bf05270 */
[----:B------:R-:W-:Y:S05]  /*60e0*/  BRA.U UP0, `(.L_x_779) ;  /* 0x0000000900447547 */ /* 0x000fea000b800000 */
[----:B------:R-:W-:Y:S01]  /*60f0*/  HFMA2 R5, -RZ, RZ, 0, 1.52587890625e-05 ;  /* 0x00000100ff057431 */ /* 0x000fe200000001ff */
        /* <DEDUP_REMOVED lines=9> */
[----:B------:R-:W-:Y:S01]  /*6190*/  LEA.HI R5, R5, 0x1, RZ, 0x18 ;  /* 0x0000000105057811 */ /* 0x000fe200078fc0ff */
[----:B------:R-:W-:Y:S02]  /*61a0*/  UMOV UR6, 0x400 ;  /* 0x0000040000067882 */ /* 0x000fe40000000000 */
[----:B------:R-:W-:Y:S02]  /*61b0*/  UIADD3 UR6, UPT, UPT, UR6, 0x140, URZ ;  /* 0x0000014006067890 */ /* 0x000fe4000fffe0ff */
[C---:B------:R-:W-:Y:S01]  /*61c0*/  IMAD.SHL.U32 R6, R5.reuse, 0x100, RZ ;  /* 0x0000010005067824 */ /* 0x040fe200078e00ff */
[----:B------:R-:W-:-:S04]  /*61d0*/  LOP3.LUT R5, R5, 0x3, RZ, 0xc0, !PT ;  /* 0x0000000305057812 */ /* 0x000fc800078ec0ff */
[----:B------:R-:W-:Y:S02]  /*61e0*/  LOP3.LUT R7, R6, 0x300, RZ, 0xc0, !PT ;  /* 0x0000030006077812 */ /* 0x000fe400078ec0ff */
[----:B------:R-:W-:-:S03]  /*61f0*/  IADD3 R6, PT, PT, -R5, RZ, RZ ;  /* 0x000000ff05067210 */ /* 0x000fc60007ffe1ff */
[----:B------:R-:W-:Y:S01]  /*6200*/  IMAD.IADD R4, R4, 0x1, R7 ;  /* 0x0000000104047824 */ /* 0x000fe200078e0207 */
[----:B--2---:R-:W-:-:S06]  /*6210*/  ULEA UR6, UR7, UR6, 0x18 ;  /* 0x0000000607067291 */ /* 0x004fcc000f8ec0ff */
[----:B------:R-:W-:-:S07]  /*6220*/  LEA R5, R2, UR6, 0x2 ;  /* 0x0000000602057c11 */ /* 0x000fce000f8e10ff */
.L_x_782:
[----:B------:R-:W0:Y:S01]  /*6230*/  LDS R7, [R5] ;  /* 0x0000000005077984 */ /* 0x000e220000000800 */
[----:B------:R-:W-:-:S04]  /*6240*/  IADD3 R6, PT, PT, R6, 0x1, RZ ;  /* 0x0000000106067810 */ /* 0x000fc80007ffe0ff */
[----:B------:R-:W-:Y:S01]  /*6250*/  ISETP.NE.AND P0, PT, R6, RZ, PT ;  /* 0x000000ff0600720c */ /* 0x000fe20003f05270 */
[----:B0-----:R-:W-:-:S05]  /*6260*/  FMUL.FTZ R8, R7, R0 ;  /* 0x0000000007087220 */ /* 0x001fca0000410000 */
[----:B------:R0:W-:Y:S02]  /*6270*/  STS [R5], R8 ;  /* 0x0000000805007388 */ /* 0x0001e40000000800 */
[----:B0-----:R-:W-:-:S05]  /*6280*/  VIADD R5, R5, 0x400 ;  /* 0x0000040005057836 */ /* 0x001fca0000000000 */
[----:B------:R-:W-:Y:S05]  /*6290*/  @P0 BRA `(.L_x_782) ;  /* 0xfffffffc00e40947 */ /* 0x000fea000383ffff */
.L_x_781:
[----:B------:R-:W-:Y:S05]  /*62a0*/  BSYNC.RECONVERGENT B1 ;  /* 0x0000000000017941 */ /* 0x000fea0003800200 */
.L_x_780:
[----:B------:R-:W-:Y:S05]  /*62b0*/  @!P2 BRA `(.L_x_778) ;  /* 0x0000001000e4a947 */ /* 0x000fea0003800000 */
[----:B------:R-:W2:Y:S01]  /*62c0*/  S2R R7, SR_CgaCtaId ;  /* 0x0000000000077919 */ /* 0x000ea20000008800 */
[----:B------:R-:W-:Y:S01]  /*62d0*/  IADD3 R6, PT, PT, -R4, UR13, RZ ;  /* 0x0000000d04067c10 */ /* 0x000fe2000fffe1ff */
[----:B------:R-:W-:Y:S01]  /*62e0*/  BSSY.RECONVERGENT B1, `(.L_x_783) ;  /* 0x0000042000017945 */ /* 0x000fe20003800200 */
[----:B------:R-:W-:Y:S02]  /*62f0*/  MOV R5, 0x400 ;  /* 0x0000040000057802 */ /* 0x000fe40000000f00 */
[----:B------:R-:W-:Y:S02]  /*6300*/  ISETP.GT.AND P2, PT, R6, 0xc00, PT ;  /* 0x00000c000600780c */ /* 0x000fe40003f44270 */
[----:B------:R-:W-:Y:S01]  /*6310*/  MOV R8, UR14 ;  /* 0x0000000e00087c02 */ /* 0x000fe20008000f00 */
[----:B------:R-:W-:Y:S01]  /*6320*/  VIADD R6, R5, 0x140 ;  /* 0x0000014005067836 */ /* 0x000fe20000000000 */
[----:B------:R-:W-:Y:S02]  /*6330*/  PLOP3.LUT P0, PT, PT, PT, PT, 0x80, 0x8 ;  /* 0x000000000008781c */ /* 0x000fe40003f0f070 */
[----:B------:R-:W-:-:S05]  /*6340*/  SHF.L.U32 R5, R8, 0x2, RZ ;  /* 0x0000000208057819 */ /* 0x000fca00000006ff */
[----:B------:R-:W-:Y:S01]  /*6350*/  IMAD R5, R4, 0x4, -R5 ;  /* 0x0000000404057824 */ /* 0x000fe200078e0a05 */
[----:B--2---:R-:W-:-:S04]  /*6360*/  LEA R6, R7, R6, 0x18 ;  /* 0x0000000607067211 */ /* 0x004fc800078ec0ff */
[----:B------:R-:W-:Y:S01]  /*6370*/  IADD3 R5, PT, PT, R5, 0x800, R6 ;  /* 0x0000080005057810 */ /* 0x000fe20007ffe006 */
[----:B------:R-:W-:Y:S06]  /*6380*/  @!P2 BRA `(.L_x_784) ;  /* 0x0000000000dca947 */ /* 0x000fec0003800000 */
[----:B------:R-:W-:Y:S02]  /*6390*/  MOV R41, UR13 ;  /* 0x0000000d00297c02 */ /* 0x000fe40008000f00 */
[----:B------:R-:W-:-:S03]  /*63a0*/  PLOP3.LUT P0, PT, PT, PT, PT, 0x8, 0x80 ;  /* 0x000000000080781c */ /* 0x000fc60003f0e170 */
[----:B------:R-:W-:-:S10]  /*63b0*/  VIADD R41, R41, 0xfffff400 ;  /* 0xfffff40029297836 */ /* 0x000fd40000000000 */
.L_x_785:
[----:B------:R-:W0:Y:S01]  /*63c0*/  LDS R7, [R5+-0x800] ;  /* 0xfff8000005077984 */ /* 0x000e220000000800 */
[----:B------:R-:W-:-:S03]  /*63d0*/  IADD3 R4, PT, PT, R4, 0x1000, RZ ;  /* 0x0000100004047810 */ /* 0x000fc60007ffe0ff */
[----:B------:R-:W2:Y:S01]  /*63e0*/  LDS R9, [R5+-0x400] ;  /* 0xfffc000005097984 */ /* 0x000ea20000000800 */
[----:B------:R-:W-:-:S03]  /*63f0*/  ISETP.GE.AND P2, PT, R4, R41, PT ;  /* 0x000000290400720c */ /* 0x000fc60003f46270 */
[----:B------:R-:W3:Y:S04]  /*6400*/  LDS R11, [R5] ;  /* 0x00000000050b7984 */ /* 0x000ee80000000800 */
[----:B------:R-:W4:Y:S04]  /*6410*/  LDS R15, [R5+0x400] ;  /* 0x00040000050f7984 */ /* 0x000f280000000800 */
[----:B------:R-:W4:Y:S04]  /*6420*/  LDS R17, [R5+0x800] ;  /* 0x0008000005117984 */ /* 0x000f280000000800 */
[----:B------:R-:W4:Y:S04]  /*6430*/  LDS R19, [R5+0xc00] ;  /* 0x000c000005137984 */ /* 0x000f280000000800 */
[----:B-1----:R-:W-:Y:S04]  /*6440*/  LDS R21, [R5+0x1000] ;  /* 0x0010000005157984 */ /* 0x002fe80000000800 */
[----:B------:R-:W1:Y:S04]  /*6450*/  LDS R23, [R5+0x1400] ;  /* 0x0014000005177984 */ /* 0x000e680000000800 */
[----:B------:R-:W1:Y:S04]  /*6460*/  LDS R25, [R5+0x1800] ;  /* 0x0018000005197984 */ /* 0x000e680000000800 */
[----:B------:R-:W1:Y:S04]  /*6470*/  LDS R27, [R5+0x1c00] ;  /* 0x001c0000051b7984 */ /* 0x000e680000000800 */
[----:B------:R-:W1:Y:S01]  /*6480*/  LDS R29, [R5+0x2000] ;  /* 0x00200000051d7984 */ /* 0x000e620000000800 */
[----:B0-----:R-:W-:-:S03]  /*6490*/  FMUL.FTZ R6, R0, R7 ;  /* 0x0000000700067220 */ /* 0x001fc60000410000 */
[----:B------:R-:W0:Y:S01]  /*64a0*/  LDS R31, [R5+0x2400] ;  /* 0x00240000051f7984 */ /* 0x000e220000000800 */
[----:B--2---:R-:W-:-:S03]  /*64b0*/  FMUL.FTZ R8, R0, R9 ;  /* 0x0000000900087220 */ /* 0x004fc60000410000 */
[----:B------:R-:W2:Y:S01]  /*64c0*/  LDS R33, [R5+0x2800] ;  /* 0x0028000005217984 */ /* 0x000ea20000000800 */
[----:B---3--:R-:W-:-:S03]  /*64d0*/  FMUL.FTZ R10, R0, R11 ;  /* 0x0000000b000a7220 */ /* 0x008fc60000410000 */
[----:B------:R-:W3:Y:S01]  /*64e0*/  LDS R35, [R5+0x2c00] ;  /* 0x002c000005237984 */ /* 0x000ee20000000800 */
[----:B----4-:R-:W-:-:S03]  /*64f0*/  FMUL.FTZ R14, R0, R15 ;  /* 0x0000000f000e7220 */ /* 0x010fc60000410000 */
[----:B------:R-:W4:Y:S01]  /*6500*/  LDS R37, [R5+0x3000] ;  /* 0x0030000005257984 */ /* 0x000f220000000800 */
[----:B------:R-:W-:-:S03]  /*6510*/  FMUL.FTZ R16, R0, R17 ;  /* 0x0000001100107220 */ /* 0x000fc60000410000 */
[----:B------:R-:W4:Y:S01]  /*6520*/  LDS R39, [R5+0x3400] ;  /* 0x0034000005277984 */ /* 0x000f220000000800 */
[----:B------:R-:W-:-:S03]  /*6530*/  FMUL.FTZ R18, R0, R19 ;  /* 0x0000001300127220 */ /* 0x000fc60000410000 */
[----:B------:R1:W-:Y:S04]  /*6540*/  STS [R5+-0x800], R6 ;  /* 0xfff8000605007388 */ /* 0x0003e80000000800 */
[----:B------:R0:W-:Y:S01]  /*6550*/  STS [R5+-0x400], R8 ;  /* 0xfffc000805007388 */ /* 0x0001e20000000800 */
[----:B-1----:R-:W-:-:S03]  /*6560*/  FMUL.FTZ R20, R0, R23 ;  /* 0x0000001700147220 */ /* 0x002fc60000410000 */
[----:B------:R2:W-:Y:S01]  /*6570*/  STS [R5], R10 ;  /* 0x0000000a05007388 */ /* 0x0005e20000000800 */
[C---:B------:R-:W-:Y:S01]  /*6580*/  FMUL.FTZ R22, R0.reuse, R25 ;  /* 0x0000001900167220 */ /* 0x040fe20000410000 */
[C---:B------:R-:W-:Y:S02]  /*6590*/  FMUL.FTZ R6, R0.reuse, R21 ;  /* 0x0000001500067220 */ /* 0x040fe40000410000 */
[----:B------:R3:W-:Y:S01]  /*65a0*/  STS [R5+0x400], R14 ;  /* 0x0004000e05007388 */ /* 0x0007e20000000800 */
[----:B------:R-:W-:-:S03]  /*65b0*/  FMUL.FTZ R24, R0, R27 ;  /* 0x0000001b00187220 */ /* 0x000fc60000410000 */
[----:B------:R4:W-:Y:S01]  /*65c0*/  STS [R5+0x800], R16 ;  /* 0x0008001005007388 */ /* 0x0009e20000000800 */
[----:B------:R-:W-:-:S03]  /*65d0*/  FMUL.FTZ R26, R0, R29 ;  /* 0x0000001d001a7220 */ /* 0x000fc60000410000 */
[----:B------:R1:W-:Y:S01]  /*65e0*/  STS [R5+0xc00], R18 ;  /* 0x000c001205007388 */ /* 0x0003e20000000800 */
[C---:B0-----:R-:W-:Y:S01]  /*65f0*/  FMUL.FTZ R8, R0.reuse, R31 ;  /* 0x0000001f00087220 */ /* 0x041fe20000410000 */
[C---:B--2---:R-:W-:Y:S02]  /*6600*/  FMUL.FTZ R10, R0.reuse, R33 ;  /* 0x00000021000a7220 */ /* 0x044fe40000410000 */
[----:B------:R-:W-:Y:S01]  /*6610*/  STS [R5+0x1000], R6 ;  /* 0x0010000605007388 */ /* 0x000fe20000000800 */
[----:B---3--:R-:W-:-:S03]  /*6620*/  FMUL.FTZ R14, R0, R35 ;  /* 0x00000023000e7220 */ /* 0x008fc60000410000 */
[----:B------:R-:W-:Y:S01]  /*6630*/  STS [R5+0x1400], R20 ;  /* 0x0014001405007388 */ /* 0x000fe20000000800 */
[----:B----4-:R-:W-:-:S03]  /*6640*/  FMUL.FTZ R16, R0, R37 ;  /* 0x0000002500107220 */ /* 0x010fc60000410000 */
[----:B------:R-:W-:Y:S01]  /*6650*/  STS [R5+0x1800], R22 ;  /* 0x0018001605007388 */ /* 0x000fe20000000800 */
[----:B-1----:R-:W-:-:S03]  /*6660*/  FMUL.FTZ R18, R0, R39 ;  /* 0x0000002700127220 */ /* 0x002fc60000410000 */
[----:B------:R-:W-:Y:S04]  /*6670*/  STS [R5+0x1c00], R24 ;  /* 0x001c001805007388 */ /* 0x000fe80000000800 */
[----:B------:R-:W-:Y:S04]  /*6680*/  STS [R5+0x2000], R26 ;  /* 0x0020001a05007388 */ /* 0x000fe80000000800 */
[----:B------:R-:W-:Y:S04]  /*6690*/  STS [R5+0x2400], R8 ;  /* 0x0024000805007388 */ /* 0x000fe80000000800 */
[----:B------:R-:W-:Y:S04]  /*66a0*/  STS [R5+0x2800], R10 ;  /* 0x0028000a05007388 */ /* 0x000fe80000000800 */
[----:B------:R-:W-:Y:S04]  /*66b0*/  STS [R5+0x2c00], R14 ;  /* 0x002c000e05007388 */ /* 0x000fe80000000800 */
[----:B------:R-:W-:Y:S04]  /*66c0*/  STS [R5+0x3000], R16 ;  /* 0x0030001005007388 */ /* 0x000fe80000000800 */
[----:B------:R0:W-:Y:S02]  /*66d0*/  STS [R5+0x3400], R18 ;  /* 0x0034001205007388 */ /* 0x0001e40000000800 */
[----:B0-----:R-:W-:Y:S01]  /*66e0*/  VIADD R5, R5, 0x4000 ;  /* 0x0000400005057836 */ /* 0x001fe20000000000 */
[----:B------:R-:W-:Y:S06]  /*66f0*/  @!P2 BRA `(.L_x_785) ;  /* 0xfffffffc0030a947 */ /* 0x000fec000383ffff */
.L_x_784:
[----:B------:R-:W-:Y:S05]  /*6700*/  BSYNC.RECONVERGENT B1 ;  /* 0x0000000000017941 */ /* 0x000fea0003800200 */
.L_x_783:
        /* <DEDUP_REMOVED lines=9> */
[----:B------:R-:W4:Y:S04]  /*67a0*/  LDS R15, [R5+0x400] ;  /* 0x00040000050f7984 */ /* 0x000f280000000800 */
[----:B------:R-:W4:Y:S04]  /*67b0*/  LDS R17, [R5+0x800] ;  /* 0x0008000005117984 */ /* 0x000f280000000800 */
[----:B------:R-:W4:Y:S04]  /*67c0*/  LDS R19, [R5+0xc00] ;  /* 0x000c000005137984 */ /* 0x000f280000000800 */
[----:B-1----:R-:W1:Y:S04]  /*67d0*/  LDS R21, [R5+0x1000] ;  /* 0x0010000005157984 */ /* 0x002e680000000800 */
[----:B------:R-:W1:Y:S01]  /*67e0*/  LDS R23, [R5+0x1400] ;  /* 0x0014000005177984 */ /* 0x000e620000000800 */
[C---:B0-----:R-:W-:Y:S01]  /*67f0*/  FMUL.FTZ R6, R0.reuse, R7 ;  /* 0x0000000700067220 */ /* 0x041fe20000410000 */
[----:B--2---:R-:W-:-:S04]  /*6800*/  FMUL.FTZ R8, R0, R9 ;  /* 0x0000000900087220 */ /* 0x004fc80000410000 */
[----:B------:R-:W-:Y:S01]  /*6810*/  STS [R5+-0x800], R6 ;  /* 0xfff8000605007388 */ /* 0x000fe20000000800 */
[----:B---3--:R-:W-:-:S03]  /*6820*/  FMUL.FTZ R10, R0, R11 ;  /* 0x0000000b000a7220 */ /* 0x008fc60000410000 */
[----:B------:R-:W-:Y:S01]  /*6830*/  STS [R5+-0x400], R8 ;  /* 0xfffc000805007388 */ /* 0x000fe20000000800 */
[----:B----4-:R-:W-:-:S03]  /*6840*/  FMUL.FTZ R14, R0, R15 ;  /* 0x0000000f000e7220 */ /* 0x010fc60000410000 */
[----:B------:R-:W-:Y:S01]  /*6850*/  STS [R5], R10 ;  /* 0x0000000a05007388 */ /* 0x000fe20000000800 */
[----:B------:R-:W-:-:S03]  /*6860*/  FMUL.FTZ R16, R0, R17 ;  /* 0x0000001100107220 */ /* 0x000fc60000410000 */
[----:B------:R-:W-:Y:S01]  /*6870*/  STS [R5+0x400], R14 ;  /* 0x0004000e05007388 */ /* 0x000fe20000000800 */
[----:B------:R-:W-:-:S03]  /*6880*/  FMUL.FTZ R18, R0, R19 ;  /* 0x0000001300127220 */ /* 0x000fc60000410000 */
[----:B------:R-:W-:Y:S01]  /*6890*/  STS [R5+0x800], R16 ;  /* 0x0008001005007388 */ /* 0x000fe20000000800 */
[----:B-1----:R-:W-:-:S03]  /*68a0*/  FMUL.FTZ R20, R0, R21 ;  /* 0x0000001500147220 */ /* 0x002fc60000410000 */
[----:B------:R-:W-:Y:S01]  /*68b0*/  STS [R5+0xc00], R18 ;  /* 0x000c001205007388 */ /* 0x000fe20000000800 */
[----:B------:R-:W-:-:S03]  /*68c0*/  FMUL.FTZ R22, R0, R23 ;  /* 0x0000001700167220 */ /* 0x000fc60000410000 */
[----:B------:R-:W-:Y:S04]  /*68d0*/  STS [R5+0x1000], R20 ;  /* 0x0010001405007388 */ /* 0x000fe80000000800 */
[----:B------:R0:W-:Y:S02]  /*68e0*/  STS [R5+0x1400], R22 ;  /* 0x0014001605007388 */ /* 0x0001e40000000800 */
[----:B0-----:R-:W-:-:S07]  /*68f0*/  VIADD R5, R5, 0x2000 ;  /* 0x0000200005057836 */ /* 0x001fce0000000000 */
.L_x_787:
[----:B------:R-:W-:Y:S05]  /*6900*/  BSYNC.RECONVERGENT B1 ;  /* 0x0000000000017941 */ /* 0x000fea0003800200 */
.L_x_786:
[----:B------:R-:W-:-:S13]  /*6910*/  ISETP.LT.OR P0, PT, R4, UR13, P0 ;  /* 0x0000000d04007c0c */ /* 0x000fda0008701670 */
[----:B------:R-:W-:Y:S05]  /*6920*/  @!P0 BRA `(.L_x_778) ;  /* 0x0000000c00488947 */ /* 0x000fea0003800000 */
[----:B------:R-:W0:Y:S04]  /*6930*/  LDS R7, [R5+-0x800] ;  /* 0xfff8000005077984 */ /* 0x000e280000000800 */
[----:B------:R-:W2:Y:S04]  /*6940*/  LDS R9, [R5+-0x400] ;  /* 0xfffc000005097984 */ /* 0x000ea80000000800 */
[----:B------:R-:W3:Y:S04]  /*6950*/  LDS R11, [R5] ;  /* 0x00000000050b7984 */ /* 0x000ee80000000800 */
[----:B------:R-:W4:Y:S01]  /*6960*/  LDS R15, [R5+0x400] ;  /* 0x00040000050f7984 */ /* 0x000f220000000800 */
[-C--:B0-----:R-:W-:Y:S01]  /*6970*/  FMUL.FTZ R4, R7, R0.reuse ;  /* 0x0000000007047220 */ /* 0x081fe20000410000 */
[----:B--2---:R-:W-:-:S04]  /*6980*/  FMUL.FTZ R6, R9, R0 ;  /* 0x0000000009067220 */ /* 0x004fc80000410000 */
[----:B------:R2:W-:Y:S01]  /*6990*/  STS [R5+-0x800], R4 ;  /* 0xfff8000405007388 */ /* 0x0005e20000000800 */
[----:B---3--:R-:W-:-:S03]  /*69a0*/  FMUL.FTZ R8, R11, R0 ;  /* 0x000000000b087220 */ /* 0x008fc60000410000 */
[----:B------:R2:W-:Y:S01]  /*69b0*/  STS [R5+-0x400], R6 ;  /* 0xfffc000605007388 */ /* 0x0005e20000000800 */
[----:B----4-:R-:W-:-:S03]  /*69c0*/  FMUL.FTZ R0, R15, R0 ;  /* 0x000000000f007220 */ /* 0x010fc60000410000 */
[----:B------:R2:W-:Y:S04]  /*69d0*/  STS [R5], R8 ;  /* 0x0000000805007388 */ /* 0x0005e80000000800 */
[----:B------:R2:W-:Y:S01]  /*69e0*/  STS [R5+0x400], R0 ;  /* 0x0004000005007388 */ /* 0x0005e20000000800 */
[----:B------:R-:W-:Y:S05]  /*69f0*/  BRA `(.L_x_778) ;  /* 0x0000000c00147947 */ /* 0x000fea0003800000 */
.L_x_779:
        /* <DEDUP_REMOVED lines=10> */
[----:B------:R-:W3:Y:S01]  /*6aa0*/  LDCU.64 UR16, c[0x0][0x480] ;  /* 0x00009000ff1077ac */ /* 0x000ee20008000a00 */
[----:B------:R-:W-:Y:S02]  /*6ab0*/  LEA.HI R5, R5, 0x1, RZ, 0x18 ;  /* 0x0000000105057811 */ /* 0x000fe400078fc0ff */
[----:B------:R-:W-:Y:S01]  /*6ac0*/  IADD3 R15, P0, PT, R4, R6, RZ ;  /* 0x00000006040f7210 */ /* 0x000fe20007f1e0ff */
[----:B------:R-:W-:Y:S02]  /*6ad0*/  UMOV UR6, 0x400 ;  /* 0x0000040000067882 */ /* 0x000fe40000000000 */
[----:B------:R-:W-:Y:S01]  /*6ae0*/  UIADD3 UR6, UPT, UPT, UR6, 0x140, URZ ;  /* 0x0000014006067890 */ /* 0x000fe2000fffe0ff */
[C---:B------:R-:W-:Y:S01]  /*6af0*/  IMAD.SHL.U32 R8, R5.reuse, 0x100, RZ ;  /* 0x0000010005087824 */ /* 0x040fe200078e00ff */
[----:B------:R-:W-:Y:S02]  /*6b00*/  IADD3.X R10, PT, PT, RZ, R7, RZ, P0, !PT ;  /* 0x00000007ff0a7210 */ /* 0x000fe400007fe4ff */
[----:B------:R-:W-:-:S02]  /*6b10*/  LOP3.LUT R5, R5, 0x3, RZ, 0xc0, !PT ;  /* 0x0000000305057812 */ /* 0x000fc400078ec0ff */
[----:B------:R-:W-:-:S05]  /*6b20*/  LOP3.LUT R9, R8, 0x300, RZ, 0xc0, !PT ;  /* 0x0000030008097812 */ /* 0x000fca00078ec0ff */
[----:B------:R-:W-:Y:S01]  /*6b30*/  IMAD.IADD R4, R4, 0x1, R9 ;  /* 0x0000000104047824 */ /* 0x000fe200078e0209 */
[----:B---3--:R-:W-:-:S04]  /*6b40*/  LEA R14, P0, R15, UR16, 0x2 ;  /* 0x000000100f0e7c11 */ /* 0x008fc8000f8010ff */
[----:B------:R-:W-:Y:S01]  /*6b50*/  LEA.HI.X R15, R15, UR17, R10, 0x2, P0 ;  /* 0x000000110f0f7c11 */ /* 0x000fe200080f140a */
[----:B--2---:R-:W-:Y:S01]  /*6b60*/  ULEA UR6, UR7, UR6, 0x18 ;  /* 0x0000000607067291 */ /* 0x004fe2000f8ec0ff */
[----:B------:R-:W-:-:S05]  /*6b70*/  IADD3 R10, PT, PT, -R5, RZ, RZ ;  /* 0x000000ff050a7210 */ /* 0x000fca0007ffe1ff */
[----:B------:R-:W-:-:S07]  /*6b80*/  LEA R5, R2, UR6, 0x2 ;  /* 0x0000000602057c11 */ /* 0x000fce000f8e10ff */
.L_x_790:
[----:B--2---:R-:W0:Y:S01]  /*6b90*/  LDS R9, [R5] ;  /* 0x0000000005097984 */ /* 0x004e220000000800 */
[----:B------:R-:W-:Y:S01]  /*6ba0*/  IMAD.MOV.U32 R8, RZ, RZ, R14 ;  /* 0x000000ffff087224 */ /* 0x000fe200078e000e */
[----:B------:R-:W-:Y:S01]  /*6bb0*/  IADD3 R14, P3, PT, R14, 0x400, RZ ;  /* 0x000004000e0e7810 */ /* 0x000fe20007f7e0ff */
[----:B------:R-:W-:-:S05]  /*6bc0*/  VIADD R10, R10, 0x1 ;  /* 0x000000010a0a7836 */ /* 0x000fca0000000000 */
[----:B------:R-:W-:Y:S01]  /*6bd0*/  ISETP.NE.AND P0, PT, R10, RZ, PT ;  /* 0x000000ff0a00720c */ /* 0x000fe20003f05270 */
[----:B0-----:R-:W-:Y:S01]  /*6be0*/  FMUL.FTZ R11, R9, R0 ;  /* 0x00000000090b7220 */ /* 0x001fe20000410000 */
[-C--:B------:R-:W-:Y:S02]  /*6bf0*/  MOV R9, R15.reuse ;  /* 0x0000000f00097202 */ /* 0x080fe40000000f00 */
[----:B------:R-:W-:Y:S02]  /*6c00*/  IADD3.X R15, PT, PT, RZ, R15, RZ, P3, !PT ;  /* 0x0000000fff0f7210 */ /* 0x000fe40001ffe4ff */
[----:B------:R0:W-:Y:S04]  /*6c10*/  STS [R5], R11 ;  /* 0x0000000b05007388 */ /* 0x0001e80000000800 */
[----:B------:R2:W-:Y:S01]  /*6c20*/  STG.E desc[UR10][R8.64], R11 ;  /* 0x0000000b08007986 */ /* 0x0005e2000c10190a */
[----:B0-----:R-:W-:-:S02]  /*6c30*/  VIADD R5, R5, 0x400 ;  /* 0x0000040005057836 */ /* 0x001fc40000000000 */
[----:B------:R-:W-:Y:S05]  /*6c40*/  @P0 BRA `(.L_x_790) ;  /* 0xfffffffc00d00947 */ /* 0x000fea000383ffff */
.L_x_789:
[----:B------:R-:W-:Y:S05]  /*6c50*/  BSYNC.RECONVERGENT B1 ;  /* 0x0000000000017941 */ /* 0x000fea0003800200 */
.L_x_788:
[----:B------:R-:W-:Y:S05]  /*6c60*/  @!P2 BRA `(.L_x_778) ;  /* 0x000000080078a947 */ /* 0x000fea0003800000 */
[----:B--2---:R-:W2:Y:S01]  /*6c70*/  S2R R8, SR_CgaCtaId ;  /* 0x0000000000087919 */ /* 0x004ea20000008800 */
[----:B------:R-:W3:Y:S01]  /*6c80*/  LDCU.64 UR6, c[0x0][0x480] ;  /* 0x00009000ff0677ac */ /* 0x000ee20008000a00 */
[C---:B------:R-:W-:Y:S01]  /*6c90*/  IADD3 R6, P0, PT, R4.reuse, R6, RZ ;  /* 0x0000000604067210 */ /* 0x040fe20007f1e0ff */
[----:B------:R-:W-:Y:S01]  /*6ca0*/  IMAD.U32 R11, RZ, RZ, UR14 ;  /* 0x0000000eff0b7e24 */ /* 0x000fe2000f8e00ff */
[----:B------:R-:W-:Y:S01]  /*6cb0*/  IADD3 R14, PT, PT, -R4, UR13, RZ ;  /* 0x0000000d040e7c10 */ /* 0x000fe2000fffe1ff */
[----:B------:R-:W-:Y:S01]  /*6cc0*/  BSSY.RECONVERGENT B1, `(.L_x_791) ;  /* 0x000005a000017945 */ /* 0x000fe20003800200 */
[----:B------:R-:W-:Y:S02]  /*6cd0*/  IADD3.X R7, PT, PT, RZ, R7, RZ, P0, !PT ;  /* 0x00000007ff077210 */ /* 0x000fe400007fe4ff */
[----:B------:R-:W-:Y:S02]  /*6ce0*/  ISETP.GT.AND P2, PT, R14, 0xc00, PT ;  /* 0x00000c000e00780c */ /* 0x000fe40003f44270 */
[----:B------:R-:W-:-:S02]  /*6cf0*/  MOV R5, 0x400 ;  /* 0x0000040000057802 */ /* 0x000fc40000000f00 */
[----:B---3--:R-:W-:-:S04]  /*6d00*/  LEA R9, P0, R6, UR6, 0x2 ;  /* 0x0000000606097c11 */ /* 0x008fc8000f8010ff */
[----:B------:R-:W-:Y:S02]  /*6d10*/  LEA.HI.X R10, R6, UR7, R7, 0x2, P0 ;  /* 0x00000007060a7c11 */ /* 0x000fe400080f1407 */
[----:B------:R-:W-:Y:S01]  /*6d20*/  IADD3 R7, PT, PT, R5, 0x140, RZ ;  /* 0x0000014005077810 */ /* 0x000fe20007ffe0ff */
[----:B------:R-:W-:Y:S01]  /*6d30*/  IMAD.SHL.U32 R5, R11, 0x4, RZ ;  /* 0x000000040b057824 */ /* 0x000fe200078e00ff */
[----:B------:R-:W-:-:S04]  /*6d40*/  IADD3 R6, P0, PT, R9, 0x800, RZ ;  /* 0x0000080009067810 */ /* 0x000fc80007f1e0ff */
[----:B------:R-:W-:Y:S02]  /*6d50*/  LEA R5, R4, -R5, 0x2 ;  /* 0x8000000504057211 */ /* 0x000fe400078e10ff */
[----:B--2---:R-:W-:Y:S01]  /*6d60*/  LEA R8, R8, R7, 0x18 ;  /* 0x0000000708087211 */ /* 0x004fe200078ec0ff */
[----:B------:R-:W-:Y:S01]  /*6d70*/  IMAD.X R7, RZ, RZ, R10, P0 ;  /* 0x000000ffff077224 */ /* 0x000fe200000e060a */
[----:B------:R-:W-:Y:S02]  /*6d80*/  PLOP3.LUT P0, PT, PT, PT, PT, 0x80, 0x8 ;  /* 0x000000000008781c */ /* 0x000fe40003f0f070 */
[----:B------:R-:W-:Y:S01]  /*6d90*/  IADD3 R5, PT, PT, R5, 0x800, R8 ;  /* 0x0000080005057810 */ /* 0x000fe20007ffe008 */
[----:B------:R-:W-:Y:S10]  /*6da0*/  @!P2 BRA `(.L_x_792) ;  /* 0x00000004002ca947 */ /* 0x000ff40003800000 */
[----:B------:R-:W-:Y:S02]  /*6db0*/  MOV R43, UR13 ;  /* 0x0000000d002b7c02 */ /* 0x000fe40008000f00 */
[----:B------:R-:W-:-:S03]  /*6dc0*/  PLOP3.LUT P0, PT, PT, PT, PT, 0x8, 0x80 ;  /* 0x000000000080781c */ /* 0x000fc60003f0e170 */
[----:B------:R-:W-:-:S10]  /*6dd0*/  VIADD R43, R43, 0xfffff400 ;  /* 0xfffff4002b2b7836 */ /* 0x000fd40000000000 */
.L_x_793:
[----:B------:R-:W0:Y:S01]  /*6de0*/  LDS R9, [R5+-0x800] ;  /* 0xfff8000005097984 */ /* 0x000e220000000800 */
[----:B------:R-:W-:Y:S02]  /*6df0*/  IADD3 R4, PT, PT, R4, 0x1000, RZ ;  /* 0x0000100004047810 */ /* 0x000fe40007ffe0ff */
[----:B------:R-:W-:Y:S01]  /*6e00*/  IADD3 R8, P2, PT, R6, 0x4000, RZ ;  /* 0x0000400006087810 */ /* 0x000fe20007f5e0ff */
[----:B------:R-:W2:Y:S01]  /*6e10*/  LDS R11, [R5+-0x400] ;  /* 0xfffc0000050b7984 */ /* 0x000ea20000000800 */
[----:B------:R-:W-:-:S03]  /*6e20*/  ISETP.GE.AND P3, PT, R4, R43, PT ;  /* 0x0000002b0400720c */ /* 0x000fc60003f66270 */
[----:B------:R-:W3:Y:S04]  /*6e30*/  LDS R15, [R5] ;  /* 0x00000000050f7984 */ /* 0x000ee80000000800 */
[----:B------:R-:W4:Y:S04]  /*6e40*/  LDS R17, [R5+0x400] ;  /* 0x0004000005117984 */ /* 0x000f280000000800 */
[----:B------:R-:W4:Y:S04]  /*6e50*/  LDS R19, [R5+0x800] ;  /* 0x0008000005137984 */ /* 0x000f280000000800 */
[----:B-1----:R-:W1:Y:S04]  /*6e60*/  LDS R21, [R5+0xc00] ;  /* 0x000c000005157984 */ /* 0x002e680000000800 */
[----:B------:R-:W1:Y:S04]  /*6e70*/  LDS R23, [R5+0x1000] ;  /* 0x0010000005177984 */ /* 0x000e680000000800 */
        /* <DEDUP_REMOVED lines=14> */
[----:B-1----:R-:W-:-:S03]  /*6f60*/  FMUL.FTZ R21, R0, R21 ;  /* 0x0000001500157220 */ /* 0x002fc60000410000 */
[----:B------:R-:W-:Y:S01]  /*6f70*/  STG.E desc[UR10][R6.64+-0x800], R9 ;  /* 0xfff8000906007986 */ /* 0x000fe2000c10190a */
[----:B------:R-:W-:-:S03]  /*6f80*/  FMUL.FTZ R23, R0, R23 ;  /* 0x0000001700177220 */ /* 0x000fc60000410000 */
[----:B------:R1:W-:Y:S01]  /*6f90*/  STS [R5+-0x800], R9 ;  /* 0xfff8000905007388 */ /* 0x0003e20000000800 */
[C---:B------:R-:W-:Y:S01]  /*6fa0*/  FMUL.FTZ R25, R0.reuse, R25 ;  /* 0x0000001900197220 */ /* 0x040fe20000410000 */
[C---:B------:R-:W-:Y:S02]  /*6fb0*/  FMUL.FTZ R27, R0.reuse, R27 ;  /* 0x0000001b001b7220 */ /* 0x040fe40000410000 */
[----:B------:R-:W-:Y:S01]  /*6fc0*/  STG.E desc[UR10][R6.64+-0x400], R11 ;  /* 0xfffc000b06007986 */ /* 0x000fe2000c10190a */
[----:B------:R-:W-:-:S03]  /*6fd0*/  FMUL.FTZ R29, R0, R29 ;  /* 0x0000001d001d7220 */ /* 0x000fc60000410000 */
[----:B------:R-:W-:Y:S01]  /*6fe0*/  STS [R5+-0x400], R11 ;  /* 0xfffc000b05007388 */ /* 0x000fe20000000800 */
[----:B-1----:R-:W-:Y:S02]  /*6ff0*/  IMAD.X R9, RZ, RZ, R7, P2 ;  /* 0x000000ffff097224 */ /* 0x002fe400010e0607 */
[C---:B------:R-:W-:Y:S01]  /*7000*/  FMUL.FTZ R31, R0.reuse, R31 ;  /* 0x0000001f001f7220 */ /* 0x040fe20000410000 */
[----:B------:R-:W-:Y:S01]  /*7010*/  STG.E desc[UR10][R6.64], R15 ;  /* 0x0000000f06007986 */ /* 0x000fe2000c10190a */
[----:B0-----:R-:W-:-:S03]  /*7020*/  FMUL.FTZ R33, R0, R33 ;  /* 0x0000002100217220 */ /* 0x001fc60000410000 */
[----:B------:R-:W-:Y:S01]  /*7030*/  STS [R5], R15 ;  /* 0x0000000f05007388 */ /* 0x000fe20000000800 */
[----:B--2---:R-:W-:-:S03]  /*7040*/  FMUL.FTZ R35, R0, R35 ;  /* 0x0000002300237220 */ /* 0x004fc60000410000 */
[----:B------:R-:W-:Y:S01]  /*7050*/  STG.E desc[UR10][R6.64+0x400], R17 ;  /* 0x0004001106007986 */ /* 0x000fe2000c10190a */
[----:B---3--:R-:W-:-:S03]  /*7060*/  FMUL.FTZ R37, R0, R37 ;  /* 0x0000002500257220 */ /* 0x008fc60000410000 */
[----:B------:R-:W-:Y:S01]  /*7070*/  STS [R5+0x400], R17 ;  /* 0x0004001105007388 */ /* 0x000fe20000000800 */
[----:B----4-:R-:W-:-:S03]  /*7080*/  FMUL.FTZ R39, R0, R39 ;  /* 0x0000002700277220 */ /* 0x010fc60000410000 */
[----:B------:R-:W-:Y:S01]  /*7090*/  STG.E desc[UR10][R6.64+0x800], R19 ;  /* 0x0008001306007986 */ /* 0x000fe2000c10190a */
[----:B------:R-:W-:-:S03]  /*70a0*/  FMUL.FTZ R41, R0, R41 ;  /* 0x0000002900297220 */ /* 0x000fc60000410000 */
[----:B------:R-:W-:Y:S04]  /*70b0*/  STS [R5+0x800], R19 ;  /* 0x0008001305007388 */ /* 0x000fe80000000800 */
[----:B------:R-:W-:Y:S04]  /*70c0*/  STG.E desc[UR10][R6.64+0xc00], R21 ;  /* 0x000c001506007986 */ /* 0x000fe8000c10190a */
        /* <DEDUP_REMOVED lines=19> */
[----:B------:R0:W-:Y:S04]  /*7200*/  STG.E desc[UR10][R6.64+0x3400], R41 ;  /* 0x0034002906007986 */ /* 0x0001e8000c10190a */
[----:B------:R1:W-:Y:S01]  /*7210*/  STS [R5+0x3400], R41 ;  /* 0x0034002905007388 */ /* 0x0003e20000000800 */
[----:B0-----:R-:W-:Y:S01]  /*7220*/  IMAD.MOV.U32 R6, RZ, RZ, R8 ;  /* 0x000000ffff067224 */ /* 0x001fe200078e0008 */
[----:B------:R-:W-:-:S02]  /*7230*/  MOV R7, R9 ;  /* 0x0000000900077202 */ /* 0x000fc40000000f00 */
[----:B-1----:R-:W-:Y:S01]  /*7240*/  IADD3 R5, PT, PT, R5, 0x4000, RZ ;  /* 0x0000400005057810 */ /* 0x002fe20007ffe0ff */
[----:B------:R-:W-:Y:S06]  /*7250*/  @!P3 BRA `(.L_x_793) ;  /* 0xfffffff800e0b947 */ /* 0x000fec000383ffff */
.L_x_792:
[----:B------:R-:W-:Y:S05]  /*7260*/  BSYNC.RECONVERGENT B1 ;  /* 0x0000000000017941 */ /* 0x000fea0003800200 */
.L_x_791:
[----:B------:R-:W-:Y:S01]  /*7270*/  IADD3 R8, PT, PT, -R4, UR13, RZ ;  /* 0x0000000d04087c10 */ /* 0x000fe2000fffe1ff */
[----:B------:R-:W-:Y:S03]  /*7280*/  BSSY.RECONVERGENT B1, `(.L_x_794) ;  /* 0x000002a000017945 */ /* 0x000fe60003800200 */
[----:B------:R-:W-:-:S13]  /*7290*/  ISETP.GT.AND P2, PT, R8, 0x400, PT ;  /* 0x000004000800780c */ /* 0x000fda0003f44270 */
[----:B------:R-:W-:Y:S05]  /*72a0*/  @!P2 BRA `(.L_x_795) ;  /* 0x00000000009ca947 */ /* 0x000fea0003800000 */
[----:B------:R-:W0:Y:S01]  /*72b0*/  LDS R9, [R5+-0x800] ;  /* 0xfff8000005097984 */ /* 0x000e220000000800 */
[----:B------:R-:W-:Y:S02]  /*72c0*/  IADD3 R8, P2, PT, R6, 0x2000, RZ ;  /* 0x0000200006087810 */ /* 0x000fe40007f5e0ff */
[----:B------:R-:W-:Y:S01]  /*72d0*/  PLOP3.LUT P0, PT, PT, PT, PT, 0x8, 0x80 ;  /* 0x000000000080781c */ /* 0x000fe20003f0e170 */
[----:B------:R-:W2:Y:S01]  /*72e0*/  LDS R11, [R5+-0x400] ;  /* 0xfffc0000050b7984 */ /* 0x000ea20000000800 */
[----:B------:R-:W-:-:S03]  /*72f0*/  IADD3 R4, PT, PT, R4, 0x800, RZ ;  /* 0x0000080004047810 */ /* 0x000fc60007ffe0ff */
[----:B------:R-:W3:Y:S04]  /*7300*/  LDS R15, [R5] ;  /* 0x00000000050f7984 */ /* 0x000ee80000000800 */
[----:B------:R-:W4:Y:S04]  /*7310*/  LDS R17, [R5+0x400] ;  /* 0x0004000005117984 */ /* 0x000f280000000800 */
[----:B------:R-:W4:Y:S04]  /*7320*/  LDS R19, [R5+0x800] ;  /* 0x0008000005137984 */ /* 0x000f280000000800 */
[----:B-1----:R-:W1:Y:S04]  /*7330*/  LDS R21, [R5+0xc00] ;  /* 0x000c000005157984 */ /* 0x002e680000000800 */
[----:B------:R-:W1:Y:S04]  /*7340*/  LDS R23, [R5+0x1000] ;  /* 0x0010000005177984 */ /* 0x000e680000000800 */
[----:B------:R-:W1:Y:S01]  /*7350*/  LDS R25, [R5+0x1400] ;  /* 0x0014000005197984 */ /* 0x000e620000000800 */
[C---:B0-----:R-:W-:Y:S01]  /*7360*/  FMUL.FTZ R9, R0.reuse, R9 ;  /* 0x0000000900097220 */ /* 0x041fe20000410000 */
[----:B--2---:R-:W-:-:S04]  /*7370*/  FMUL.FTZ R11, R0, R11 ;  /* 0x0000000b000b7220 */ /* 0x004fc80000410000 */
[----:B------:R-:W-:Y:S01]  /*7380*/  STG.E desc[UR10][R6.64+-0x800], R9 ;  /* 0xfff8000906007986 */ /* 0x000fe2000c10190a */
[----:B---3--:R-:W-:-:S03]  /*7390*/  FMUL.FTZ R15, R0, R15 ;  /* 0x0000000f000f7220 */ /* 0x008fc60000410000 */
[----:B------:R0:W-:Y:S01]  /*73a0*/  STS [R5+-0x800], R9 ;  /* 0xfff8000905007388 */ /* 0x0001e20000000800 */
[----:B----4-:R-:W-:-:S03]  /*73b0*/  FMUL.FTZ R17, R0, R17 ;  /* 0x0000001100117220 */ /* 0x010fc60000410000 */
[----:B------:R-:W-:Y:S01]  /*73c0*/  STG.E desc[UR10][R6.64+-0x400], R11 ;  /* 0xfffc000b06007986 */ /* 0x000fe2000c10190a */
[----:B------:R-:W-:-:S03]  /*73d0*/  FMUL.FTZ R19, R0, R19 ;  /* 0x0000001300137220 */ /* 0x000fc60000410000 */
[----:B------:R-:W-:Y:S01]  /*73e0*/  STS [R5+-0x400], R11 ;  /* 0xfffc000b05007388 */ /* 0x000fe20000000800 */
[----:B0-----:R-:W-:Y:S02]  /*73f0*/  IMAD.X R9, RZ, RZ, R7, P2 ;  /* 0x000000ffff097224 */ /* 0x001fe400010e0607 */
[C---:B-1----:R-:W-:Y:S01]  /*7400*/  FMUL.FTZ R21, R0.reuse, R21 ;  /* 0x0000001500157220 */ /* 0x042fe20000410000 */
[----:B------:R-:W-:Y:S01]  /*7410*/  STG.E desc[UR10][R6.64], R15 ;  /* 0x0000000f06007986 */ /* 0x000fe2000c10190a */
[----:B------:R-:W-:-:S03]  /*7420*/  FMUL.FTZ R23, R0, R23 ;  /* 0x0000001700177220 */ /* 0x000fc60000410000 */
[----:B------:R-:W-:Y:S01]  /*7430*/  STS [R5], R15 ;  /* 0x0000000f05007388 */ /* 0x000fe20000000800 */
[----:B------:R-:W-:-:S03]  /*7440*/  FMUL.FTZ R25, R0, R25 ;  /* 0x0000001900197220 */ /* 0x000fc60000410000 */
        /* <DEDUP_REMOVED lines=10> */
[----:B0-----:R-:W-:Y:S01]  /*74f0*/  MOV R6, R8 ;  /* 0x0000000800067202 */ /* 0x001fe20000000f00 */
[----:B------:R-:W-:-:S02]  /*7500*/  IMAD.MOV.U32 R7, RZ, RZ, R9 ;  /* 0x000000ffff077224 */ /* 0x000fc400078e0009 */
[----:B-1----:R-:W-:-:S07]  /*7510*/  VIADD R5, R5, 0x2000 ;  /* 0x0000200005057836 */ /* 0x002fce0000000000 */
.L_x_795:
[----:B------:R-:W-:Y:S05]  /*7520*/  BSYNC.RECONVERGENT B1 ;  /* 0x0000000000017941 */ /* 0x000fea0003800200 */
.L_x_794:
        /* <DEDUP_REMOVED lines=8> */
[----:B------:R0:W-:Y:S01]  /*75b0*/  STG.E desc[UR10][R6.64+-0x800], R9 ;  /* 0xfff8000906007986 */ /* 0x0001e2000c10190a */
[----:B---3--:R-:W-:-:S03]  /*75c0*/  FMUL.FTZ R15, R15, R0 ;  /* 0x000000000f0f7220 */ /* 0x008fc60000410000 */
[----:B------:R0:W-:Y:S01]  /*75d0*/  STS [R5+-0x800], R9 ;  /* 0xfff8000905007388 */ /* 0x0001e20000000800 */
[----:B----4-:R-:W-:-:S03]  /*75e0*/  FMUL.FTZ R17, R17, R0 ;  /* 0x0000000011117220 */ /* 0x010fc60000410000 */
[----:B------:R0:W-:Y:S04]  /*75f0*/  STG.E desc[UR10][R6.64+-0x400], R11 ;  /* 0xfffc000b06007986 */ /* 0x0001e8000c10190a */
[----:B------:R0:W-:Y:S04]  /*7600*/  STS [R5+-0x400], R11 ;  /* 0xfffc000b05007388 */ /* 0x0001e80000000800 */
[----:B------:R0:W-:Y:S04]  /*7610*/  STG.E desc[UR10][R6.64], R15 ;  /* 0x0000000f06007986 */ /* 0x0001e8000c10190a */
[----:B------:R0:W-:Y:S04]  /*7620*/  STS [R5], R15 ;  /* 0x0000000f05007388 */ /* 0x0001e80000000800 */
[----:B------:R0:W-:Y:S04]  /*7630*/  STG.E desc[UR10][R6.64+0x400], R17 ;  /* 0x0004001106007986 */ /* 0x0001e8000c10190a */
[----:B------:R0:W-:Y:S02]  /*7640*/  STS [R5+0x400], R17 ;  /* 0x0004001105007388 */ /* 0x0001e40000000800 */
.L_x_778:
[----:B------:R-:W-:Y:S05]  /*7650*/  BSYNC.RECONVERGENT B0 ;  /* 0x0000000000007941 */ /* 0x000fea0003800200 */
.L_x_777:
[----:B------:R-:W-:Y:S01]  /*7660*/  USHF.R.S32.HI UR6, URZ, 0x1f, UR9 ;  /* 0x0000001fff067899 */ /* 0x000fe20008011409 */
[----:B------:R-:W3:Y:S01]  /*7670*/  S2UR UR8, SR_CgaCtaId ;  /* 0x00000000000879c3 */ /* 0x000ee20000008800 */
[----:B------:R-:W4:Y:S01]  /*7680*/  LDCU UR7, c[0x0][0x40c] ;  /* 0x00008180ff0777ac */ /* 0x000f220008000800 */
[C---:B------:R-:W-:Y:S01]  /*7690*/  IMAD.SHL.U32 R18, R2.reuse, 0x4, RZ ;  /* 0x0000000402127824 */ /* 0x040fe200078e00ff */
[----:B------:R-:W-:Y:S01]  /*76a0*/  BSSY.RECONVERGENT B0, `(.L_x_796) ;  /* 0x000001c000007945 */ /* 0x000fe20003800200 */
[----:B-1----:R-:W-:Y:S01]  /*76b0*/  IMAD.SHL.U32 R21, R2, 0x10, RZ ;  /* 0x0000001002157824 */ /* 0x002fe200078e00ff */
[----:B0-2---:R-:W-:Y:S01]  /*76c0*/  MOV R0, UR6 ;  /* 0x0000000600007c02 */ /* 0x005fe20008000f00 */
[----:B------:R-:W-:Y:S01]  /*76d0*/  UMOV UR6, 0x400 ;  /* 0x0000040000067882 */ /* 0x000fe20000000000 */
[----:B------:R-:W-:Y:S02]  /*76e0*/  CS2R R6, SRZ ;  /* 0x0000000000067805 */ /* 0x000fe4000001ff00 */
[----:B------:R-:W-:-:S02]  /*76f0*/  CS2R R4, SRZ ;  /* 0x0000000000047805 */ /* 0x000fc4000001ff00 */
[----:B------:R-:W-:Y:S02]  /*7700*/  LEA.HI R0, R0, UR9, RZ, 0x5 ;  /* 0x0000000900007c11 */ /* 0x000fe4000f8f28ff */
[----:B------:R-:W-:Y:S02]  /*7710*/  LOP3.LUT R18, R18, 0x1c, RZ, 0xc0, !PT ;  /* 0x0000001c12127812 */ /* 0x000fe400078ec0ff */
[----:B------:R-:W-:Y:S02]  /*7720*/  LOP3.LUT R0, R0, 0xffffffe0, RZ, 0xc0, !PT ;  /* 0xffffffe000007812 */ /* 0x000fe400078ec0ff */
[----:B------:R-:W-:Y:S02]  /*7730*/  LOP3.LUT R21, R21, 0x70, RZ, 0xc0, !PT ;  /* 0x0000007015157812 */ /* 0x000fe400078ec0ff */
[----:B------:R-:W-:Y:S02]  /*7740*/  IADD3 R20, PT, PT, -R0, UR9, RZ ;  /* 0x0000000900147c10 */ /* 0x000fe4000fffe1ff */
[----:B----4-:R-:W-:Y:S01]  /*7750*/  MOV R30, UR7 ;  /* 0x00000007001e7c02 */ /* 0x010fe20008000f00 */
[----:B------:R-:W-:Y:S01]  /*7760*/  UIADD3 UR7, UPT, UPT, UR6, 0xc0, URZ ;  /* 0x000000c006077890 */ /* 0x000fe2000fffe0ff */
[----:B------:R-:W-:-:S03]  /*7770*/  ISETP.NE.AND P0, PT, R3, R20, PT ;  /* 0x000000140300720c */ /* 0x000fc60003f05270 */
[----:B---3--:R-:W-:Y:S01]  /*7780*/  ULEA UR7, UR8, UR7, 0x18 ;  /* 0x0000000708077291 */ /* 0x008fe2000f8ec0ff */
        /* <DEDUP_REMOVED lines=12> */
.L_x_798:
[----:B-----5:R0:W-:Y:S02]  /*7850*/  STS.128 [R21+UR7], R4 ;  /* 0x0000000415007988 */ /* 0x0201e40008000c07 */
.L_x_797:
[----:B------:R-:W-:Y:S05]  /*7860*/  BSYNC.RECONVERGENT B0 ;  /* 0x0000000000007941 */ /* 0x000fea0003800200 */
.L_x_796:
[----:B------:R-:W1:Y:S01]  /*7870*/  S2R R19, SR_CTAID.Y ;  /* 0x0000000000137919 */ /* 0x000e620000002600 */
[----:B------:R-:W2:Y:S01]  /*7880*/  LDCU UR15, c[0x0][0x3f4] ;  /* 0x00007e80ff0f77ac */ /* 0x000ea20008000800 */
[----:B------:R-:W1:Y:S01]  /*7890*/  LDC R26, c[0x0][0x3f8] ;  /* 0x0000fe00ff1a7b82 */ /* 0x000e620000000800 */
[C---:B------:R-:W-:Y:S01]  /*78a0*/  VIADD R28, R3.reuse, UR14 ;  /* 0x0000000e031c7c36 */ /* 0x040fe20008000000 */
[----:B------:R-:W-:Y:S01]  /*78b0*/  BSSY.RECONVERGENT B0, `(.L_x_799) ;  /* 0x000008a000007945 */ /* 0x000fe20003800200 */
[----:B------:R-:W-:Y:S01]  /*78c0*/  UIADD3 UR6, UPT, UPT, UR6, 0x140, URZ ;  /* 0x0000014006067890 */ /* 0x000fe2000fffe0ff */
[----:B------:R-:W-:Y:S01]  /*78d0*/  CS2R R10, SRZ ;  /* 0x00000000000a7805 */ /* 0x000fe2000001ff00 */
[----:B------:R-:W3:Y:S03]  /*78e0*/  LDCU UR20, c[0x0][0x40c] ;  /* 0x00008180ff1477ac */ /* 0x000ee60008000800 */
[----:B------:R-:W4:Y:S01]  /*78f0*/  LDC.64 R14, c[0x0][0x3c0] ;  /* 0x0000f000ff0e7b82 */ /* 0x000f220000000a00 */
[----:B------:R-:W-:Y:S01]  /*7900*/  ULEA UR6, UR8, UR6, 0x18 ;  /* 0x0000000608067291 */ /* 0x000fe2000f8ec0ff */
[----:B------:R-:W0:Y:S05]  /*7910*/  LDCU.64 UR18, c[0x0][0x3c8] ;  /* 0x00007900ff1277ac */ /* 0x000e2a0008000a00 */
[----:B------:R-:W-:Y:S01]  /*7920*/  LEA R29, R3, UR6, 0x2 ;  /* 0x00000006031d7c11 */ /* 0x000fe2000f8e10ff */
[----:B--2---:R-:W-:-:S02]  /*7930*/  UISETP.LT.AND UP0, UPT, UR9, UR15, UPT ;  /* 0x0000000f0900728c */ /* 0x004fc4000bf01270 */
[----:B------:R-:W-:Y:S02]  /*7940*/  IMAD.U32 R17, RZ, RZ, UR15 ;  /* 0x0000000fff117e24 */ /* 0x000fe4000f8e00ff */
[----:B------:R-:W-:Y:S02]  /*7950*/  USEL UR13, UR9, UR15, UP0 ;  /* 0x0000000f090d7287 */ /* 0x000fe40008000000 */
[----:B------:R-:W-:Y:S01]  /*7960*/  IMAD R17, R17, UR5, R18 ;  /* 0x0000000511117c24 */ /* 0x000fe2000f8e0212 */
[----:B------:R-:W-:Y:S03]  /*7970*/  BAR.SYNC.DEFER_BLOCKING 0x0 ;  /* 0x0000000000007b1d */ /* 0x000fe60000010000 */
[----:B------:R-:W-:Y:S01]  /*7980*/  ISETP.GE.AND P0, PT, R28, UR13, PT ;  /* 0x0000000d1c007c0c */ /* 0x000fe2000bf06270 */
[----:B-1----:R-:W-:Y:S02]  /*7990*/  IMAD R19, R19, R26, UR12 ;  /* 0x0000000c13137e24 */ /* 0x002fe4000f8e021a */
[----:B----4-:R-:W-:-:S03]  /*79a0*/  IMAD.WIDE R16, R17, 0x4, R14 ;  /* 0x0000000411107825 */ /* 0x010fc600078e020e */
[----:B------:R-:W-:-:S05]  /*79b0*/  SHF.L.U32 R19, R19, 0x5, RZ ;  /* 0x0000000513137819 */ /* 0x000fca00000006ff */
[----:B------:R-:W-:-:S04]  /*79c0*/  IMAD R9, R19, UR15, R18 ;  /* 0x0000000f13097c24 */ /* 0x000fc8000f8e0212 */
[----:B------:R-:W-:Y:S01]  /*79d0*/  IMAD.WIDE R14, R9, 0x4, R14 ;  /* 0x00000004090e7825 */ /* 0x000fe200078e020e */
[----:B------:R-:W-:Y:S01]  /*79e0*/  CS2R R8, SRZ ;  /* 0x0000000000087805 */ /* 0x000fe2000001ff00 */
[----:B0--3--:R-:W-:Y:S06]  /*79f0*/  @P0 BRA `(.L_x_800) ;  /* 0x0000000400d40947 */ /* 0x009fec0003800000 */
[----:B------:R-:W-:Y:S01]  /*7a00*/  IADD3 R24, PT, PT, R28, 0x20, RZ ;  /* 0x000000201c187810 */ /* 0x000fe20007ffe0ff */
[----:B------:R-:W0:Y:S01]  /*7a10*/  LDC.64 R22, c[0x0][0x458] ;  /* 0x00011600ff167b82 */ /* 0x000e220000000a00 */
[----:B------:R-:W-:Y:S01]  /*7a20*/  ULOP3.LUT UR5, URZ, UR14, URZ, 0x33, !UPT ;  /* 0x0000000eff057292 */ /* 0x000fe2000f8e33ff */
[----:B------:R-:W-:Y:S01]  /*7a30*/  IMAD R9, R115, R26, UR12 ;  /* 0x0000000c73097e24 */ /* 0x000fe2000f8e021a */
[----:B------:R-:W-:Y:S01]  /*7a40*/  VIMNMX R0, PT, PT, R24, UR13, !PT ;  /* 0x0000000d18007c48 */ /* 0x000fe2000ffe0100 */
[----:B------:R-:W-:Y:S01]  /*7a50*/  BSSY.RECONVERGENT B1, `(.L_x_801) ;  /* 0x0000029000017945 */ /* 0x000fe20003800200 */
[----:B------:R-:W-:Y:S01]  /*7a60*/  IMAD R45, R26, UR15, RZ ;  /* 0x0000000f1a2d7c24 */ /* 0x000fe2000f8e02ff */
[----:B------:R-:W-:Y:S02]  /*7a70*/  CS2R R10, SRZ ;  /* 0x00000000000a7805 */ /* 0x000fe4000001ff00 */
[----:B------:R-:W-:Y:S01]  /*7a80*/  IADD3 R25, PT, PT, -R3, UR5, R0 ;  /* 0x0000000503197c10 */ /* 0x000fe2000fffe100 */
[----:B------:R-:W-:Y:S01]  /*7a90*/  IMAD R9, R9, 0x20, R18 ;  /* 0x0000002009097824 */ /* 0x000fe200078e0212 */
[----:B------:R-:W-:-:S02]  /*7aa0*/  MOV R0, R28 ;  /* 0x0000001c00007202 */ /* 0x000fc40000000f00 */
[----:B------:R-:W-:Y:S01]  /*7ab0*/  LOP3.LUT P0, RZ, R25, 0x20, RZ, 0xc0, !PT ;  /* 0x0000002019ff7812 */ /* 0x000fe2000780c0ff */
[----:B0-----:R-:W-:Y:S01]  /*7ac0*/  IMAD.WIDE R22, R9, 0x4, R22 ;  /* 0x0000000409167825 */ /* 0x001fe200078e0216 */
[----:B------:R-:W-:-:S11]  /*7ad0*/  CS2R R8, SRZ ;  /* 0x0000000000087805 */ /* 0x000fd6000001ff00 */
[----:B------:R-:W-:Y:S05]  /*7ae0*/  @P0 BRA `(.L_x_802) ;  /* 0x00000000007c0947 */ /* 0x000fea0003800000 */
[----:B------:R-:W0:Y:S01]  /*7af0*/  LDCU.64 UR16, c[0x0][0x3c8] ;  /* 0x00007900ff1077ac */ /* 0x000e220008000a00 */
[----:B------:R-:W-:-:S05]  /*7b00*/  IADD3 R0, P0, PT, R13, R28, RZ ;  /* 0x0000001c0d007210 */ /* 0x000fca0007f1e0ff */
[----:B------:R-:W-:Y:S01]  /*7b10*/  IMAD.X R9, RZ, RZ, R12, P0 ;  /* 0x000000ffff097224 */ /* 0x000fe200000e060c */
[----:B0-----:R-:W-:-:S04]  /*7b20*/  LEA R10, P0, R0, UR16, 0x2 ;  /* 0x00000010000a7c11 */ /* 0x001fc8000f8010ff */
[----:B------:R-:W-:-:S05]  /*7b30*/  LEA.HI.X R11, R0, UR17, R9, 0x2, P0 ;  /* 0x00000011000b7c11 */ /* 0x000fca00080f1409 */
[----:B------:R-:W2:Y:S01]  /*7b40*/  LDG.E R10, desc[UR10][R10.64] ;  /* 0x0000000a0a0a7981 */ /* 0x000ea2000c1e1900 */
[----:B------:R-:W-:Y:S02]  /*7b50*/  SHF.L.U32 R27, R28, 0x5, RZ ;  /* 0x000000051c1b7819 */ /* 0x000fe400000006ff */
[----:B------:R-:W-:Y:S01]  /*7b60*/  ISETP.NE.AND P0, PT, R30, RZ, PT ;  /* 0x000000ff1e00720c */ /* 0x000fe20003f05270 */
[----:B--2---:R-:W-:-:S04]  /*7b70*/  IMAD R0, R45, R10, RZ ;  /* 0x0000000a2d007224 */ /* 0x004fc800078e02ff */
[----:B------:R-:W-:Y:S02]  /*7b80*/  IMAD R9, R0, 0x20, R27 ;  /* 0x0000002000097824 */ /* 0x000fe400078e021b */
[----:B------:R0:W1:Y:S02]  /*7b90*/  LDS R0, [R29] ;  /* 0x000000001d007984 */ /* 0x0000640000000800 */
[----:B------:R-:W-:-:S05]  /*7ba0*/  IMAD.WIDE R8, R9, 0x4, R16 ;  /* 0x0000000409087825 */ /* 0x000fca00078e0210 */
[----:B------:R0:W5:Y:S01]  /*7bb0*/  LDG.E.128 R32, desc[UR10][R8.64] ;  /* 0x0000000a08207981 */ /* 0x000162000c1e1d00 */
[----:B------:R-:W-:Y:S05]  /*7bc0*/  @P0 BRA `(.L_x_803) ;  /* 0x0000000000300947 */ /* 0x000fea0003800000 */
[----:B------:R-:W2:Y:S04]  /*7bd0*/  @P1 LDG.E.128 R36, desc[UR10][R22.64] ;  /* 0x0000000a16241981 */ /* 0x000ea8000c1e1d00 */
[----:B0-----:R-:W0:Y:S02]  /*7be0*/  LDS.128 R8, [R21+UR7] ;  /* 0x0000000715087984 */ /* 0x001e240008000c00 */
[----:B0----5:R-:W-:Y:S01]  /*7bf0*/  FADD.FTZ R32, R32, R8 ;  /* 0x0000000820207221 */ /* 0x021fe20000010000 */
[----:B------:R-:W-:Y:S01]  /*7c00*/  FADD.FTZ R33, R33, R9 ;  /* 0x0000000921217221 */ /* 0x000fe20000010000 */
[----:B------:R-:W-:Y:S01]  /*7c10*/  FADD.FTZ R34, R34, R10 ;  /* 0x0000000a22227221 */ /* 0x000fe20000010000 */
[----:B------:R-:W-:Y:S01]  /*7c20*/  FADD.FTZ R35, R35, R11 ;  /* 0x0000000b23237221 */ /* 0x000fe20000010000 */
[----:B------:R-:W-:-:S04]  /*7c30*/  IMAD.WIDE.U32 R8, R27, 0x4, R14 ;  /* 0x000000041b087825 */ /* 0x000fc800078e000e */
[----:B--2---:R-:W-:Y:S01]  /*7c40*/  @P1 FMUL.FTZ R32, R32, R36 ;  /* 0x0000002420201220 */ /* 0x004fe20000410000 */
[----:B------:R-:W-:Y:S01]  /*7c50*/  @P1 FMUL.FTZ R33, R33, R37 ;  /* 0x0000002521211220 */ /* 0x000fe20000410000 */
[----:B------:R-:W-:Y:S01]  /*7c60*/  @P1 FMUL.FTZ R34, R34, R38 ;  /* 0x0000002622221220 */ /* 0x000fe20000410000 */
[----:B------:R-:W-:-:S05]  /*7c70*/  @P1 FMUL.FTZ R35, R35, R39 ;  /* 0x0000002723231220 */ /* 0x000fca0000410000 */
[----:B------:R2:W-:Y:S02]  /*7c80*/  STG.E.128 desc[UR10][R8.64], R32 ;  /* 0x0000002008007986 */ /* 0x0005e4000c101d0a */
.L_x_803:
[C---:B012--5:R-:W-:Y:S01]  /*7c90*/  FFMA.FTZ R8, R0.reuse, R32, RZ ;  /* 0x0000002000087223 */ /* 0x067fe200000100ff */
[C---:B------:R-:W-:Y:S01]  /*7ca0*/  FFMA.FTZ R9, R0.reuse, R33, RZ ;  /* 0x0000002100097223 */ /* 0x040fe200000100ff */
[C---:B------:R-:W-:Y:S01]  /*7cb0*/  FFMA.FTZ R10, R0.reuse, R34, RZ ;  /* 0x00000022000a7223 */ /* 0x040fe200000100ff */
[----:B------:R-:W-:Y:S01]  /*7cc0*/  FFMA.FTZ R11, R0, R35, RZ ;  /* 0x00000023000b7223 */ /* 0x000fe200000100ff */
[----:B------:R-:W-:-:S07]  /*7cd0*/  MOV R0, R24 ;  /* 0x0000001800007202 */ /* 0x000fce0000000f00 */
.L_x_802:
[----:B------:R-:W-:Y:S05]  /*7ce0*/  BSYNC.RECONVERGENT B1 ;  /* 0x0000000000017941 */ /* 0x000fea0003800200 */
.L_x_801:
[----:B------:R-:W-:-:S13]  /*7cf0*/  ISETP.GE.U32.AND P0, PT, R25, 0x20, PT ;  /* 0x000000201900780c */ /* 0x000fda0003f06070 */
[----:B------:R-:W-:Y:S05]  /*7d00*/  @!P0 BRA `(.L_x_800) ;  /* 0x0000000400108947 */ /* 0x000fea0003800000 */
[----:B------:R-:W-:Y:S01]  /*7d10*/  IMAD.U32 R25, RZ, RZ, UR14 ;  /* 0x0000000eff197e24 */ /* 0x000fe2000f8e00ff */
[----:B------:R-:W-:Y:S01]  /*7d20*/  ISETP.NE.AND P2, PT, R30, RZ, PT ;  /* 0x000000ff1e00720c */ /* 0x000fe20003f45270 */
[----:B------:R-:W-:Y:S01]  /*7d30*/  IMAD.U32 R27, RZ, RZ, UR6 ;  /* 0x00000006ff1b7e24 */ /* 0x000fe2000f8e00ff */
[----:B------:R-:W-:Y:S01]  /*7d40*/  SHF.L.U32 R44, R45, 0x5, RZ ;  /* 0x000000052d2c7819 */ /* 0x000fe200000006ff */
[----:B------:R-:W-:Y:S01]  /*7d50*/  IMAD.SHL.U32 R39, R0, 0x20, RZ ;  /* 0x0000002000277824 */ /* 0x000fe200078e00ff */
[----:B------:R-:W-:-:S04]  /*7d60*/  SHF.L.U32 R25, R25, 0x2, RZ ;  /* 0x0000000219197819 */ /* 0x000fc800000006ff */
[----:B------:R-:W-:-:S04]  /*7d70*/  LEA R24, R0, -R25, 0x2 ;  /* 0x8000001900187211 */ /* 0x000fc800078e10ff */
[----:B------:R-:W-:-:S07]  /*7d80*/  IADD3 R38, PT, PT, R24, 0x80, R27 ;  /* 0x0000008018267810 */ /* 0x000fce0007ffe01b */
.L_x_807:
[----:B------:R-:W-:-:S05]  /*7d90*/  IADD3 R24, P0, PT, R13, R0, RZ ;  /* 0x000000000d187210 */ /* 0x000fca0007f1e0ff */
[----:B------:R-:W-:Y:S01]  /*7da0*/  IMAD.X R25, RZ, RZ, R12, P0 ;  /* 0x000000ffff197224 */ /* 0x000fe200000e060c */
[----:B------:R-:W-:-:S04]  /*7db0*/  LEA R36, P0, R24, UR18, 0x2 ;  /* 0x0000001218247c11 */ /* 0x000fc8000f8010ff */
[----:B------:R-:W-:-:S05]  /*7dc0*/  LEA.HI.X R37, R24, UR19, R25, 0x2, P0 ;  /* 0x0000001318257c11 */ /* 0x000fca00080f1419 */
[----:B------:R-:W2:Y:S02]  /*7dd0*/  LDG.E R24, desc[UR10][R36.64] ;  /* 0x0000000a24187981 */ /* 0x000ea4000c1e1900 */
[----:B--2---:R-:W-:-:S04]  /*7de0*/  IMAD R25, R24, R44, R39 ;  /* 0x0000002c18197224 */ /* 0x004fc800078e0227 */
[----:B------:R-:W-:-:S06]  /*7df0*/  IMAD.WIDE R24, R25, 0x4, R16 ;  /* 0x0000000419187825 */ /* 0x000fcc00078e0210 */
[----:B-----5:R-:W5:Y:S01]  /*7e00*/  LDG.E.128 R24, desc[UR10][R24.64] ;  /* 0x0000000a18187981 */ /* 0x020f62000c1e1d00 */
[----:B------:R-:W-:Y:S04]  /*7e10*/  BSSY.RECONVERGENT B1, `(.L_x_804) ;  /* 0x000000e000017945 */ /* 0x000fe80003800200 */
[----:B------:R-:W-:Y:S05]  /*7e20*/  @P2 BRA `(.L_x_805) ;  /* 0x0000000000302947 */ /* 0x000fea0003800000 */
[----:B------:R-:W2:Y:S01]  /*7e30*/  @P1 LDG.E.128 R40, desc[UR10][R22.64] ;  /* 0x0000000a16281981 */ /* 0x000ea2000c1e1d00 */
[----:B------:R-:W-:-:S03]  /*7e40*/  IMAD.WIDE.U32 R30, R39, 0x4, R14 ;  /* 0x00000004271e7825 */ /* 0x000fc600078e000e */
[----:B------:R-:W0:Y:S02]  /*7e50*/  LDS.128 R32, [R21+UR7] ;  /* 0x0000000715207984 */ /* 0x000e240008000c00 */
[----:B0----5:R-:W-:Y:S01]  /*7e60*/  FADD.FTZ R24, R24, R32 ;  /* 0x0000002018187221 */ /* 0x021fe20000010000 */
[----:B------:R-:W-:Y:S01]  /*7e70*/  FADD.FTZ R25, R25, R33 ;  /* 0x0000002119197221 */ /* 0x000fe20000010000 */
[----:B------:R-:W-:Y:S01]  /*7e80*/  FADD.FTZ R26, R26, R34 ;  /* 0x000000221a1a7221 */ /* 0x000fe20000010000 */
[----:B------:R-:W-:Y:S01]  /*7e90*/  FADD.FTZ R27, R27, R35 ;  /* 0x000000231b1b7221 */ /* 0x000fe20000010000 */
[----:B--2---:R-:W-:Y:S01]  /*7ea0*/  @P1 FMUL.FTZ R24, R24, R40 ;  /* 0x0000002818181220 */ /* 0x004fe20000410000 */
[----:B------:R-:W-:Y:S01]  /*7eb0*/  @P1 FMUL.FTZ R25, R25, R41 ;  /* 0x0000002919191220 */ /* 0x000fe20000410000 */
[----:B------:R-:W-:Y:S01]  /*7ec0*/  @P1 FMUL.FTZ R26, R26, R42 ;  /* 0x0000002a1a1a1220 */ /* 0x000fe20000410000 */
[----:B------:R-:W-:-:S05]  /*7ed0*/  @P1 FMUL.FTZ R27, R27, R43 ;  /* 0x0000002b1b1b1220 */ /* 0x000fca0000410000 */
[----:B------:R0:W-:Y:S02]  /*7ee0*/  STG.E.128 desc[UR10][R30.64], R24 ;  /* 0x000000181e007986 */ /* 0x0001e4000c101d0a */
.L_x_805:
[----:B------:R-:W-:Y:S05]  /*7ef0*/  BSYNC.RECONVERGENT B1 ;  /* 0x0000000000017941 */ /* 0x000fea0003800200 */
.L_x_804:
[----:B------:R-:W2:Y:S04]  /*7f00*/  LDG.E R36, desc[UR10][R36.64+0x80] ;  /* 0x0000800a24247981 */ /* 0x000ea8000c1e1900 */
[----:B0-----:R-:W0:Y:S01]  /*7f10*/  LDS R31, [R38+-0x80] ;  /* 0xffff8000261f7984 */ /* 0x001e220000000800 */
[----:B--2---:R-:W-:-:S05]  /*7f20*/  IMAD R30, R45, R36, RZ ;  /* 0x000000242d1e7224 */ /* 0x004fca00078e02ff */
[----:B------:R-:W-:-:S05]  /*7f30*/  LEA R30, R30, R39, 0x5 ;  /* 0x000000271e1e7211 */ /* 0x000fca00078e28ff */
[----:B------:R-:W-:-:S04]  /*7f40*/  VIADD R33, R30, 0x400 ;  /* 0x000004001e217836 */ /* 0x000fc80000000000 */
[----:B------:R-:W-:-:S06]  /*7f50*/  IMAD.WIDE R32, R33, 0x4, R16 ;  /* 0x0000000421207825 */ /* 0x000fcc00078e0210 */
[----:B------:R-:W5:Y:S01]  /*7f60*/  LDG.E.128 R32, desc[UR10][R32.64] ;  /* 0x0000000a20207981 */ /* 0x000f62000c1e1d00 */
[----:B------:R-:W-:Y:S01]  /*7f70*/  MOV R30, UR20 ;  /* 0x00000014001e7c02 */ /* 0x000fe20008000f00 */
[C---:B0----5:R-:W-:Y:S01]  /*7f80*/  FFMA.FTZ R37, R31.reuse, R26, R10 ;  /* 0x0000001a1f257223 */ /* 0x061fe2000001000a */
[C---:B------:R-:W-:Y:S01]  /*7f90*/  FFMA.FTZ R24, R31.reuse, R24, R8 ;  /* 0x000000181f187223 */ /* 0x040fe20000010008 */
[C---:B------:R-:W-:Y:S01]  /*7fa0*/  FFMA.FTZ R40, R31.reuse, R25, R9 ;  /* 0x000000191f287223 */ /* 0x040fe20000010009 */
[----:B------:R-:W-:Y:S01]  /*7fb0*/  ISETP.NE.AND P2, PT, R30, RZ, PT ;  /* 0x000000ff1e00720c */ /* 0x000fe20003f45270 */
[----:B------:R-:W-:-:S12]  /*7fc0*/  FFMA.FTZ R26, R31, R27, R11 ;  /* 0x0000001b1f1a7223 */ /* 0x000fd8000001000b */
[----:B------:R-:W-:Y:S05]  /*7fd0*/  @P2 BRA `(.L_x_806) ;  /* 0x0000000000342947 */ /* 0x000fea0003800000 */
[----:B------:R-:W2:Y:S01]  /*7fe0*/  @P1 LDG.E.128 R8, desc[UR10][R22.64] ;  /* 0x0000000a16081981 */ /* 0x000ea2000c1e1d00 */
[----:B------:R-:W-:-:S03]  /*7ff0*/  VIADD R25, R39, 0x400 ;  /* 0x0000040027197836 */ /* 0x000fc60000000000 */
[----:B------:R-:W0:Y:S02]  /*8000*/  LDS.128 R48, [R21+UR7] ;  /* 0x0000000715307984 */ /* 0x000e240008000c00 */
[----:B0-----:R-:W-:Y:S01]  /*8010*/  FADD.FTZ R32, R48, R32 ;  /* 0x0000002030207221 */ /* 0x001fe20000010000 */
[----:B------:R-:W-:Y:S01]  /*8020*/  FADD.FTZ R33, R49, R33 ;  /* 0x0000002131217221 */ /* 0x000fe20000010000 */
[----:B------:R-:W-:Y:S01]  /*8030*/  FADD.FTZ R34, R50, R34 ;  /* 0x0000002232227221 */ /* 0x000fe20000010000 */
[----:B------:R-:W-:Y:S01]  /*8040*/  FADD.FTZ R35, R51, R35 ;  /* 0x0000002333237221 */ /* 0x000fe20000010000 */
[----:B--2---:R-:W-:Y:S01]  /*8050*/  @P1 FMUL.FTZ R32, R32, R8 ;  /* 0x0000000820201220 */ /* 0x004fe20000410000 */
[----:B------:R-:W-:Y:S01]  /*8060*/  @P1 FMUL.FTZ R33, R33, R9 ;  /* 0x0000000921211220 */ /* 0x000fe20000410000 */
[----:B------:R-:W-:Y:S01]  /*8070*/  @P1 FMUL.FTZ R34, R34, R10 ;  /* 0x0000000a22221220 */ /* 0x000fe20000410000 */
[----:B------:R-:W-:Y:S01]  /*8080*/  @P1 FMUL.FTZ R35, R35, R11 ;  /* 0x0000000b23231220 */ /* 0x000fe20000410000 */
[----:B------:R-:W-:-:S05]  /*8090*/  IMAD.WIDE.U32 R8, R25, 0x4, R14 ;  /* 0x0000000419087825 */ /* 0x000fca00078e000e */
[----:B------:R0:W-:Y:S02]  /*80a0*/  STG.E.128 desc[UR10][R8.64], R32 ;  /* 0x0000002008007986 */ /* 0x0001e4000c101d0a */
.L_x_806:
[----:B------:R1:W0:Y:S01]  /*80b0*/  LDS R11, [R38] ;  /* 0x00000000260b7984 */ /* 0x0002220000000800 */
[----:B------:R-:W-:Y:S01]  /*80c0*/  IADD3 R0, PT, PT, R0, 0x40, RZ ;  /* 0x0000004000007810 */ /* 0x000fe20007ffe0ff */
[----:B------:R-:W-:-:S03]  /*80d0*/  VIADD R39, R39, 0x800 ;  /* 0x0000080027277836 */ /* 0x000fc60000000000 */
[----:B------:R-:W-:Y:S02]  /*80e0*/  ISETP.GE.AND P0, PT, R0, UR13, PT ;  /* 0x0000000d00007c0c */ /* 0x000fe4000bf06270 */
[----:B-1----:R-:W-:Y:S01]  /*80f0*/  IADD3 R38, PT, PT, R38, 0x100, RZ ;  /* 0x0000010026267810 */ /* 0x002fe20007ffe0ff */
[C---:B0-----:R-:W-:Y:S01]  /*8100*/  FFMA.FTZ R8, R11.reuse, R32, R24 ;  /* 0x000000200b087223 */ /* 0x041fe20000010018 */
[C---:B------:R-:W-:Y:S01]  /*8110*/  FFMA.FTZ R9, R11.reuse, R33, R40 ;  /* 0x000000210b097223 */ /* 0x040fe20000010028 */
[C---:B------:R-:W-:Y:S01]  /*8120*/  FFMA.FTZ R10, R11.reuse, R34, R37 ;  /* 0x000000220b0a7223 */ /* 0x040fe20000010025 */
[----:B------:R-:W-:-:S07]  /*8130*/  FFMA.FTZ R11, R11, R35, R26 ;  /* 0x000000230b0b7223 */ /* 0x000fce000001001a */
[----:B------:R-:W-:Y:S05]  /*8140*/  @!P0 BRA `(.L_x_807) ;  /* 0xfffffffc00108947 */ /* 0x000fea000383ffff */
.L_x_800:
[----:B------:R-:W-:Y:S05]  /*8150*/  BSYNC.RECONVERGENT B0 ;  /* 0x0000000000007941 */ /* 0x000fea0003800200 */
.L_x_799:
[----:B------:R-:W-:Y:S01]  /*8160*/  ISETP.GE.AND P0, PT, R28, UR9, PT ;  /* 0x000000091c007c0c */ /* 0x000fe2000bf06270 */
[----:B------:R-:W0:Y:S01]  /*8170*/  LDCU UR13, c[0x0][0x40c] ;  /* 0x00008180ff0d77ac */ /* 0x000e220008000800 */
[----:B------:R-:W-:Y:S01]  /*8180*/  BSSY.RECONVERGENT B0, `(.L_x_808) ;  /* 0x00000cc000007945 */ /* 0x000fe20003800200 */
[----:B------:R-:W1:Y:S10]  /*8190*/  LDCU.64 UR18, c[0x0][0x3c8] ;  /* 0x00007900ff1277ac */ /* 0x000e740008000a00 */
[----:B------:R-:W-:Y:S05]  /*81a0*/  @P0 BRA `(.L_x_809) ;  /* 0x0000000c00240947 */ /* 0x000fea0003800000 */
[----:B------:R-:W2:Y:S01]  /*81b0*/  LDCU UR5, c[0x0][0x3f8] ;  /* 0x00007f00ff0577ac */ /* 0x000ea20008000800 */
[----:B------:R-:W-:Y:S01]  /*81c0*/  VIADD R36, R28, 0x20 ;  /* 0x000000201c247836 */ /* 0x000fe20000000000 */
[----:B------:R-:W3:Y:S01]  /*81d0*/  LDC R27, c[0x0][0x3f4] ;  /* 0x0000fd00ff1b7b82 */ /* 0x000ee20000000800 */
[----:B------:R-:W-:Y:S01]  /*81e0*/  BSSY.RECONVERGENT B1, `(.L_x_810) ;  /* 0x0000047000017945 */ /* 0x000fe20003800200 */
[----:B------:R-:W-:Y:S02]  /*81f0*/  ULOP3.LUT UR8, URZ, UR14, URZ, 0x33, !UPT ;  /* 0x0000000eff087292 */ /* 0x000fe4000f8e33ff */
[----:B------:R-:W-:-:S04]  /*8200*/  VIMNMX R0, PT, PT, R36, UR9, !PT ;  /* 0x0000000924007c48 */ /* 0x000fc8000ffe0100 */
[----:B------:R-:W4:Y:S01]  /*8210*/  LDC.64 R22, c[0x0][0x458] ;  /* 0x00011600ff167b82 */ /* 0x000f220000000a00 */
[----:B------:R-:W-:-:S04]  /*8220*/  IADD3 R31, PT, PT, -R3, UR8, R0 ;  /* 0x00000008031f7c10 */ /* 0x000fc8000fffe100 */
[----:B------:R-:W-:Y:S02]  /*8230*/  LOP3.LUT P0, RZ, R31, 0x20, RZ, 0xc0, !PT ;  /* 0x000000201fff7812 */ /* 0x000fe4000780c0ff */
[----:B--2---:R-:W-:-:S05]  /*8240*/  MOV R24, UR5 ;  /* 0x0000000500187c02 */ /* 0x004fca0008000f00 */
[----:B------:R-:W-:Y:S01]  /*8250*/  IMAD R25, R115, R24, UR12 ;  /* 0x0000000c73197e24 */ /* 0x000fe2000f8e0218 */
[----:B------:R-:W-:Y:S01]  /*8260*/  MOV R24, R28 ;  /* 0x0000001c00187202 */ /* 0x000fe20000000f00 */
[----:B---3--:R-:W-:Y:S02]  /*8270*/  IMAD R0, R27, UR5, RZ ;  /* 0x000000051b007c24 */ /* 0x008fe4000f8e02ff */
[----:B------:R-:W-:-:S04]  /*8280*/  IMAD R25, R25, 0x20, R18 ;  /* 0x0000002019197824 */ /* 0x000fc800078e0212 */
[----:B----4-:R-:W-:Y:S01]  /*8290*/  IMAD.WIDE R22, R25, 0x4, R22 ;  /* 0x0000000419167825 */ /* 0x010fe200078e0216 */
[----:B------:R-:W-:Y:S06]  /*82a0*/  @P0 BRA `(.L_x_811) ;  /* 0x0000000000e80947 */ /* 0x000fec0003800000 */
[----:B------:R-:W-:Y:S01]  /*82b0*/  ISETP.GE.AND P0, PT, R28, R27, PT ;  /* 0x0000001b1c00720c */ /* 0x000fe20003f06270 */
[----:B------:R-:W-:-:S12]  /*82c0*/  IMAD.MOV.U32 R24, RZ, RZ, R36 ;  /* 0x000000ffff187224 */ /* 0x000fd800078e0024 */
[----:B------:R-:W-:Y:S05]  /*82d0*/  @!P0 BRA `(.L_x_811) ;  /* 0x0000000000dc8947 */ /* 0x000fea0003800000 */
[----:B------:R-:W-:Y:S01]  /*82e0*/  IABS R33, R27 ;  /* 0x0000001b00217213 */ /* 0x000fe20000000000 */
[----:B------:R-:W2:Y:S01]  /*82f0*/  LDCU.64 UR16, c[0x0][0x3c8] ;  /* 0x00007900ff1077ac */ /* 0x000ea20008000a00 */
[----:B------:R-:W-:Y:S01]  /*8300*/  IABS R34, R28 ;  /* 0x0000001c00227213 */ /* 0x000fe20000000000 */
[----:B------:R-:W3:Y:S01]  /*8310*/  LDS R29, [R29] ;  /* 0x000000001d1d7984 */ /* 0x000ee20000000800 */
[----:B------:R-:W4:Y:S01]  /*8320*/  I2F.RP R26, R33 ;  /* 0x00000021001a7306 */ /* 0x000f220000209400 */
[----:B------:R-:W-:Y:S02]  /*8330*/  ISETP.GE.AND P2, PT, R28, RZ, PT ;  /* 0x000000ff1c00720c */ /* 0x000fe40003f46270 */
[----:B------:R-:W-:-:S05]  /*8340*/  ISETP.NE.AND P3, PT, R27, RZ, PT ;  /* 0x000000ff1b00720c */ /* 0x000fca0003f65270 */
[----:B----4-:R-:W4:Y:S02]  /*8350*/  MUFU.RCP R26, R26 ;  /* 0x0000001a001a7308 */ /* 0x010f240000001000 */
[----:B----4-:R-:W-:-:S06]  /*8360*/  IADD3 R32, PT, PT, R26, 0xffffffe, RZ ;  /* 0x0ffffffe1a207810 */ /* 0x010fcc0007ffe0ff */
[----:B------:R-:W4:Y:S02]  /*8370*/  F2I.FTZ.U32.TRUNC.NTZ R25, R32 ;  /* 0x0000002000197305 */ /* 0x000f24000021f000 */
[----:B----4-:R-:W-:-:S04]  /*8380*/  IMAD.MOV R24, RZ, RZ, -R25 ;  /* 0x000000ffff187224 */ /* 0x010fc800078e0a19 */
[----:B------:R-:W-:Y:S02]  /*8390*/  IMAD R35, R24, R33, RZ ;  /* 0x0000002118237224 */ /* 0x000fe400078e02ff */
[----:B------:R-:W-:-:S05]  /*83a0*/  HFMA2 R24, -RZ, RZ, 0, 0 ;  /* 0x00000000ff187431 */ /* 0x000fca00000001ff */
[----:B------:R-:W-:-:S04]  /*83b0*/  IMAD.HI.U32 R24, R25, R35, R24 ;  /* 0x0000002319187227 */ /* 0x000fc800078e0018 */
[----:B------:R-:W-:-:S04]  /*83c0*/  IMAD.MOV.U32 R25, RZ, RZ, R34 ;  /* 0x000000ffff197224 */ /* 0x000fc800078e0022 */
        /* <DEDUP_REMOVED lines=9> */
[----:B------:R-:W-:-:S04]  /*8460*/  IADD3 R25, P0, PT, R13, R24, RZ ;  /* 0x000000180d197210 */ /* 0x000fc80007f1e0ff */
[----:B------:R-:W-:Y:S02]  /*8470*/  IADD3.X R32, PT, PT, RZ, R12, RZ, P0, !PT ;  /* 0x0000000cff207210 */ /* 0x000fe400007fe4ff */
[----:B--2---:R-:W-:-:S04]  /*8480*/  LEA R26, P0, R25, UR16, 0x2 ;  /* 0x00000010191a7c11 */ /* 0x004fc8000f8010ff */
[----:B------:R-:W-:-:S06]  /*8490*/  LEA.HI.X R27, R25, UR17, R32, 0x2, P0 ;  /* 0x00000011191b7c11 */ /* 0x000fcc00080f1420 */
[----:B------:R-:W2:Y:S01]  /*84a0*/  LDG.E R27, desc[UR10][R26.64] ;  /* 0x0000000a1a1b7981 */ /* 0x000ea2000c1e1900 */
[----:B------:R-:W-:Y:S01]  /*84b0*/  ISETP.NE.AND P0, PT, R30, RZ, PT ;  /* 0x000000ff1e00720c */ /* 0x000fe20003f05270 */
[----:B--2---:R-:W-:-:S05]  /*84c0*/  IMAD R25, R0, R27, R24 ;  /* 0x0000001b00197224 */ /* 0x004fca00078e0218 */
[----:B------:R-:W-:-:S05]  /*84d0*/  SHF.L.U32 R25, R25, 0x5, RZ ;  /* 0x0000000519197819 */ /* 0x000fca00000006ff */
[----:B------:R-:W-:-:S05]  /*84e0*/  IMAD.WIDE R24, R25, 0x4, R16 ;  /* 0x0000000419187825 */ /* 0x000fca00078e0210 */
[----:B------:R2:W5:Y:S01]  /*84f0*/  LDG.E.128 R32, desc[UR10][R24.64] ;  /* 0x0000000a18207981 */ /* 0x000562000c1e1d00 */
[----:B------:R-:W-:Y:S04]  /*8500*/  BSSY.RECONVERGENT B2, `(.L_x_812) ;  /* 0x000000f000027945 */ /* 0x000fe80003800200 */
[----:B---3--:R-:W-:Y:S05]  /*8510*/  @P0 BRA `(.L_x_813) ;  /* 0x0000000000340947 */ /* 0x008fea0003800000 */
[----:B--2---:R-:W2:Y:S01]  /*8520*/  @P1 LDG.E.128 R24, desc[UR10][R22.64] ;  /* 0x0000000a16181981 */ /* 0x004ea2000c1e1d00 */
[----:B------:R-:W-:-:S03]  /*8530*/  IMAD.SHL.U32 R37, R28, 0x20, RZ ;  /* 0x000000201c257824 */ /* 0x000fc600078e00ff */
[----:B------:R-:W3:Y:S02]  /*8540*/  LDS.128 R40, [R21+UR7] ;  /* 0x0000000715287984 */ /* 0x000ee40008000c00 */
[----:B---3-5:R-:W-:Y:S01]  /*8550*/  FADD.FTZ R32, R40, R32 ;  /* 0x0000002028207221 */ /* 0x028fe20000010000 */
        /* <DEDUP_REMOVED lines=9> */
.L_x_813:
[----:B01----:R-:W-:Y:S05]  /*85f0*/  BSYNC.RECONVERGENT B2 ;  /* 0x0000000000027941 */ /* 0x003fea0003800200 */
.L_x_812:
[C---:B-----5:R-:W-:Y:S01]  /*8600*/  FFMA.FTZ R8, R29.reuse, R32, R8 ;  /* 0x000000201d087223 */ /* 0x060fe20000010008 */
[C---:B------:R-:W-:Y:S01]  /*8610*/  FFMA.FTZ R9, R29.reuse, R33, R9 ;  /* 0x000000211d097223 */ /* 0x040fe20000010009 */
[C---:B------:R-:W-:Y:S01]  /*8620*/  FFMA.FTZ R10, R29.reuse, R34, R10 ;  /* 0x000000221d0a7223 */ /* 0x040fe2000001000a */
[----:B------:R-:W-:Y:S01]  /*8630*/  FFMA.FTZ R11, R29, R35, R11 ;  /* 0x000000231d0b7223 */ /* 0x000fe2000001000b */
[----:B--23--:R-:W-:-:S07]  /*8640*/  MOV R24, R36 ;  /* 0x0000002400187202 */ /* 0x00cfce0000000f00 */
.L_x_811:
[----:B01----:R-:W-:Y:S05]  /*8650*/  BSYNC.RECONVERGENT B1 ;  /* 0x0000000000017941 */ /* 0x003fea0003800200 */
.L_x_810:
[----:B------:R-:W-:-:S13]  /*8660*/  ISETP.GE.U32.AND P0, PT, R31, 0x20, PT ;  /* 0x000000201f00780c */ /* 0x000fda0003f06070 */
[----:B------:R-:W-:Y:S05]  /*8670*/  @!P0 BRA `(.L_x_809) ;  /* 0x0000000400f08947 */ /* 0x000fea0003800000 */
[----:B------:R-:W-:Y:S01]  /*8680*/  MOV R25, UR14 ;  /* 0x0000000e00197c02 */ /* 0x000fe20008000f00 */
[C---:B------:R-:W-:Y:S01]  /*8690*/  VIADD R28, R24.reuse, 0x20 ;  /* 0x00000020181c7836 */ /* 0x040fe20000000000 */
[----:B------:R-:W-:Y:S02]  /*86a0*/  MOV R30, UR6 ;  /* 0x00000006001e7c02 */ /* 0x000fe40008000f00 */
[----:B------:R-:W-:Y:S01]  /*86b0*/  SHF.L.U32 R29, R24, 0x5, RZ ;  /* 0x00000005181d7819 */ /* 0x000fe200000006ff */
[----:B------:R-:W-:-:S05]  /*86c0*/  IMAD.SHL.U32 R25, R25, 0x4, RZ ;  /* 0x0000000419197824 */ /* 0x000fca00078e00ff */
[----:B------:R-:W-:-:S04]  /*86d0*/  LEA R25, R24, -R25, 0x2 ;  /* 0x8000001918197211 */ /* 0x000fc800078e10ff */
[----:B------:R-:W-:-:S07]  /*86e0*/  IADD3 R30, PT, PT, R25, 0x80, R30 ;  /* 0x00000080191e7810 */ /* 0x000fce0007ffe01e */
.L_x_820:
[----:B------:R-:W0:Y:S01]  /*86f0*/  LDC R41, c[0x0][0x3f4] ;  /* 0x0000fd00ff297b82 */ /* 0x000e220000000800 */
[----:B------:R-:W-:Y:S01]  /*8700*/  IADD3 R26, PT, PT, R28, -0x20, RZ ;  /* 0xffffffe01c1a7810 */ /* 0x000fe20007ffe0ff */
[----:B------:R-:W-:Y:S03]  /*8710*/  BSSY.RECONVERGENT B1, `(.L_x_814) ;  /* 0x0000035000017945 */ /* 0x000fe60003800200 */
        /* <DEDUP_REMOVED lines=8> */
[----:B0-----:R-:W-:Y:S02]  /*87a0*/  VIADD R32, R31, 0xffffffe ;  /* 0x0ffffffe1f207836 */ /* 0x001fe40000000000 */
[----:B------:R0:W1:Y:S04]  /*87b0*/  LDS R31, [R30+-0x80] ;  /* 0xffff80001e1f7984 */ /* 0x0000680000000800 */
[----:B------:R-:W2:Y:S02]  /*87c0*/  F2I.FTZ.U32.TRUNC.NTZ R25, R32 ;  /* 0x0000002000197305 */ /* 0x000ea4000021f000 */
[----:B--2---:R-:W-:-:S05]  /*87d0*/  IADD3 R24, PT, PT, RZ, -R25, RZ ;  /* 0x80000019ff187210 */ /* 0x004fca0007ffe0ff */
        /* <DEDUP_REMOVED lines=13> */
[----:B------:R-:W-:-:S04]  /*88b0*/  IADD3 R25, P0, PT, R13, R24, RZ ;  /* 0x000000180d197210 */ /* 0x000fc80007f1e0ff */
[----:B------:R-:W-:Y:S02]  /*88c0*/  IADD3.X R32, PT, PT, RZ, R12, RZ, P0, !PT ;  /* 0x0000000cff207210 */ /* 0x000fe400007fe4ff */
[----:B------:R-:W-:-:S04]  /*88d0*/  LEA R26, P0, R25, UR18, 0x2 ;  /* 0x00000012191a7c11 */ /* 0x000fc8000f8010ff */
[----:B------:R-:W-:-:S06]  /*88e0*/  LEA.HI.X R27, R25, UR19, R32, 0x2, P0 ;  /* 0x00000013191b7c11 */ /* 0x000fcc00080f1420 */
[----:B------:R-:W2:Y:S01]  /*88f0*/  LDG.E R27, desc[UR10][R26.64] ;  /* 0x0000000a1a1b7981 */ /* 0x000ea2000c1e1900 */
[----:B------:R-:W-:Y:S01]  /*8900*/  UISETP.NE.AND UP0, UPT, UR13, URZ, UPT ;  /* 0x000000ff0d00728c */ /* 0x000fe2000bf05270 */
[----:B--2---:R-:W-:-:S04]  /*8910*/  IMAD R25, R0, R27, R24 ;  /* 0x0000001b00197224 */ /* 0x004fc800078e0218 */
[----:B------:R-:W-:-:S04]  /*8920*/  IMAD.SHL.U32 R25, R25, 0x20, RZ ;  /* 0x0000002019197824 */ /* 0x000fc800078e00ff */
[----:B------:R-:W-:-:S05]  /*8930*/  IMAD.WIDE R24, R25, 0x4, R16 ;  /* 0x0000000419187825 */ /* 0x000fca00078e0210 */
[----:B------:R0:W5:Y:S01]  /*8940*/  LDG.E.128 R32, desc[UR10][R24.64] ;  /* 0x0000000a18207981 */ /* 0x000162000c1e1d00 */
[----:B-1----:R-:W-:Y:S05]  /*8950*/  BRA.U UP0, `(.L_x_816) ;  /* 0x0000000100307547 */ /* 0x002fea000b800000 */
        /* <DEDUP_REMOVED lines=12> */
.L_x_816:
[C---:B-----5:R-:W-:Y:S01]  /*8a20*/  FFMA.FTZ R8, R31.reuse, R32, R8 ;  /* 0x000000201f087223 */ /* 0x060fe20000010008 */
[C---:B------:R-:W-:Y:S01]  /*8a30*/  FFMA.FTZ R9, R31.reuse, R33, R9 ;  /* 0x000000211f097223 */ /* 0x040fe20000010009 */
[C---:B------:R-:W-:Y:S01]  /*8a40*/  FFMA.FTZ R10, R31.reuse, R34, R10 ;  /* 0x000000221f0a7223 */ /* 0x040fe2000001000a */
[----:B------:R-:W-:-:S07]  /*8a50*/  FFMA.FTZ R11, R31, R35, R11 ;  /* 0x000000231f0b7223 */ /* 0x000fce000001000b */
.L_x_815:
[----:B------:R-:W-:Y:S05]  /*8a60*/  BSYNC.RECONVERGENT B1 ;  /* 0x0000000000017941 */ /* 0x000fea0003800200 */
.L_x_814:
[----:B------:R-:W-:Y:S01]  /*8a70*/  ISETP.GE.AND P0, PT, R28, R41, PT ;  /* 0x000000291c00720c */ /* 0x000fe20003f06270 */
[----:B------:R-:W-:-:S12]  /*8a80*/  BSSY.RECONVERGENT B1, `(.L_x_817) ;  /* 0x0000035000017945 */ /* 0x000fd80003800200 */
[----:B------:R-:W-:Y:S05]  /*8a90*/  @!P0 BRA `(.L_x_818) ;  /* 0x0000000000cc8947 */ /* 0x000fea0003800000 */
[----:B------:R-:W-:Y:S01]  /*8aa0*/  IABS R27, R41 ;  /* 0x00000029001b7213 */ /* 0x000fe20000000000 */
[----:B------:R2:W3:Y:S01]  /*8ab0*/  LDS R37, [R30] ;  /* 0x000000001e257984 */ /* 0x0004e20000000800 */
[----:B-1----:R-:W-:Y:S02]  /*8ac0*/  IABS R32, R28 ;  /* 0x0000001c00207213 */ /* 0x002fe40000000000 */
[----:B------:R-:W1:Y:S01]  /*8ad0*/  I2F.RP R26, R27 ;  /* 0x0000001b001a7306 */ /* 0x000e620000209400 */
[----:B------:R-:W-:Y:S02]  /*8ae0*/  ISETP.GE.AND P2, PT, R28, RZ, PT ;  /* 0x000000ff1c00720c */ /* 0x000fe40003f46270 */
[----:B------:R-:W-:-:S05]  /*8af0*/  ISETP.NE.AND P3, PT, R41, RZ, PT ;  /* 0x000000ff2900720c */ /* 0x000fca0003f65270 */
[----:B-1----:R-:W1:Y:S02]  /*8b00*/  MUFU.RCP R26, R26 ;  /* 0x0000001a001a7308 */ /* 0x002e640000001000 */
[----:B-1----:R-:W-:-:S06]  /*8b10*/  IADD3 R31, PT, PT, R26, 0xffffffe, RZ ;  /* 0x0ffffffe1a1f7810 */ /* 0x002fcc0007ffe0ff */
[----:B0-----:R-:W0:Y:S02]  /*8b20*/  F2I.FTZ.U32.TRUNC.NTZ R25, R31 ;  /* 0x0000001f00197305 */ /* 0x001e24000021f000 */
        /* <DEDUP_REMOVED lines=14> */
[----:B------:R-:W-:-:S05]  /*8c10*/  IADD3 R25, P0, PT, R13, R24, RZ ;  /* 0x000000180d197210 */ /* 0x000fca0007f1e0ff */
[----:B------:R-:W-:Y:S01]  /*8c20*/  IMAD.X R32, RZ, RZ, R12, P0 ;  /* 0x000000ffff207224 */ /* 0x000fe200000e060c */
[----:B------:R-:W-:-:S04]  /*8c30*/  LEA R26, P0, R25, UR18, 0x2 ;  /* 0x00000012191a7c11 */ /* 0x000fc8000f8010ff */
[----:B------:R-:W-:-:S06]  /*8c40*/  LEA.HI.X R27, R25, UR19, R32, 0x2, P0 ;  /* 0x00000013191b7c11 */ /* 0x000fcc00080f1420 */
[----:B------:R-:W4:Y:S02]  /*8c50*/  LDG.E R27, desc[UR10][R26.64] ;  /* 0x0000000a1a1b7981 */ /* 0x000f24000c1e1900 */
[----:B----4-:R-:W-:-:S05]  /*8c60*/  IMAD R25, R0, R27, R24 ;  /* 0x0000001b00197224 */ /* 0x010fca00078e0218 */
[----:B------:R-:W-:-:S05]  /*8c70*/  SHF.L.U32 R25, R25, 0x5, RZ ;  /* 0x0000000519197819 */ /* 0x000fca00000006ff */
[----:B------:R-:W-:-:S05]  /*8c80*/  IMAD.WIDE R24, R25, 0x4, R16 ;  /* 0x0000000419187825 */ /* 0x000fca00078e0210 */
[----:B------:R2:W5:Y:S01]  /*8c90*/  LDG.E.128 R32, desc[UR10][R24.64] ;  /* 0x0000000a18207981 */ /* 0x000562000c1e1d00 */
[----:B------:R-:W-:-:S09]  /*8ca0*/  UISETP.NE.AND UP0, UPT, UR13, URZ, UPT ;  /* 0x000000ff0d00728c */ /* 0x000fd2000bf05270 */
[----:B--23--:R-:W-:Y:S05]  /*8cb0*/  BRA.U UP0, `(.L_x_819) ;  /* 0x0000000100347547 */ /* 0x00cfea000b800000 */
[----:B------:R-:W2:Y:S01]  /*8cc0*/  @P1 LDG.E.128 R24, desc[UR10][R22.64] ;  /* 0x0000000a16181981 */ /* 0x000ea2000c1e1d00 */
[----:B------:R-:W-:-:S03]  /*8cd0*/  IADD3 R31, PT, PT, R29, 0x400, RZ ;  /* 0x000004001d1f7810 */ /* 0x000fc60007ffe0ff */
        /* <DEDUP_REMOVED lines=11> */
.L_x_819:
[C---:B-----5:R-:W-:Y:S01]  /*8d90*/  FFMA.FTZ R8, R37.reuse, R32, R8 ;  /* 0x0000002025087223 */ /* 0x060fe20000010008 */
[C---:B------:R-:W-:Y:S01]  /*8da0*/  FFMA.FTZ R9, R37.reuse, R33, R9 ;  /* 0x0000002125097223 */ /* 0x040fe20000010009 */
[C---:B------:R-:W-:Y:S01]  /*8db0*/  FFMA.FTZ R10, R37.reuse, R34, R10 ;  /* 0x00000022250a7223 */ /* 0x040fe2000001000a */
[----:B------:R-:W-:-:S07]  /*8dc0*/  FFMA.FTZ R11, R37, R35, R11 ;  /* 0x00000023250b7223 */ /* 0x000fce000001000b */
.L_x_818:
[----:B------:R-:W-:Y:S05]  /*8dd0*/  BSYNC.RECONVERGENT B1 ;  /* 0x0000000000017941 */ /* 0x000fea0003800200 */
.L_x_817:
[C---:B01----:R-:W-:Y:S01]  /*8de0*/  VIADD R24, R28.reuse, 0x20 ;  /* 0x000000201c187836 */ /* 0x043fe20000000000 */
[----:B------:R-:W-:Y:S01]  /*8df0*/  IADD3 R28, PT, PT, R28, 0x40, RZ ;  /* 0x000000401c1c7810 */ /* 0x000fe20007ffe0ff */
[----:B------:R-:W-:Y:S01]  /*8e00*/  VIADD R30, R30, 0x100 ;  /* 0x000001001e1e7836 */ /* 0x000fe20000000000 */
[----:B------:R-:W-:Y:S02]  /*8e10*/  IADD3 R29, PT, PT, R29, 0x800, RZ ;  /* 0x000008001d1d7810 */ /* 0x000fe40007ffe0ff */
[----:B------:R-:W-:-:S13]  /*8e20*/  ISETP.GE.AND P0, PT, R24, UR9, PT ;  /* 0x0000000918007c0c */ /* 0x000fda000bf06270 */
[----:B------:R-:W-:Y:S05]  /*8e30*/  @!P0 BRA `(.L_x_820) ;  /* 0xfffffff8002c8947 */ /* 0x000fea000383ffff */
.L_x_809:
[----:B01----:R-:W-:Y:S05]  /*8e40*/  BSYNC.RECONVERGENT B0 ;  /* 0x0000000000007941 */ /* 0x003fea0003800200 */
.L_x_808:
[----:B------:R-:W-:Y:S01]  /*8e50*/  ISETP.NE.AND P0, PT, R3, R20, PT ;  /* 0x000000140300720c */ /* 0x000fe20003f05270 */
[----:B------:R-:W-:-:S12]  /*8e60*/  BSSY.RECONVERGENT B0, `(.L_x_821) ;  /* 0x0000023000007945 */ /* 0x000fd80003800200 */
[----:B------:R-:W-:Y:S05]  /*8e70*/  @P0 BRA `(.L_x_822) ;  /* 0x0000000000840947 */ /* 0x000fea0003800000 */
[----:B------:R-:W-:Y:S01]  /*8e80*/  USHF.L.U32 UR5, UR9, 0x5, URZ ;  /* 0x0000000509057899 */ /* 0x000fe200080006ff */
[----:B------:R-:W0:Y:S05]  /*8e90*/  LDS R113, [R113+-0x4] ;  /* 0xfffffc0071717984 */ /* 0x000e2a0000000800 */
[----:B------:R-:W-:-:S05]  /*8ea0*/  MOV R13, UR5 ;  /* 0x00000005000d7c02 */ /* 0x000fca0008000f00 */
[----:B------:R-:W-:Y:S01]  /*8eb0*/  IMAD.WIDE R12, R13, 0x4, R14 ;  /* 0x000000040d0c7825 */ /* 0x000fe200078e020e */
[----:B------:R-:W1:Y:S04]  /*8ec0*/  LDCU UR5, c[0x0][0x40c] ;  /* 0x00008180ff0577ac */ /* 0x000e680008000800 */
[----:B------:R2:W5:Y:S01]  /*8ed0*/  LDG.E.128 R20, desc[UR10][R12.64] ;  /* 0x0000000a0c147981 */ /* 0x000562000c1e1d00 */
[----:B-1----:R-:W-:-:S09]  /*8ee0*/  UISETP.NE.AND UP0, UPT, UR5, URZ, UPT ;  /* 0x000000ff0500728c */ /* 0x002fd2000bf05270 */
[----:B--2---:R-:W-:Y:S05]  /*8ef0*/  BRA.U UP0, `(.L_x_823) ;  /* 0x0000000100547547 */ /* 0x004fea000b800000 */
[----:B------:R-:W1:Y:S02]  /*8f00*/  LDCU.64 UR14, c[0x0][0x460] ;  /* 0x00008c00ff0e77ac */ /* 0x000e640008000a00 */
[----:B-1----:R-:W-:-:S04]  /*8f10*/  ISETP.NE.U32.AND P0, PT, RZ, UR14, PT ;  /* 0x0000000eff007c0c */ /* 0x002fc8000bf05070 */
[----:B------:R-:W-:-:S13]  /*8f20*/  ISETP.NE.AND.EX P0, PT, RZ, UR15, PT, P0 ;  /* 0x0000000fff007c0c */ /* 0x000fda000bf05300 */
[----:B------:R-:W1:Y:S08]  /*8f30*/  @P0 LDC R0, c[0x0][0x3f8] ;  /* 0x0000fe00ff000b82 */ /* 0x000e700000000800 */
[----:B------:R-:W2:Y:S01]  /*8f40*/  @P0 LDC.64 R12, c[0x0][0x458] ;  /* 0x00011600ff0c0b82 */ /* 0x000ea20000000a00 */
[----:B-1----:R-:W-:-:S05]  /*8f50*/  @P0 IMAD R115, R115, R0, UR12 ;  /* 0x0000000c73730e24 */ /* 0x002fca000f8e0200 */
[----:B------:R-:W-:-:S05]  /*8f60*/  @P0 LEA R115, R115, R18, 0x5 ;  /* 0x0000001273730211 */ /* 0x000fca00078e28ff */
[----:B--2---:R-:W-:-:S05]  /*8f70*/  @P0 IMAD.WIDE R12, R115, 0x4, R12 ;  /* 0x00000004730c0825 */ /* 0x004fca00078e020c */
[----:B------:R-:W2:Y:S01]  /*8f80*/  @P0 LDG.E.128 R24, desc[UR10][R12.64] ;  /* 0x0000000a0c180981 */ /* 0x000ea2000c1e1d00 */
[----:B------:R-:W-:Y:S01]  /*8f90*/  USHF.L.U32 UR5, UR4, 0x5, URZ ;  /* 0x0000000504057899 */ /* 0x000fe200080006ff */
[----:B-----5:R-:W-:Y:S01]  /*8fa0*/  FADD.FTZ R20, R20, R4 ;  /* 0x0000000414147221 */ /* 0x020fe20000010000 */
[----:B------:R-:W-:Y:S01]  /*8fb0*/  FADD.FTZ R21, R21, R5 ;  /* 0x0000000515157221 */ /* 0x000fe20000010000 */
[----:B------:R-:W-:Y:S01]  /*8fc0*/  FADD.FTZ R22, R22, R6 ;  /* 0x0000000616167221 */ /* 0x000fe20000010000 */
[----:B------:R-:W-:Y:S02]  /*8fd0*/  FADD.FTZ R23, R23, R7 ;  /* 0x0000000717177221 */ /* 0x000fe40000010000 */
[----:B------:R-:W-:-:S04]  /*8fe0*/  IMAD.U32 R17, RZ, RZ, UR5 ;  /* 0x00000005ff117e24 */ /* 0x000fc8000f8e00ff */
[----:B------:R-:W-:-:S04]  /*8ff0*/  IMAD.WIDE R14, R17, 0x4, R14 ;  /* 0x00000004110e7825 */ /* 0x000fc800078e020e */
[----:B--2---:R-:W-:Y:S01]  /*9000*/  @P0 FMUL.FTZ R20, R20, R24 ;  /* 0x0000001814140220 */ /* 0x004fe20000410000 */
[----:B------:R-:W-:Y:S01]  /*9010*/  @P0 FMUL.FTZ R21, R21, R25 ;  /* 0x0000001915150220 */ /* 0x000fe20000410000 */
[----:B------:R-:W-:Y:S01]  /*9020*/  @P0 FMUL.FTZ R22, R22, R26 ;  /* 0x0000001a16160220 */ /* 0x000fe20000410000 */
[----:B------:R-:W-:-:S05]  /*9030*/  @P0 FMUL.FTZ R23, R23, R27 ;  /* 0x0000001b17170220 */ /* 0x000fca0000410000 */
[----:B------:R1:W-:Y:S02]  /*9040*/  STG.E.128 desc[UR10][R14.64], R20 ;  /* 0x000000140e007986 */ /* 0x0003e4000c101d0a */
.L_x_823:
[C---:B0----5:R-:W-:Y:S01]  /*9050*/  FFMA.FTZ R8, R113.reuse, R20, R8 ;  /* 0x0000001471087223 */ /* 0x061fe20000010008 */
[C---:B------:R-:W-:Y:S01]  /*9060*/  FFMA.FTZ R9, R113.reuse, R21, R9 ;  /* 0x0000001571097223 */ /* 0x040fe20000010009 */
[C---:B------:R-:W-:Y:S01]  /*9070*/  FFMA.FTZ R10, R113.reuse, R22, R10 ;  /* 0x00000016710a7223 */ /* 0x040fe2000001000a */
[----:B------:R-:W-:-:S07]  /*9080*/  FFMA.FTZ R11, R113, R23, R11 ;  /* 0x00000017710b7223 */ /* 0x000fce000001000b */
.L_x_822:
[----:B------:R-:W-:Y:S05]  /*9090*/  BSYNC.RECONVERGENT B0 ;  /* 0x0000000000007941 */ /* 0x000fea0003800200 */
.L_x_821:
[----:B------:R-:W-:Y:S01]  /*90a0*/  BAR.SYNC.DEFER_BLOCKING 0x0 ;  /* 0x0000000000007b1d */ /* 0x000fe20000010000 */
[C---:B------:R-:W-:Y:S02]  /*90b0*/  LOP3.LUT R0, R2.reuse, 0x380, RZ, 0xc0, !PT ;  /* 0x0000038002007812 */ /* 0x040fe400078ec0ff */
[----:B------:R-:W-:Y:S02]  /*90c0*/  ISETP.GT.U32.AND P1, PT, R2, 0x7f, PT ;  /* 0x0000007f0200780c */ /* 0x000fe40003f24070 */
[----:B------:R-:W-:Y:S02]  /*90d0*/  ISETP.NE.AND P0, PT, R0, 0x80, PT ;  /* 0x000000800000780c */ /* 0x000fe40003f05270 */
[----:B------:R-:W-:Y:S02]  /*90e0*/  SHF.L.U32 R0, R18, 0x2, RZ ;  /* 0x0000000212007819 */ /* 0x000fe400000006ff */
[----:B------:R-:W-:Y:S02]  /*90f0*/  LOP3.LUT R12, R2, 0x3c0, RZ, 0xc0, !PT ;  /* 0x000003c0020c7812 */ /* 0x000fe400078ec0ff */
[----:B------:R-:W-:-:S02]  /*9100*/  LEA R3, R3, R0, 0x7 ;  /* 0x0000000003037211 */ /* 0x000fc400078e38ff */
[C---:B------:R-:W-:Y:S02]  /*9110*/  ISETP.GT.U32.AND P2, PT, R2.reuse, 0x3f, PT ;  /* 0x0000003f0200780c */ /* 0x040fe40003f44070 */
[----:B------:R-:W-:-:S03]  /*9120*/  ISETP.GT.U32.AND P3, PT, R2, 0x1f, PT ;  /* 0x0000001f0200780c */ /* 0x000fc60003f64070 */
[----:B------:R-:W-:Y:S01]  /*9130*/  @!P0 STS.128 [R3+UR6+-0x800], R8 ;  /* 0xfff8000803008988 */ /* 0x000fe20008000c06 */
[----:B------:R-:W-:Y:S01]  /*9140*/  BAR.SYNC.DEFER_BLOCKING 0x0 ;  /* 0x0000000000007b1d */ /* 0x000fe20000010000 */
[----:B------:R-:W-:Y:S02]  /*9150*/  ISETP.NE.AND P0, PT, R12, 0x40, PT ;  /* 0x000000400c00780c */ /* 0x000fe40003f05270 */
[----:B------:R-:W-:-:S03]  /*9160*/  LOP3.LUT R12, R2, 0x3e0, RZ, 0xc0, !PT ;  /* 0x000003e0020c7812 */ /* 0x000fc600078ec0ff */
[----:B------:R-:W0:Y:S02]  /*9170*/  @!P1 LDS.128 R4, [R3+UR6] ;  /* 0x0000000603049984 */ /* 0x000e240008000c00 */
[----:B0-----:R-:W-:Y:S01]  /*9180*/  @!P1 FADD.FTZ R8, R8, R4 ;  /* 0x0000000408089221 */ /* 0x001fe20000010000 */
[----:B------:R-:W-:Y:S01]  /*9190*/  @!P1 FADD.FTZ R9, R9, R5 ;  /* 0x0000000509099221 */ /* 0x000fe20000010000 */
[----:B------:R-:W-:Y:S01]  /*91a0*/  @!P1 FADD.FTZ R10, R10, R6 ;  /* 0x000000060a0a9221 */ /* 0x000fe20000010000 */
[----:B------:R-:W-:Y:S01]  /*91b0*/  @!P1 FADD.FTZ R11, R11, R7 ;  /* 0x000000070b0b9221 */ /* 0x000fe20000010000 */
[----:B------:R-:W-:Y:S01]  /*91c0*/  BAR.SYNC.DEFER_BLOCKING 0x0 ;  /* 0x0000000000007b1d */ /* 0x000fe20000010000 */
[----:B------:R-:W-:-:S05]  /*91d0*/  ISETP.GT.U32.AND P1, PT, R2, 0xf, PT ;  /* 0x0000000f0200780c */ /* 0x000fca0003f24070 */
[----:B------:R-:W-:Y:S02]  /*91e0*/  @!P0 STS.128 [R3+UR6+-0x400], R8 ;  /* 0xfffc000803008988 */ /* 0x000fe40008000c06 */
        /* <DEDUP_REMOVED lines=19> */
[----:B------:R-:W-:Y:S06]  /*9320*/  BAR.SYNC.DEFER_BLOCKING 0x0 ;  /* 0x0000000000007b1d */ /* 0x000fec0000010000 */
[----:B------:R-:W-:Y:S02]  /*9330*/  @!P0 STS.128 [R3+UR6+-0x100], R8 ;  /* 0xffff000803008988 */ /* 0x000fe40008000c06 */
[----:B------:R-:W-:Y:S01]  /*9340*/  BAR.SYNC.DEFER_BLOCKING 0x0 ;  /* 0x0000000000007b1d */ /* 0x000fe20000010000 */
[----:B------:R-:W-:-:S05]  /*9350*/  ISETP.NE.AND P0, PT, R12, 0x8, PT ;  /* 0x000000080c00780c */ /* 0x000fca0003f05270 */
[----:B------:R-:W0:Y:S02]  /*9360*/  @!P1 LDS.128 R4, [R3+UR6] ;  /* 0x0000000603049984 */ /* 0x000e240008000c00 */
[----:B0-----:R-:W-:Y:S01]  /*9370*/  @!P1 FADD.FTZ R8, R8, R4 ;  /* 0x0000000408089221 */ /* 0x001fe20000010000 */
[----:B------:R-:W-:Y:S01]  /*9380*/  @!P1 FADD.FTZ R9, R9, R5 ;  /* 0x0000000509099221 */ /* 0x000fe20000010000 */
[----:B------:R-:W-:Y:S01]  /*9390*/  @!P1 FADD.FTZ R10, R10, R6 ;  /* 0x000000060a0a9221 */ /* 0x000fe20000010000 */
[----:B------:R-:W-:Y:S01]  /*93a0*/  @!P1 FADD.FTZ R11, R11, R7 ;  /* 0x000000070b0b9221 */ /* 0x000fe20000010000 */
[----:B------:R-:W-:Y:S06]  /*93b0*/  BAR.SYNC.DEFER_BLOCKING 0x0 ;  /* 0x0000000000007b1d */ /* 0x000fec0000010000 */
[----:B------:R0:W-:Y:S02]  /*93c0*/  @!P0 STS.128 [R0+UR6], R8 ;  /* 0x0000000800008988 */ /* 0x0001e40008000c06 */
[----:B------:R-:W-:Y:S06]  /*93d0*/  BAR.SYNC.DEFER_BLOCKING 0x0 ;  /* 0x0000000000007b1d */ /* 0x000fec0000010000 */
[----:B------:R0:W2:Y:S02]  /*93e0*/  @!P2 LDS.128 R4, [R3+UR6] ;  /* 0x000000060304a984 */ /* 0x0000a40008000c00 */
[----:B------:R-:W-:Y:S06]  /*93f0*/  BAR.SYNC.DEFER_BLOCKING 0x0 ;  /* 0x0000000000007b1d */ /* 0x000fec0000010000 */
[----:B------:R-:W-:Y:S05]  /*9400*/  @P2 EXIT ;  /* 0x000000000000294d */ /* 0x000fea0003800000 */
[----:B------:R-:W3:Y:S01]  /*9410*/  LDCU UR4, c[0x0][0x478] ;  /* 0x00008f00ff0477ac */ /* 0x000ee20008000800 */
[----:B0-2---:R-:W-:Y:S01]  /*9420*/  @!P2 FADD.FTZ R8, R8, R4 ;  /* 0x000000040808a221 */ /* 0x005fe20000010000 */
[----:B------:R-:W-:Y:S01]  /*9430*/  @!P2 FADD.FTZ R9, R9, R5 ;  /* 0x000000050909a221 */ /* 0x000fe20000010000 */
[----:B------:R-:W-:Y:S01]  /*9440*/  @!P2 FADD.FTZ R10, R10, R6 ;  /* 0x000000060a0aa221 */ /* 0x000fe20000010000 */
[----:B------:R-:W-:Y:S01]  /*9450*/  @!P2 FADD.FTZ R11, R11, R7 ;  /* 0x000000070b0ba221 */ /* 0x000fe20000010000 */
[----:B---3--:R-:W-:-:S09]  /*9460*/  UISETP.NE.AND UP0, UPT, UR4, 0x2, UPT ;  /* 0x000000020400788c */ /* 0x008fd2000bf05270 */
[----:B------:R-:W-:Y:S05]  /*9470*/  BRA.U UP0, `(.L_x_824) ;  /* 0x00000001007c7547 */ /* 0x000fea000b800000 */
[----:B------:R-:W0:Y:S01]  /*9480*/  LDC.64 R2, c[0x0][0x470] ;  /* 0x00011c00ff027b82 */ /* 0x000e220000000a00 */
[----:B------:R-:W2:Y:S01]  /*9490*/  LDCU.64 UR4, c[0x0][0x380] ;  /* 0x00007000ff0477ac */ /* 0x000ea20008000a00 */
[----:B0-----:R-:W3:Y:S01]  /*94a0*/  LDG.E R2, desc[UR10][R2.64] ;  /* 0x0000000a02027981 */ /* 0x001ee2000c1e1900 */
[----:B------:R-:W-:Y:S01]  /*94b0*/  IADD3 R18, PT, PT, R19, R18, RZ ;  /* 0x0000001213127210 */ /* 0x000fe20007ffe0ff */
[C---:B---3--:R-:W-:Y:S01]  /*94c0*/  FMUL.FTZ R10, R2.reuse, R10 ;  /* 0x0000000a020a7220 */ /* 0x048fe20000410000 */
[C---:B------:R-:W-:Y:S01]  /*94d0*/  FMUL.FTZ R11, R2.reuse, R11 ;  /* 0x0000000b020b7220 */ /* 0x040fe20000410000 */
[C---:B------:R-:W-:Y:S01]  /*94e0*/  FMUL.FTZ R9, R2.reuse, R9 ;  /* 0x0000000902097220 */ /* 0x040fe20000410000 */
[----:B------:R-:W-:-:S03]  /*94f0*/  FMUL.FTZ R8, R2, R8 ;  /* 0x0000000802087220 */ /* 0x000fc60000410000 */
[----:B------:R-:W0:Y:S08]  /*9500*/  F2I.S8.NTZ R10, R10 ;  /* 0x0000000a000a7305 */ /* 0x000e300000202100 */
[----:B------:R-:W3:Y:S01]  /*9510*/  F2I.S8.NTZ R11, R11 ;  /* 0x0000000b000b7305 */ /* 0x000ee20000202100 */
[----:B0-----:R-:W-:-:S07]  /*9520*/  PRMT R0, R10, 0x8880, RZ ;  /* 0x000088800a007816 */ /* 0x001fce00000000ff */
[----:B------:R-:W0:Y:S01]  /*9530*/  F2I.S8.NTZ R9, R9 ;  /* 0x0000000900097305 */ /* 0x000e220000202100 */
[----:B------:R-:W-:Y:S02]  /*9540*/  PRMT R0, R0, 0x7710, RZ ;  /* 0x0000771000007816 */ /* 0x000fe400000000ff */
[----:B---3--:R-:W-:-:S05]  /*9550*/  PRMT R3, R11, 0x8880, RZ ;  /* 0x000088800b037816 */ /* 0x008fca00000000ff */
[----:B------:R-:W3:Y:S01]  /*9560*/  F2I.S8.NTZ R8, R8 ;  /* 0x0000000800087305 */ /* 0x000ee20000202100 */
[----:B------:R-:W-:Y:S01]  /*9570*/  IMAD.U32 R2, R0, 0x10000, RZ ;  /* 0x0001000000027824 */ /* 0x000fe200078e00ff */
[----:B------:R-:W-:-:S04]  /*9580*/  PRMT R0, R3, 0x7710, RZ ;  /* 0x0000771003007816 */ /* 0x000fc800000000ff */
[----:B------:R-:W-:Y:S02]  /*9590*/  LOP3.LUT R3, R2, 0xff0000, RZ, 0xc0, !PT ;  /* 0x00ff000002037812 */ /* 0x000fe400078ec0ff */
[----:B0-----:R-:W-:Y:S02]  /*95a0*/  PRMT R9, R9, 0x8880, RZ ;  /* 0x0000888009097816 */ /* 0x001fe400000000ff */
[----:B------:R-:W-:Y:S02]  /*95b0*/  LEA R3, R0, R3, 0x18 ;  /* 0x0000000300037211 */ /* 0x000fe400078ec0ff */
[----:B------:R-:W-:Y:S02]  /*95c0*/  PRMT R2, R9, 0x7710, RZ ;  /* 0x0000771009027816 */ /* 0x000fe400000000ff */
[----:B---3--:R-:W-:-:S04]  /*95d0*/  PRMT R4, R8, 0x8880, RZ ;  /* 0x0000888008047816 */ /* 0x008fc800000000ff */
[----:B------:R-:W-:Y:S02]  /*95e0*/  PRMT R0, R4, 0x7710, RZ ;  /* 0x0000771004007816 */ /* 0x000fe400000000ff */
[----:B------:R-:W-:Y:S02]  /*95f0*/  LOP3.LUT R4, R2, 0xff, RZ, 0xc0, !PT ;  /* 0x000000ff02047812 */ /* 0x000fe400078ec0ff */
[----:B--2---:R-:W-:Y:S02]  /*9600*/  IADD3 R2, P0, PT, R18, UR4, RZ ;  /* 0x0000000412027c10 */ /* 0x004fe4000ff1e0ff */
[----:B------:R-:W-:Y:S01]  /*9610*/  LOP3.LUT R5, R0, 0xff, RZ, 0xc0, !PT ;  /* 0x000000ff00057812 */ /* 0x000fe200078ec0ff */
[----:B------:R-:W-:Y:S01]  /*9620*/  IMAD R4, R4, 0x100, R3 ;  /* 0x0000010004047824 */ /* 0x000fe200078e0203 */
[----:B------:R-:W-:-:S04]  /*9630*/  LEA.HI.X.SX32 R3, R18, UR5, 0x1, P0 ;  /* 0x0000000512037c11 */ /* 0x000fc800080f0eff */
[----:B------:R-:W-:-:S05]  /*9640*/  IADD3 R5, PT, PT, R4, R5, RZ ;  /* 0x0000000504057210 */ /* 0x000fca0007ffe0ff */
[----:B------:R-:W-:Y:S01]  /*9650*/  STG.E desc[UR10][R2.64], R5 ;  /* 0x0000000502007986 */ /* 0x000fe2000c10190a */
[----:B------:R-:W-:Y:S05]  /*9660*/  EXIT ;  /* 0x000000000000794d */ /* 0x000fea0003800000 */
.L_x_824:
[----:B------:R-:W0:Y:S01]  /*9670*/  LDC.64 R2, c[0x0][0x380] ;  /* 0x0000e000ff027b82 */ /* 0x000e220000000a00 */
[----:B------:R-:W-:-:S05]  /*9680*/  IADD3 R19, PT, PT, R19, R18, RZ ;  /* 0x0000001213137210 */ /* 0x000fca0007ffe0ff */
[----:B0-----:R-:W-:-:S05]  /*9690*/  IMAD.WIDE R2, R19, 0x4, R2 ;  /* 0x0000000413027825 */ /* 0x001fca00078e0202 */
[----:B------:R-:W-:Y:S01]  /*96a0*/  STG.E.128 desc[UR10][R2.64], R8 ;  /* 0x0000000802007986 */ /* 0x000fe2000c101d0a */
[----:B------:R-:W-:Y:S05]  /*96b0*/  EXIT ;  /* 0x000000000000794d */ /* 0x000fea0003800000 */
.L_x_719:
[----:B------:R-:W-:Y:S02]  /*96c0*/  HFMA2 R17, -RZ, RZ, 0, 1.847743988037109375e-06 ;  /* 0x0000001fff117431 */ /* 0x000fe400000001ff */
[----:B-1----:R-:W-:Y:S01]  /*96d0*/  IMAD.MOV.U32 R16, RZ, RZ, 0x10 ;  /* 0x00000010ff107424 */ /* 0x002fe200078e00ff */
[----:B------:R-:W-:-:S07]  /*96e0*/  MOV R15, 0xffffffff ;  /* 0xffffffff000f7802 */ /* 0x000fce0000000f00 */
[----:B-----5:R-:W-:Y:S05]  /*96f0*/  WARPSYNC.COLLECTIVE R15, `(.L_x_825) ;  /* 0x000000000f087348 */ /* 0x020fea0003c00000 */
[----:B------:R0:W1:Y:S02]  /*9700*/  SHFL.BFLY P0, R13, R12, R16, R17 ;  /* 0x0c0000100c0d7389 */ /* 0x0000640000000011 */
[----:B01---5:R-:W-:Y:S05]  /*9710*/  ENDCOLLECTIVE ;  /* 0x000000000000791b */ /* 0x023fea0003800000 */
.L_x_825:
[----:B------:R-:W-:Y:S02]  /*9720*/  HFMA2 R16, -RZ, RZ, 0, 4.76837158203125e-07 ;  /* 0x00000008ff107431 */ /* 0x000fe400000001ff */
[----:B------:R-:W-:-:S04]  /*9730*/  IMAD.MOV.U32 R9, RZ, RZ, R13 ;  /* 0x000000ffff097224 */ /* 0x000fc800078e000d */
[----:B------:R-:W-:-:S05]  /*9740*/  FADD.FTZ R9, R12, R9 ;  /* 0x000000090c097221 */ /* 0x000fca0000010000 */
[----:B------:R-:W-:-:S07]  /*9750*/  MOV R12, R9 ;  /* 0x00000009000c7202 */ /* 0x000fce0000000f00 */
[----:B------:R-:W-:Y:S05]  /*9760*/  WARPSYNC.COLLECTIVE R15, `(.L_x_826) ;  /* 0x000000000f087348 */ /* 0x000fea0003c00000 */
[----:B------:R0:W1:Y:S02]  /*9770*/  SHFL.BFLY P0, R13, R12, R16, R17 ;  /* 0x0c0000100c0d7389 */ /* 0x0000640000000011 */
[----:B01----:R-:W-:Y:S05]  /*9780*/  ENDCOLLECTIVE ;  /* 0x000000000000791b */ /* 0x003fea0003800000 */
.L_x_826:
[----:B------:R-:W-:Y:S02]  /*9790*/  HFMA2 R16, -RZ, RZ, 0, 2.384185791015625e-07 ;  /* 0x00000004ff107431 */ /* 0x000fe400000001ff */
[----:B------:R-:W-:-:S04]  /*97a0*/  IMAD.MOV.U32 R8, RZ, RZ, R13 ;  /* 0x000000ffff087224 */ /* 0x000fc800078e000d */
[----:B------:R-:W-:-:S05]  /*97b0*/  FADD.FTZ R8, R9, R8 ;  /* 0x0000000809087221 */ /* 0x000fca0000010000 */
[----:B------:R-:W-:-:S07]  /*97c0*/  MOV R12, R8 ;  /* 0x00000008000c7202 */ /* 0x000fce0000000f00 */
[----:B------:R-:W-:Y:S05]  /*97d0*/  WARPSYNC.COLLECTIVE R15, `(.L_x_827) ;  /* 0x000000000f087348 */ /* 0x000fea0003c00000 */
[----:B------:R0:W1:Y:S02]  /*97e0*/  SHFL.BFLY P0, R13, R12, R16, R17 ;  /* 0x0c0000100c0d7389 */ /* 0x0000640000000011 */
[----:B01----:R-:W-:Y:S05]  /*97f0*/  ENDCOLLECTIVE ;  /* 0x000000000000791b */ /* 0x003fea0003800000 */
.L_x_827:
[----:B------:R-:W-:Y:S02]  /*9800*/  HFMA2 R16, -RZ, RZ, 0, 1.1920928955078125e-07 ;  /* 0x00000002ff107431 */ /* 0x000fe400000001ff */
[----:B------:R-:W-:-:S04]  /*9810*/  IMAD.MOV.U32 R11, RZ, RZ, R13 ;  /* 0x000000ffff0b7224 */ /* 0x000fc800078e000d */
[----:B------:R-:W-:-:S05]  /*9820*/  FADD.FTZ R11, R8, R11 ;  /* 0x0000000b080b7221 */ /* 0x000fca0000010000 */
[----:B------:R-:W-:-:S07]  /*9830*/  MOV R12, R11 ;  /* 0x0000000b000c7202 */ /* 0x000fce0000000f00 */
[----:B------:R-:W-:Y:S05]  /*9840*/  WARPSYNC.COLLECTIVE R15, `(.L_x_828) ;  /* 0x000000000f087348 */ /* 0x000fea0003c00000 */
[----:B------:R0:W1:Y:S02]  /*9850*/  SHFL.BFLY P0, R13, R12, R16, R17 ;  /* 0x0c0000100c0d7389 */ /* 0x0000640000000011 */
[----:B01----:R-:W-:Y:S05]  /*9860*/  ENDCOLLECTIVE ;  /* 0x000000000000791b */ /* 0x003fea0003800000 */
.L_x_828:
[----:B------:R-:W-:Y:S02]  /*9870*/  HFMA2 R16, -RZ, RZ, 0, 5.9604644775390625e-08 ;  /* 0x00000001ff107431 */ /* 0x000fe400000001ff */
[----:B------:R-:W-:-:S04]  /*9880*/  IMAD.MOV.U32 R10, RZ, RZ, R13 ;  /* 0x000000ffff0a7224 */ /* 0x000fc800078e000d */
[----:B------:R-:W-:-:S05]  /*9890*/  FADD.FTZ R10, R11, R10 ;  /* 0x0000000a0b0a7221 */ /* 0x000fca0000010000 */
[----:B------:R-:W-:-:S07]  /*98a0*/  MOV R12, R10 ;  /* 0x0000000a000c7202 */ /* 0x000fce0000000f00 */
[----:B------:R-:W-:Y:S05]  /*98b0*/  WARPSYNC.COLLECTIVE R15, `(.L_x_829) ;  /* 0x000000000f087348 */ /* 0x000fea0003c00000 */
[----:B------:R0:W1:Y:S02]  /*98c0*/  SHFL.BFLY P0, R13, R12, R16, R17 ;  /* 0x0c0000100c0d7389 */ /* 0x0000640000000011 */
[----:B01----:R-:W-:Y:S05]  /*98d0*/  ENDCOLLECTIVE ;  /* 0x000000000000791b */ /* 0x003fea0003800000 */
.L_x_829:
[----:B------:R-:W-:Y:S05]  /*98e0*/  BRA `(.L_x_830) ;  /* 0xffffff7400f07947 */ /* 0x000fea000383ffff */
.L_x_831:
        /* <DEDUP_REMOVED lines=9> */
.L_x_2688:


//--------------------- .text._ZN4mmha33masked_multihead_attention_kernelIfLi32ELi32ELi2ELi8ELi128ELb1ELb1EEEv26Multihead_attention_paramsIT_XT5_EE --------------------------
	.section	.text._ZN4mmha33masked_multihead_attention_kernelIfLi32ELi32ELi2ELi8ELi128ELb1ELb1EEEv26Multihead_attention_paramsIT_XT5_EE,"ax",@progbits
	.align	128
        .global         _ZN4mmha33masked_multihead_attention_kernelIfLi32ELi32ELi2ELi8ELi128ELb1ELb1EEEv26Multihead_attention_paramsIT_XT5_EE
        .type           _ZN4mmha33masked_multihead_attention_kernelIfLi32ELi32ELi2ELi8ELi128ELb1ELb1EEEv26Multihead_attention_paramsIT_XT5_EE,@function
        .size           _ZN4mmha33masked_multihead_attention_kernelIfLi32ELi32ELi2ELi8ELi128ELb1ELb1EEEv26Multihead_attention_paramsIT_XT5_EE,(.L_x_2689 - _ZN4mmha33masked_multihead_attention_kernelIfLi32ELi32ELi2ELi8ELi128ELb1ELb1EEEv26Multihead_attention_paramsIT_XT5_EE)
        .other          _ZN4mmha33masked_multihead_attention_kernelIfLi32ELi32ELi2ELi8ELi128ELb1ELb1EEEv26Multihead_attention_paramsIT_XT5_EE,@"STO_CUDA_ENTRY STV_DEFAULT"
_ZN4mmha33masked_multihead_attention_kernelIfLi32ELi32ELi2ELi8ELi128ELb1ELb1EEEv26Multihead_attention_paramsIT_XT5_EE:
.text._ZN4mmha33masked_multihead_attention_kernelIfLi32ELi32ELi2ELi8ELi128ELb1ELb1EEEv26Multihead_attention_paramsIT_XT5_EE:
[----:B------:R-:W-:Y:S01]  /*0000*/  LDC R1, c[0x0][0x37c] ;  /* 0x0000df00ff017b82 */ /* 0x000fe20000000800 */
[----:B------:R-:W0:Y:S01]  /*0010*/  LDCU.64 UR4, c[0x0][0x490] ;  /* 0x00009200ff0477ac */ /* 0x000e220008000a00 */
[----:B------:R-:W1:Y:S01]  /*0020*/  S2R R5, SR_CTAID.Y ;  /* 0x0000000000057919 */ /* 0x000e620000002600 */
[----:B------:R-:W2:Y:S01]  /*0030*/  LDCU.64 UR10, c[0x0][0x358] ;  /* 0x00006b00ff0a77ac */ /* 0x000ea20008000a00 */
[----:B0-----:R-:W-:-:S04]  /*0040*/  UISETP.NE.U32.AND UP0, UPT, UR4, URZ, UPT ;  /* 0x000000ff0400728c */ /* 0x001fc8000bf05070 */
[----:B------:R-:W-:-:S09]  /*0050*/  UISETP.NE.AND.EX UP0, UPT, UR5, URZ, UPT, UP0 ;  /* 0x000000ff0500728c */ /* 0x000fd2000bf05300 */
[----:B--2---:R-:W-:Y:S05]  /*0060*/  BRA.U !UP0, `(.L_x_832) ;  /* 0x0000000108147547 */ /* 0x004fea000b800000 */
[----:B-1----:R-:W-:-:S05]  /*0070*/  IADD3 R2, P0, PT, R5, UR4, RZ ;  /* 0x0000000405027c10 */ /* 0x002fca000ff1e0ff */
[----:B------:R-:W-:-:S05]  /*0080*/  IMAD.X R3, RZ, RZ, UR5, P0 ;  /* 0x00000005ff037e24 */ /* 0x000fca00080e06ff */
[----:B------:R-:W2:Y:S02]  /*0090*/  LDG.E.U8 R2, desc[UR10][R2.64] ;  /* 0x0000000a02027981 */ /* 0x000ea4000c1e1100 */
[----:B--2---:R-:W-:-:S13]  /*00a0*/  ISETP.NE.AND P0, PT, R2, 0x1, PT ;  /* 0x000000010200780c */ /* 0x004fda0003f05270 */
[----:B------:R-:W-:Y:S05]  /*00b0*/  @!P0 EXIT ;  /* 0x000000000000894d */ /* 0x000fea0003800000 */
.L_x_832:
[----:B------:R-:W1:Y:S01]  /*00c0*/  LDC.64 R2, c[0x0][0x498] ;  /* 0x00012600ff027b82 */ /* 0x000e620000000a00 */
[----:B------:R-:W0:Y:S01]  /*00d0*/  LDCU UR20, c[0x0][0x3f0] ;  /* 0x00007e00ff1477ac */ /* 0x000e220008000800 */
[----:B------:R-:W2:Y:S06]  /*00e0*/  LDCU UR4, c[0x0][0x3f4] ;  /* 0x00007e80ff0477ac */ /* 0x000eac0008000800 */
[----:B------:R-:W3:Y:S01]  /*00f0*/  LDC R26, c[0x0][0x40c] ;  /* 0x00010300ff1a7b82 */ /* 0x000ee20000000800 */
[----:B0-----:R-:W-:Y:S02]  /*0100*/  IMAD.U32 R0, RZ, RZ, UR20 ;  /* 0x00000014ff007e24 */ /* 0x001fe4000f8e00ff */
[----:B-1----:R-:W-:-:S03]  /*0110*/  IMAD.WIDE.U32 R2, R5, 0x4, R2 ;  /* 0x0000000405027825 */ /* 0x002fc600078e0002 */
[----:B------:R-:W-:Y:S02]  /*0120*/  IABS R9, R0 ;  /* 0x0000000000097213 */ /* 0x000fe40000000000 */
[----:B------:R0:W4:Y:S02]  /*0130*/  LDG.E R8, desc[UR10][R2.64] ;  /* 0x0000000a02087981 */ /* 0x000124000c1e1900 */
[----:B------:R-:W1:Y:S08]  /*0140*/  I2F.RP R0, R9 ;  /* 0x0000000900007306 */ /* 0x000e700000209400 */
[----:B-1----:R-:W1:Y:S02]  /*0150*/  MUFU.RCP R0, R0 ;  /* 0x0000000000007308 */ /* 0x002e640000001000 */
[----:B-1----:R-:W-:-:S06]  /*0160*/  IADD3 R6, PT, PT, R0, 0xffffffe, RZ ;  /* 0x0ffffffe00067810 */ /* 0x002fcc0007ffe0ff */
[----:B------:R1:W2:Y:S01]  /*0170*/  F2I.FTZ.U32.TRUNC.NTZ R7, R6 ;  /* 0x0000000600077305 */ /* 0x0002a2000021f000 */
[----:B------:R-:W-:Y:S01]  /*0180*/  IABS R0, R5 ;  /* 0x0000000500007213 */ /* 0x000fe20000000000 */
[----:B-1----:R-:W-:Y:S02]  /*0190*/  IMAD.MOV.U32 R6, RZ, RZ, RZ ;  /* 0x000000ffff067224 */ /* 0x002fe400078e00ff */
[----:B--2---:R-:W-:-:S04]  /*01a0*/  IMAD.MOV R4, RZ, RZ, -R7 ;  /* 0x000000ffff047224 */ /* 0x004fc800078e0a07 */
[----:B------:R-:W-:-:S04]  /*01b0*/  IMAD R11, R4, R9, RZ ;  /* 0x00000009040b7224 */ /* 0x000fc800078e02ff */
[----:B------:R-:W-:Y:S01]  /*01c0*/  IMAD.HI.U32 R7, R7, R11, R6 ;  /* 0x0000000b07077227 */ /* 0x000fe200078e0006 */
[----:B------:R-:W-:Y:S01]  /*01d0*/  ISETP.NE.AND P2, PT, RZ, UR20, PT ;  /* 0x00000014ff007c0c */ /* 0x000fe2000bf45270 */
[----:B------:R-:W1:Y:S04]  /*01e0*/  LDC.64 R10, c[0x0][0x460] ;  /* 0x00011800ff0a7b82 */ /* 0x000e680000000a00 */
[----:B------:R-:W-:-:S05]  /*01f0*/  IMAD.HI.U32 R7, R7, R0, RZ ;  /* 0x0000000007077227 */ /* 0x000fca00078e00ff */
[----:B------:R-:W-:-:S05]  /*0200*/  IADD3 R4, PT, PT, -R7, RZ, RZ ;  /* 0x000000ff07047210 */ /* 0x000fca0007ffe1ff */
[----:B------:R-:W-:-:S05]  /*0210*/  IMAD R0, R9, R4, R0 ;  /* 0x0000000409007224 */ /* 0x000fca00078e0200 */
[----:B------:R-:W-:-:S13]  /*0220*/  ISETP.GT.U32.AND P3, PT, R9, R0, PT ;  /* 0x000000000900720c */ /* 0x000fda0003f64070 */
[----:B------:R-:W-:-:S05]  /*0230*/  @!P3 IMAD.IADD R0, R0, 0x1, -R9 ;  /* 0x000000010000b824 */ /* 0x000fca00078e0a09 */
[----:B------:R-:W-:Y:S02]  /*0240*/  ISETP.GE.U32.AND P0, PT, R0, R9, PT ;  /* 0x000000090000720c */ /* 0x000fe40003f06070 */
[----:B------:R-:W-:Y:S01]  /*0250*/  LOP3.LUT R0, R5, UR20, RZ, 0x3c, !PT ;  /* 0x0000001405007c12 */ /* 0x000fe2000f8e3cff */
[----:B------:R-:W-:-:S03]  /*0260*/  @!P3 VIADD R7, R7, 0x1 ;  /* 0x000000010707b836 */ /* 0x000fc60000000000 */
[----:B------:R-:W-:-:S07]  /*0270*/  ISETP.GE.AND P4, PT, R0, RZ, PT ;  /* 0x000000ff0000720c */ /* 0x000fce0003f86270 */
[----:B------:R-:W-:Y:S02]  /*0280*/  @P0 IADD3 R7, PT, PT, R7, 0x1, RZ ;  /* 0x0000000107070810 */ /* 0x000fe40007ffe0ff */
[----:B------:R-:W-:-:S04]  /*0290*/  @!P2 LOP3.LUT R0, RZ, UR20, RZ, 0x33, !PT ;  /* 0x00000014ff00ac12 */ /* 0x000fc8000f8e33ff */
[----:B------:R-:W-:-:S05]  /*02a0*/  @!P4 IMAD.MOV R7, RZ, RZ, -R7 ;  /* 0x000000ffff07c224 */ /* 0x000fca00078e0a07 */
[----:B------:R-:W-:Y:S02]  /*02b0*/  R2UR UR7, R7 ;  /* 0x00000000070772ca */ /* 0x000fe400000e0000 */
[----:B------:R-:W-:Y:S01]  /*02c0*/  @!P2 R2UR UR7, R0 ;  /* 0x000000000007a2ca */ /* 0x000fe200000e0000 */
[----:B------:R-:W-:-:S05]  /*02d0*/  IMAD.U32 R0, RZ, RZ, UR4 ;  /* 0x00000004ff007e24 */ /* 0x000fca000f8e00ff */
[----:B------:R-:W-:-:S04]  /*02e0*/  IABS R4, R0 ;  /* 0x0000000000047213 */ /* 0x000fc80000000000 */
[----:B------:R-:W-:Y:S02]  /*02f0*/  R2UR UR21, R4 ;  /* 0x00000000041572ca */ /* 0x000fe400000e0000 */
[----:B-1----:R-:W-:-:S04]  /*0300*/  ISETP.NE.U32.AND P1, PT, R10, RZ, PT ;  /* 0x000000ff0a00720c */ /* 0x002fc80003f25070 */
[----:B------:R-:W-:Y:S01]  /*0310*/  ISETP.NE.AND.EX P1, PT, R11, RZ, PT, P1 ;  /* 0x000000ff0b00720c */ /* 0x000fe20003f25310 */
[----:B------:R-:W-:Y:S02]  /*0320*/  IMAD.U32 R7, RZ, RZ, UR7 ;  /* 0x00000007ff077e24 */ /* 0x000fe4000f8e00ff */
[----:B------:R-:W-:Y:S01]  /*0330*/  HFMA2 R66, -RZ, RZ, 0, 0 ;  /* 0x00000000ff427431 */ /* 0x000fe200000001ff */
[----:B------:R-:W-:Y:S01]  /*0340*/  R2UR UR13, R0 ;  /* 0x00000000000d72ca */ /* 0x000fe200000e0000 */
[----:B------:R-:W1:Y:S01]  /*0350*/  LDC R11, c[0x0][0x3f8] ;  /* 0x0000fe00ff0b7b82 */ /* 0x000e620000000800 */
[----:B---3--:R-:W-:Y:S01]  /*0360*/  ISETP.EQ.AND P1, PT, R26, RZ, P1 ;  /* 0x000000ff1a00720c */ /* 0x008fe20000f22270 */
[----:B------:R-:W2:-:S12]  /*0370*/  I2F.RP R4, UR21 ;  /* 0x0000001500047d06 */ /* 0x000e980008209400 */
[----:B0-----:R-:W0:Y:S01]  /*0380*/  @P1 LDC.64 R2, c[0x0][0x460] ;  /* 0x00011800ff021b82 */ /* 0x001e220000000a00 */
[----:B--2---:R-:W2:Y:S02]  /*0390*/  MUFU.RCP R4, R4 ;  /* 0x0000000400047308 */ /* 0x004ea40000001000 */
[----:B--2---:R-:W-:Y:S02]  /*03a0*/  VIADD R6, R4, 0xffffffe ;  /* 0x0ffffffe04067836 */ /* 0x004fe40000000000 */
[----:B0-----:R-:W-:-:S04]  /*03b0*/  @P1 IMAD.WIDE R2, R7, 0x4, R2 ;  /* 0x0000000407021825 */ /* 0x001fc800078e0202 */
[----:B------:R0:W2:Y:S01]  /*03c0*/  F2I.FTZ.U32.TRUNC.NTZ R7, R6 ;  /* 0x0000000600077305 */ /* 0x0000a2000021f000 */
[----:B------:R3:W5:Y:S01]  /*03d0*/  @P1 LDG.E R66, desc[UR10][R2.64] ;  /* 0x0000000a02421981 */ /* 0x000762000c1e1900 */
[----:B0-----:R-:W-:-:S04]  /*03e0*/  MOV R6, RZ ;  /* 0x000000ff00067202 */ /* 0x001fc80000000f00 */
[----:B------:R-:W-:Y:S02]  /*03f0*/  R2UR UR4, R6 ;  /* 0x00000000060472ca */ /* 0x000fe400000e0000 */
[----:B--2---:R-:W-:Y:S01]  /*0400*/  R2UR UR5, R7 ;  /* 0x00000000070572ca */ /* 0x004fe200000e0000 */
[----:B------:R-:W-:-:S04]  /*0410*/  IMAD.MOV R9, RZ, RZ, -R7 ;  /* 0x000000ffff097224 */ /* 0x000fc800078e0a07 */
[----:B------:R-:W-:-:S08]  /*0420*/  IMAD R9, R9, UR21, RZ ;  /* 0x0000001509097c24 */ /* 0x000fd0000f8e02ff */
[----:B---3--:R-:W-:-:S05]  /*0430*/  IMAD.HI.U32 R2, R7, R9, UR4 ;  /* 0x0000000407027e27 */ /* 0x008fca000f8e0009 */
[----:B------:R-:W-:Y:S02]  /*0440*/  R2UR UR4, R2 ;  /* 0x00000000020472ca */ /* 0x000fe400000e0000 */
[----:B------:R-:W0:Y:S01]  /*0450*/  S2R R2, SR_TID.X ;  /* 0x0000000000027919 */ /* 0x000e220000002100 */
[----:B------:R-:W2:Y:S01]  /*0460*/  S2UR UR12, SR_CTAID.X ;  /* 0x00000000000c79c3 */ /* 0x000ea20000002500 */
[----:B------:R-:W-:-:S06]  /*0470*/  UISETP.NE.AND UP0, UPT, UR13, URZ, UPT ;  /* 0x000000ff0d00728c */ /* 0x000fcc000bf05270 */
[----:B------:R-:W-:Y:S02]  /*0480*/  PLOP3.LUT P2, PT, PT, PT, UP0, 0x80, 0x8 ;  /* 0x000000000008781c */ /* 0x000fe40003f4f008 */
[----:B----4-:R-:W-:Y:S02]  /*0490*/  R2UR UR8, R8 ;  /* 0x00000000080872ca */ /* 0x010fe400000e0000 */
[----:B------:R-:W3:Y:S11]  /*04a0*/  LDC R8, c[0x0][0x3e8] ;  /* 0x0000fa00ff087b82 */ /* 0x000ef60000000800 */
[----:B------:R-:W-:-:S06]  /*04b0*/  UIADD3 UR9, UPT, UPT, UR8, -0x1, URZ ;  /* 0xffffffff08097890 */ /* 0x000fcc000fffe0ff */
[----:B------:R-:W-:-:S04]  /*04c0*/  IABS R3, UR9 ;  /* 0x0000000900037c13 */ /* 0x000fc80008000000 */
[----:B------:R-:W-:-:S13]  /*04d0*/  R2UR UR6, R3 ;  /* 0x00000000030672ca */ /* 0x000fda00000e0000 */
[----:B------:R-:W-:-:S04]  /*04e0*/  UIMAD.WIDE.U32 UR4, UR4, UR6, URZ ;  /* 0x00000006040472a5 */ /* 0x000fc8000f8e00ff */
[----:B------:R-:W-:-:S04]  /*04f0*/  UIADD3 UR5, UPT, UPT, -UR5, URZ, URZ ;  /* 0x000000ff05057290 */ /* 0x000fc8000fffe1ff */
[----:B------:R-:W-:-:S04]  /*0500*/  UIMAD UR4, UR21, UR5, UR6 ;  /* 0x00000005150472a4 */ /* 0x000fc8000f8e0206 */
[----:B------:R-:W-:Y:S01]  /*0510*/  UISETP.GT.U32.AND UP1, UPT, UR21, UR4, UPT ;  /* 0x000000041500728c */ /* 0x000fe2000bf24070 */
[----:B---3--:R-:W-:Y:S01]  /*0520*/  ISETP.NE.AND P0, PT, R8, RZ, PT ;  /* 0x000000ff0800720c */ /* 0x008fe20003f05270 */
[----:B------:R-:W-:Y:S01]  /*0530*/  UISETP.GE.AND UP2, UPT, UR9, URZ, UPT ;  /* 0x000000ff0900728c */ /* 0x000fe2000bf46270 */
[----:B-1----:R-:W-:-:S08]  /*0540*/  R2UR UR5, R11 ;  /* 0x000000000b0572ca */ /* 0x002fd000000e0000 */
[----:B------:R-:W-:Y:S01]  /*0550*/  @!UP1 UIADD3 UR4, UPT, UPT, UR4, -UR21, URZ ;  /* 0x8000001504049290 */ /* 0x000fe2000fffe0ff */
[----:B------:R-:W-:-:S03]  /*0560*/  @!P2 R2UR UR6, R0 ;  /* 0x000000000006a2ca */ /* 0x000fc600000e0000 */
[----:B------:R-:W-:Y:S01]  /*0570*/  UISETP.GT.U32.AND UP1, UPT, UR21, UR4, UPT ;  /* 0x000000041500728c */ /* 0x000fe2000bf24070 */
[----:B0-----:R-:W-:Y:S01]  /*0580*/  ISETP.GT.U32.AND P3, PT, R2, 0x1f, PT ;  /* 0x0000001f0200780c */ /* 0x001fe20003f64070 */
[----:B--2---:R-:W-:Y:S02]  /*0590*/  IMAD.U32 R4, RZ, RZ, UR12 ;  /* 0x0000000cff047e24 */ /* 0x004fe4000f8e00ff */
[----:B------:R-:W-:-:S03]  /*05a0*/  IMAD R10, R5, R11, UR12 ;  /* 0x0000000c050a7e24 */ /* 0x000fc6000f8e020b */
[----:B------:R-:W-:-:S04]  /*05b0*/  @P0 SHF.L.U32 R4, R4, 0x5, RZ ;  /* 0x0000000504040819 */ /* 0x000fc800000006ff */
[----:B------:R-:W-:Y:S01]  /*05c0*/  @!UP1 UIADD3 UR4, UPT, UPT, UR4, -UR21, URZ ;  /* 0x8000001504049290 */ /* 0x000fe2000fffe0ff */
[----:B------:R-:W-:Y:S01]  /*05d0*/  BSSY.RECONVERGENT B0, `(.L_x_833) ;  /* 0x0000016000007945 */ /* 0x000fe20003800200 */
[----:B------:R-:W-:Y:S02]  /*05e0*/  UIMAD UR7, UR7, UR5, URZ ;  /* 0x00000005070772a4 */ /* 0x000fe4000f8e02ff */
[----:B------:R-:W-:Y:S01]  /*05f0*/  @!UP2 UIADD3 UR4, UPT, UPT, -UR4, URZ, URZ ;  /* 0x000000ff0404a290 */ /* 0x000fe2000fffe1ff */
[----:B------:R-:W-:Y:S01]  /*0600*/  @!P0 IMAD.SHL.U32 R3, R10, 0x20, RZ ;  /* 0x000000200a038824 */ /* 0x000fe200078e00ff */
[----:B------:R-:W-:Y:S01]  /*0610*/  @!UP0 ULOP3.LUT UR4, URZ, UR6, URZ, 0x33, !UPT ;  /* 0x00000006ff048292 */ /* 0x000fe2000f8e33ff */
[----:B------:R-:W-:Y:S02]  /*0620*/  @P0 IMAD R3, R5, R8, R4 ;  /* 0x0000000805030224 */ /* 0x000fe400078e0204 */
[----:B------:R-:W-:Y:S01]  /*0630*/  IMAD.MOV.U32 R8, RZ, RZ, RZ ;  /* 0x000000ffff087224 */ /* 0x000fe200078e00ff */
[----:B------:R-:W-:Y:S08]  /*0640*/  @P3 BRA `(.L_x_834) ;  /* 0x0000000000383947 */ /* 0x000ff00003800000 */
[----:B------:R-:W0:Y:S01]  /*0650*/  LDC R4, c[0x0][0x478] ;  /* 0x00011e00ff047b82 */ /* 0x000e220000000800 */
[----:B------:R-:W-:Y:S02]  /*0660*/  IADD3 R19, PT, PT, R3, R2, RZ ;  /* 0x0000000203137210 */ /* 0x000fe40007ffe0ff */
        /* <DEDUP_REMOVED lines=12> */
.L_x_834:
[----:B------:R-:W-:Y:S05]  /*0730*/  BSYNC.RECONVERGENT B0 ;  /* 0x0000000000007941 */ /* 0x000fea0003800200 */
.L_x_833:
[----:B------:R-:W1:Y:S01]  /*0740*/  LDCU.64 UR16, c[0x0][0x3a0] ;  /* 0x00007400ff1077ac */ /* 0x000e620008000a00 */
[----:B0-----:R-:W0:Y:S01]  /*0750*/  LDC.64 R14, c[0x0][0x418] ;  /* 0x00010600ff0e7b82 */ /* 0x001e220000000a00 */
[----:B------:R-:W-:Y:S01]  /*0760*/  ISETP.GT.U32.OR P4, PT, R2, 0x1f, !P1 ;  /* 0x0000001f0200780c */ /* 0x000fe20004f84470 */
[----:B------:R-:W-:Y:S01]  /*0770*/  IMAD.SHL.U32 R10, R10, 0x20, RZ ;  /* 0x000000200a0a7824 */ /* 0x000fe200078e00ff */
[----:B------:R-:W2:Y:S01]  /*0780*/  LDCU.64 UR14, c[0x0][0x390] ;  /* 0x00007200ff0e77ac */ /* 0x000ea20008000a00 */
[----:B------:R-:W-:Y:S01]  /*0790*/  LOP3.LUT R13, R2, 0x3, RZ, 0xc0, !PT ;  /* 0x00000003020d7812 */ /* 0x000fe200078ec0ff */
[----:B------:R-:W-:Y:S01]  /*07a0*/  IMAD.U32 R29, RZ, RZ, UR12 ;  /* 0x0000000cff1d7e24 */ /* 0x000fe2000f8e00ff */
[----:B------:R-:W3:Y:S02]  /*07b0*/  LDCU.U8 UR5, c[0x0][0x404] ;  /* 0x00008080ff0577ac */ /* 0x000ee40008000000 */
[----:B------:R-:W4:Y:S01]  /*07c0*/  @!P3 LDC.64 R16, c[0x0][0x3b8] ;  /* 0x0000ee00ff10bb82 */ /* 0x000f220000000a00 */
[----:B------:R-:W-:-:S05]  /*07d0*/  @!P3 IMAD R3, R10, R0, R13 ;  /* 0x000000000a03b224 */ /* 0x000fca00078e020d */
[----:B-----5:R-:W-:Y:S02]  /*07e0*/  @!P4 IMAD R12, R66, R11, RZ ;  /* 0x0000000b420cc224 */ /* 0x020fe400078e02ff */
[----:B------:R-:W3:Y:S01]  /*07f0*/  @!P4 LDC.64 R22, c[0x0][0x450] ;  /* 0x00011400ff16cb82 */ /* 0x000ee20000000a00 */
[----:B-1----:R-:W-:-:S04]  /*0800*/  ISETP.NE.U32.AND P0, PT, RZ, UR16, PT ;  /* 0x00000010ff007c0c */ /* 0x002fc8000bf05070 */
[----:B------:R-:W-:Y:S02]  /*0810*/  ISETP.NE.AND.EX P0, PT, RZ, UR17, PT, P0 ;  /* 0x00000011ff007c0c */ /* 0x000fe4000bf05300 */
[----:B--2---:R-:W-:Y:S02]  /*0820*/  ISETP.NE.U32.AND P2, PT, RZ, UR14, PT ;  /* 0x0000000eff007c0c */ /* 0x004fe4000bf45070 */
[----:B------:R-:W-:Y:S02]  /*0830*/  ISETP.GT.U32.OR P0, PT, R2, 0x1f, !P0 ;  /* 0x0000001f0200780c */ /* 0x000fe40004704470 */
[----:B------:R-:W-:Y:S02]  /*0840*/  ISETP.NE.AND.EX P2, PT, RZ, UR15, PT, P2 ;  /* 0x0000000fff007c0c */ /* 0x000fe4000bf45320 */
[----:B------:R-:W-:Y:S02]  /*0850*/  ISETP.NE.OR P0, PT, R26, RZ, P0 ;  /* 0x000000ff1a00720c */ /* 0x000fe40000705670 */
[----:B------:R-:W-:-:S02]  /*0860*/  ISETP.GT.U32.OR P2, PT, R2, 0x1f, !P2 ;  /* 0x0000001f0200780c */ /* 0x000fc40005744470 */
[----:B0-----:R-:W-:-:S04]  /*0870*/  ISETP.NE.U32.AND P5, PT, R14, RZ, PT ;  /* 0x000000ff0e00720c */ /* 0x001fc80003fa5070 */
[----:B------:R-:W-:Y:S02]  /*0880*/  ISETP.NE.AND.EX P5, PT, R15, RZ, PT, P5 ;  /* 0x000000ff0f00720c */ /* 0x000fe40003fa5350 */
[----:B------:R-:W-:-:S03]  /*0890*/  SHF.R.U32.HI R15, RZ, 0x2, R2 ;  /* 0x00000002ff0f7819 */ /* 0x000fc60000011602 */
[----:B------:R-:W0:Y:S02]  /*08a0*/  @!P0 LDC.64 R20, c[0x0][0x3a0] ;  /* 0x0000e800ff148b82 */ /* 0x000e240000000a00 */
[----:B------:R-:W-:-:S05]  /*08b0*/  @!P3 IMAD R4, R15, R0, UR9 ;  /* 0x000000090f04be24 */ /* 0x000fca000f8e0200 */
[----:B------:R-:W-:Y:S01]  /*08c0*/  @!P3 LEA R27, R4, R3, 0x2 ;  /* 0x00000003041bb211 */ /* 0x000fe200078e10ff */
[----:B------:R-:W1:Y:S01]  /*08d0*/  @!P2 LDC.64 R18, c[0x0][0x390] ;  /* 0x0000e400ff12ab82 */ /* 0x000e620000000a00 */
[----:B------:R-:W-:Y:S02]  /*08e0*/  HFMA2 R4, -RZ, RZ, 0, 0 ;  /* 0x00000000ff047431 */ /* 0x000fe400000001ff */
[----:B------:R-:W-:Y:S02]  /*08f0*/  IMAD R3, R29, 0x20, R2 ;  /* 0x000000201d037824 */ /* 0x000fe400078e0202 */
[----:B----4-:R-:W-:-:S04]  /*0900*/  @!P3 IMAD.WIDE R16, R27, 0x4, R16 ;  /* 0x000000041b10b825 */ /* 0x010fc800078e0210 */
[----:B------:R-:W-:Y:S01]  /*0910*/  IMAD.MOV.U32 R27, RZ, RZ, RZ ;  /* 0x000000ffff1b7224 */ /* 0x000fe200078e00ff */
[----:B------:R-:W2:Y:S01]  /*0920*/  @P5 LDC.64 R24, c[0x0][0x418] ;  /* 0x00010600ff185b82 */ /* 0x000ea20000000a00 */
[----:B------:R-:W-:-:S04]  /*0930*/  @!P4 IMAD R29, R12, 0x20, R3 ;  /* 0x000000200c1dc824 */ /* 0x000fc800078e0203 */
[----:B------:R4:W2:Y:S01]  /*0940*/  @!P3 LDG.E R27, desc[UR10][R16.64] ;  /* 0x0000000a101bb981 */ /* 0x0008a2000c1e1900 */
[----:B0-----:R-:W-:Y:S02]  /*0950*/  @!P0 IMAD.WIDE.U32 R20, R3, 0x4, R20 ;  /* 0x0000000403148825 */ /* 0x001fe400078e0014 */
[----:B------:R-:W0:Y:S02]  /*0960*/  LDC R12, c[0x0][0x400] ;  /* 0x00010000ff0c7b82 */ /* 0x000e240000000800 */
[----:B---3--:R-:W-:Y:S01]  /*0970*/  @!P4 IMAD.WIDE R22, R29, 0x4, R22 ;  /* 0x000000041d16c825 */ /* 0x008fe200078e0216 */
[----:B------:R-:W3:Y:S03]  /*0980*/  @!P0 LDG.E R4, desc[UR10][R20.64] ;  /* 0x0000000a14048981 */ /* 0x000ee6000c1e1900 */
[----:B-1----:R-:W-:Y:S02]  /*0990*/  @!P2 IMAD.WIDE.U32 R18, R3, 0x4, R18 ;  /* 0x000000040312a825 */ /* 0x002fe400078e0012 */
[----:B------:R-:W3:Y:S02]  /*09a0*/  @!P4 LDG.E R22, desc[UR10][R22.64] ;  /* 0x0000000a1616c981 */ /* 0x000ee4000c1e1900 */
[----:B------:R-:W-:-:S06]  /*09b0*/  IMAD.MOV.U32 R3, RZ, RZ, RZ ;  /* 0x000000ffff037224 */ /* 0x000fcc00078e00ff */
[----:B------:R-:W3:Y:S01]  /*09c0*/  @!P2 LDG.E R3, desc[UR10][R18.64] ;  /* 0x0000000a1203a981 */ /* 0x000ee2000c1e1900 */
[----:B------:R-:W-:-:S04]  /*09d0*/  ISETP.NE.AND P2, PT, RZ, UR5, PT ;  /* 0x00000005ff007c0c */ /* 0x000fc8000bf45270 */
[C---:B0-----:R-:W-:Y:S02]  /*09e0*/  ISETP.GT.AND P0, PT, R12.reuse, RZ, !P2 ;  /* 0x000000ff0c00720c */ /* 0x041fe40005704270 */
[----:B------:R-:W-:Y:S01]  /*09f0*/  ISETP.LT.OR P2, PT, R12, 0x1, !P2 ;  /* 0x000000010c00780c */ /* 0x000fe20005741670 */
[----:B----4-:R-:W-:-:S03]  /*0a00*/  IMAD.MOV R16, RZ, RZ, -R0 ;  /* 0x000000ffff107224 */ /* 0x010fc600078e0a00 */
[----:B------:R-:W-:Y:S01]  /*0a10*/  PLOP3.LUT P0, PT, P0, P2, PT, 0xf8, 0x8f ;  /* 0x00000000008f781c */ /* 0x000fe20000705f70 */
[----:B--2---:R-:W-:Y:S01]  /*0a20*/  @P5 IMAD.WIDE.U32 R24, R5, 0x4, R24 ;  /* 0x0000000405185825 */ /* 0x004fe200078e0018 */
[----:B------:R-:W-:Y:S02]  /*0a30*/  MOV R65, RZ ;  /* 0x000000ff00417202 */ /* 0x000fe40000000f00 */
[----:B------:R-:W-:Y:S02]  /*0a40*/  VIADDMNMX R16, R16, UR8, RZ, !PT ;  /* 0x0000000810107c46 */ /* 0x000fe4000f8001ff */
[----:B------:R-:W-:Y:S02]  /*0a50*/  ISETP.NE.AND P6, PT, R26, RZ, PT ;  /* 0x000000ff1a00720c */ /* 0x000fe40003fc5270 */
[----:B------:R-:W-:Y:S01]  /*0a60*/  R2UR UR13, R16 ;  /* 0x00000000100d72ca */ /* 0x000fe200000e0000 */
[----:B------:R0:W5:Y:S01]  /*0a70*/  @P5 LDG.E R65, desc[UR10][R24.64] ;  /* 0x0000000a18415981 */ /* 0x000162000c1e1900 */
[----:B------:R-:W-:Y:S01]  /*0a80*/  ISETP.NE.AND P5, PT, R26, RZ, PT ;  /* 0x000000ff1a00720c */ /* 0x000fe20003fa5270 */
[----:B---3--:R-:W-:-:S05]  /*0a90*/  FADD.FTZ R14, R4, R27 ;  /* 0x0000001b040e7221 */ /* 0x008fca0000010000 */
[C---:B------:R-:W-:Y:S01]  /*0aa0*/  FSEL R27, R14.reuse, R27, !P6 ;  /* 0x0000001b0e1b7208 */ /* 0x040fe20007000000 */
[----:B------:R-:W-:Y:S01]  /*0ab0*/  @!P4 FMUL.FTZ R27, R14, R22 ;  /* 0x000000160e1bc220 */ /* 0x000fe20000410000 */
[----:B------:R-:W-:Y:S01]  /*0ac0*/  FADD.FTZ R18, R3, R8 ;  /* 0x0000000803127221 */ /* 0x000fe20000010000 */
        /* <DEDUP_REMOVED lines=12> */
[----:B0-----:R-:W-:Y:S01]  /*0b90*/  IMAD.MOV.U32 R16, RZ, RZ, RZ ;  /* 0x000000ffff107224 */ /* 0x001fe200078e00ff */
[----:B-1----:R-:W-:-:S05]  /*0ba0*/  IADD3 R21, PT, PT, RZ, -R17, RZ ;  /* 0x80000011ff157210 */ /* 0x002fca0007ffe0ff */
[----:B------:R-:W-:-:S04]  /*0bb0*/  IMAD R21, R21, R14, RZ ;  /* 0x0000000e15157224 */ /* 0x000fc800078e02ff */
[----:B------:R-:W-:-:S06]  /*0bc0*/  IMAD.HI.U32 R17, R17, R21, R16 ;  /* 0x0000001511117227 */ /* 0x000fcc00078e0010 */
[----:B------:R-:W-:-:S04]  /*0bd0*/  IMAD.HI.U32 R17, R17, R8, RZ ;  /* 0x0000000811117227 */ /* 0x000fc800078e00ff */
[----:B------:R-:W-:Y:S02]  /*0be0*/  IMAD R3, R17, R3, R8 ;  /* 0x0000000311037224 */ /* 0x000fe400078e0208 */
[----:B------:R-:W0:Y:S03]  /*0bf0*/  S2R R8, SR_CgaCtaId ;  /* 0x0000000000087919 */ /* 0x000e260000008800 */
        /* <DEDUP_REMOVED lines=8> */
[----:B------:R-:W-:Y:S01]  /*0c80*/  @P0 VIADD R17, R17, 0x1 ;  /* 0x0000000111110836 */ /* 0x000fe20000000000 */
[----:B------:R-:W-:Y:S01]  /*0c90*/  ISETP.GE.AND P0, PT, R2, R12, PT ;  /* 0x0000000c0200720c */ /* 0x000fe20003f06270 */
[----:B------:R-:W-:-:S03]  /*0ca0*/  VIADD R3, R3, 0x120 ;  /* 0x0000012003037836 */ /* 0x000fc60000000000 */
[----:B------:R-:W-:Y:S02]  /*0cb0*/  MOV R16, R17 ;  /* 0x0000001100107202 */ /* 0x000fe40000000f00 */
[----:B------:R-:W-:Y:S02]  /*0cc0*/  ISETP.GT.U32.OR P0, PT, R2, 0x1f, P0 ;  /* 0x0000001f0200780c */ /* 0x000fe40000704470 */
[----:B0-----:R-:W-:Y:S01]  /*0cd0*/  LEA R3, R8, R3, 0x18 ;  /* 0x0000000308037211 */ /* 0x001fe200078ec0ff */
[----:B------:R-:W-:Y:S01]  /*0ce0*/  @!P4 IMAD.MOV R16, RZ, RZ, -R16 ;  /* 0x000000ffff10c224 */ /* 0x000fe200078e0a10 */
[----:B------:R-:W-:-:S03]  /*0cf0*/  @!P2 LOP3.LUT R16, RZ, R19, RZ, 0x33, !PT ;  /* 0x00000013ff10a212 */ /* 0x000fc600078e33ff */
[----:B------:R-:W-:Y:S01]  /*0d00*/  IMAD R8, R12, 0x4, R3 ;  /* 0x000000040c087824 */ /* 0x000fe200078e0203 */
[----:B------:R-:W-:-:S05]  /*0d10*/  IADD3 R14, PT, PT, -R16, RZ, RZ ;  /* 0x000000ff100e7210 */ /* 0x000fca0007ffe1ff */
[----:B------:R-:W-:Y:S01]  /*0d20*/  IMAD R14, R19, R14, R2 ;  /* 0x0000000e130e7224 */ /* 0x000fe200078e0202 */
[----:B------:R-:W-:Y:S06]  /*0d30*/  @P0 BRA `(.L_x_837) ;  /* 0x0000000000140947 */ /* 0x000fec0003800000 */
[----:B------:R-:W-:-:S04]  /*0d40*/  IMAD R12, R19, R16, R14 ;  /* 0x00000010130c7224 */ /* 0x000fc800078e020e */
[C---:B------:R-:W-:Y:S01]  /*0d50*/  IMAD R17, R12.reuse, 0x4, R3 ;  /* 0x000000040c117824 */ /* 0x040fe200078e0203 */
[----:B------:R-:W-:-:S04]  /*0d60*/  @!P5 LEA R12, R12, R8, 0x2 ;  /* 0x000000080c0cd211 */ /* 0x000fc800078e10ff */
[----:B------:R0:W-:Y:S04]  /*0d70*/  STS [R17], R18 ;  /* 0x0000001211007388 */ /* 0x0001e80000000800 */
[----:B------:R0:W-:Y:S02]  /*0d80*/  @!P5 STS [R12], R27 ;  /* 0x0000001b0c00d388 */ /* 0x0001e40000000800 */
.L_x_837:
[----:B------:R-:W-:Y:S05]  /*0d90*/  BSYNC.RECONVERGENT B0 ;  /* 0x0000000000007941 */ /* 0x000fea0003800200 */
.L_x_836:
[----:B------:R-:W-:Y:S06]  /*0da0*/  BAR.SYNC.DEFER_BLOCKING 0x0 ;  /* 0x0000000000007b1d */ /* 0x000fec0000010000 */
[----:B------:R-:W-:Y:S02]  /*0db0*/  BSSY.RECONVERGENT B0, `(.L_x_838) ;  /* 0x0000008000007945 */ /* 0x000fe40003800200 */
[----:B------:R-:W-:Y:S06]  /*0dc0*/  BAR.SYNC.DEFER_BLOCKING 0x0 ;  /* 0x0000000000007b1d */ /* 0x000fec0000010000 */
[----:B------:R-:W-:Y:S05]  /*0dd0*/  @P0 BRA `(.L_x_839) ;  /* 0x0000000000140947 */ /* 0x000fea0003800000 */
[----:B------:R-:W-:-:S04]  /*0de0*/  IMAD R14, R19, R16, R14 ;  /* 0x00000010130e7224 */ /* 0x000fc800078e020e */
[C---:B------:R-:W-:Y:S02]  /*0df0*/  @!P5 IMAD R8, R14.reuse, 0x4, R8 ;  /* 0x000000040e08d824 */ /* 0x040fe400078e0208 */
[----:B------:R-:W-:-:S03]  /*0e00*/  IMAD R3, R14, 0x4, R3 ;  /* 0x000000040e037824 */ /* 0x000fc600078e0203 */
[----:B0-----:R1:W2:Y:S04]  /*0e10*/  @!P5 LDS R27, [R8] ;  /* 0x00000000081bd984 */ /* 0x0012a80000000800 */
[----:B------:R1:W3:Y:S02]  /*0e20*/  LDS R18, [R3] ;  /* 0x0000000003127984 */ /* 0x0002e40000000800 */
.L_x_839:
[----:B------:R-:W-:Y:S05]  /*0e30*/  BSYNC.RECONVERGENT B0 ;  /* 0x0000000000007941 */ /* 0x000fea0003800200 */
.L_x_838:
[----:B------:R-:W-:Y:S06]  /*0e40*/  BAR.SYNC.DEFER_BLOCKING 0x0 ;  /* 0x0000000000007b1d */ /* 0x000fec0000010000 */
.L_x_835:
[----:B0-----:R-:W0:Y:S01]  /*0e50*/  S2R R12, SR_CgaCtaId ;  /* 0x00000000000c7919 */ /* 0x001e220000008800 */
[----:B------:R-:W-:Y:S02]  /*0e60*/  MOV R14, 0x400 ;  /* 0x00000400000e7802 */ /* 0x000fe40000000f00 */
[----:B------:R-:W-:-:S03]  /*0e70*/  MOV R17, UR8 ;  /* 0x0000000800117c02 */ /* 0x000fc60008000f00 */
[----:B-1----:R-:W-:Y:S02]  /*0e80*/  VIADD R3, R14, 0x120 ;  /* 0x000001200e037836 */ /* 0x002fe40000000000 */
[----:B------:R-:W-:-:S03]  /*0e90*/  VIADD R17, R17, -UR13 ;  /* 0x8000000d11117c36 */ /* 0x000fc60008000000 */
[----:B0-----:R-:W-:Y:S02]  /*0ea0*/  LEA R8, R12, R3, 0x18 ;  /* 0x000000030c087211 */ /* 0x001fe400078ec0ff */
[----:B------:R-:W-:-:S03]  /*0eb0*/  MOV R3, 0xff7fffff ;  /* 0xff7fffff00037802 */ /* 0x000fc60000000f00 */
[----:B------:R-:W-:Y:S01]  /*0ec0*/  IMAD R64, R17, 0x4, R8 ;  /* 0x0000000411407824 */ /* 0x000fe200078e0208 */
[----:B------:R-:W-:Y:S06]  /*0ed0*/  @P3 BRA `(.L_x_840) ;  /* 0x0000000000b43947 */ /* 0x000fec0003800000 */
[----:B------:R-:W0:Y:S01]  /*0ee0*/  @!P5 LDC.64 R16, c[0x0][0x3b8] ;  /* 0x0000ee00ff10db82 */ /* 0x000e220000000a00 */
[-C--:B------:R-:W-:Y:S01]  /*0ef0*/  IMAD R19, R10, R0.reuse, R13 ;  /* 0x000000000a137224 */ /* 0x080fe200078e020d */
[----:B------:R-:W-:Y:S01]  /*0f00*/  UMOV UR5, 0xffffffff ;  /* 0xffffffff00057882 */ /* 0x000fe20000000000 */
[C---:B------:R-:W-:Y:S02]  /*0f10*/  VIADD R13, R14.reuse, 0x20 ;  /* 0x000000200e0d7836 */ /* 0x040fe40000000000 */
[----:B------:R-:W-:Y:S01]  /*0f20*/  IMAD R10, R15, R0, UR4 ;  /* 0x000000040f0a7e24 */ /* 0x000fe2000f8e0200 */
[----:B------:R-:W-:Y:S02]  /*0f30*/  @!P5 IADD3 R15, PT, PT, R14, 0xa0, RZ ;  /* 0x000000a00e0fd810 */ /* 0x000fe40007ffe0ff */
[----:B------:R-:W-:Y:S01]  /*0f40*/  LEA R13, R12, R13, 0x18 ;  /* 0x0000000d0c0d7211 */ /* 0x000fe200078ec0ff */
[----:B------:R-:W-:Y:S01]  /*0f50*/  IMAD R19, R10, 0x4, R19 ;  /* 0x000000040a137824 */ /* 0x000fe200078e0213 */
[----:B------:R-:W-:Y:S01]  /*0f60*/  @!P5 LEA R15, R12, R15, 0x18 ;  /* 0x0000000f0c0fd211 */ /* 0x000fe200078ec0ff */
[----:B--23--:R-:W-:-:S02]  /*0f70*/  FMUL.FTZ R10, R27, R18 ;  /* 0x000000121b0a7220 */ /* 0x00cfc40000410000 */
[C---:B------:R-:W-:Y:S01]  /*0f80*/  IMAD R13, R2.reuse, 0x4, R13 ;  /* 0x00000004020d7824 */ /* 0x040fe200078e020d */
[----:B------:R-:W-:-:S04]  /*0f90*/  @!P5 LEA R15, R2, R15, 0x2 ;  /* 0x0000000f020fd211 */ /* 0x000fc800078e10ff */
[----:B------:R1:W-:Y:S04]  /*0fa0*/  STS [R13], R18 ;  /* 0x000000120d007388 */ /* 0x0003e80000000800 */
[----:B------:R1:W-:Y:S01]  /*0fb0*/  @!P5 STS [R15], R4 ;  /* 0x000000040f00d388 */ /* 0x0003e20000000800 */
[----:B0-----:R-:W-:-:S05]  /*0fc0*/  @!P5 IMAD.WIDE R16, R19, 0x4, R16 ;  /* 0x000000041310d825 */ /* 0x001fca00078e0210 */
[----:B------:R1:W-:Y:S01]  /*0fd0*/  @!P5 STG.E desc[UR10][R16.64], R27 ;  /* 0x0000001b1000d986 */ /* 0x0003e2000c10190a */
[----:B------:R-:W-:Y:S05]  /*0fe0*/  BRA.DIV UR5, `(.L_x_841) ;  /* 0x0000008605387947 */ /* 0x000fea000b800000 */
[----:B------:R-:W1:Y:S02]  /*0ff0*/  SHFL.BFLY PT, R68, R10, 0x10, 0x1f ;  /* 0x0e001f000a447f89 */ /* 0x000e6400000e0000 */
[----:B-1----:R-:W-:-:S05]  /*1000*/  FADD.FTZ R4, R10, R68 ;  /* 0x000000440a047221 */ /* 0x002fca0000010000 */
[----:B------:R-:W0:Y:S02]  /*1010*/  SHFL.BFLY PT, R68, R4, 0x8, 0x1f ;  /* 0x0d001f0004447f89 */ /* 0x000e2400000e0000 */
[----:B0-----:R-:W-:-:S05]  /*1020*/  FADD.FTZ R13, R4, R68 ;  /* 0x00000044040d7221 */ /* 0x001fca0000010000 */
[----:B------:R-:W0:Y:S02]  /*1030*/  SHFL.BFLY PT, R68, R13, 0x4, 0x1f ;  /* 0x0c801f000d447f89 */ /* 0x000e2400000e0000 */
[----:B0-----:R-:W-:-:S05]  /*1040*/  FADD.FTZ R15, R13, R68 ;  /* 0x000000440d0f7221 */ /* 0x001fca0000010000 */
[----:B------:R-:W0:Y:S02]  /*1050*/  SHFL.BFLY PT, R68, R15, 0x2, 0x1f ;  /* 0x0c401f000f447f89 */ /* 0x000e2400000e0000 */
[----:B0-----:R-:W-:-:S05]  /*1060*/  FADD.FTZ R16, R15, R68 ;  /* 0x000000440f107221 */ /* 0x001fca0000010000 */
[----:B------:R0:W1:Y:S02]  /*1070*/  SHFL.BFLY PT, R68, R16, 0x1, 0x1f ;  /* 0x0c201f0010447f89 */ /* 0x00006400000e0000 */
.L_x_954:
        /* <DEDUP_REMOVED lines=10> */
[----:B0-----:R-:W0:Y:S01]  /*1120*/  LDC.64 R16, c[0x0][0x438] ;  /* 0x00010e00ff107b82 */ /* 0x001e220000000a00 */
[----:B-----5:R-:W-:Y:S01]  /*1130*/  IADD3 R4, PT, PT, -R65, UR9, RZ ;  /* 0x0000000941047c10 */ /* 0x020fe2000fffe1ff */
[----:B-1----:R-:W-:-:S04]  /*1140*/  IMAD.U32 R13, RZ, RZ, UR5 ;  /* 0x00000005ff0d7e24 */ /* 0x002fc8000f8e00ff */
[----:B------:R-:W-:-:S04]  /*1150*/  IMAD R13, R13, UR12, R4 ;  /* 0x0000000c0d0d7c24 */ /* 0x000fc8000f8e0204 */
[----:B------:R-:W-:-:S04]  /*1160*/  IMAD R13, R13, UR5, R4 ;  /* 0x000000050d0d7c24 */ /* 0x000fc8000f8e0204 */
[----:B0-----:R-:W-:-:S06]  /*1170*/  IMAD.WIDE R16, R13, 0x4, R16 ;  /* 0x000000040d107825 */ /* 0x001fcc00078e0210 */
[----:B------:R-:W2:Y:S02]  /*1180*/  LDG.E R16, desc[UR10][R16.64] ;  /* 0x0000000a10107981 */ /* 0x000ea4000c1e1900 */
[----:B--2---:R-:W-:-:S07]  /*1190*/  FADD.FTZ R3, R3, R16 ;  /* 0x0000001003037221 */ /* 0x004fce0000010000 */
.L_x_842:
[----:B------:R1:W-:Y:S02]  /*11a0*/  STS [R64+-0x4], R3 ;  /* 0xfffffc0340007388 */ /* 0x0003e40000000800 */
.L_x_840:
[----:B------:R-:W-:Y:S05]  /*11b0*/  WARPSYNC.ALL ;  /* 0x0000000000007948 */ /* 0x000fea0003800000 */
[----:B------:R-:W-:Y:S01]  /*11c0*/  BAR.SYNC.DEFER_BLOCKING 0x0 ;  /* 0x0000000000007b1d */ /* 0x000fe20000010000 */
[----:B------:R-:W-:Y:S01]  /*11d0*/  IMAD.SHL.U32 R4, R2, 0x8, RZ ;  /* 0x0000000802047824 */ /* 0x000fe200078e00ff */
[----:B------:R-:W-:-:S04]  /*11e0*/  IADD3 R13, PT, PT, R14, 0x20, RZ ;  /* 0x000000200e0d7810 */ /* 0x000fc80007ffe0ff */
[----:B------:R-:W-:Y:S02]  /*11f0*/  LOP3.LUT R4, R4, 0x8, RZ, 0xc0, !PT ;  /* 0x0000000804047812 */ /* 0x000fe400078ec0ff */
[----:B------:R-:W-:-:S05]  /*1200*/  LEA R13, R12, R13, 0x18 ;  /* 0x0000000d0c0d7211 */ /* 0x000fca00078ec0ff */
[----:B------:R-:W-:-:S05]  /*1210*/  IMAD.IADD R4, R13, 0x1, R4 ;  /* 0x000000010d047824 */ /* 0x000fca00078e0204 */
[----:B------:R4:W0:Y:S04]  /*1220*/  LDS.64 R44, [R4] ;  /* 0x00000000042c7984 */ /* 0x0008280000000a00 */
[----:B------:R4:W0:Y:S04]  /*1230*/  LDS.64 R42, [R4+0x10] ;  /* 0x00001000042a7984 */ /* 0x0008280000000a00 */
[----:B------:R4:W0:Y:S04]  /*1240*/  LDS.64 R40, [R4+0x20] ;  /* 0x0000200004287984 */ /* 0x0008280000000a00 */
[----:B------:R4:W0:Y:S04]  /*1250*/  LDS.64 R38, [R4+0x30] ;  /* 0x0000300004267984 */ /* 0x0008280000000a00 */
[----:B------:R4:W0:Y:S04]  /*1260*/  LDS.64 R36, [R4+0x40] ;  /* 0x0000400004247984 */ /* 0x0008280000000a00 */
[----:B------:R4:W0:Y:S04]  /*1270*/  LDS.64 R34, [R4+0x50] ;  /* 0x0000500004227984 */ /* 0x0008280000000a00 */
[----:B------:R4:W0:Y:S04]  /*1280*/  LDS.64 R32, [R4+0x60] ;  /* 0x0000600004207984 */ /* 0x0008280000000a00 */
[----:B------:R4:W0:Y:S01]  /*1290*/  LDS.64 R30, [R4+0x70] ;  /* 0x00007000041e7984 */ /* 0x0008220000000a00 */
[----:B------:R-:W-:Y:S05]  /*12a0*/  @P5 BRA `(.L_x_843) ;  /* 0x0000000000345947 */ /* 0x000fea0003800000 */
[----:B------:R-:W-:Y:S01]  /*12b0*/  VIADD R13, R14, 0xa0 ;  /* 0x000000a00e0d7836 */ /* 0x000fe20000000000 */
[----:B----4-:R-:W-:-:S04]  /*12c0*/  SHF.L.U32 R4, R2, 0x1, RZ ;  /* 0x0000000102047819 */ /* 0x010fc800000006ff */
[----:B------:R-:W-:Y:S02]  /*12d0*/  LEA R13, R12, R13, 0x18 ;  /* 0x0000000d0c0d7211 */ /* 0x000fe400078ec0ff */
[----:B------:R-:W-:-:S05]  /*12e0*/  LOP3.LUT R4, R4, 0x2, RZ, 0xc0, !PT ;  /* 0x0000000204047812 */ /* 0x000fca00078ec0ff */
[----:B------:R-:W-:-:S05]  /*12f0*/  IMAD R4, R4, 0x4, R13 ;  /* 0x0000000404047824 */ /* 0x000fca00078e020d */
[----:B------:R4:W1:Y:S04]  /*1300*/  LDS.64 R28, [R4] ;  /* 0x00000000041c7984 */ /* 0x0008680000000a00 */
[----:B--2---:R4:W2:Y:S04]  /*1310*/  LDS.64 R26, [R4+0x10] ;  /* 0x00001000041a7984 */ /* 0x0048a80000000a00 */
[----:B------:R4:W1:Y:S04]  /*1320*/  LDS.64 R24, [R4+0x20] ;  /* 0x0000200004187984 */ /* 0x0008680000000a00 */
[----:B------:R4:W1:Y:S04]  /*1330*/  LDS.64 R22, [R4+0x30] ;  /* 0x0000300004167984 */ /* 0x0008680000000a00 */
[----:B------:R4:W1:Y:S04]  /*1340*/  LDS.64 R20, [R4+0x40] ;  /* 0x0000400004147984 */ /* 0x0008680000000a00 */
[----:B---3--:R4:W3:Y:S04]  /*1350*/  LDS.64 R18, [R4+0x50] ;  /* 0x0000500004127984 */ /* 0x0088e80000000a00 */
[----:B0-----:R4:W0:Y:S04]  /*1360*/  LDS.64 R16, [R4+0x60] ;  /* 0x0000600004107984 */ /* 0x0018280000000a00 */
[----:B------:R4:W0:Y:S02]  /*1370*/  LDS.64 R14, [R4+0x70] ;  /* 0x00007000040e7984 */ /* 0x0008240000000a00 */
.L_x_843:
[----:B------:R-:W-:Y:S01]  /*1380*/  UIADD3 UR5, UPT, UPT, UR9, 0xf, -UR13 ;  /* 0x0000000f09057890 */ /* 0x000fe2000fffe80d */
[----:B------:R-:W-:Y:S01]  /*1390*/  SHF.R.U32.HI R13, RZ, 0x1, R2 ;  /* 0x00000001ff0d7819 */ /* 0x000fe20000011602 */
[----:B------:R-:W0:Y:S01]  /*13a0*/  LDCU UR24, c[0x0][0x40c] ;  /* 0x00008180ff1877ac */ /* 0x000e220008000800 */
[----:B------:R-:W-:Y:S03]  /*13b0*/  BSSY B1, `(.L_x_844) ;  /* 0x000032a000017945 */ /* 0x000fe60003800000 */
[----:B----4-:R-:W-:Y:S01]  /*13c0*/  IMAD.U32 R4, RZ, RZ, UR5 ;  /* 0x00000005ff047e24 */ /* 0x010fe2000f8e00ff */
[----:B------:R-:W4:Y:S04]  /*13d0*/  LDCU UR26, c[0x0][0x3f4] ;  /* 0x00007e80ff1a77ac */ /* 0x000f280008000800 */
[----:B------:R-:W-:Y:S01]  /*13e0*/  SHF.R.S32.HI R4, RZ, 0x1f, R4 ;  /* 0x0000001fff047819 */ /* 0x000fe20000011404 */
[----:B------:R-:W0:Y:S03]  /*13f0*/  LDCU UR25, c[0x0][0x410] ;  /* 0x00008200ff1977ac */ /* 0x000e260008000800 */
[----:B------:R-:W-:Y:S01]  /*1400*/  LEA.HI R4, R4, UR5, RZ, 0x4 ;  /* 0x0000000504047c11 */ /* 0x000fe2000f8f20ff */
[----:B------:R-:W-:Y:S01]  /*1410*/  UIMAD UR5, UR7, UR20, UR12 ;  /* 0x00000014070572a4 */ /* 0x000fe2000f8e020c */
[----:B------:R-:W0:Y:S02]  /*1420*/  LDCU.64 UR14, c[0x0][0x3c8] ;  /* 0x00007900ff0e77ac */ /* 0x000e240008000a00 */
[----:B------:R-:W-:Y:S01]  /*1430*/  LOP3.LUT R12, R4, 0xfffffff0, RZ, 0xc0, !PT ;  /* 0xfffffff0040c7812 */ /* 0x000fe200078ec0ff */
[----:B------:R-:W0:Y:S03]  /*1440*/  LDCU.64 UR16, c[0x0][0x3b8] ;  /* 0x00007700ff1077ac */ /* 0x000e260008000a00 */
[----:B------:R-:W-:Y:S01]  /*1450*/  ISETP.GE.AND P0, PT, R13, R12, PT ;  /* 0x0000000c0d00720c */ /* 0x000fe20003f06270 */
[----:B------:R-:W0:Y:S01]  /*1460*/  LDCU.64 UR18, c[0x0][0x438] ;  /* 0x00008700ff1277ac */ /* 0x000e220008000a00 */
[----:B------:R-:W-:-:S11]  /*1470*/  USHF.L.U32 UR5, UR5, 0x5, URZ ;  /* 0x0000000505057899 */ /* 0x000fd600080006ff */
[----:B----4-:R-:W-:Y:S05]  /*1480*/  @P0 BRA `(.L_x_845) ;  /* 0x0000003000700947 */ /* 0x010fea0003800000 */
[----:B------:R-:W4:Y:S01]  /*1490*/  LDCU UR20, c[0x0][0x440] ;  /* 0x00008800ff1477ac */ /* 0x000f220008000800 */
[----:B------:R-:W1:Y:S01]  /*14a0*/  LDC R46, c[0x0][0x430] ;  /* 0x00010c00ff2e7b82 */ /* 0x000e620000000800 */
[-C--:B------:R-:W-:Y:S01]  /*14b0*/  IMAD R4, R11, R0.reuse, RZ ;  /* 0x000000000b047224 */ /* 0x080fe200078e02ff */
[----:B------:R-:W-:Y:S01]  /*14c0*/  MOV R11, R7 ;  /* 0x00000007000b7202 */ /* 0x000fe20000000f00 */
[----:B------:R-:W2:Y:S01]  /*14d0*/  LDCU.64 UR22, c[0x0][0x420] ;  /* 0x00008400ff1677ac */ /* 0x000ea20008000a00 */
[----:B------:R-:W-:Y:S01]  /*14e0*/  IMAD R0, R5, R0, RZ ;  /* 0x0000000005007224 */ /* 0x000fe200078e02ff */
[C---:B------:R-:W-:Y:S01]  /*14f0*/  LEA R5, R13.reuse, R8, 0x2 ;  /* 0x000000080d057211 */ /* 0x040fe200078e10ff */
[----:B------:R-:W-:Y:S01]  /*1500*/  VIADD R13, R13, UR13 ;  /* 0x0000000d0d0d7c36 */ /* 0x000fe20008000000 */
[----:B------:R-:W1:Y:S01]  /*1510*/  LDCU UR7, c[0x0][0x408] ;  /* 0x00008100ff0777ac */ /* 0x000e620008000800 */
[----:B------:R-:W-:Y:S01]  /*1520*/  IMAD.MOV.U32 R10, RZ, RZ, RZ ;  /* 0x000000ffff0a7224 */ /* 0x000fe200078e00ff */
[----:B------:R-:W-:-:S03]  /*1530*/  SHF.R.S32.HI R8, RZ, 0x1f, R0 ;  /* 0x0000001fff087819 */ /* 0x000fc60000011400 */
[----:B------:R-:W-:Y:S01]  /*1540*/  IMAD.HI.U32 R7, R7, R9, R10 ;  /* 0x0000000907077227 */ /* 0x000fe200078e000a */
[----:B------:R-:W-:Y:S01]  /*1550*/  IADD3 R11, PT, PT, R13, 0x1, RZ ;  /* 0x000000010d0b7810 */ /* 0x000fe20007ffe0ff */
[----:B----4-:R-:W-:Y:S01]  /*1560*/  UIMAD UR6, UR12, UR20, UR9 ;  /* 0x000000140c0672a4 */ /* 0x010fe2000f8e0209 */
[--C-:B--2---:R-:W-:Y:S01]  /*1570*/  IADD3 R6, P2, P3, R0, UR22, R13.reuse ;  /* 0x0000001600067c10 */ /* 0x104fe2000fb5e00d */
[----:B------:R-:W-:Y:S01]  /*1580*/  IMAD.U32 R0, RZ, RZ, UR20 ;  /* 0x00000014ff007e24 */ /* 0x000fe2000f8e00ff */
[----:B------:R-:W-:Y:S02]  /*1590*/  ISETP.NE.U32.AND P0, PT, RZ, UR22, PT ;  /* 0x00000016ff007c0c */ /* 0x000fe4000bf05070 */
[----:B------:R-:W-:Y:S01]  /*15a0*/  IADD3.X R9, PT, PT, R8, UR23, RZ, P2, P3 ;  /* 0x0000001708097c10 */ /* 0x000fe200097e64ff */
[----:B------:R-:W-:Y:S01]  /*15b0*/  VIADD R8, R12, UR13 ;  /* 0x0000000d0c087c36 */ /* 0x000fe20008000000 */
[----:B------:R-:W-:Y:S01]  /*15c0*/  ISETP.NE.AND.EX P0, PT, RZ, UR23, PT, P0 ;  /* 0x00000017ff007c0c */ /* 0x000fe2000bf05300 */
[----:B------:R-:W-:-:S02]  /*15d0*/  IMAD R10, R0, UR6, R13 ;  /* 0x00000006000a7c24 */ /* 0x000fc4000f8e020d */
[----:B-1----:R-:W-:-:S10]  /*15e0*/  VIADD R12, R46, UR7 ;  /* 0x000000072e0c7c36 */ /* 0x002fd40008000000 */
.L_x_883:
[----:B------:R-:W-:Y:S01]  /*15f0*/  @P0 IMAD.MOV.U32 R60, RZ, RZ, R6 ;  /* 0x000000ffff3c0224 */ /* 0x000fe200078e0006 */
[----:B------:R-:W-:-:S05]  /*1600*/  @P0 MOV R61, R9 ;  /* 0x00000009003d0202 */ /* 0x000fca0000000f00 */
[----:B------:R-:W2:Y:S01]  /*1610*/  @P0 LDG.E.U8 R60, desc[UR10][R60.64] ;  /* 0x0000000a3c3c0981 */ /* 0x000ea2000c1e1100 */
[----:B------:R-:W-:Y:S01]  /*1620*/  VIADD R13, R11, 0xffffffff ;  /* 0xffffffff0b0d7836 */ /* 0x000fe20000000000 */
[----:B0-----:R-:W-:Y:S01]  /*1630*/  UISETP.NE.AND UP0, UPT, UR24, URZ, UPT ;  /* 0x000000ff1800728c */ /* 0x001fe2000bf05270 */
[----:B------:R-:W-:Y:S01]  /*1640*/  IMAD.U32 R0, RZ, RZ, UR26 ;  /* 0x0000001aff007e24 */ /* 0x000fe2000f8e00ff */
[----:B------:R-:W-:Y:S02]  /*1650*/  BSSY.RECONVERGENT B0, `(.L_x_846) ;  /* 0x00002c8000007945 */ /* 0x000fe40003800200 */
[----:B------:R-:W-:Y:S02]  /*1660*/  IABS R68, R13 ;  /* 0x0000000d00447213 */ /* 0x000fe40000000000 */
[----:B------:R-:W-:Y:S02]  /*1670*/  IABS R70, R0 ;  /* 0x0000000000467213 */ /* 0x000fe40000000000 */
[----:B------:R-:W-:Y:S01]  /*1680*/  ISETP.GE.AND P4, PT, R13, RZ, PT ;  /* 0x000000ff0d00720c */ /* 0x000fe20003f86270 */
[----:B------:R-:W-:Y:S01]  /*1690*/  IMAD.HI.U32 R67, R7, R68, RZ ;  /* 0x0000004407437227 */ /* 0x000fe200078e00ff */
[----:B------:R-:W-:-:S04]  /*16a0*/  ISETP.NE.AND P5, PT, R0, RZ, PT ;  /* 0x000000ff0000720c */ /* 0x000fc80003fa5270 */
[----:B------:R-:W-:-:S05]  /*16b0*/  IADD3 R67, PT, PT, -R67, RZ, RZ ;  /* 0x000000ff43437210 */ /* 0x000fca0007ffe1ff */
[----:B------:R-:W-:-:S05]  /*16c0*/  IMAD R67, R70, R67, R68 ;  /* 0x0000004346437224 */ /* 0x000fca00078e0244 */
[----:B------:R-:W-:-:S13]  /*16d0*/  ISETP.LT.U32.AND P2, PT, R67, UR21, PT ;  /* 0x0000001543007c0c */ /* 0x000fda000bf41070 */
[----:B------:R-:W-:-:S05]  /*16e0*/  @!P2 IMAD.IADD R67, R67, 0x1, -R70 ;  /* 0x000000014343a824 */ /* 0x000fca00078e0a46 */
[----:B------:R-:W-:-:S13]  /*16f0*/  ISETP.LT.U32.AND P2, PT, R67, UR21, PT ;  /* 0x0000001543007c0c */ /* 0x000fda000bf41070 */
[----:B------:R-:W-:-:S05]  /*1700*/  @!P2 IMAD.IADD R67, R67, 0x1, -R70 ;  /* 0x000000014343a824 */ /* 0x000fca00078e0a46 */
[----:B------:R-:W-:Y:S02]  /*1710*/  @!P4 IADD3 R67, PT, PT, -R67, RZ, RZ ;  /* 0x000000ff4343c210 */ /* 0x000fe40007ffe1ff */
[----:B------:R-:W-:Y:S02]  /*1720*/  @!P5 LOP3.LUT R67, RZ, R0, RZ, 0x33, !PT ;  /* 0x00000000ff43d212 */ /* 0x000fe400078e33ff */
[----:B--2---:R-:W-:Y:S01]  /*1730*/  ISETP.NE.AND P3, PT, R60, RZ, P0 ;  /* 0x000000ff3c00720c */ /* 0x004fe20000765270 */
[----:B------:R-:W-:-:S12]  /*1740*/  BRA.U UP0, `(.L_x_847) ;  /* 0x0000002100847547 */ /* 0x000fd8000b800000 */
[----:B------:R-:W-:Y:S05]  /*1750*/  @!P1 BRA `(.L_x_848) ;  /* 0x0000001000a09947 */ /* 0x000fea0003800000 */
[----:B------:R-:W-:Y:S01]  /*1760*/  ISETP.GE.AND P2, PT, R13, UR9, PT ;  /* 0x000000090d007c0c */ /* 0x000fe2000bf46270 */
[----:B------:R-:W-:-:S12]  /*1770*/  BSSY.RECONVERGENT B2, `(.L_x_849) ;  /* 0x0000028000027945 */ /* 0x000fd80003800200 */
[----:B------:R-:W-:Y:S05]  /*1780*/  @P2 BRA `(.L_x_850) ;  /* 0x0000000000982947 */ /* 0x000fea0003800000 */
[----:B------:R-:W0:Y:S01]  /*1790*/  S2UR UR6, SR_CTAID.Y ;  /* 0x00000000000679c3 */ /* 0x000e220000002600 */
[----:B------:R-:W-:-:S07]  /*17a0*/  IMAD.SHL.U32 R75, R2, 0x2, RZ ;  /* 0x00000002024b7824 */ /* 0x000fce00078e00ff */
        /* <DEDUP_REMOVED lines=8> */
[----:B------:R1:W4:Y:S01]  /*1830*/  LDG.E R61, desc[UR10][R60.64] ;  /* 0x0000000a3c3d7981 */ /* 0x000322000c1e1900 */
[----:B------:R-:W-:-:S05]  /*1840*/  LOP3.LUT R75, R75, 0x2, RZ, 0xc0, !PT ;  /* 0x000000024b4b7812 */ /* 0x000fca00078ec0ff */
[----:B------:R-:W-:Y:S02]  /*1850*/  IMAD R62, R0, UR5, R75 ;  /* 0x00000005003e7c24 */ /* 0x000fe4000f8e024b */
[----:B-1----:R-:W-:-:S03]  /*1860*/  IMAD R60, R66, R73, UR12 ;  /* 0x0000000c423c7e24 */ /* 0x002fc6000f8e0249 */
[----:B------:R-:W-:Y:S01]  /*1870*/  SHF.R.S32.HI R70, RZ, 0x1f, R62 ;  /* 0x0000001fff467819 */ /* 0x000fe2000001143e */
[----:B------:R-:W0:Y:S01]  /*1880*/  S2R R74, SR_CTAID.Y ;  /* 0x00000000004a7919 */ /* 0x000e220000002600 */
[----:B----4-:R-:W-:Y:S02]  /*1890*/  IMAD R63, R4, R61, RZ ;  /* 0x0000003d043f7224 */ /* 0x010fe400078e02ff */
[----:B------:R-:W-:-:S03]  /*18a0*/  IMAD R61, R60, 0x20, R75 ;  /* 0x000000203c3d7824 */ /* 0x000fc600078e024b */
[----:B------:R-:W-:Y:S01]  /*18b0*/  LEA R63, R63, R72, 0x5 ;  /* 0x000000483f3f7211 */ /* 0x000fe200078e28ff */
[----:B--2---:R-:W-:-:S03]  /*18c0*/  IMAD.WIDE R68, R61, 0x4, R68 ;  /* 0x000000043d447825 */ /* 0x004fc600078e0244 */
[----:B------:R-:W-:-:S04]  /*18d0*/  IADD3 R62, P4, PT, R63, R62, RZ ;  /* 0x0000003e3f3e7210 */ /* 0x000fc80007f9e0ff */
[----:B------:R-:W-:Y:S02]  /*18e0*/  LEA.HI.X.SX32 R63, R63, R70, 0x1, P4 ;  /* 0x000000463f3f7211 */ /* 0x000fe400020f0eff */
[----:B------:R-:W-:-:S04]  /*18f0*/  LEA R70, P4, R62, UR16, 0x2 ;  /* 0x000000103e467c11 */ /* 0x000fc8000f8810ff */
[----:B------:R-:W-:Y:S02]  /*1900*/  LEA.HI.X R71, R62, UR17, R63, 0x2, P4 ;  /* 0x000000113e477c11 */ /* 0x000fe4000a0f143f */
[----:B------:R-:W2:Y:S04]  /*1910*/  LDG.E.64 R62, desc[UR10][R68.64] ;  /* 0x0000000a443e7981 */ /* 0x000ea8000c1e1b00 */
[----:B------:R-:W4:Y:S01]  /*1920*/  LDG.E.64 R60, desc[UR10][R70.64] ;  /* 0x0000000a463c7981 */ /* 0x000f22000c1e1b00 */
[----:B0-----:R-:W-:-:S04]  /*1930*/  IMAD R73, R74, R73, UR12 ;  /* 0x0000000c4a497e24 */ /* 0x001fc8000f8e0249 */
[----:B------:R-:W-:-:S04]  /*1940*/  IMAD R74, R73, R0, RZ ;  /* 0x00000000494a7224 */ /* 0x000fc800078e02ff */
[----:B------:R-:W-:-:S05]  /*1950*/  IMAD R75, R74, 0x20, R75 ;  /* 0x000000204a4b7824 */ /* 0x000fca00078e024b */
[----:B------:R-:W-:-:S04]  /*1960*/  IADD3 R72, P4, PT, R72, R75, RZ ;  /* 0x0000004b48487210 */ /* 0x000fc80007f9e0ff */
[----:B------:R-:W-:Y:S01]  /*1970*/  LEA.HI.X.SX32 R75, R75, RZ, 0x1, P4 ;  /* 0x000000ff4b4b7211 */ /* 0x000fe200020f0eff */
[----:B----4-:R-:W-:Y:S01]  /*1980*/  FADD.FTZ R73, R28, R60 ;  /* 0x0000003c1c497221 */ /* 0x010fe20000010000 */
[C---:B------:R-:W-:Y:S01]  /*1990*/  LEA R60, P4, R72.reuse, UR16, 0x2 ;  /* 0x00000010483c7c11 */ /* 0x040fe2000f8810ff */
[----:B------:R-:W-:Y:S02]  /*19a0*/  FADD.FTZ R70, R29, R61 ;  /* 0x0000003d1d467221 */ /* 0x000fe40000010000 */
[----:B--2---:R-:W-:Y:S01]  /*19b0*/  FMUL.FTZ R62, R73, R62 ;  /* 0x0000003e493e7220 */ /* 0x004fe20000410000 */
[----:B------:R-:W-:Y:S01]  /*19c0*/  LEA.HI.X R61, R72, UR17, R75, 0x2, P4 ;  /* 0x00000011483d7c11 */ /* 0x000fe2000a0f144b */
[----:B------:R-:W-:-:S05]  /*19d0*/  FMUL.FTZ R63, R70, R63 ;  /* 0x0000003f463f7220 */ /* 0x000fca0000410000 */
[----:B------:R0:W-:Y:S03]  /*19e0*/  STG.E.64 desc[UR10][R60.64], R62 ;  /* 0x0000003e3c007986 */ /* 0x0001e6000c101b0a */
.L_x_850:
[----:B------:R-:W-:Y:S05]  /*19f0*/  BSYNC.RECONVERGENT B2 ;  /* 0x0000000000027941 */ /* 0x000fea0003800200 */
.L_x_849:
[----:B------:R-:W-:Y:S01]  /*1a00*/  BSSY.RECONVERGENT B2, `(.L_x_851) ;  /* 0x000003e000027945 */ /* 0x000fe20003800200 */
[----:B------:R-:W-:-:S03]  /*1a10*/  IADD3 R73, PT, PT, R67, R0, RZ ;  /* 0x0000000043497210 */ /* 0x000fc60007ffe0ff */
[----:B------:R-:W-:Y:S05]  /*1a20*/  @P2 BRA `(.L_x_852) ;  /* 0x0000000000ec2947 */ /* 0x000fea0003800000 */
[----:B------:R-:W1:Y:S01]  /*1a30*/  S2UR UR6, SR_CTAID.Y ;  /* 0x00000000000679c3 */ /* 0x000e620000002600 */
[----:B------:R-:W2:Y:S07]  /*1a40*/  S2R R48, SR_CTAID.Y ;  /* 0x0000000000307919 */ /* 0x000eae0000002600 */
[----:B------:R-:W2:Y:S01]  /*1a50*/  LDC R49, c[0x0][0x3f8] ;  /* 0x0000fe00ff317b82 */ /* 0x000ea20000000800 */
[----:B-1----:R-:W-:-:S05]  /*1a60*/  IMAD R46, R0, UR6, RZ ;  /* 0x00000006002e7c24 */ /* 0x002fca000f8e02ff */
[----:B------:R-:W-:-:S04]  /*1a70*/  IADD3 R47, P4, PT, R46, R67, RZ ;  /* 0x000000432e2f7210 */ /* 0x000fc80007f9e0ff */
[----:B------:R-:W-:Y:S02]  /*1a80*/  LEA.HI.X.SX32 R46, R46, RZ, 0x1, P4 ;  /* 0x000000ff2e2e7211 */ /* 0x000fe400020f0eff */
[----:B------:R-:W-:-:S04]  /*1a90*/  LEA R68, P4, R47, UR14, 0x2 ;  /* 0x0000000e2f447c11 */ /* 0x000fc8000f8810ff */
[----:B------:R-:W-:-:S05]  /*1aa0*/  LEA.HI.X R69, R47, UR15, R46, 0x2, P4 ;  /* 0x0000000f2f457c11 */ /* 0x000fca000a0f142e */
[----:B------:R-:W4:Y:S01]  /*1ab0*/  LDG.E R47, desc[UR10][R68.64] ;  /* 0x0000000a442f7981 */ /* 0x000f22000c1e1900 */
[----:B0-----:R-:W-:Y:S02]  /*1ac0*/  IMAD.SHL.U32 R61, R2, 0x2, RZ ;  /* 0x00000002023d7824 */ /* 0x001fe400078e00ff */
[----:B------:R-:W-:Y:S02]  /*1ad0*/  IMAD.SHL.U32 R75, R73, 0x4, RZ ;  /* 0x00000004494b7824 */ /* 0x000fe400078e00ff */
[-C--:B--2---:R-:W-:Y:S01]  /*1ae0*/  IMAD R71, R48, R49.reuse, UR12 ;  /* 0x0000000c30477e24 */ /* 0x084fe2000f8e0231 */
[----:B------:R-:W-:Y:S01]  /*1af0*/  LOP3.LUT R61, R61, 0x2, RZ, 0xc0, !PT ;  /* 0x000000023d3d7812 */ /* 0x000fe200078ec0ff */
[----:B------:R-:W-:Y:S02]  /*1b00*/  IMAD R48, R66, R49, UR12 ;  /* 0x0000000c42307e24 */ /* 0x000fe4000f8e0231 */
[----:B------:R-:W-:Y:S02]  /*1b10*/  IMAD R70, R71, R0, RZ ;  /* 0x0000000047467224 */ /* 0x000fe400078e02ff */
[----:B------:R-:W-:-:S02]  /*1b20*/  IMAD R72, R0, UR5, R61 ;  /* 0x0000000500487c24 */ /* 0x000fc4000f8e023d */
[--C-:B------:R-:W-:Y:S02]  /*1b30*/  IMAD R49, R48, 0x20, R61.reuse ;  /* 0x0000002030317824 */ /* 0x100fe400078e023d */
[----:B------:R-:W-:Y:S01]  /*1b40*/  IMAD R70, R70, 0x20, R61 ;  /* 0x0000002046467824 */ /* 0x000fe200078e023d */
[----:B------:R-:W-:Y:S01]  /*1b50*/  SHF.R.S32.HI R74, RZ, 0x1f, R72 ;  /* 0x0000001fff4a7819 */ /* 0x000fe20000011448 */
[----:B----4-:R-:W-:-:S05]  /*1b60*/  IMAD R46, R4, R47, RZ ;  /* 0x0000002f042e7224 */ /* 0x010fca00078e02ff */
[----:B------:R-:W-:-:S04]  /*1b70*/  LEA R47, R46, R75, 0x5 ;  /* 0x0000004b2e2f7211 */ /* 0x000fc800078e28ff */
[----:B------:R-:W-:-:S04]  /*1b80*/  IADD3 R60, P4, PT, R72, R47, RZ ;  /* 0x0000002f483c7210 */ /* 0x000fc80007f9e0ff */
[----:B------:R-:W-:Y:S02]  /*1b90*/  LEA.HI.X.SX32 R47, R47, R74, 0x1, P4 ;  /* 0x0000004a2f2f7211 */ /* 0x000fe400020f0eff */
[----:B------:R-:W-:-:S04]  /*1ba0*/  LEA R46, P4, R60, UR16, 0x2 ;  /* 0x000000103c2e7c11 */ /* 0x000fc8000f8810ff */
[----:B------:R-:W-:Y:S02]  /*1bb0*/  LEA.HI.X R47, R60, UR17, R47, 0x2, P4 ;  /* 0x000000113c2f7c11 */ /* 0x000fe4000a0f142f */
[----:B------:R-:W0:Y:S04]  /*1bc0*/  LDC.64 R60, c[0x0][0x450] ;  /* 0x00011400ff3c7b82 */ /* 0x000e280000000a00 */
[----:B------:R-:W2:Y:S01]  /*1bd0*/  LDG.E.64 R46, desc[UR10][R46.64] ;  /* 0x0000000a2e2e7981 */ /* 0x000ea2000c1e1b00 */
[----:B0-----:R-:W-:-:S05]  /*1be0*/  IMAD.WIDE R60, R49, 0x4, R60 ;  /* 0x00000004313c7825 */ /* 0x001fca00078e023c */
[----:B------:R-:W4:Y:S01]  /*1bf0*/  LDG.E.64 R48, desc[UR10][R60.64+0x10] ;  /* 0x0000100a3c307981 */ /* 0x000f22000c1e1b00 */
[----:B--2---:R-:W-:Y:S01]  /*1c00*/  FADD.FTZ R71, R26, R46 ;  /* 0x0000002e1a477221 */ /* 0x004fe20000010000 */
[----:B------:R-:W-:-:S03]  /*1c10*/  FADD.FTZ R76, R27, R47 ;  /* 0x0000002f1b4c7221 */ /* 0x000fc60000010000 */
[----:B----4-:R-:W-:Y:S01]  /*1c20*/  FMUL.FTZ R46, R71, R48 ;  /* 0x00000030472e7220 */ /* 0x010fe20000410000 */
[----:B------:R-:W-:Y:S02]  /*1c30*/  SHF.R.S32.HI R71, RZ, 0x1f, R70 ;  /* 0x0000001fff477819 */ /* 0x000fe40000011446 */
[----:B------:R-:W-:Y:S01]  /*1c40*/  IADD3 R48, P4, PT, R70, R75, RZ ;  /* 0x0000004b46307210 */ /* 0x000fe20007f9e0ff */
[----:B------:R-:W-:-:S03]  /*1c50*/  FMUL.FTZ R47, R76, R49 ;  /* 0x000000314c2f7220 */ /* 0x000fc60000410000 */
[----:B------:R-:W-:Y:S02]  /*1c60*/  LEA.HI.X.SX32 R75, R75, R71, 0x1, P4 ;  /* 0x000000474b4b7211 */ /* 0x000fe400020f0eff */
[----:B------:R-:W-:-:S04]  /*1c70*/  LEA R76, P4, R48, UR16, 0x2 ;  /* 0x00000010304c7c11 */ /* 0x000fc8000f8810ff */
[----:B------:R-:W-:-:S05]  /*1c80*/  LEA.HI.X R77, R48, UR17, R75, 0x2, P4 ;  /* 0x00000011304d7c11 */ /* 0x000fca000a0f144b */
[----:B------:R1:W-:Y:S04]  /*1c90*/  STG.E.64 desc[UR10][R76.64], R46 ;  /* 0x0000002e4c007986 */ /* 0x0003e8000c101b0a */
[----:B------:R0:W2:Y:S01]  /*1ca0*/  LDG.E R69, desc[UR10][R68.64] ;  /* 0x0000000a44457981 */ /* 0x0000a2000c1e1900 */
[----:B------:R-:W-:-:S03]  /*1cb0*/  LEA R48, R0, R67, 0x1 ;  /* 0x0000004300307211 */ /* 0x000fc600078e08ff */
[----:B------:R-:W4:Y:S02]  /*1cc0*/  LDG.E.64 R60, desc[UR10][R60.64+0x20] ;  /* 0x0000200a3c3c7981 */ /* 0x000f24000c1e1b00 */
[----:B0-----:R-:W-:Y:S02]  /*1cd0*/  IMAD.SHL.U32 R68, R48, 0x4, RZ ;  /* 0x0000000430447824 */ /* 0x001fe400078e00ff */
[----:B--2---:R-:W-:-:S04]  /*1ce0*/  IMAD R49, R4, R69, RZ ;  /* 0x0000004504317224 */ /* 0x004fc800078e02ff */
[----:B------:R-:W-:-:S05]  /*1cf0*/  IMAD R49, R49, 0x20, R68 ;  /* 0x0000002031317824 */ /* 0x000fca00078e0244 */
[----:B------:R-:W-:-:S04]  /*1d00*/  IADD3 R72, P4, PT, R72, R49, RZ ;  /* 0x0000003148487210 */ /* 0x000fc80007f9e0ff */
[----:B------:R-:W-:Y:S02]  /*1d10*/  LEA.HI.X.SX32 R49, R49, R74, 0x1, P4 ;  /* 0x0000004a31317211 */ /* 0x000fe400020f0eff */
[----:B------:R-:W-:-:S04]  /*1d20*/  LEA R74, P4, R72, UR16, 0x2 ;  /* 0x00000010484a7c11 */ /* 0x000fc8000f8810ff */
[----:B------:R-:W-:-:S05]  /*1d30*/  LEA.HI.X R75, R72, UR17, R49, 0x2, P4 ;  /* 0x00000011484b7c11 */ /* 0x000fca000a0f1431 */
[----:B------:R-:W2:Y:S01]  /*1d40*/  LDG.E.64 R48, desc[UR10][R74.64] ;  /* 0x0000000a4a307981 */ /* 0x000ea2000c1e1b00 */
[----:B------:R-:W-:-:S04]  /*1d50*/  IADD3 R72, P4, PT, R70, R68, RZ ;  /* 0x0000004446487210 */ /* 0x000fc80007f9e0ff */
[----:B------:R-:W-:Y:S02]  /*1d60*/  LEA.HI.X.SX32 R71, R68, R71, 0x1, P4 ;  /* 0x0000004744477211 */ /* 0x000fe400020f0eff */
[----:B------:R-:W-:Y:S01]  /*1d70*/  LEA R68, P4, R72, UR16, 0x2 ;  /* 0x0000001048447c11 */ /* 0x000fe2000f8810ff */
[----:B--2---:R-:W-:Y:S01]  /*1d80*/  FADD.FTZ R69, R24, R48 ;  /* 0x0000003018457221 */ /* 0x004fe20000010000 */
[----:B------:R-:W-:-:S03]  /*1d90*/  FADD.FTZ R70, R25, R49 ;  /* 0x0000003119467221 */ /* 0x000fc60000010000 */
[----:B----4-:R-:W-:Y:S01]  /*1da0*/  FMUL.FTZ R48, R69, R60 ;  /* 0x0000003c45307220 */ /* 0x010fe20000410000 */
[----:B------:R-:W-:Y:S01]  /*1db0*/  LEA.HI.X R69, R72, UR17, R71, 0x2, P4 ;  /* 0x0000001148457c11 */ /* 0x000fe2000a0f1447 */
[----:B------:R-:W-:-:S05]  /*1dc0*/  FMUL.FTZ R49, R70, R61 ;  /* 0x0000003d46317220 */ /* 0x000fca0000410000 */
[----:B------:R1:W-:Y:S02]  /*1dd0*/  STG.E.64 desc[UR10][R68.64], R48 ;  /* 0x0000003044007986 */ /* 0x0003e4000c101b0a */
.L_x_852:
[----:B------:R-:W-:Y:S05]  /*1de0*/  BSYNC.RECONVERGENT B2 ;  /* 0x0000000000027941 */ /* 0x000fea0003800200 */
.L_x_851:
[----:B------:R-:W-:Y:S01]  /*1df0*/  BSSY.RECONVERGENT B2, `(.L_x_853) ;  /* 0x000003f000027945 */ /* 0x000fe20003800200 */
[----:B-1----:R-:W-:-:S03]  /*1e00*/  LEA R69, R0, R73, 0x2 ;  /* 0x0000004900457211 */ /* 0x002fc600078e10ff */
[----:B------:R-:W-:Y:S05]  /*1e10*/  @P2 BRA `(.L_x_854) ;  /* 0x0000000000f02947 */ /* 0x000fea0003800000 */
[----:B------:R-:W1:Y:S08]  /*1e20*/  S2UR UR6, SR_CTAID.Y ;  /* 0x00000000000679c3 */ /* 0x000e700000002600 */
[----:B------:R-:W2:Y:S01]  /*1e30*/  LDC R52, c[0x0][0x3f8] ;  /* 0x0000fe00ff347b82 */ /* 0x000ea20000000800 */
[----:B-1----:R-:W-:-:S05]  /*1e40*/  IMAD R50, R0, UR6, RZ ;  /* 0x0000000600327c24 */ /* 0x002fca000f8e02ff */
[----:B------:R-:W-:-:S04]  /*1e50*/  IADD3 R51, P4, PT, R50, R67, RZ ;  /* 0x0000004332337210 */ /* 0x000fc80007f9e0ff */
[----:B------:R-:W-:Y:S02]  /*1e60*/  LEA.HI.X.SX32 R50, R50, RZ, 0x1, P4 ;  /* 0x000000ff32327211 */ /* 0x000fe400020f0eff */
[----:B------:R-:W-:-:S04]  /*1e70*/  LEA R70, P4, R51, UR14, 0x2 ;  /* 0x0000000e33467c11 */ /* 0x000fc8000f8810ff */
[----:B------:R-:W-:-:S05]  /*1e80*/  LEA.HI.X R71, R51, UR15, R50, 0x2, P4 ;  /* 0x0000000f33477c11 */ /* 0x000fca000a0f1432 */
[----:B0-----:R-:W4:Y:S01]  /*1e90*/  LDG.E R61, desc[UR10][R70.64] ;  /* 0x0000000a463d7981 */ /* 0x001f22000c1e1900 */
[----:B------:R-:W-:Y:S02]  /*1ea0*/  IMAD.SHL.U32 R53, R2, 0x2, RZ ;  /* 0x0000000202357824 */ /* 0x000fe400078e00ff */
[----:B------:R-:W-:Y:S01]  /*1eb0*/  IMAD R75, R0, 0x2, R73 ;  /* 0x00000002004b7824 */ /* 0x000fe200078e0249 */
[----:B------:R-:W2:Y:S02]  /*1ec0*/  S2R R51, SR_CTAID.Y ;  /* 0x0000000000337919 */ /* 0x000ea40000002600 */
[----:B------:R-:W-:Y:S02]  /*1ed0*/  LOP3.LUT R53, R53, 0x2, RZ, 0xc0, !PT ;  /* 0x0000000235357812 */ /* 0x000fe400078ec0ff */
[----:B------:R-:W-:-:S03]  /*1ee0*/  SHF.L.U32 R75, R75, 0x2, RZ ;  /* 0x000000024b4b7819 */ /* 0x000fc600000006ff */
[----:B------:R-:W-:-:S05]  /*1ef0*/  IMAD R73, R0, UR5, R53 ;  /* 0x0000000500497c24 */ /* 0x000fca000f8e0235 */
[----:B------:R-:W-:Y:S01]  /*1f00*/  SHF.R.S32.HI R74, RZ, 0x1f, R73 ;  /* 0x0000001fff4a7819 */ /* 0x000fe20000011449 */
[-C--:B--2---:R-:W-:Y:S02]  /*1f10*/  IMAD R77, R51, R52.reuse, UR12 ;  /* 0x0000000c334d7e24 */ /* 0x084fe4000f8e0234 */
[----:B------:R-:W-:Y:S02]  /*1f20*/  IMAD R52, R66, R52, UR12 ;  /* 0x0000000c42347e24 */ /* 0x000fe4000f8e0234 */
[----:B------:R-:W-:Y:S02]  /*1f30*/  IMAD R68, R77, R0, RZ ;  /* 0x000000004d447224 */ /* 0x000fe400078e02ff */
[----:B------:R-:W-:-:S03]  /*1f40*/  IMAD R77, R52, 0x20, R53 ;  /* 0x00000020344d7824 */ /* 0x000fc600078e0235 */
[----:B------:R-:W-:Y:S01]  /*1f50*/  LEA R68, R68, R53, 0x5 ;  /* 0x0000003544447211 */ /* 0x000fe200078e28ff */
[----:B----4-:R-:W-:-:S04]  /*1f60*/  IMAD R50, R4, R61, RZ ;  /* 0x0000003d04327224 */ /* 0x010fc800078e02ff */
[----:B------:R-:W-:-:S05]  /*1f70*/  IMAD R50, R50, 0x20, R75 ;  /* 0x0000002032327824 */ /* 0x000fca00078e024b */
        /* <DEDUP_REMOVED lines=11> */
[----:B------:R-:W-:Y:S01]  /*2030*/  FMUL.FTZ R51, R72, R53 ;  /* 0x0000003548337220 */ /* 0x000fe20000410000 */
[----:B------:R-:W-:Y:S02]  /*2040*/  SHF.R.S32.HI R72, RZ, 0x1f, R68 ;  /* 0x0000001fff487819 */ /* 0x000fe40000011444 */
[----:B------:R-:W-:-:S04]  /*2050*/  IADD3 R52, P4, PT, R68, R75, RZ ;  /* 0x0000004b44347210 */ /* 0x000fc80007f9e0ff */
[----:B------:R-:W-:Y:S02]  /*2060*/  LEA.HI.X.SX32 R75, R75, R72, 0x1, P4 ;  /* 0x000000484b4b7211 */ /* 0x000fe400020f0eff */
[----:B------:R-:W-:-:S04]  /*2070*/  LEA R76, P4, R52, UR16, 0x2 ;  /* 0x00000010344c7c11 */ /* 0x000fc8000f8810ff */
[----:B------:R-:W-:-:S05]  /*2080*/  LEA.HI.X R77, R52, UR17, R75, 0x2, P4 ;  /* 0x00000011344d7c11 */ /* 0x000fca000a0f144b */
[----:B------:R0:W-:Y:S04]  /*2090*/  STG.E.64 desc[UR10][R76.64], R50 ;  /* 0x000000324c007986 */ /* 0x0001e8000c101b0a */
[----:B------:R-:W2:Y:S01]  /*20a0*/  LDG.E R71, desc[UR10][R70.64] ;  /* 0x0000000a46477981 */ /* 0x000ea2000c1e1900 */
[----:B------:R-:W-:-:S03]  /*20b0*/  IMAD R53, R0, 0x4, R67 ;  /* 0x0000000400357824 */ /* 0x000fc600078e0243 */
[----:B------:R-:W4:Y:S01]  /*20c0*/  LDG.E.64 R60, desc[UR10][R60.64+0x40] ;  /* 0x0000400a3c3c7981 */ /* 0x000f22000c1e1b00 */
[----:B--2---:R-:W-:Y:S02]  /*20d0*/  IMAD R52, R4, R71, RZ ;  /* 0x0000004704347224 */ /* 0x004fe400078e02ff */
[----:B------:R-:W-:-:S05]  /*20e0*/  IMAD.SHL.U32 R71, R53, 0x4, RZ ;  /* 0x0000000435477824 */ /* 0x000fca00078e00ff */
[----:B------:R-:W-:-:S04]  /*20f0*/  LEA R52, R52, R71, 0x5 ;  /* 0x0000004734347211 */ /* 0x000fc800078e28ff */
[----:B------:R-:W-:-:S04]  /*2100*/  IADD3 R73, P4, PT, R73, R52, RZ ;  /* 0x0000003449497210 */ /* 0x000fc80007f9e0ff */
[----:B------:R-:W-:Y:S02]  /*2110*/  LEA.HI.X.SX32 R52, R52, R74, 0x1, P4 ;  /* 0x0000004a34347211 */ /* 0x000fe400020f0eff */
[----:B------:R-:W-:-:S04]  /*2120*/  LEA R74, P4, R73, UR16, 0x2 ;  /* 0x00000010494a7c11 */ /* 0x000fc8000f8810ff */
[----:B------:R-:W-:-:S05]  /*2130*/  LEA.HI.X R75, R73, UR17, R52, 0x2, P4 ;  /* 0x00000011494b7c11 */ /* 0x000fca000a0f1434 */
[----:B------:R-:W2:Y:S01]  /*2140*/  LDG.E.64 R52, desc[UR10][R74.64] ;  /* 0x0000000a4a347981 */ /* 0x000ea2000c1e1b00 */
[----:B0-----:R-:W-:-:S04]  /*2150*/  IADD3 R76, P4, PT, R68, R71, RZ ;  /* 0x00000047444c7210 */ /* 0x001fc80007f9e0ff */
[----:B------:R-:W-:Y:S02]  /*2160*/  LEA.HI.X.SX32 R71, R71, R72, 0x1, P4 ;  /* 0x0000004847477211 */ /* 0x000fe400020f0eff */
[----:B------:R-:W-:-:S04]  /*2170*/  LEA R70, P4, R76, UR16, 0x2 ;  /* 0x000000104c467c11 */ /* 0x000fc8000f8810ff */
[----:B------:R-:W-:Y:S01]  /*2180*/  LEA.HI.X R71, R76, UR17, R71, 0x2, P4 ;  /* 0x000000114c477c11 */ /* 0x000fe2000a0f1447 */
[----:B--2---:R-:W-:Y:S01]  /*2190*/  FADD.FTZ R73, R20, R52 ;  /* 0x0000003414497221 */ /* 0x004fe20000010000 */
[----:B------:R-:W-:-:S03]  /*21a0*/  FADD.FTZ R68, R21, R53 ;  /* 0x0000003515447221 */ /* 0x000fc60000010000 */
[----:B----4-:R-:W-:Y:S01]  /*21b0*/  FMUL.FTZ R52, R73, R60 ;  /* 0x0000003c49347220 */ /* 0x010fe20000410000 */
[----:B------:R-:W-:-:S05]  /*21c0*/  FMUL.FTZ R53, R68, R61 ;  /* 0x0000003d44357220 */ /* 0x000fca0000410000 */
[----:B------:R1:W-:Y:S02]  /*21d0*/  STG.E.64 desc[UR10][R70.64], R52 ;  /* 0x0000003446007986 */ /* 0x0003e4000c101b0a */
.L_x_854:
[----:B------:R-:W-:Y:S05]  /*21e0*/  BSYNC.RECONVERGENT B2 ;  /* 0x0000000000027941 */ /* 0x000fea0003800200 */
.L_x_853:
[----:B------:R-:W-:Y:S01]  /*21f0*/  BSSY.RECONVERGENT B2, `(.L_x_855) ;  /* 0x000002a000027945 */ /* 0x000fe20003800200 */
[----:B-1----:R-:W-:-:S03]  /*2200*/  IMAD.IADD R71, R69, 0x1, R0 ;  /* 0x0000000145477824 */ /* 0x002fc600078e0200 */
[----:B------:R-:W-:Y:S05]  /*2210*/  @P2 BRA `(.L_x_856) ;  /* 0x00000000009c2947 */ /* 0x000fea0003800000 */
[----:B------:R-:W1:Y:S08]  /*2220*/  S2UR UR6, SR_CTAID.Y ;  /* 0x00000000000679c3 */ /* 0x000e700000002600 */
[----:B------:R-:W2:Y:S01]  /*2230*/  LDC R73, c[0x0][0x3f8] ;  /* 0x0000fe00ff497b82 */ /* 0x000ea20000000800 */
[----:B-1----:R-:W-:-:S05]  /*2240*/  IMAD R54, R0, UR6, RZ ;  /* 0x0000000600367c24 */ /* 0x002fca000f8e02ff */
[----:B------:R-:W-:-:S04]  /*2250*/  IADD3 R55, P4, PT, R54, R67, RZ ;  /* 0x0000004336377210 */ /* 0x000fc80007f9e0ff */
[----:B0-----:R-:W-:Y:S02]  /*2260*/  LEA.HI.X.SX32 R60, R54, RZ, 0x1, P4 ;  /* 0x000000ff363c7211 */ /* 0x001fe400020f0eff */
[----:B------:R-:W-:-:S04]  /*2270*/  LEA R54, P4, R55, UR14, 0x2 ;  /* 0x0000000e37367c11 */ /* 0x000fc8000f8810ff */
[----:B------:R-:W-:-:S06]  /*2280*/  LEA.HI.X R55, R55, UR15, R60, 0x2, P4 ;  /* 0x0000000f37377c11 */ /* 0x000fcc000a0f143c */
[----:B------:R2:W4:Y:S01]  /*2290*/  LDG.E R55, desc[UR10][R54.64] ;  /* 0x0000000a36377981 */ /* 0x000522000c1e1900 */
[----:B------:R-:W-:Y:S01]  /*22a0*/  SHF.L.U32 R70, R69, 0x2, RZ ;  /* 0x0000000245467819 */ /* 0x000fe200000006ff */
[----:B------:R-:W-:-:S05]  /*22b0*/  IMAD.SHL.U32 R75, R2, 0x2, RZ ;  /* 0x00000002024b7824 */ /* 0x000fca00078e00ff */
[----:B------:R-:W-:Y:S01]  /*22c0*/  LOP3.LUT R75, R75, 0x2, RZ, 0xc0, !PT ;  /* 0x000000024b4b7812 */ /* 0x000fe200078ec0ff */
[----:B--2---:R-:W-:-:S04]  /*22d0*/  IMAD R54, R66, R73, UR12 ;  /* 0x0000000c42367e24 */ /* 0x004fc8000f8e0249 */
[--C-:B------:R-:W-:Y:S02]  /*22e0*/  IMAD R74, R0, UR5, R75.reuse ;  /* 0x00000005004a7c24 */ /* 0x100fe4000f8e024b */
[----:B----4-:R-:W-:Y:S02]  /*22f0*/  IMAD R61, R4, R55, RZ ;  /* 0x00000037043d7224 */ /* 0x010fe400078e02ff */
[----:B------:R-:W-:Y:S02]  /*2300*/  IMAD R55, R54, 0x20, R75 ;  /* 0x0000002036377824 */ /* 0x000fe400078e024b */
[----:B------:R-:W-:Y:S02]  /*2310*/  IMAD R68, R61, 0x20, R70 ;  /* 0x000000203d447824 */ /* 0x000fe400078e0246 */
[----:B------:R-:W0:Y:S03]  /*2320*/  LDC.64 R60, c[0x0][0x450] ;  /* 0x00011400ff3c7b82 */ /* 0x000e260000000a00 */
[----:B------:R-:W-:-:S02]  /*2330*/  SHF.R.S32.HI R69, RZ, 0x1f, R68 ;  /* 0x0000001fff457819 */ /* 0x000fc40000011444 */
[----:B------:R-:W-:-:S04]  /*2340*/  IADD3 R72, P4, PT, R74, R68, RZ ;  /* 0x000000444a487210 */ /* 0x000fc80007f9e0ff */
[----:B------:R-:W-:Y:S02]  /*2350*/  LEA.HI.X.SX32 R69, R74, R69, 0x1, P4 ;  /* 0x000000454a457211 */ /* 0x000fe400020f0eff */
[----:B------:R-:W-:-:S04]  /*2360*/  LEA R68, P4, R72, UR16, 0x2 ;  /* 0x0000001048447c11 */ /* 0x000fc8000f8810ff */
[----:B------:R-:W-:Y:S01]  /*2370*/  LEA.HI.X R69, R72, UR17, R69, 0x2, P4 ;  /* 0x0000001148457c11 */ /* 0x000fe2000a0f1445 */
[----:B0-----:R-:W-:-:S04]  /*2380*/  IMAD.WIDE R60, R55, 0x4, R60 ;  /* 0x00000004373c7825 */ /* 0x001fc800078e023c */
[----:B------:R0:W3:Y:S04]  /*2390*/  LDG.E.64 R54, desc[UR10][R68.64] ;  /* 0x0000000a44367981 */ /* 0x0000e8000c1e1b00 */
[----:B------:R-:W2:Y:S01]  /*23a0*/  LDG.E.64 R60, desc[UR10][R60.64+0x50] ;  /* 0x0000500a3c3c7981 */ /* 0x000ea2000c1e1b00 */
[----:B------:R-:W1:Y:S02]  /*23b0*/  S2R R72, SR_CTAID.Y ;  /* 0x0000000000487919 */ /* 0x000e640000002600 */
[----:B-1----:R-:W-:-:S04]  /*23c0*/  IMAD R73, R72, R73, UR12 ;  /* 0x0000000c48497e24 */ /* 0x002fc8000f8e0249 */
[----:B------:R-:W-:-:S05]  /*23d0*/  IMAD R72, R73, R0, RZ ;  /* 0x0000000049487224 */ /* 0x000fca00078e02ff */
[----:B------:R-:W-:Y:S02]  /*23e0*/  LEA R75, R72, R75, 0x5 ;  /* 0x0000004b484b7211 */ /* 0x000fe400078e28ff */
[----:B------:R-:W-:Y:S02]  /*23f0*/  SHF.R.S32.HI R72, RZ, 0x1f, R70 ;  /* 0x0000001fff487819 */ /* 0x000fe40000011446 */
[----:B------:R-:W-:-:S04]  /*2400*/  IADD3 R74, P4, PT, R75, R70, RZ ;  /* 0x000000464b4a7210 */ /* 0x000fc80007f9e0ff */
[----:B------:R-:W-:Y:S02]  /*2410*/  LEA.HI.X.SX32 R75, R75, R72, 0x1, P4 ;  /* 0x000000484b4b7211 */ /* 0x000fe400020f0eff */
[----:B0-----:R-:W-:-:S04]  /*2420*/  LEA R68, P4, R74, UR16, 0x2 ;  /* 0x000000104a447c11 */ /* 0x001fc8000f8810ff */
[----:B------:R-:W-:Y:S01]  /*2430*/  LEA.HI.X R69, R74, UR17, R75, 0x2, P4 ;  /* 0x000000114a457c11 */ /* 0x000fe2000a0f144b */
[----:B---3--:R-:W-:Y:S01]  /*2440*/  FADD.FTZ R73, R18, R54 ;  /* 0x0000003612497221 */ /* 0x008fe20000010000 */
[----:B------:R-:W-:-:S03]  /*2450*/  FADD.FTZ R70, R19, R55 ;  /* 0x0000003713467221 */ /* 0x000fc60000010000 */
[----:B--2---:R-:W-:Y:S01]  /*2460*/  FMUL.FTZ R54, R73, R60 ;  /* 0x0000003c49367220 */ /* 0x004fe20000410000 */
[----:B------:R-:W-:-:S05]  /*2470*/  FMUL.FTZ R55, R70, R61 ;  /* 0x0000003d46377220 */ /* 0x000fca0000410000 */
[----:B------:R1:W-:Y:S02]  /*2480*/  STG.E.64 desc[UR10][R68.64], R54 ;  /* 0x0000003644007986 */ /* 0x0003e4000c101b0a */
.L_x_856:
[----:B------:R-:W-:Y:S05]  /*2490*/  BSYNC.RECONVERGENT B2 ;  /* 0x0000000000027941 */ /* 0x000fea0003800200 */
.L_x_855:
[----:B------:R-:W-:Y:S04]  /*24a0*/  BSSY.RECONVERGENT B2, `(.L_x_857) ;  /* 0x0000029000027945 */ /* 0x000fe80003800200 */
[----:B------:R-:W-:Y:S05]  /*24b0*/  @P2 BRA `(.L_x_858) ;  /* 0x00000000009c2947 */ /* 0x000fea0003800000 */
[----:B------:R-:W2:Y:S08]  /*24c0*/  S2UR UR6, SR_CTAID.Y ;  /* 0x00000000000679c3 */ /* 0x000eb00000002600 */
[----:B------:R-:W4:Y:S01]  /*24d0*/  LDC R73, c[0x0][0x3f8] ;  /* 0x0000fe00ff497b82 */ /* 0x000f220000000800 */
[----:B--2---:R-:W-:-:S05]  /*24e0*/  IMAD R56, R0, UR6, RZ ;  /* 0x0000000600387c24 */ /* 0x004fca000f8e02ff */
[----:B------:R-:W-:-:S04]  /*24f0*/  IADD3 R57, P4, PT, R56, R67, RZ ;  /* 0x0000004338397210 */ /* 0x000fc80007f9e0ff */
[----:B0-----:R-:W-:Y:S02]  /*2500*/  LEA.HI.X.SX32 R60, R56, RZ, 0x1, P4 ;  /* 0x000000ff383c7211 */ /* 0x001fe400020f0eff */
[----:B------:R-:W-:-:S04]  /*2510*/  LEA R56, P4, R57, UR14, 0x2 ;  /* 0x0000000e39387c11 */ /* 0x000fc8000f8810ff */
[----:B------:R-:W-:-:S06]  /*2520*/  LEA.HI.X R57, R57, UR15, R60, 0x2, P4 ;  /* 0x0000000f39397c11 */ /* 0x000fcc000a0f143c */
[----:B------:R4:W2:Y:S01]  /*2530*/  LDG.E R57, desc[UR10][R56.64] ;  /* 0x0000000a38397981 */ /* 0x0008a2000c1e1900 */
[----:B------:R-:W-:Y:S02]  /*2540*/  IMAD.SHL.U32 R70, R71, 0x4, RZ ;  /* 0x0000000447467824 */ /* 0x000fe400078e00ff */
[----:B------:R-:W-:-:S05]  /*2550*/  IMAD.SHL.U32 R75, R2, 0x2, RZ ;  /* 0x00000002024b7824 */ /* 0x000fca00078e00ff */
[----:B------:R-:W-:Y:S01]  /*2560*/  LOP3.LUT R75, R75, 0x2, RZ, 0xc0, !PT ;  /* 0x000000024b4b7812 */ /* 0x000fe200078ec0ff */
[----:B----4-:R-:W-:-:S04]  /*2570*/  IMAD R56, R66, R73, UR12 ;  /* 0x0000000c42387e24 */ /* 0x010fc8000f8e0249 */
[--C-:B------:R-:W-:Y:S02]  /*2580*/  IMAD R74, R0, UR5, R75.reuse ;  /* 0x00000005004a7c24 */ /* 0x100fe4000f8e024b */
[----:B--2---:R-:W-:Y:S02]  /*2590*/  IMAD R61, R4, R57, RZ ;  /* 0x00000039043d7224 */ /* 0x004fe400078e02ff */
[----:B------:R-:W-:-:S03]  /*25a0*/  IMAD R57, R56, 0x20, R75 ;  /* 0x0000002038397824 */ /* 0x000fc600078e024b */
[----:B-1----:R-:W-:Y:S02]  /*25b0*/  LEA R68, R61, R70, 0x5 ;  /* 0x000000463d447211 */ /* 0x002fe400078e28ff */
[----:B------:R-:W0:Y:S02]  /*25c0*/  LDC.64 R60, c[0x0][0x450] ;  /* 0x00011400ff3c7b82 */ /* 0x000e240000000a00 */
[----:B------:R-:W-:Y:S02]  /*25d0*/  SHF.R.S32.HI R69, RZ, 0x1f, R68 ;  /* 0x0000001fff457819 */ /* 0x000fe40000011444 */
[----:B------:R-:W-:-:S04]  /*25e0*/  IADD3 R72, P4, PT, R74, R68, RZ ;  /* 0x000000444a487210 */ /* 0x000fc80007f9e0ff */
[----:B------:R-:W-:Y:S02]  /*25f0*/  LEA.HI.X.SX32 R69, R74, R69, 0x1, P4 ;  /* 0x000000454a457211 */ /* 0x000fe400020f0eff */
[----:B------:R-:W-:-:S04]  /*2600*/  LEA R68, P4, R72, UR16, 0x2 ;  /* 0x0000001048447c11 */ /* 0x000fc8000f8810ff */
[----:B------:R-:W-:Y:S01]  /*2610*/  LEA.HI.X R69, R72, UR17, R69, 0x2, P4 ;  /* 0x0000001148457c11 */ /* 0x000fe2000a0f1445 */
[----:B0-----:R-:W-:-:S04]  /*2620*/  IMAD.WIDE R60, R57, 0x4, R60 ;  /* 0x00000004393c7825 */ /* 0x001fc800078e023c */
[----:B------:R0:W2:Y:S04]  /*2630*/  LDG.E.64 R56, desc[UR10][R68.64] ;  /* 0x0000000a44387981 */ /* 0x0000a8000c1e1b00 */
[----:B------:R-:W4:Y:S01]  /*2640*/  LDG.E.64 R60, desc[UR10][R60.64+0x60] ;  /* 0x0000600a3c3c7981 */ /* 0x000f22000c1e1b00 */
[----:B------:R-:W1:Y:S02]  /*2650*/  S2R R72, SR_CTAID.Y ;  /* 0x0000000000487919 */ /* 0x000e640000002600 */
[----:B-1----:R-:W-:-:S04]  /*2660*/  IMAD R73, R72, R73, UR12 ;  /* 0x0000000c48497e24 */ /* 0x002fc8000f8e0249 */
[----:B------:R-:W-:-:S04]  /*2670*/  IMAD R72, R73, R0, RZ ;  /* 0x0000000049487224 */ /* 0x000fc800078e02ff */
[----:B------:R-:W-:Y:S01]  /*2680*/  IMAD R75, R72, 0x20, R75 ;  /* 0x00000020484b7824 */ /* 0x000fe200078e024b */
[----:B------:R-:W-:-:S04]  /*2690*/  SHF.R.S32.HI R72, RZ, 0x1f, R70 ;  /* 0x0000001fff487819 */ /* 0x000fc80000011446 */
[----:B------:R-:W-:-:S04]  /*26a0*/  IADD3 R74, P4, PT, R75, R70, RZ ;  /* 0x000000464b4a7210 */ /* 0x000fc80007f9e0ff */
[----:B------:R-:W-:Y:S02]  /*26b0*/  LEA.HI.X.SX32 R75, R75, R72, 0x1, P4 ;  /* 0x000000484b4b7211 */ /* 0x000fe400020f0eff */
[----:B0-----:R-:W-:-:S04]  /*26c0*/  LEA R68, P4, R74, UR16, 0x2 ;  /* 0x000000104a447c11 */ /* 0x001fc8000f8810ff */
[----:B------:R-:W-:Y:S01]  /*26d0*/  LEA.HI.X R69, R74, UR17, R75, 0x2, P4 ;  /* 0x000000114a457c11 */ /* 0x000fe2000a0f144b */
[----:B--2---:R-:W-:Y:S01]  /*26e0*/  FADD.FTZ R73, R16, R56 ;  /* 0x0000003810497221 */ /* 0x004fe20000010000 */
[----:B------:R-:W-:-:S03]  /*26f0*/  FADD.FTZ R70, R17, R57 ;  /* 0x0000003911467221 */ /* 0x000fc60000010000 */
[----:B----4-:R-:W-:Y:S01]  /*2700*/  FMUL.FTZ R56, R73, R60 ;  /* 0x0000003c49387220 */ /* 0x010fe20000410000 */
[----:B------:R-:W-:-:S05]  /*2710*/  FMUL.FTZ R57, R70, R61 ;  /* 0x0000003d46397220 */ /* 0x000fca0000410000 */
[----:B------:R2:W-:Y:S02]  /*2720*/  STG.E.64 desc[UR10][R68.64], R56 ;  /* 0x0000003844007986 */ /* 0x0005e4000c101b0a */
.L_x_858:
[----:B------:R-:W-:Y:S05]  /*2730*/  BSYNC.RECONVERGENT B2 ;  /* 0x0000000000027941 */ /* 0x000fea0003800200 */
.L_x_857:
[----:B------:R-:W-:Y:S05]  /*2740*/  @P2 BRA `(.L_x_859) ;  /* 0x0000001800e02947 */ /* 0x000fea0003800000 */
[----:B------:R-:W4:Y:S02]  /*2750*/  S2UR UR6, SR_CTAID.Y ;  /* 0x00000000000679c3 */ /* 0x000f240000002600 */
[----:B----4-:R-:W-:-:S05]  /*2760*/  IMAD R58, R0, UR6, RZ ;  /* 0x00000006003a7c24 */ /* 0x010fca000f8e02ff */
[----:B------:R-:W-:-:S04]  /*2770*/  IADD3 R67, P4, PT, R58, R67, RZ ;  /* 0x000000433a437210 */ /* 0x000fc80007f9e0ff */
[----:B0-----:R-:W-:Y:S02]  /*2780*/  LEA.HI.X.SX32 R60, R58, RZ, 0x1, P4 ;  /* 0x000000ff3a3c7211 */ /* 0x001fe400020f0eff */
[----:B------:R-:W-:-:S04]  /*2790*/  LEA R58, P4, R67, UR14, 0x2 ;  /* 0x0000000e433a7c11 */ /* 0x000fc8000f8810ff */
[----:B------:R-:W-:Y:S02]  /*27a0*/  LEA.HI.X R59, R67, UR15, R60, 0x2, P4 ;  /* 0x0000000f433b7c11 */ /* 0x000fe4000a0f143c */
[----:B------:R-:W0:Y:S04]  /*27b0*/  LDC R67, c[0x0][0x3f8] ;  /* 0x0000fe00ff437b82 */ /* 0x000e280000000800 */
[----:B------:R-:W4:Y:S01]  /*27c0*/  LDG.E R59, desc[UR10][R58.64] ;  /* 0x0000000a3a3b7981 */ /* 0x000f22000c1e1900 */
[----:B-12---:R-:W-:Y:S01]  /*27d0*/  IADD3 R68, PT, PT, R71, R0, RZ ;  /* 0x0000000047447210 */ /* 0x006fe20007ffe0ff */
[----:B------:R-:W-:Y:S02]  /*27e0*/  IMAD.SHL.U32 R69, R2, 0x2, RZ ;  /* 0x0000000202457824 */ /* 0x000fe400078e00ff */
[----:B------:R-:W1:Y:S02]  /*27f0*/  LDC.64 R60, c[0x0][0x450] ;  /* 0x00011400ff3c7b82 */ /* 0x000e640000000a00 */
[----:B------:R-:W-:Y:S01]  /*2800*/  IMAD.SHL.U32 R68, R68, 0x4, RZ ;  /* 0x0000000444447824 */ /* 0x000fe200078e00ff */
[----:B------:R-:W-:-:S05]  /*2810*/  LOP3.LUT R69, R69, 0x2, RZ, 0xc0, !PT ;  /* 0x0000000245457812 */ /* 0x000fca00078ec0ff */
[----:B------:R-:W-:Y:S02]  /*2820*/  IMAD R72, R0, UR5, R69 ;  /* 0x0000000500487c24 */ /* 0x000fe4000f8e0245 */
[----:B----4-:R-:W-:-:S05]  /*2830*/  IMAD R71, R4, R59, RZ ;  /* 0x0000003b04477224 */ /* 0x010fca00078e02ff */
[----:B------:R-:W-:-:S04]  /*2840*/  LEA R71, R71, R68, 0x5 ;  /* 0x0000004447477211 */ /* 0x000fc800078e28ff */
[----:B------:R-:W-:Y:S02]  /*2850*/  SHF.R.S32.HI R70, RZ, 0x1f, R71 ;  /* 0x0000001fff467819 */ /* 0x000fe40000011447 */
[----:B------:R-:W-:-:S04]  /*2860*/  IADD3 R71, P4, PT, R72, R71, RZ ;  /* 0x0000004748477210 */ /* 0x000fc80007f9e0ff */
[----:B------:R-:W-:Y:S01]  /*2870*/  LEA.HI.X.SX32 R70, R72, R70, 0x1, P4 ;  /* 0x0000004648467211 */ /* 0x000fe200020f0eff */
[----:B0-----:R-:W-:Y:S01]  /*2880*/  IMAD R72, R66, R67, UR12 ;  /* 0x0000000c42487e24 */ /* 0x001fe2000f8e0243 */
[----:B------:R-:W-:-:S04]  /*2890*/  LEA R58, P4, R71, UR16, 0x2 ;  /* 0x00000010473a7c11 */ /* 0x000fc8000f8810ff */
[----:B------:R-:W-:Y:S01]  /*28a0*/  LEA.HI.X R59, R71, UR17, R70, 0x2, P4 ;  /* 0x00000011473b7c11 */ /* 0x000fe2000a0f1446 */
[----:B------:R-:W-:-:S04]  /*28b0*/  IMAD R71, R72, 0x20, R69 ;  /* 0x0000002048477824 */ /* 0x000fc800078e0245 */
[----:B-1----:R-:W-:Y:S01]  /*28c0*/  IMAD.WIDE R60, R71, 0x4, R60 ;  /* 0x00000004473c7825 */ /* 0x002fe200078e023c */
[----:B------:R-:W2:Y:S05]  /*28d0*/  LDG.E.64 R58, desc[UR10][R58.64] ;  /* 0x0000000a3a3a7981 */ /* 0x000eaa000c1e1b00 */
[----:B------:R-:W4:Y:S01]  /*28e0*/  LDG.E.64 R60, desc[UR10][R60.64+0x70] ;  /* 0x0000700a3c3c7981 */ /* 0x000f22000c1e1b00 */
[----:B------:R-:W0:Y:S02]  /*28f0*/  S2R R70, SR_CTAID.Y ;  /* 0x0000000000467919 */ /* 0x000e240000002600 */
[----:B0-----:R-:W-:-:S04]  /*2900*/  IMAD R67, R70, R67, UR12 ;  /* 0x0000000c46437e24 */ /* 0x001fc8000f8e0243 */
[----:B------:R-:W-:Y:S01]  /*2910*/  IMAD R70, R67, R0, RZ ;  /* 0x0000000043467224 */ /* 0x000fe200078e02ff */
[----:B------:R-:W-:-:S03]  /*2920*/  SHF.R.S32.HI R67, RZ, 0x1f, R68 ;  /* 0x0000001fff437819 */ /* 0x000fc60000011444 */
[----:B------:R-:W-:-:S05]  /*2930*/  IMAD R70, R70, 0x20, R69 ;  /* 0x0000002046467824 */ /* 0x000fca00078e0245 */
[----:B------:R-:W-:-:S04]  /*2940*/  IADD3 R69, P4, PT, R70, R68, RZ ;  /* 0x0000004446457210 */ /* 0x000fc80007f9e0ff */
[----:B------:R-:W-:Y:S02]  /*2950*/  LEA.HI.X.SX32 R72, R70, R67, 0x1, P4 ;  /* 0x0000004346487211 */ /* 0x000fe400020f0eff */
[----:B------:R-:W-:-:S04]  /*2960*/  LEA R68, P4, R69, UR16, 0x2 ;  /* 0x0000001045447c11 */ /* 0x000fc8000f8810ff */
[----:B------:R-:W-:Y:S01]  /*2970*/  LEA.HI.X R69, R69, UR17, R72, 0x2, P4 ;  /* 0x0000001145457c11 */ /* 0x000fe2000a0f1448 */
[----:B--2---:R-:W-:Y:S01]  /*2980*/  FADD.FTZ R67, R14, R58 ;  /* 0x0000003a0e437221 */ /* 0x004fe20000010000 */
[----:B------:R-:W-:-:S03]  /*2990*/  FADD.FTZ R70, R15, R59 ;  /* 0x0000003b0f467221 */ /* 0x000fc60000010000 */
[----:B----4-:R-:W-:Y:S01]  /*29a0*/  FMUL.FTZ R58, R67, R60 ;  /* 0x0000003c433a7220 */ /* 0x010fe20000410000 */
[----:B------:R-:W-:-:S05]  /*29b0*/  FMUL.FTZ R59, R70, R61 ;  /* 0x0000003d463b7220 */ /* 0x000fca0000410000 */
[----:B------:R4:W-:Y:S01]  /*29c0*/  STG.E.64 desc[UR10][R68.64], R58 ;  /* 0x0000003a44007986 */ /* 0x0009e2000c101b0a */
[----:B------:R-:W-:Y:S05]  /*29d0*/  BRA `(.L_x_859) ;  /* 0x00000018003c7947 */ /* 0x000fea0003800000 */
.L_x_848:
        /* <DEDUP_REMOVED lines=12> */
[----:B------:R-:W-:-:S03]  /*2aa0*/  IMAD.SHL.U32 R68, R67, 0x4, RZ ;  /* 0x0000000443447824 */ /* 0x000fc600078e00ff */
[----:B------:R-:W-:Y:S01]  /*2ab0*/  LOP3.LUT R73, R73, 0x2, RZ, 0xc0, !PT ;  /* 0x0000000249497812 */ /* 0x000fe200078ec0ff */
[----:B0-----:R-:W0:Y:S04]  /*2ac0*/  LDC R60, c[0x0][0x3f8] ;  /* 0x0000fe00ff3c7b82 */ /* 0x001e280000000800 */
[----:B------:R-:W-:Y:S02]  /*2ad0*/  IMAD R70, R0, UR5, R73 ;  /* 0x0000000500467c24 */ /* 0x000fe4000f8e0249 */
[----:B--2---:R-:W-:-:S05]  /*2ae0*/  IMAD R63, R4, R61, RZ ;  /* 0x0000003d043f7224 */ /* 0x004fca00078e02ff */
[----:B------:R-:W-:-:S04]  /*2af0*/  LEA R63, R63, R68, 0x5 ;  /* 0x000000443f3f7211 */ /* 0x000fc800078e28ff */
[----:B------:R-:W-:Y:S02]  /*2b00*/  SHF.R.S32.HI R62, RZ, 0x1f, R63 ;  /* 0x0000001fff3e7819 */ /* 0x000fe4000001143f */
[----:B------:R-:W-:-:S04]  /*2b10*/  IADD3 R63, P4, PT, R70, R63, RZ ;  /* 0x0000003f463f7210 */ /* 0x000fc80007f9e0ff */
[----:B------:R-:W-:Y:S02]  /*2b20*/  LEA.HI.X.SX32 R62, R70, R62, 0x1, P4 ;  /* 0x0000003e463e7211 */ /* 0x000fe400020f0eff */
[----:B------:R-:W-:-:S04]  /*2b30*/  LEA R70, P4, R63, UR16, 0x2 ;  /* 0x000000103f467c11 */ /* 0x000fc8000f8810ff */
[----:B------:R-:W-:-:S05]  /*2b40*/  LEA.HI.X R71, R63, UR17, R62, 0x2, P4 ;  /* 0x000000113f477c11 */ /* 0x000fca000a0f143e */
[----:B------:R-:W2:Y:S01]  /*2b50*/  LDG.E.64 R62, desc[UR10][R70.64] ;  /* 0x0000000a463e7981 */ /* 0x000ea2000c1e1b00 */
[----:B------:R-:W0:Y:S02]  /*2b60*/  S2R R61, SR_CTAID.Y ;  /* 0x00000000003d7919 */ /* 0x000e240000002600 */
[----:B0-----:R-:W-:-:S04]  /*2b70*/  IMAD R61, R61, R60, UR12 ;  /* 0x0000000c3d3d7e24 */ /* 0x001fc8000f8e023c */
[----:B------:R-:W-:-:S04]  /*2b80*/  IMAD R60, R61, R0, RZ ;  /* 0x000000003d3c7224 */ /* 0x000fc800078e02ff */
[----:B------:R-:W-:-:S05]  /*2b90*/  IMAD R73, R60, 0x20, R73 ;  /* 0x000000203c497824 */ /* 0x000fca00078e0249 */
[----:B------:R-:W-:-:S04]  /*2ba0*/  IADD3 R68, P4, PT, R68, R73, RZ ;  /* 0x0000004944447210 */ /* 0x000fc80007f9e0ff */
[----:B------:R-:W-:Y:S02]  /*2bb0*/  LEA.HI.X.SX32 R73, R73, RZ, 0x1, P4 ;  /* 0x000000ff49497211 */ /* 0x000fe400020f0eff */
[----:B------:R-:W-:-:S04]  /*2bc0*/  LEA R60, P4, R68, UR16, 0x2 ;  /* 0x00000010443c7c11 */ /* 0x000fc8000f8810ff */
[----:B------:R-:W-:Y:S01]  /*2bd0*/  LEA.HI.X R61, R68, UR17, R73, 0x2, P4 ;  /* 0x00000011443d7c11 */ /* 0x000fe2000a0f1449 */
[----:B--2---:R-:W-:Y:S01]  /*2be0*/  FADD.FTZ R62, R28, R62 ;  /* 0x0000003e1c3e7221 */ /* 0x004fe20000010000 */
[----:B------:R-:W-:-:S05]  /*2bf0*/  FADD.FTZ R63, R29, R63 ;  /* 0x0000003f1d3f7221 */ /* 0x000fca0000010000 */
[----:B------:R0:W-:Y:S02]  /*2c00*/  STG.E.64 desc[UR10][R60.64], R62 ;  /* 0x0000003e3c007986 */ /* 0x0001e4000c101b0a */
.L_x_861:
[----:B------:R-:W-:Y:S05]  /*2c10*/  BSYNC.RECONVERGENT B2 ;  /* 0x0000000000027941 */ /* 0x000fea0003800200 */
.L_x_860:
[----:B------:R-:W-:Y:S04]  /*2c20*/  BSSY.RECONVERGENT B2, `(.L_x_862) ;  /* 0x0000033000027945 */ /* 0x000fe80003800200 */
[----:B------:R-:W-:Y:S05]  /*2c30*/  @P2 BRA `(.L_x_863) ;  /* 0x0000000000c42947 */ /* 0x000fea0003800000 */
[----:B------:R-:W1:Y:S02]  /*2c40*/  S2UR UR6, SR_CTAID.Y ;  /* 0x00000000000679c3 */ /* 0x000e640000002600 */
[----:B-1----:R-:W-:-:S05]  /*2c50*/  IMAD R46, R0, UR6, RZ ;  /* 0x00000006002e7c24 */ /* 0x002fca000f8e02ff */
[----:B------:R-:W-:-:S04]  /*2c60*/  IADD3 R47, P4, PT, R46, R67, RZ ;  /* 0x000000432e2f7210 */ /* 0x000fc80007f9e0ff */
[----:B------:R-:W-:Y:S02]  /*2c70*/  LEA.HI.X.SX32 R46, R46, RZ, 0x1, P4 ;  /* 0x000000ff2e2e7211 */ /* 0x000fe400020f0eff */
[----:B0-----:R-:W-:-:S04]  /*2c80*/  LEA R60, P4, R47, UR14, 0x2 ;  /* 0x0000000e2f3c7c11 */ /* 0x001fc8000f8810ff */
[----:B------:R-:W-:-:S05]  /*2c90*/  LEA.HI.X R61, R47, UR15, R46, 0x2, P4 ;  /* 0x0000000f2f3d7c11 */ /* 0x000fca000a0f142e */
[----:B------:R-:W2:Y:S01]  /*2ca0*/  LDG.E R47, desc[UR10][R60.64] ;  /* 0x0000000a3c2f7981 */ /* 0x000ea2000c1e1900 */
[----:B------:R-:W-:Y:S01]  /*2cb0*/  IMAD.SHL.U32 R73, R2, 0x2, RZ ;  /* 0x0000000202497824 */ /* 0x000fe200078e00ff */
[----:B------:R-:W-:-:S04]  /*2cc0*/  SHF.L.U32 R71, R69, 0x2, RZ ;  /* 0x0000000245477819 */ /* 0x000fc800000006ff */
[----:B------:R-:W-:-:S05]  /*2cd0*/  LOP3.LUT R73, R73, 0x2, RZ, 0xc0, !PT ;  /* 0x0000000249497812 */ /* 0x000fca00078ec0ff */
[----:B------:R-:W-:-:S05]  /*2ce0*/  IMAD R48, R0, UR5, R73 ;  /* 0x0000000500307c24 */ /* 0x000fca000f8e0249 */
[----:B------:R-:W-:Y:S01]  /*2cf0*/  SHF.R.S32.HI R49, RZ, 0x1f, R48 ;  /* 0x0000001fff317819 */ /* 0x000fe20000011430 */
[----:B------:R-:W0:Y:S01]  /*2d00*/  S2R R75, SR_CTAID.Y ;  /* 0x00000000004b7919 */ /* 0x000e220000002600 */
[----:B--2---:R-:W-:-:S04]  /*2d10*/  IMAD R46, R4, R47, RZ ;  /* 0x0000002f042e7224 */ /* 0x004fc800078e02ff */
[----:B------:R-:W-:-:S05]  /*2d20*/  IMAD R46, R46, 0x20, R71 ;  /* 0x000000202e2e7824 */ /* 0x000fca00078e0247 */
[----:B------:R-:W-:-:S04]  /*2d30*/  IADD3 R47, P4, PT, R48, R46, RZ ;  /* 0x0000002e302f7210 */ /* 0x000fc80007f9e0ff */
[----:B------:R-:W-:Y:S02]  /*2d40*/  LEA.HI.X.SX32 R68, R46, R49, 0x1, P4 ;  /* 0x000000312e447211 */ /* 0x000fe400020f0eff */
[----:B------:R-:W-:-:S04]  /*2d50*/  LEA R46, P4, R47, UR16, 0x2 ;  /* 0x000000102f2e7c11 */ /* 0x000fc8000f8810ff */
[----:B------:R-:W-:Y:S02]  /*2d60*/  LEA.HI.X R47, R47, UR17, R68, 0x2, P4 ;  /* 0x000000112f2f7c11 */ /* 0x000fe4000a0f1444 */
[----:B------:R-:W0:Y:S04]  /*2d70*/  LDC R68, c[0x0][0x3f8] ;  /* 0x0000fe00ff447b82 */ /* 0x000e280000000800 */
[----:B------:R-:W2:Y:S01]  /*2d80*/  LDG.E.64 R46, desc[UR10][R46.64] ;  /* 0x0000000a2e2e7981 */ /* 0x000ea2000c1e1b00 */
[----:B0-----:R-:W-:-:S04]  /*2d90*/  IMAD R75, R75, R68, UR12 ;  /* 0x0000000c4b4b7e24 */ /* 0x001fc8000f8e0244 */
[----:B------:R-:W-:-:S04]  /*2da0*/  IMAD R68, R75, R0, RZ ;  /* 0x000000004b447224 */ /* 0x000fc800078e02ff */
[----:B------:R-:W-:-:S05]  /*2db0*/  IMAD R68, R68, 0x20, R73 ;  /* 0x0000002044447824 */ /* 0x000fca00078e0249 */
[----:B------:R-:W-:Y:S02]  /*2dc0*/  SHF.R.S32.HI R74, RZ, 0x1f, R68 ;  /* 0x0000001fff4a7819 */ /* 0x000fe40000011444 */
[----:B------:R-:W-:-:S04]  /*2dd0*/  IADD3 R72, P4, PT, R68, R71, RZ ;  /* 0x0000004744487210 */ /* 0x000fc80007f9e0ff */
[----:B------:R-:W-:Y:S02]  /*2de0*/  LEA.HI.X.SX32 R71, R71, R74, 0x1, P4 ;  /* 0x0000004a47477211 */ /* 0x000fe400020f0eff */
[----:B------:R-:W-:-:S04]  /*2df0*/  LEA R70, P4, R72, UR16, 0x2 ;  /* 0x0000001048467c11 */ /* 0x000fc8000f8810ff */
[----:B------:R-:W-:Y:S01]  /*2e00*/  LEA.HI.X R71, R72, UR17, R71, 0x2, P4 ;  /* 0x0000001148477c11 */ /* 0x000fe2000a0f1447 */
[----:B--2---:R-:W-:Y:S01]  /*2e10*/  FADD.FTZ R46, R26, R46 ;  /* 0x0000002e1a2e7221 */ /* 0x004fe20000010000 */
[----:B------:R-:W-:-:S05]  /*2e20*/  FADD.FTZ R47, R27, R47 ;  /* 0x0000002f1b2f7221 */ /* 0x000fca0000010000 */
[----:B------:R1:W-:Y:S04]  /*2e30*/  STG.E.64 desc[UR10][R70.64], R46 ;  /* 0x0000002e46007986 */ /* 0x0003e8000c101b0a */
[----:B------:R-:W2:Y:S01]  /*2e40*/  LDG.E R61, desc[UR10][R60.64] ;  /* 0x0000000a3c3d7981 */ /* 0x000ea2000c1e1900 */
[----:B------:R-:W-:-:S05]  /*2e50*/  LEA R75, R0, R67, 0x1 ;  /* 0x00000043004b7211 */ /* 0x000fca00078e08ff */
[----:B------:R-:W-:Y:S02]  /*2e60*/  IMAD.SHL.U32 R75, R75, 0x4, RZ ;  /* 0x000000044b4b7824 */ /* 0x000fe400078e00ff */
        /* <DEDUP_REMOVED lines=9> */
[----:B------:R-:W-:-:S04]  /*2f00*/  LEA R60, P4, R68, UR16, 0x2 ;  /* 0x00000010443c7c11 */ /* 0x000fc8000f8810ff */
[----:B------:R-:W-:Y:S01]  /*2f10*/  LEA.HI.X R61, R68, UR17, R75, 0x2, P4 ;  /* 0x00000011443d7c11 */ /* 0x000fe2000a0f144b */
[----:B--2---:R-:W-:Y:S01]  /*2f20*/  FADD.FTZ R48, R24, R48 ;  /* 0x0000003018307221 */ /* 0x004fe20000010000 */
[----:B------:R-:W-:-:S05]  /*2f30*/  FADD.FTZ R49, R25, R49 ;  /* 0x0000003119317221 */ /* 0x000fca0000010000 */
[----:B------:R1:W-:Y:S02]  /*2f40*/  STG.E.64 desc[UR10][R60.64], R48 ;  /* 0x000000303c007986 */ /* 0x0003e4000c101b0a */
.L_x_863:
[----:B------:R-:W-:Y:S05]  /*2f50*/  BSYNC.RECONVERGENT B2 ;  /* 0x0000000000027941 */ /* 0x000fea0003800200 */
.L_x_862:
[----:B------:R-:W-:Y:S01]  /*2f60*/  BSSY.RECONVERGENT B2, `(.L_x_864) ;  /* 0x0000035000027945 */ /* 0x000fe20003800200 */
[----:B-1----:R-:W-:-:S03]  /*2f70*/  LEA R71, R0, R69, 0x2 ;  /* 0x0000004500477211 */ /* 0x002fc600078e10ff */
        /* <DEDUP_REMOVED lines=8> */
[----:B------:R-:W-:Y:S02]  /*3000*/  IMAD.SHL.U32 R73, R2, 0x2, RZ ;  /* 0x0000000202497824 */ /* 0x000fe400078e00ff */
[----:B------:R-:W-:-:S03]  /*3010*/  IMAD R69, R0, 0x2, R69 ;  /* 0x0000000200457824 */ /* 0x000fc600078e0245 */
[----:B------:R-:W-:Y:S02]  /*3020*/  LOP3.LUT R73, R73, 0x2, RZ, 0xc0, !PT ;  /* 0x0000000249497812 */ /* 0x000fe400078ec0ff */
[----:B------:R-:W-:-:S03]  /*3030*/  SHF.L.U32 R69, R69, 0x2, RZ ;  /* 0x0000000245457819 */ /* 0x000fc600000006ff */
        /* <DEDUP_REMOVED lines=39> */
.L_x_865:
[----:B------:R-:W-:Y:S05]  /*32b0*/  BSYNC.RECONVERGENT B2 ;  /* 0x0000000000027941 */ /* 0x000fea0003800200 */
.L_x_864:
[----:B------:R-:W-:Y:S01]  /*32c0*/  BSSY.RECONVERGENT B2, `(.L_x_866) ;  /* 0x0000023000027945 */ /* 0x000fe20003800200 */
[----:B-1----:R-:W-:-:S03]  /*32d0*/  IADD3 R69, PT, PT, R71, R0, RZ ;  /* 0x0000000047457210 */ /* 0x002fc60007ffe0ff */
[----:B------:R-:W-:Y:S05]  /*32e0*/  @P2 BRA `(.L_x_867) ;  /* 0x0000000000802947 */ /* 0x000fea0003800000 */
[----:B------:R-:W1:Y:S02]  /*32f0*/  S2UR UR6, SR_CTAID.Y ;  /* 0x00000000000679c3 */ /* 0x000e640000002600 */
[----:B-1----:R-:W-:-:S05]  /*3300*/  IMAD R54, R0, UR6, RZ ;  /* 0x0000000600367c24 */ /* 0x002fca000f8e02ff */
[----:B------:R-:W-:-:S04]  /*3310*/  IADD3 R55, P4, PT, R54, R67, RZ ;  /* 0x0000004336377210 */ /* 0x000fc80007f9e0ff */
[----:B0-----:R-:W-:Y:S02]  /*3320*/  LEA.HI.X.SX32 R60, R54, RZ, 0x1, P4 ;  /* 0x000000ff363c7211 */ /* 0x001fe400020f0eff */
[----:B------:R-:W-:-:S04]  /*3330*/  LEA R54, P4, R55, UR14, 0x2 ;  /* 0x0000000e37367c11 */ /* 0x000fc8000f8810ff */
[----:B------:R-:W-:-:S06]  /*3340*/  LEA.HI.X R55, R55, UR15, R60, 0x2, P4 ;  /* 0x0000000f37377c11 */ /* 0x000fcc000a0f143c */
[----:B------:R-:W2:Y:S01]  /*3350*/  LDG.E R55, desc[UR10][R54.64] ;  /* 0x0000000a36377981 */ /* 0x000ea2000c1e1900 */
[----:B------:R-:W-:Y:S02]  /*3360*/  IMAD.SHL.U32 R61, R2, 0x2, RZ ;  /* 0x00000002023d7824 */ /* 0x000fe400078e00ff */
[----:B------:R-:W-:-:S03]  /*3370*/  IMAD.SHL.U32 R60, R71, 0x4, RZ ;  /* 0x00000004473c7824 */ /* 0x000fc600078e00ff */
[----:B------:R-:W-:-:S05]  /*3380*/  LOP3.LUT R61, R61, 0x2, RZ, 0xc0, !PT ;  /* 0x000000023d3d7812 */ /* 0x000fca00078ec0ff */
[----:B------:R-:W-:Y:S02]  /*3390*/  IMAD R70, R0, UR5, R61 ;  /* 0x0000000500467c24 */ /* 0x000fe4000f8e023d */
[----:B--2---:R-:W-:-:S05]  /*33a0*/  IMAD R73, R4, R55, RZ ;  /* 0x0000003704497224 */ /* 0x004fca00078e02ff */
[----:B------:R-:W-:-:S04]  /*33b0*/  LEA R73, R73, R60, 0x5 ;  /* 0x0000003c49497211 */ /* 0x000fc800078e28ff */
[----:B------:R-:W-:Y:S02]  /*33c0*/  SHF.R.S32.HI R68, RZ, 0x1f, R73 ;  /* 0x0000001fff447819 */ /* 0x000fe40000011449 */
[----:B------:R-:W-:-:S04]  /*33d0*/  IADD3 R73, P4, PT, R70, R73, RZ ;  /* 0x0000004946497210 */ /* 0x000fc80007f9e0ff */
[----:B------:R-:W-:Y:S02]  /*33e0*/  LEA.HI.X.SX32 R68, R70, R68, 0x1, P4 ;  /* 0x0000004446447211 */ /* 0x000fe400020f0eff */
[----:B------:R-:W-:-:S04]  /*33f0*/  LEA R70, P4, R73, UR16, 0x2 ;  /* 0x0000001049467c11 */ /* 0x000fc8000f8810ff */
[----:B------:R-:W-:Y:S02]  /*3400*/  LEA.HI.X R71, R73, UR17, R68, 0x2, P4 ;  /* 0x0000001149477c11 */ /* 0x000fe4000a0f1444 */
[----:B------:R-:W0:Y:S01]  /*3410*/  S2R R73, SR_CTAID.Y ;  /* 0x0000000000497919 */ /* 0x000e220000002600 */
[----:B------:R-:W0:Y:S02]  /*3420*/  LDC R68, c[0x0][0x3f8] ;  /* 0x0000fe00ff447b82 */ /* 0x000e240000000800 */
[----:B------:R-:W3:Y:S01]  /*3430*/  LDG.E.64 R54, desc[UR10][R70.64] ;  /* 0x0000000a46367981 */ /* 0x000ee2000c1e1b00 */
[----:B0-----:R-:W-:-:S04]  /*3440*/  IMAD R73, R73, R68, UR12 ;  /* 0x0000000c49497e24 */ /* 0x001fc8000f8e0244 */
[----:B------:R-:W-:-:S04]  /*3450*/  IMAD R68, R73, R0, RZ ;  /* 0x0000000049447224 */ /* 0x000fc800078e02ff */
[----:B------:R-:W-:Y:S01]  /*3460*/  IMAD R72, R68, 0x20, R61 ;  /* 0x0000002044487824 */ /* 0x000fe200078e023d */
[----:B------:R-:W-:-:S04]  /*3470*/  SHF.R.S32.HI R61, RZ, 0x1f, R60 ;  /* 0x0000001fff3d7819 */ /* 0x000fc8000001143c */
[----:B------:R-:W-:-:S04]  /*3480*/  IADD3 R68, P4, PT, R72, R60, RZ ;  /* 0x0000003c48447210 */ /* 0x000fc80007f9e0ff */
[----:B------:R-:W-:Y:S02]  /*3490*/  LEA.HI.X.SX32 R61, R72, R61, 0x1, P4 ;  /* 0x0000003d483d7211 */ /* 0x000fe400020f0eff */
[----:B------:R-:W-:-:S04]  /*34a0*/  LEA R60, P4, R68, UR16, 0x2 ;  /* 0x00000010443c7c11 */ /* 0x000fc8000f8810ff */
[----:B------:R-:W-:Y:S01]  /*34b0*/  LEA.HI.X R61, R68, UR17, R61, 0x2, P4 ;  /* 0x00000011443d7c11 */ /* 0x000fe2000a0f143d */
[----:B---3--:R-:W-:Y:S01]  /*34c0*/  FADD.FTZ R54, R18, R54 ;  /* 0x0000003612367221 */ /* 0x008fe20000010000 */
[----:B------:R-:W-:-:S05]  /*34d0*/  FADD.FTZ R55, R19, R55 ;  /* 0x0000003713377221 */ /* 0x000fca0000010000 */
[----:B------:R1:W-:Y:S02]  /*34e0*/  STG.E.64 desc[UR10][R60.64], R54 ;  /* 0x000000363c007986 */ /* 0x0003e4000c101b0a */
.L_x_867:
[----:B------:R-:W-:Y:S05]  /*34f0*/  BSYNC.RECONVERGENT B2 ;  /* 0x0000000000027941 */ /* 0x000fea0003800200 */
.L_x_866:
[----:B------:R-:W-:Y:S04]  /*3500*/  BSSY.RECONVERGENT B2, `(.L_x_868) ;  /* 0x0000022000027945 */ /* 0x000fe80003800200 */
[----:B------:R-:W-:Y:S05]  /*3510*/  @P2 BRA `(.L_x_869) ;  /* 0x0000000000802947 */ /* 0x000fea0003800000 */
[----:B------:R-:W2:Y:S02]  /*3520*/  S2UR UR6, SR_CTAID.Y ;  /* 0x00000000000679c3 */ /* 0x000ea40000002600 */
[----:B--2---:R-:W-:-:S05]  /*3530*/  IMAD R56, R0, UR6, RZ ;  /* 0x0000000600387c24 */ /* 0x004fca000f8e02ff */
[----:B------:R-:W-:-:S04]  /*3540*/  IADD3 R57, P4, PT, R56, R67, RZ ;  /* 0x0000004338397210 */ /* 0x000fc80007f9e0ff */
[----:B01----:R-:W-:Y:S02]  /*3550*/  LEA.HI.X.SX32 R60, R56, RZ, 0x1, P4 ;  /* 0x000000ff383c7211 */ /* 0x003fe400020f0eff */
[----:B------:R-:W-:-:S04]  /*3560*/  LEA R56, P4, R57, UR14, 0x2 ;  /* 0x0000000e39387c11 */ /* 0x000fc8000f8810ff */
[----:B------:R-:W-:-:S06]  /*3570*/  LEA.HI.X R57, R57, UR15, R60, 0x2, P4 ;  /* 0x0000000f39397c11 */ /* 0x000fcc000a0f143c */
[----:B------:R-:W2:Y:S01]  /*3580*/  LDG.E R57, desc[UR10][R56.64] ;  /* 0x0000000a38397981 */ /* 0x000ea2000c1e1900 */
[----:B------:R-:W-:Y:S01]  /*3590*/  IMAD.SHL.U32 R61, R2, 0x2, RZ ;  /* 0x00000002023d7824 */ /* 0x000fe200078e00ff */
[----:B------:R-:W-:-:S04]  /*35a0*/  SHF.L.U32 R60, R69, 0x2, RZ ;  /* 0x00000002453c7819 */ /* 0x000fc800000006ff */
[----:B------:R-:W-:-:S05]  /*35b0*/  LOP3.LUT R61, R61, 0x2, RZ, 0xc0, !PT ;  /* 0x000000023d3d7812 */ /* 0x000fca00078ec0ff */
[----:B------:R-:W-:Y:S01]  /*35c0*/  IMAD R70, R0, UR5, R61 ;  /* 0x0000000500467c24 */ /* 0x000fe2000f8e023d */
[----:B------:R-:W0:Y:S01]  /*35d0*/  S2R R73, SR_CTAID.Y ;  /* 0x0000000000497919 */ /* 0x000e220000002600 */
[----:B--2---:R-:W-:-:S04]  /*35e0*/  IMAD R71, R4, R57, RZ ;  /* 0x0000003904477224 */ /* 0x004fc800078e02ff */
[----:B------:R-:W-:-:S05]  /*35f0*/  IMAD R71, R71, 0x20, R60 ;  /* 0x0000002047477824 */ /* 0x000fca00078e023c */
[----:B------:R-:W-:Y:S02]  /*3600*/  SHF.R.S32.HI R68, RZ, 0x1f, R71 ;  /* 0x0000001fff447819 */ /* 0x000fe40000011447 */
[----:B------:R-:W-:-:S04]  /*3610*/  IADD3 R71, P4, PT, R70, R71, RZ ;  /* 0x0000004746477210 */ /* 0x000fc80007f9e0ff */
[----:B------:R-:W-:Y:S02]  /*3620*/  LEA.HI.X.SX32 R68, R70, R68, 0x1, P4 ;  /* 0x0000004446447211 */ /* 0x000fe400020f0eff */
[----:B------:R-:W-:-:S04]  /*3630*/  LEA R70, P4, R71, UR16, 0x2 ;  /* 0x0000001047467c11 */ /* 0x000fc8000f8810ff */
[----:B------:R-:W-:Y:S02]  /*3640*/  LEA.HI.X R71, R71, UR17, R68, 0x2, P4 ;  /* 0x0000001147477c11 */ /* 0x000fe4000a0f1444 */
[----:B------:R-:W0:Y:S03]  /*3650*/  LDC R68, c[0x0][0x3f8] ;  /* 0x0000fe00ff447b82 */ /* 0x000e260000000800 */
[----:B------:R-:W2:Y:S01]  /*3660*/  LDG.E.64 R56, desc[UR10][R70.64] ;  /* 0x0000000a46387981 */ /* 0x000ea2000c1e1b00 */
        /* <DEDUP_REMOVED lines=8> */
[----:B--2---:R-:W-:Y:S01]  /*36f0*/  FADD.FTZ R56, R16, R56 ;  /* 0x0000003810387221 */ /* 0x004fe20000010000 */
[----:B------:R-:W-:-:S05]  /*3700*/  FADD.FTZ R57, R17, R57 ;  /* 0x0000003911397221 */ /* 0x000fca0000010000 */
[----:B------:R2:W-:Y:S02]  /*3710*/  STG.E.64 desc[UR10][R60.64], R56 ;  /* 0x000000383c007986 */ /* 0x0005e4000c101b0a */
.L_x_869:
[----:B------:R-:W-:Y:S05]  /*3720*/  BSYNC.RECONVERGENT B2 ;  /* 0x0000000000027941 */ /* 0x000fea0003800200 */
.L_x_868:
[----:B------:R-:W-:Y:S05]  /*3730*/  @P2 BRA `(.L_x_859) ;  /* 0x0000000800e42947 */ /* 0x000fea0003800000 */
[----:B------:R-:W4:Y:S02]  /*3740*/  S2UR UR6, SR_CTAID.Y ;  /* 0x00000000000679c3 */ /* 0x000f240000002600 */
[----:B----4-:R-:W-:-:S05]  /*3750*/  IMAD R58, R0, UR6, RZ ;  /* 0x00000006003a7c24 */ /* 0x010fca000f8e02ff */
[----:B------:R-:W-:-:S04]  /*3760*/  IADD3 R67, P4, PT, R58, R67, RZ ;  /* 0x000000433a437210 */ /* 0x000fc80007f9e0ff */
[----:B012---:R-:W-:Y:S02]  /*3770*/  LEA.HI.X.SX32 R60, R58, RZ, 0x1, P4 ;  /* 0x000000ff3a3c7211 */ /* 0x007fe400020f0eff */
[----:B------:R-:W-:-:S04]  /*3780*/  LEA R58, P4, R67, UR14, 0x2 ;  /* 0x0000000e433a7c11 */ /* 0x000fc8000f8810ff */
[----:B------:R-:W-:-:S06]  /*3790*/  LEA.HI.X R59, R67, UR15, R60, 0x2, P4 ;  /* 0x0000000f433b7c11 */ /* 0x000fcc000a0f143c */
[----:B------:R-:W2:Y:S01]  /*37a0*/  LDG.E R59, desc[UR10][R58.64] ;  /* 0x0000000a3a3b7981 */ /* 0x000ea2000c1e1900 */
[----:B------:R-:W-:Y:S01]  /*37b0*/  SHF.L.U32 R61, R2, 0x1, RZ ;  /* 0x00000001023d7819 */ /* 0x000fe200000006ff */
[----:B------:R-:W-:-:S03]  /*37c0*/  IMAD.IADD R60, R69, 0x1, R0 ;  /* 0x00000001453c7824 */ /* 0x000fc600078e0200 */
[----:B------:R-:W-:Y:S01]  /*37d0*/  LOP3.LUT R61, R61, 0x2, RZ, 0xc0, !PT ;  /* 0x000000023d3d7812 */ /* 0x000fe200078ec0ff */
[----:B------:R-:W-:-:S04]  /*37e0*/  IMAD.SHL.U32 R60, R60, 0x4, RZ ;  /* 0x000000043c3c7824 */ /* 0x000fc800078e00ff */
        /* <DEDUP_REMOVED lines=8> */
[----:B------:R-:W0:Y:S04]  /*3870*/  LDC R67, c[0x0][0x3f8] ;  /* 0x0000fe00ff437b82 */ /* 0x000e280000000800 */
[----:B------:R-:W2:Y:S01]  /*3880*/  LDG.E.64 R58, desc[UR10][R58.64] ;  /* 0x0000000a3a3a7981 */ /* 0x000ea2000c1e1b00 */
[----:B------:R-:W0:Y:S02]  /*3890*/  S2R R68, SR_CTAID.Y ;  /* 0x0000000000447919 */ /* 0x000e240000002600 */
        /* <DEDUP_REMOVED lines=10> */
[----:B------:R0:W-:Y:S01]  /*3940*/  STG.E.64 desc[UR10][R60.64], R58 ;  /* 0x0000003a3c007986 */ /* 0x0001e2000c101b0a */
[----:B------:R-:W-:Y:S05]  /*3950*/  BRA `(.L_x_859) ;  /* 0x00000008005c7947 */ /* 0x000fea0003800000 */
.L_x_847:
        /* <DEDUP_REMOVED lines=11> */
[----:B------:R-:W-:-:S04]  /*3a10*/  SHF.L.U32 R63, R2, 0x1, RZ ;  /* 0x00000001023f7819 */ /* 0x000fc800000006ff */
[----:B------:R-:W-:-:S05]  /*3a20*/  LOP3.LUT R63, R63, 0x2, RZ, 0xc0, !PT ;  /* 0x000000023f3f7812 */ /* 0x000fca00078ec0ff */
[----:B------:R-:W-:Y:S02]  /*3a30*/  IMAD R70, R0, UR5, R63 ;  /* 0x0000000500467c24 */ /* 0x000fe4000f8e023f */
[----:B--2---:R-:W-:-:S04]  /*3a40*/  IMAD R62, R4, R61, RZ ;  /* 0x0000003d043e7224 */ /* 0x004fc800078e02ff */
[----:B------:R-:W-:-:S04]  /*3a50*/  IMAD R62, R62, 0x8, R67 ;  /* 0x000000083e3e7824 */ /* 0x000fc800078e0243 */
[----:B------:R-:W-:-:S05]  /*3a60*/  IMAD.SHL.U32 R62, R62, 0x4, RZ ;  /* 0x000000043e3e7824 */ /* 0x000fca00078e00ff */
[----:B------:R-:W-:Y:S02]  /*3a70*/  SHF.R.S32.HI R63, RZ, 0x1f, R62 ;  /* 0x0000001fff3f7819 */ /* 0x000fe4000001143e */
[----:B------:R-:W-:-:S04]  /*3a80*/  IADD3 R68, P4, PT, R70, R62, RZ ;  /* 0x0000003e46447210 */ /* 0x000fc80007f9e0ff */
[----:B------:R-:W-:Y:S02]  /*3a90*/  LEA.HI.X.SX32 R63, R70, R63, 0x1, P4 ;  /* 0x0000003f463f7211 */ /* 0x000fe400020f0eff */
[----:B------:R-:W-:-:S04]  /*3aa0*/  LEA R62, P4, R68, UR16, 0x2 ;  /* 0x00000010443e7c11 */ /* 0x000fc8000f8810ff */
[----:B------:R-:W-:-:S06]  /*3ab0*/  LEA.HI.X R63, R68, UR17, R63, 0x2, P4 ;  /* 0x00000011443f7c11 */ /* 0x000fcc000a0f143f */
[----:B------:R-:W5:Y:S03]  /*3ac0*/  LDG.E.64 R62, desc[UR10][R62.64] ;  /* 0x0000000a3e3e7981 */ /* 0x000f66000c1e1b00 */
.L_x_871:
[----:B------:R-:W-:Y:S05]  /*3ad0*/  BSYNC.RECONVERGENT B2 ;  /* 0x0000000000027941 */ /* 0x000fea0003800200 */
.L_x_870:
        /* <DEDUP_REMOVED lines=9> */
[----:B------:R-:W-:Y:S01]  /*3b70*/  SHF.L.U32 R49, R2, 0x1, RZ ;  /* 0x0000000102317819 */ /* 0x000fe200000006ff */
[----:B------:R-:W-:-:S03]  /*3b80*/  IMAD R61, R0, 0x2, R67 ;  /* 0x00000002003d7824 */ /* 0x000fc600078e0243 */
[----:B------:R-:W-:-:S05]  /*3b90*/  LOP3.LUT R49, R49, 0x2, RZ, 0xc0, !PT ;  /* 0x0000000231317812 */ /* 0x000fca00078ec0ff */
[----:B------:R-:W-:-:S05]  /*3ba0*/  IMAD R60, R0, UR5, R49 ;  /* 0x00000005003c7c24 */ /* 0x000fca000f8e0231 */
[----:B------:R-:W-:Y:S01]  /*3bb0*/  SHF.R.S32.HI R70, RZ, 0x1f, R60 ;  /* 0x0000001fff467819 */ /* 0x000fe2000001143c */
[----:B--2---:R-:W-:-:S04]  /*3bc0*/  IMAD R48, R4, R47, RZ ;  /* 0x0000002f04307224 */ /* 0x004fc800078e02ff */
[----:B------:R-:W-:-:S05]  /*3bd0*/  IMAD.SHL.U32 R48, R48, 0x20, RZ ;  /* 0x0000002030307824 */ /* 0x000fca00078e00ff */
        /* <DEDUP_REMOVED lines=10> */
[----:B------:R-:W5:Y:S04]  /*3c80*/  LDG.E.64 R46, desc[UR10][R46.64] ;  /* 0x0000000a2e2e7981 */ /* 0x000f68000c1e1b00 */
[----:B------:R-:W5:Y:S02]  /*3c90*/  LDG.E.64 R48, desc[UR10][R48.64] ;  /* 0x0000000a30307981 */ /* 0x000f64000c1e1b00 */
.L_x_873:
[----:B------:R-:W-:Y:S05]  /*3ca0*/  BSYNC.RECONVERGENT B2 ;  /* 0x0000000000027941 */ /* 0x000fea0003800200 */
.L_x_872:
[----:B------:R-:W-:Y:S01]  /*3cb0*/  BSSY.RECONVERGENT B2, `(.L_x_874) ;  /* 0x000001f000027945 */ /* 0x000fe20003800200 */
[----:B------:R-:W-:-:S03]  /*3cc0*/  IMAD R61, R0, 0x4, R69 ;  /* 0x00000004003d7824 */ /* 0x000fc600078e0245 */
        /* <DEDUP_REMOVED lines=9> */
[C---:B------:R-:W-:Y:S02]  /*3d60*/  IMAD R69, R0.reuse, 0x2, R69 ;  /* 0x0000000200457824 */ /* 0x040fe400078e0245 */
[----:B------:R-:W-:Y:S01]  /*3d70*/  IMAD R53, R0, 0x4, R67 ;  /* 0x0000000400357824 */ /* 0x000fe200078e0243 */
[----:B------:R-:W-:-:S05]  /*3d80*/  LOP3.LUT R71, R52, 0x2, RZ, 0xc0, !PT ;  /* 0x0000000234477812 */ /* 0x000fca00078ec0ff */
[----:B------:R-:W-:-:S05]  /*3d90*/  IMAD R71, R0, UR5, R71 ;  /* 0x0000000500477c24 */ /* 0x000fca000f8e0247 */
[----:B0-----:R-:W-:Y:S01]  /*3da0*/  SHF.R.S32.HI R50, RZ, 0x1f, R71 ;  /* 0x0000001fff327819 */ /* 0x001fe20000011447 */
[----:B--2---:R-:W-:-:S04]  /*3db0*/  IMAD R60, R4, R51, RZ ;  /* 0x00000033043c7224 */ /* 0x004fc800078e02ff */
[C---:B------:R-:W-:Y:S01]  /*3dc0*/  IMAD R53, R60.reuse, 0x8, R53 ;  /* 0x000000083c357824 */ /* 0x040fe200078e0235 */
[----:B------:R-:W-:-:S04]  /*3dd0*/  LEA R52, R60, R69, 0x3 ;  /* 0x000000453c347211 */ /* 0x000fc800078e18ff */
        /* <DEDUP_REMOVED lines=12> */
.L_x_875:
[----:B------:R-:W-:Y:S05]  /*3ea0*/  BSYNC.RECONVERGENT B2 ;  /* 0x0000000000027941 */ /* 0x000fea0003800200 */
.L_x_874:
        /* <DEDUP_REMOVED lines=10> */
[----:B------:R-:W-:-:S05]  /*3f50*/  IMAD.SHL.U32 R68, R2, 0x2, RZ ;  /* 0x0000000202447824 */ /* 0x000fca00078e00ff */
[----:B------:R-:W-:-:S05]  /*3f60*/  LOP3.LUT R71, R68, 0x2, RZ, 0xc0, !PT ;  /* 0x0000000244477812 */ /* 0x000fca00078ec0ff */
[----:B------:R-:W-:Y:S02]  /*3f70*/  IMAD R71, R0, UR5, R71 ;  /* 0x0000000500477c24 */ /* 0x000fe4000f8e0247 */
[----:B--2---:R-:W-:-:S05]  /*3f80*/  IMAD R60, R4, R55, RZ ;  /* 0x00000037043c7224 */ /* 0x004fca00078e02ff */
[----:B------:R-:W-:-:S05]  /*3f90*/  LEA R60, R60, R61, 0x3 ;  /* 0x0000003d3c3c7211 */ /* 0x000fca00078e18ff */
[----:B------:R-:W-:-:S05]  /*3fa0*/  IMAD.SHL.U32 R60, R60, 0x4, RZ ;  /* 0x000000043c3c7824 */ /* 0x000fca00078e00ff */
[----:B------:R-:W-:Y:S02]  /*3fb0*/  SHF.R.S32.HI R61, RZ, 0x1f, R60 ;  /* 0x0000001fff3d7819 */ /* 0x000fe4000001143c */
[----:B------:R-:W-:-:S04]  /*3fc0*/  IADD3 R68, P4, PT, R71, R60, RZ ;  /* 0x0000003c47447210 */ /* 0x000fc80007f9e0ff */
[----:B------:R-:W-:Y:S02]  /*3fd0*/  LEA.HI.X.SX32 R61, R71, R61, 0x1, P4 ;  /* 0x0000003d473d7211 */ /* 0x000fe400020f0eff */
[----:B------:R-:W-:-:S04]  /*3fe0*/  LEA R60, P4, R68, UR16, 0x2 ;  /* 0x00000010443c7c11 */ /* 0x000fc8000f8810ff */
[----:B------:R-:W-:-:S05]  /*3ff0*/  LEA.HI.X R61, R68, UR17, R61, 0x2, P4 ;  /* 0x00000011443d7c11 */ /* 0x000fca000a0f143d */
[----:B------:R0:W5:Y:S04]  /*4000*/  LDG.E.64 R54, desc[UR10][R60.64] ;  /* 0x0000000a3c367981 */ /* 0x000168000c1e1b00 */
.L_x_877:
[----:B------:R-:W-:Y:S05]  /*4010*/  BSYNC.RECONVERGENT B2 ;  /* 0x0000000000027941 */ /* 0x000fea0003800200 */
.L_x_876:
[----:B------:R-:W-:Y:S04]  /*4020*/  BSSY.RECONVERGENT B2, `(.L_x_878) ;  /* 0x0000015000027945 */ /* 0x000fe80003800200 */
        /* <DEDUP_REMOVED lines=20> */
.L_x_879:
[----:B------:R-:W-:Y:S05]  /*4170*/  BSYNC.RECONVERGENT B2 ;  /* 0x0000000000027941 */ /* 0x000fea0003800200 */
.L_x_878:
        /* <DEDUP_REMOVED lines=9> */
[----:B------:R-:W-:-:S04]  /*4210*/  IADD3 R69, PT, PT, R69, R0, RZ ;  /* 0x0000000045457210 */ /* 0x000fc80007ffe0ff */
        /* <DEDUP_REMOVED lines=11> */
.L_x_859:
[----:B------:R-:W-:Y:S05]  /*42d0*/  BSYNC.RECONVERGENT B0 ;  /* 0x0000000000007941 */ /* 0x000fea0003800200 */
.L_x_846:
[----:B012--5:R-:W-:Y:S01]  /*42e0*/  FMUL.FTZ R61, R42, R46 ;  /* 0x0000002e2a3d7220 */ /* 0x027fe20000410000 */
[----:B------:R-:W-:Y:S01]  /*42f0*/  FMUL.FTZ R60, R43, R47 ;  /* 0x0000002f2b3c7220 */ /* 0x000fe20000410000 */
[----:B------:R-:W-:Y:S01]  /*4300*/  UMOV UR6, 0xffffffff ;  /* 0xffffffff00067882 */ /* 0x000fe20000000000 */
[----:B------:R-:W-:Y:S01]  /*4310*/  LOP3.LUT R71, R2, 0x1, RZ, 0xc0, !PT ;  /* 0x0000000102477812 */ /* 0x000fe200078ec0ff */
[----:B------:R-:W-:Y:S01]  /*4320*/  FFMA.FTZ R61, R44, R62, R61 ;  /* 0x0000003e2c3d7223 */ /* 0x000fe2000001003d */
[----:B------:R-:W-:-:S03]  /*4330*/  FFMA.FTZ R60, R45, R63, R60 ;  /* 0x0000003f2d3c7223 */ /* 0x000fc6000001003c */
        /* <DEDUP_REMOVED lines=11> */
[----:B------:R-:W-:-:S04]  /*43f0*/  FFMA.FTZ R60, R31, R59, R60 ;  /* 0x0000003b1f3c7223 */ /* 0x000fc8000001003c */
[----:B----4-:R-:W-:Y:S01]  /*4400*/  FADD.FTZ R69, R61, R60 ;  /* 0x0000003c3d457221 */ /* 0x010fe20000010000 */
[----:B------:R-:W-:Y:S06]  /*4410*/  BRA.DIV UR6, `(.L_x_880) ;  /* 0x0000005206ac7947 */ /* 0x000fec000b800000 */
[----:B------:R0:W1:Y:S02]  /*4420*/  SHFL.BFLY PT, R68, R69, 0x1, 0x1f ;  /* 0x0c201f0045447f89 */ /* 0x00006400000e0000 */
.L_x_957:
[----:B------:R-:W-:Y:S01]  /*4430*/  ISETP.EQ.U32.OR P2, PT, R71, 0x1, P2 ;  /* 0x000000014700780c */ /* 0x000fe20001742470 */
[----:B-1----:R-:W-:Y:S01]  /*4440*/  FADD.FTZ R67, R69, R68 ;  /* 0x0000004445437221 */ /* 0x002fe20000010000 */
[----:B------:R-:W-:Y:S03]  /*4450*/  BSSY.RECONVERGENT B0, `(.L_x_881) ;  /* 0x0000017000007945 */ /* 0x000fe60003800200 */
[----:B------:R-:W-:-:S08]  /*4460*/  FMUL.FTZ R67, R67, UR25 ;  /* 0x0000001943437c20 */ /* 0x000fd00008410000 */
[----:B------:R-:W-:Y:S05]  /*4470*/  @P2 BRA `(.L_x_882) ;  /* 0x0000000000502947 */ /* 0x000fea0003800000 */
[----:B------:R-:W1:Y:S01]  /*4480*/  LDC.64 R60, c[0x0][0x448] ;  /* 0x00011200ff3c7b82 */ /* 0x000e620000000a00 */
[----:B------:R-:W-:Y:S02]  /*4490*/  ISETP.NE.U32.AND P2, PT, RZ, UR18, PT ;  /* 0x00000012ff007c0c */ /* 0x000fe4000bf45070 */
[----:B------:R-:W-:Y:S02]  /*44a0*/  MOV R71, UR12 ;  /* 0x0000000c00477c02 */ /* 0x000fe40008000f00 */
[----:B------:R-:W-:Y:S02]  /*44b0*/  ISETP.NE.AND.EX P4, PT, RZ, UR19, PT, P2 ;  /* 0x00000013ff007c0c */ /* 0x000fe4000bf85320 */
[----:B-1----:R-:W-:-:S04]  /*44c0*/  ISETP.NE.U32.AND P2, PT, R60, RZ, PT ;  /* 0x000000ff3c00720c */ /* 0x002fc80003f45070 */
[----:B------:R-:W-:-:S07]  /*44d0*/  ISETP.NE.AND.EX P2, PT, R61, RZ, PT, P2 ;  /* 0x000000ff3d00720c */ /* 0x000fce0003f45320 */
[----:B------:R-:W1:Y:S08]  /*44e0*/  @P4 LDC.64 R60, c[0x0][0x438] ;  /* 0x00010e00ff3c4b82 */ /* 0x000e700000000a00 */
[----:B0-----:R-:W0:Y:S01]  /*44f0*/  @P2 LDC.64 R68, c[0x0][0x448] ;  /* 0x00011200ff442b82 */ /* 0x001e220000000a00 */
[----:B-1----:R-:W-:-:S06]  /*4500*/  @P4 IMAD.WIDE R60, R10, 0x4, R60 ;  /* 0x000000040a3c4825 */ /* 0x002fcc00078e023c */
[----:B------:R-:W2:Y:S01]  /*4510*/  @P4 LDG.E R60, desc[UR10][R60.64] ;  /* 0x0000000a3c3c4981 */ /* 0x000ea2000c1e1900 */
[----:B0-----:R-:W-:-:S06]  /*4520*/  @P2 IMAD.WIDE.U32 R68, R71, 0x4, R68 ;  /* 0x0000000447442825 */ /* 0x001fcc00078e0044 */
[----:B------:R-:W4:Y:S01]  /*4530*/  @P2 LDG.E R68, desc[UR10][R68.64] ;  /* 0x0000000a44442981 */ /* 0x000f22000c1e1900 */
[----:B------:R-:W-:-:S04]  /*4540*/  @P2 ISETP.GE.AND P5, PT, R13, R12, PT ;  /* 0x0000000c0d00220c */ /* 0x000fc80003fa6270 */
[----:B------:R-:W-:-:S04]  /*4550*/  @P2 SEL R70, R65, RZ, !P5 ;  /* 0x000000ff41462207 */ /* 0x000fc80006800000 */
[----:B------:R-:W-:-:S04]  /*4560*/  @P2 IADD3 R70, PT, PT, R11, -UR8, R70 ;  /* 0x800000080b462c10 */ /* 0x000fc8000fffe046 */
[----:B------:R-:W-:Y:S01]  /*4570*/  @P2 I2FP.F32.S32 R70, R70 ;  /* 0x0000004600462245 */ /* 0x000fe20000201400 */
[----:B--2---:R-:W-:-:S04]  /*4580*/  @P4 FADD.FTZ R67, R67, R60 ;  /* 0x0000003c43434221 */ /* 0x004fc80000010000 */
[----:B----4-:R-:W-:-:S05]  /*4590*/  @P2 FFMA.FTZ R67, R70, R68, R67 ;  /* 0x0000004446432223 */ /* 0x010fca0000010043 */
[----:B------:R1:W-:Y:S01]  /*45a0*/  STS [R5], R67 ;  /* 0x0000004305007388 */ /* 0x0003e20000000800 */
[----:B------:R-:W-:-:S07]  /*45b0*/  @!P3 FMNMX.FTZ R3, R3, R67, !PT ;  /* 0x000000430303b209 */ /* 0x000fce0007810000 */
.L_x_882:
[----:B------:R-:W-:Y:S05]  /*45c0*/  BSYNC.RECONVERGENT B0 ;  /* 0x0000000000007941 */ /* 0x000fea0003800200 */
.L_x_881:
[C---:B------:R-:W-:Y:S01]  /*45d0*/  VIADD R13, R11.reuse, 0x3f ;  /* 0x0000003f0b0d7836 */ /* 0x040fe20000000000 */
[----:B------:R-:W-:Y:S01]  /*45e0*/  IADD3 R6, P3, PT, R6, 0x40, RZ ;  /* 0x0000004006067810 */ /* 0x000fe20007f7e0ff */
[----:B------:R-:W-:Y:S01]  /*45f0*/  VIADD R11, R11, 0x40 ;  /* 0x000000400b0b7836 */ /* 0x000fe20000000000 */
[----:B-1----:R-:W-:Y:S01]  /*4600*/  IADD3 R5, PT, PT, R5, 0x100, RZ ;  /* 0x0000010005057810 */ /* 0x002fe20007ffe0ff */
[----:B------:R-:W-:Y:S01]  /*4610*/  VIADD R10, R10, 0x40 ;  /* 0x000000400a0a7836 */ /* 0x000fe20000000000 */
[----:B------:R-:W-:Y:S01]  /*4620*/  ISETP.GE.AND P2, PT, R13, R8, PT ;  /* 0x000000080d00720c */ /* 0x000fe20003f46270 */
[----:B------:R-:W-:-:S12]  /*4630*/  IMAD.X R9, RZ, RZ, R9, P3 ;  /* 0x000000ffff097224 */ /* 0x000fd800018e0609 */
[----:B------:R-:W-:Y:S05]  /*4640*/  @!P2 BRA `(.L_x_883) ;  /* 0xffffffcc00e8a947 */ /* 0x000fea000383ffff */
.L_x_845:
[----:B0-----:R-:W-:Y:S05]  /*4650*/  BSYNC B1 ;  /* 0x0000000000017941 */ /* 0x001fea0003800000 */
.L_x_844:
[----:B------:R-:W-:-:S03]  /*4660*/  UMOV UR6, 0xffffffff ;  /* 0xffffffff00067882 */ /* 0x000fc60000000000 */
[----:B------:R-:W-:Y:S05]  /*4670*/  BRA.DIV UR6, `(.L_x_884) ;  /* 0x00000052063c7947 */ /* 0x000fea000b800000 */
[----:B------:R-:W0:Y:S02]  /*4680*/  SHFL.BFLY PT, R68, R3, 0x10, 0x1f ;  /* 0x0e001f0003447f89 */ /* 0x000e2400000e0000 */
[----:B0-----:R-:W-:-:S05]  /*4690*/  FMNMX.FTZ R4, R68, R3, !PT ;  /* 0x0000000344047209 */ /* 0x001fca0007810000 */
[----:B------:R-:W0:Y:S02]  /*46a0*/  SHFL.BFLY PT, R68, R4, 0x8, 0x1f ;  /* 0x0d001f0004447f89 */ /* 0x000e2400000e0000 */
[----:B0-----:R-:W-:-:S05]  /*46b0*/  FMNMX.FTZ R5, R4, R68, !PT ;  /* 0x0000004404057209 */ /* 0x001fca0007810000 */
[----:B------:R-:W0:Y:S02]  /*46c0*/  SHFL.BFLY PT, R68, R5, 0x4, 0x1f ;  /* 0x0c801f0005447f89 */ /* 0x000e2400000e0000 */
[----:B0-----:R-:W-:-:S05]  /*46d0*/  FMNMX.FTZ R6, R5, R68, !PT ;  /* 0x0000004405067209 */ /* 0x001fca0007810000 */
[----:B------:R0:W4:Y:S02]  /*46e0*/  SHFL.BFLY PT, R68, R6, 0x2, 0x1f ;  /* 0x0c401f0006447f89 */ /* 0x00012400000e0000 */
.L_x_963:
[----:B------:R-:W2:Y:S01]  /*46f0*/  S2R R15, SR_CgaCtaId ;  /* 0x00000000000f7919 */ /* 0x000ea20000008800 */
[----:B------:R-:W-:Y:S01]  /*4700*/  LOP3.LUT P0, R4, R2, 0x1f, RZ, 0xc0, !PT ;  /* 0x0000001f02047812 */ /* 0x000fe2000780c0ff */
[----:B------:R-:W-:Y:S05]  /*4710*/  WARPSYNC.ALL ;  /* 0x0000000000007948 */ /* 0x000fea0003800000 */
[----:B------:R-:W-:Y:S02]  /*4720*/  MOV R14, 0x400 ;  /* 0x00000400000e7802 */ /* 0x000fe40000000f00 */
[----:B-1----:R-:W-:Y:S02]  /*4730*/  SHF.R.U32.HI R3, RZ, 0x3, R2 ;  /* 0x00000003ff037819 */ /* 0x002fe40000011602 */
[----:B----4-:R-:W-:-:S02]  /*4740*/  FMNMX.FTZ R5, R6, R68, !PT ;  /* 0x0000004406057209 */ /* 0x010fc40007810000 */
[----:B--2---:R-:W-:-:S04]  /*4750*/  LEA R7, R15, R14, 0x18 ;  /* 0x0000000e0f077211 */ /* 0x004fc800078ec0ff */
[----:B0-----:R-:W-:-:S05]  /*4760*/  IADD3 R6, PT, PT, R3, R7, RZ ;  /* 0x0000000703067210 */ /* 0x001fca0007ffe0ff */
[----:B------:R-:W-:Y:S01]  /*4770*/  @!P0 STS [R6], R5 ;  /* 0x0000000506008388 */ /* 0x000fe20000000800 */
[----:B------:R-:W-:Y:S01]  /*4780*/  BAR.SYNC.DEFER_BLOCKING 0x0 ;  /* 0x0000000000007b1d */ /* 0x000fe20000010000 */
[C---:B------:R-:W-:Y:S01]  /*4790*/  ISETP.GT.U32.AND P0, PT, R4.reuse, 0x3, PT ;  /* 0x000000030400780c */ /* 0x040fe20003f04070 */
[----:B------:R-:W-:Y:S02]  /*47a0*/  IMAD.MOV.U32 R9, RZ, RZ, -0x800001 ;  /* 0xff7fffffff097424 */ /* 0x000fe400078e00ff */
[----:B------:R-:W-:-:S04]  /*47b0*/  IMAD R7, R4, 0x4, R7 ;  /* 0x0000000404077824 */ /* 0x000fc800078e0207 */
[----:B------:R-:W0:Y:S01]  /*47c0*/  S2UR UR6, SR_CTAID.Y ;  /* 0x00000000000679c3 */ /* 0x000e220000002600 */
[----:B------:R-:W-:Y:S05]  /*47d0*/  BSSY.RECONVERGENT B0, `(.L_x_885) ;  /* 0x0000155000007945 */ /* 0x000fea0003800200 */
[----:B------:R-:W1:Y:S01]  /*47e0*/  @!P0 LDS R9, [R7] ;  /* 0x0000000007098984 */ /* 0x000e620000000800 */
[----:B0-----:R-:W-:Y:S02]  /*47f0*/  IMAD R33, R0, UR6, RZ ;  /* 0x0000000600217c24 */ /* 0x001fe4000f8e02ff */
[----:B------:R-:W-:-:S03]  /*4800*/  IMAD.MOV.U32 R0, RZ, RZ, RZ ;  /* 0x000000ffff007224 */ /* 0x000fc600078e00ff */
[----:B------:R-:W-:Y:S01]  /*4810*/  SHF.R.S32.HI R32, RZ, 0x1f, R33 ;  /* 0x0000001fff207819 */ /* 0x000fe20000011421 */
[----:B-1----:R-:W0:Y:S02]  /*4820*/  SHFL.BFLY PT, R8, R9, 0x2, 0x1f ;  /* 0x0c401f0009087f89 */ /* 0x002e2400000e0000 */
[----:B0-----:R-:W-:-:S05]  /*4830*/  FMNMX.FTZ R10, R8, R9, !PT ;  /* 0x00000009080a7209 */ /* 0x001fca0007810000 */
[----:B------:R-:W0:Y:S02]  /*4840*/  SHFL.BFLY PT, R5, R10, 0x1, 0x1f ;  /* 0x0c201f000a057f89 */ /* 0x000e2400000e0000 */
[----:B0-----:R-:W-:Y:S02]  /*4850*/  FMNMX.FTZ R8, R10, R5, !PT ;  /* 0x000000050a087209 */ /* 0x001fe40007810000 */
[----:B------:R-:W-:-:S04]  /*4860*/  IADD3 R5, PT, PT, R2, UR13, RZ ;  /* 0x0000000d02057c10 */ /* 0x000fc8000fffe0ff */
[----:B------:R-:W-:Y:S01]  /*4870*/  ISETP.GE.AND P0, PT, R5, UR8, PT ;  /* 0x0000000805007c0c */ /* 0x000fe2000bf06270 */
[----:B------:R-:W0:-:S12]  /*4880*/  SHFL.IDX PT, R8, R8, RZ, 0x1f ;  /* 0x00001fff08087589 */ /* 0x000e1800000e0000 */
        /* <DEDUP_REMOVED lines=16> */
[----:B------:R-:W-:Y:S01]  /*4990*/  VIADD R10, R14, 0x120 ;  /* 0x000001200e0a7836 */ /* 0x000fe20000000000 */
[----:B------:R-:W-:-:S04]  /*49a0*/  LEA.HI R0, R9, 0x1, RZ, 0x19 ;  /* 0x0000000109007811 */ /* 0x000fc800078fc8ff */
[----:B------:R-:W-:Y:S01]  /*49b0*/  LEA R11, R15, R10, 0x18 ;  /* 0x0000000a0f0b7211 */ /* 0x000fe200078ec0ff */
[----:B------:R-:W-:Y:S01]  /*49c0*/  IMAD.MOV.U32 R10, RZ, RZ, R5 ;  /* 0x000000ffff0a7224 */ /* 0x000fe200078e0005 */
[----:B------:R-:W-:Y:S02]  /*49d0*/  LOP3.LUT R9, R0, 0x3, RZ, 0xc0, !PT ;  /* 0x0000000300097812 */ /* 0x000fe400078ec0ff */
[----:B------:R-:W-:Y:S01]  /*49e0*/  MOV R0, RZ ;  /* 0x000000ff00007202 */ /* 0x000fe20000000f00 */
[----:B------:R-:W-:Y:S01]  /*49f0*/  IMAD R11, R2, 0x4, R11 ;  /* 0x00000004020b7824 */ /* 0x000fe200078e020b */
[----:B------:R-:W-:-:S07]  /*4a00*/  IADD3 R9, PT, PT, -R9, RZ, RZ ;  /* 0x000000ff09097210 */ /* 0x000fce0007ffe1ff */
.L_x_890:
[----:B------:R-:W0:Y:S01]  /*4a10*/  LDS R13, [R11] ;  /* 0x000000000b0d7984 */ /* 0x000e220000000800 */
[----:B------:R-:W-:Y:S02]  /*4a20*/  VIADD R9, R9, 0x1 ;  /* 0x0000000109097836 */ /* 0x000fe40000000000 */
        /* <DEDUP_REMOVED lines=9> */
.L_x_889:
[----:B------:R-:W-:Y:S05]  /*4ac0*/  BSYNC.RECONVERGENT B1 ;  /* 0x0000000000017941 */ /* 0x000fea0003800200 */
.L_x_888:
[----:B------:R-:W-:Y:S05]  /*4ad0*/  @!P2 BRA `(.L_x_886) ;  /* 0x000000100090a947 */ /* 0x000fea0003800000 */
[----:B------:R-:W-:Y:S01]  /*4ae0*/  IADD3 R11, PT, PT, -R10, UR8, RZ ;  /* 0x000000080a0b7c10 */ /* 0x000fe2000fffe1ff */
[----:B------:R-:W-:Y:S01]  /*4af0*/  IMAD.U32 R9, RZ, RZ, UR13 ;  /* 0x0000000dff097e24 */ /* 0x000fe2000f8e00ff */
[----:B------:R-:W-:Y:S01]  /*4b00*/  BSSY.RECONVERGENT B1, `(.L_x_891) ;  /* 0x0000070000017945 */ /* 0x000fe20003800200 */
[----:B------:R-:W-:Y:S01]  /*4b10*/  VIADD R14, R14, 0x120 ;  /* 0x000001200e0e7836 */ /* 0x000fe20000000000 */
[----:B------:R-:W-:Y:S02]  /*4b20*/  ISETP.GT.AND P2, PT, R11, 0x600, PT ;  /* 0x000006000b00780c */ /* 0x000fe40003f44270 */
[----:B------:R-:W-:Y:S02]  /*4b30*/  SHF.L.U32 R9, R9, 0x2, RZ ;  /* 0x0000000209097819 */ /* 0x000fe400000006ff */
[----:B------:R-:W-:Y:S02]  /*4b40*/  LEA R14, R15, R14, 0x18 ;  /* 0x0000000e0f0e7211 */ /* 0x000fe400078ec0ff */
[----:B------:R-:W-:Y:S01]  /*4b50*/  PLOP3.LUT P0, PT, PT, PT, PT, 0x80, 0x8 ;  /* 0x000000000008781c */ /* 0x000fe20003f0f070 */
[----:B------:R-:W-:-:S05]  /*4b60*/  IMAD R9, R10, 0x4, -R9 ;  /* 0x000000040a097824 */ /* 0x000fca00078e0a09 */
[----:B------:R-:W-:Y:S01]  /*4b70*/  IADD3 R9, PT, PT, R9, 0x400, R14 ;  /* 0x0000040009097810 */ /* 0x000fe20007ffe00e */
[----:B------:R-:W-:Y:S06]  /*4b80*/  @!P2 BRA `(.L_x_892) ;  /* 0x00000004009ca947 */ /* 0x000fec0003800000 */
[----:B------:R-:W-:Y:S01]  /*4b90*/  IMAD.U32 R11, RZ, RZ, UR8 ;  /* 0x00000008ff0b7e24 */ /* 0x000fe2000f8e00ff */
[----:B------:R-:W-:-:S04]  /*4ba0*/  PLOP3.LUT P0, PT, PT, PT, PT, 0x8, 0x80 ;  /* 0x000000000080781c */ /* 0x000fc80003f0e170 */
[----:B------:R-:W-:-:S09]  /*4bb0*/  IADD3 R11, PT, PT, R11, -0x600, RZ ;  /* 0xfffffa000b0b7810 */ /* 0x000fd20007ffe0ff */
.L_x_893:
[----:B------:R-:W0:Y:S01]  /*4bc0*/  LDS R13, [R9+-0x400] ;  /* 0xfffc0000090d7984 */ /* 0x000e220000000800 */
[----:B------:R-:W-:-:S03]  /*4bd0*/  VIADD R10, R10, 0x800 ;  /* 0x000008000a0a7836 */ /* 0x000fc60000000000 */
[----:B------:R-:W1:Y:S02]  /*4be0*/  LDS R15, [R9+-0x200] ;  /* 0xfffe0000090f7984 */ /* 0x000e640000000800 */
[----:B------:R-:W-:Y:S02]  /*4bf0*/  ISETP.GE.AND P2, PT, R10, R11, PT ;  /* 0x0000000b0a00720c */ /* 0x000fe40003f46270 */
[----:B------:R-:W2:Y:S04]  /*4c00*/  LDS R17, [R9] ;  /* 0x0000000009117984 */ /* 0x000ea80000000800 */
[----:B---3--:R-:W3:Y:S04]  /*4c10*/  LDS R19, [R9+0x200] ;  /* 0x0002000009137984 */ /* 0x008ee80000000800 */
        /* <DEDUP_REMOVED lines=16> */
[C---:B---3--:R-:W-:Y:S01]  /*4d20*/  FADD.FTZ R19, -R8.reuse, R19 ;  /* 0x0000001308137221 */ /* 0x048fe20000010100 */
[----:B----4-:R-:W-:-:S03]  /*4d30*/  FADD.FTZ R21, -R8, R21 ;  /* 0x0000001508157221 */ /* 0x010fc60000010100 */
[----:B------:R-:W-:Y:S01]  /*4d40*/  FMUL.FTZ R19, R19, 1.4426950216293334961 ;  /* 0x3fb8aa3b13137820 */ /* 0x000fe20000410000 */
[----:B------:R3:W4:Y:S01]  /*4d50*/  MUFU.EX2 R16, R17 ;  /* 0x0000001100107308 */ /* 0x0007220000000800 */
[----:B------:R-:W-:Y:S01]  /*4d60*/  FMUL.FTZ R21, R21, 1.4426950216293334961 ;  /* 0x3fb8aa3b15157820 */ /* 0x000fe20000410000 */
[C---:B------:R-:W-:Y:S01]  /*4d70*/  FADD.FTZ R23, -R8.reuse, R23 ;  /* 0x0000001708177221 */ /* 0x040fe20000010100 */
[----:B------:R-:W-:-:S03]  /*4d80*/  FADD.FTZ R25, -R8, R25 ;  /* 0x0000001908197221 */ /* 0x000fc60000010100 */
[----:B------:R-:W-:Y:S02]  /*4d90*/  FMUL.FTZ R23, R23, 1.4426950216293334961 ;  /* 0x3fb8aa3b17177820 */ /* 0x000fe40000410000 */
[----:B------:R-:W1:Y:S01]  /*4da0*/  MUFU.EX2 R14, R14 ;  /* 0x0000000e000e7308 */ /* 0x000e620000000800 */
[----:B---3--:R-:W3:Y:S01]  /*4db0*/  LDS R17, [R9+0x1600] ;  /* 0x0016000009117984 */ /* 0x008ee20000000800 */
[----:B------:R-:W-:Y:S01]  /*4dc0*/  FMUL.FTZ R25, R25, 1.4426950216293334961 ;  /* 0x3fb8aa3b19197820 */ /* 0x000fe20000410000 */
[C---:B------:R-:W-:Y:S02]  /*4dd0*/  FADD.FTZ R27, -R8.reuse, R27 ;  /* 0x0000001b081b7221 */ /* 0x040fe40000010100 */
[----:B--2---:R-:W-:Y:S01]  /*4de0*/  STS [R9+-0x400], R12 ;  /* 0xfffc000c09007388 */ /* 0x004fe20000000800 */
[C---:B------:R-:W-:Y:S01]  /*4df0*/  FADD.FTZ R29, -R8.reuse, R29 ;  /* 0x0000001d081d7221 */ /* 0x040fe20000010100 */
[----:B------:R-:W-:Y:S01]  /*4e00*/  FMUL.FTZ R27, R27, 1.4426950216293334961 ;  /* 0x3fb8aa3b1b1b7820 */ /* 0x000fe20000410000 */
[----:B------:R2:W1:Y:S01]  /*4e10*/  MUFU.EX2 R18, R19 ;  /* 0x0000001300127308 */ /* 0x0004620000000800 */
[----:B----4-:R-:W-:Y:S01]  /*4e20*/  STS [R9], R16 ;  /* 0x0000001009007388 */ /* 0x010fe20000000800 */
[----:B------:R-:W-:Y:S01]  /*4e30*/  FMUL.FTZ R29, R29, 1.4426950216293334961 ;  /* 0x3fb8aa3b1d1d7820 */ /* 0x000fe20000410000 */
[----:B------:R-:W-:-:S04]  /*4e40*/  FADD.FTZ R31, -R8, R31 ;  /* 0x0000001f081f7221 */ /* 0x000fc80000010100 */
[----:B------:R-:W-:Y:S01]  /*4e50*/  FMUL.FTZ R31, R31, 1.4426950216293334961 ;  /* 0x3fb8aa3b1f1f7820 */ /* 0x000fe20000410000 */
[----:B------:R4:W3:Y:S01]  /*4e60*/  MUFU.EX2 R20, R21 ;  /* 0x0000001500147308 */ /* 0x0008e20000000800 */
[----:B--2---:R-:W2:Y:S01]  /*4e70*/  LDS R19, [R9+0x1800] ;  /* 0x0018000009137984 */ /* 0x004ea20000000800 */
[C---:B0-----:R-:W-:Y:S01]  /*4e80*/  FADD.FTZ R35, -R8.reuse, R35 ;  /* 0x0000002308237221 */ /* 0x041fe20000010100 */
[C---:B-1----:R-:W-:Y:S02]  /*4e90*/  FADD.FTZ R13, -R8.reuse, R13 ;  /* 0x0000000d080d7221 */ /* 0x042fe40000010100 */
[----:B------:R-:W-:Y:S01]  /*4ea0*/  STS [R9+-0x200], R14 ;  /* 0xfffe000e09007388 */ /* 0x000fe20000000800 */
[----:B------:R-:W-:Y:S01]  /*4eb0*/  FMUL.FTZ R35, R35, 1.4426950216293334961 ;  /* 0x3fb8aa3b23237820 */ /* 0x000fe20000410000 */
[----:B------:R-:W-:Y:S02]  /*4ec0*/  FMUL.FTZ R13, R13, 1.4426950216293334961 ;  /* 0x3fb8aa3b0d0d7820 */ /* 0x000fe40000410000 */
[----:B----4-:R-:W0:Y:S01]  /*4ed0*/  LDS R21, [R9+0x1a00] ;  /* 0x001a000009157984 */ /* 0x010e220000000800 */
[----:B------:R-:W1:Y:S01]  /*4ee0*/  MUFU.EX2 R22, R23 ;  /* 0x0000001700167308 */ /* 0x000e620000000800 */
[----:B------:R-:W-:-:S02]  /*4ef0*/  FADD.FTZ R15, -R8, R15 ;  /* 0x0000000f080f7221 */ /* 0x000fc40000010100 */
[----:B------:R-:W-:Y:S02]  /*4f00*/  STS [R9+0x200], R18 ;  /* 0x0002001209007388 */ /* 0x000fe40000000800 */
[----:B------:R-:W-:Y:S02]  /*4f10*/  FMUL.FTZ R15, R15, 1.4426950216293334961 ;  /* 0x3fb8aa3b0f0f7820 */ /* 0x000fe40000410000 */
[----:B---3--:R-:W-:Y:S01]  /*4f20*/  STS [R9+0x400], R20 ;  /* 0x0004001409007388 */ /* 0x008fe20000000800 */
[----:B------:R3:W4:Y:S01]  /*4f30*/  MUFU.EX2 R28, R13 ;  /* 0x0000000d001c7308 */ /* 0x0007220000000800 */
[----:B------:R-:W-:-:S07]  /*4f40*/  FADD.FTZ R17, -R8, R17 ;  /* 0x0000001108117221 */ /* 0x000fce0000010100 */
[----:B------:R-:W0:Y:S01]  /*4f50*/  MUFU.EX2 R24, R25 ;  /* 0x0000001900187308 */ /* 0x000e220000000800 */
        /* <DEDUP_REMOVED lines=11> */
[----:B0-----:R-:W-:Y:S01]  /*5010*/  STS [R9+0x800], R24 ;  /* 0x0008001809007388 */ /* 0x001fe20000000800 */
[----:B------:R-:W-:-:S02]  /*5020*/  FMUL.FTZ R19, R19, 1.4426950216293334961 ;  /* 0x3fb8aa3b13137820 */ /* 0x000fc40000410000 */
[----:B------:R-:W-:Y:S01]  /*5030*/  FADD.FTZ R13, R13, R22 ;  /* 0x000000160d0d7221 */ /* 0x000fe20000010000 */
[----:B------:R-:W-:Y:S02]  /*5040*/  FADD.FTZ R21, -R8, R21 ;  /* 0x0000001508157221 */ /* 0x000fe40000010100 */
        /* <DEDUP_REMOVED lines=27> */
.L_x_892:
[----:B------:R-:W-:Y:S05]  /*5200*/  BSYNC.RECONVERGENT B1 ;  /* 0x0000000000017941 */ /* 0x000fea0003800200 */
.L_x_891:
[----:B------:R-:W-:Y:S01]  /*5210*/  IADD3 R11, PT, PT, -R10, UR8, RZ ;  /* 0x000000080a0b7c10 */ /* 0x000fe2000fffe1ff */
[----:B------:R-:W-:Y:S03]  /*5220*/  BSSY.RECONVERGENT B1, `(.L_x_894) ;  /* 0x0000036000017945 */ /* 0x000fe60003800200 */
[----:B------:R-:W-:-:S13]  /*5230*/  ISETP.GT.AND P2, PT, R11, 0x200, PT ;  /* 0x000002000b00780c */ /* 0x000fda0003f44270 */
[----:B------:R-:W-:Y:S05]  /*5240*/  @!P2 BRA `(.L_x_895) ;  /* 0x0000000000cca947 */ /* 0x000fea0003800000 */
[----:B------:R-:W0:Y:S01]  /*5250*/  LDS R11, [R9+-0x400] ;  /* 0xfffc0000090b7984 */ /* 0x000e220000000800 */
[----:B------:R-:W-:Y:S01]  /*5260*/  PLOP3.LUT P0, PT, PT, PT, PT, 0x8, 0x80 ;  /* 0x000000000080781c */ /* 0x000fe20003f0e170 */
[----:B------:R-:W-:Y:S02]  /*5270*/  VIADD R10, R10, 0x400 ;  /* 0x000004000a0a7836 */ /* 0x000fe40000000000 */
[----:B------:R-:W1:Y:S04]  /*5280*/  LDS R13, [R9+-0x200] ;  /* 0xfffe0000090d7984 */ /* 0x000e680000000800 */
[----:B------:R-:W2:Y:S04]  /*5290*/  LDS R15, [R9] ;  /* 0x00000000090f7984 */ /* 0x000ea80000000800 */
[----:B------:R-:W4:Y:S04]  /*52a0*/  LDS R17, [R9+0x200] ;  /* 0x0002000009117984 */ /* 0x000f280000000800 */
[----:B---3--:R-:W3:Y:S04]  /*52b0*/  LDS R19, [R9+0x400] ;  /* 0x0004000009137984 */ /* 0x008ee80000000800 */
[----:B------:R-:W3:Y:S04]  /*52c0*/  LDS R21, [R9+0x600] ;  /* 0x0006000009157984 */ /* 0x000ee80000000800 */
[----:B------:R-:W3:Y:S04]  /*52d0*/  LDS R23, [R9+0x800] ;  /* 0x0008000009177984 */ /* 0x000ee80000000800 */
[----:B------:R-:W3:Y:S01]  /*52e0*/  LDS R25, [R9+0xa00] ;  /* 0x000a000009197984 */ /* 0x000ee20000000800 */
[----:B0-----:R-:W-:-:S04]  /*52f0*/  FADD.FTZ R11, -R8, R11 ;  /* 0x0000000b080b7221 */ /* 0x001fc80000010100 */
[----:B------:R-:W-:Y:S01]  /*5300*/  FMUL.FTZ R11, R11, 1.4426950216293334961 ;  /* 0x3fb8aa3b0b0b7820 */ /* 0x000fe20000410000 */
[C---:B-1----:R-:W-:Y:S01]  /*5310*/  FADD.FTZ R13, -R8.reuse, R13 ;  /* 0x0000000d080d7221 */ /* 0x042fe20000010100 */
[----:B--2---:R-:W-:-:S03]  /*5320*/  FADD.FTZ R15, -R8, R15 ;  /* 0x0000000f080f7221 */ /* 0x004fc60000010100 */
[----:B------:R-:W-:Y:S01]  /*5330*/  FMUL.FTZ R13, R13, 1.4426950216293334961 ;  /* 0x3fb8aa3b0d0d7820 */ /* 0x000fe20000410000 */
[----:B------:R-:W0:Y:S01]  /*5340*/  MUFU.EX2 R11, R11 ;  /* 0x0000000b000b7308 */ /* 0x000e220000000800 */
[----:B------:R-:W-:Y:S01]  /*5350*/  FMUL.FTZ R15, R15, 1.4426950216293334961 ;  /* 0x3fb8aa3b0f0f7820 */ /* 0x000fe20000410000 */
[C---:B----4-:R-:W-:Y:S01]  /*5360*/  FADD.FTZ R17, -R8.reuse, R17 ;  /* 0x0000001108117221 */ /* 0x050fe20000010100 */
[----:B---3--:R-:W-:-:S03]  /*5370*/  FADD.FTZ R19, -R8, R19 ;  /* 0x0000001308137221 */ /* 0x008fc60000010100 */
        /* <DEDUP_REMOVED lines=32> */
.L_x_895:
[----:B------:R-:W-:Y:S05]  /*5580*/  BSYNC.RECONVERGENT B1 ;  /* 0x0000000000017941 */ /* 0x000fea0003800200 */
.L_x_894:
[----:B------:R-:W-:-:S13]  /*5590*/  ISETP.LT.OR P0, PT, R10, UR8, P0 ;  /* 0x000000080a007c0c */ /* 0x000fda0008701670 */
[----:B------:R-:W-:Y:S05]  /*55a0*/  @!P0 BRA `(.L_x_886) ;  /* 0x0000000400dc8947 */ /* 0x000fea0003800000 */
[----:B------:R-:W0:Y:S04]  /*55b0*/  LDS R11, [R9+-0x400] ;  /* 0xfffc0000090b7984 */ /* 0x000e280000000800 */
[----:B------:R-:W1:Y:S04]  /*55c0*/  LDS R13, [R9+-0x200] ;  /* 0xfffe0000090d7984 */ /* 0x000e680000000800 */
[----:B------:R-:W2:Y:S04]  /*55d0*/  LDS R15, [R9] ;  /* 0x00000000090f7984 */ /* 0x000ea80000000800 */
[----:B------:R-:W4:Y:S01]  /*55e0*/  LDS R17, [R9+0x200] ;  /* 0x0002000009117984 */ /* 0x000f220000000800 */
[C---:B0-----:R-:W-:Y:S01]  /*55f0*/  FADD.FTZ R11, -R8.reuse, R11 ;  /* 0x0000000b080b7221 */ /* 0x041fe20000010100 */
[----:B-1----:R-:W-:-:S03]  /*5600*/  FADD.FTZ R13, -R8, R13 ;  /* 0x0000000d080d7221 */ /* 0x002fc60000010100 */
[----:B------:R-:W-:Y:S01]  /*5610*/  FMUL.FTZ R11, R11, 1.4426950216293334961 ;  /* 0x3fb8aa3b0b0b7820 */ /* 0x000fe20000410000 */
[----:B--2---:R-:W-:Y:S01]  /*5620*/  FADD.FTZ R15, -R8, R15 ;  /* 0x0000000f080f7221 */ /* 0x004fe20000010100 */
[----:B------:R-:W-:-:S04]  /*5630*/  FMUL.FTZ R13, R13, 1.4426950216293334961 ;  /* 0x3fb8aa3b0d0d7820 */ /* 0x000fc80000410000 */
[----:B------:R-:W0:Y:S01]  /*5640*/  MUFU.EX2 R11, R11 ;  /* 0x0000000b000b7308 */ /* 0x000e220000000800 */
[----:B----4-:R-:W-:Y:S01]  /*5650*/  FADD.FTZ R17, -R8, R17 ;  /* 0x0000001108117221 */ /* 0x010fe20000010100 */
        /* <DEDUP_REMOVED lines=14> */
.L_x_887:
        /* <DEDUP_REMOVED lines=13> */
[----:B------:R-:W-:Y:S02]  /*5810*/  LEA R13, R15, R14, 0x18 ;  /* 0x0000000e0f0d7211 */ /* 0x000fe400078ec0ff */
[----:B------:R-:W-:Y:S02]  /*5820*/  IADD3 R10, P2, P3, R33, R10, R5 ;  /* 0x0000000a210a7210 */ /* 0x000fe40007b5e005 */
[----:B------:R-:W-:Y:S01]  /*5830*/  LOP3.LUT R9, R0, 0x3, RZ, 0xc0, !PT ;  /* 0x0000000300097812 */ /* 0x000fe200078ec0ff */
[----:B------:R-:W-:Y:S01]  /*5840*/  IMAD.MOV.U32 R0, RZ, RZ, RZ ;  /* 0x000000ffff007224 */ /* 0x000fe200078e00ff */
[----:B------:R-:W-:Y:S01]  /*5850*/  IADD3.X R11, PT, PT, R32, R11, RZ, P2, P3 ;  /* 0x0000000b200b7210 */ /* 0x000fe200017e64ff */
[----:B------:R-:W-:Y:S01]  /*5860*/  IMAD R13, R2, 0x4, R13 ;  /* 0x00000004020d7824 */ /* 0x000fe200078e020d */
[----:B------:R-:W-:-:S02]  /*5870*/  MOV R12, R5 ;  /* 0x00000005000c7202 */ /* 0x000fc40000000f00 */
[----:B------:R-:W-:-:S07]  /*5880*/  IADD3 R9, PT, PT, -R9, RZ, RZ ;  /* 0x000000ff09097210 */ /* 0x000fce0007ffe1ff */
.L_x_898:
[----:B------:R1:W2:Y:S01]  /*5890*/  LDG.E.U8 R14, desc[UR10][R10.64] ;  /* 0x0000000a0a0e7981 */ /* 0x0002a2000c1e1100 */
[----:B------:R-:W-:Y:S01]  /*58a0*/  IADD3 R9, PT, PT, R9, 0x1, RZ ;  /* 0x0000000109097810 */ /* 0x000fe20007ffe0ff */
[----:B------:R-:W-:Y:S01]  /*58b0*/  VIADD R12, R12, 0x80 ;  /* 0x000000800c0c7836 */ /* 0x000fe20000000000 */
[----:B-1----:R-:W-:-:S04]  /*58c0*/  IADD3 R10, P3, PT, R10, 0x80, RZ ;  /* 0x000000800a0a7810 */ /* 0x002fc80007f7e0ff */
[----:B------:R-:W-:Y:S02]  /*58d0*/  IADD3.X R11, PT, PT, RZ, R11, RZ, P3, !PT ;  /* 0x0000000bff0b7210 */ /* 0x000fe40001ffe4ff */
[----:B--2---:R-:W-:Y:S01]  /*58e0*/  ISETP.NE.AND P2, PT, R14, RZ, PT ;  /* 0x000000ff0e00720c */ /* 0x004fe20003f45270 */
[----:B------:R-:W-:-:S12]  /*58f0*/  IMAD.MOV.U32 R14, RZ, RZ, RZ ;  /* 0x000000ffff0e7224 */ /* 0x000fd800078e00ff */
        /* <DEDUP_REMOVED lines=9> */
.L_x_897:
[----:B------:R-:W-:Y:S05]  /*5990*/  BSYNC.RECONVERGENT B1 ;  /* 0x0000000000017941 */ /* 0x000fea0003800200 */
.L_x_896:
[----:B------:R-:W-:Y:S05]  /*59a0*/  @!P0 BRA `(.L_x_886) ;  /* 0x0000000000dc8947 */ /* 0x000fea0003800000 */
[----:B------:R-:W1:Y:S01]  /*59b0*/  S2R R14, SR_CgaCtaId ;  /* 0x00000000000e7919 */ /* 0x000e620000008800 */
[----:B------:R-:W2:Y:S01]  /*59c0*/  LDCU.64 UR14, c[0x0][0x420] ;  /* 0x00008400ff0e77ac */ /* 0x000ea20008000a00 */
[----:B------:R-:W-:Y:S02]  /*59d0*/  MOV R9, 0x400 ;  /* 0x0000040000097802 */ /* 0x000fe40000000f00 */
[----:B------:R-:W-:-:S03]  /*59e0*/  MOV R13, UR13 ;  /* 0x0000000d000d7c02 */ /* 0x000fc60008000f00 */
[----:B------:R-:W-:Y:S01]  /*59f0*/  VIADD R11, R9, 0x120 ;  /* 0x00000120090b7836 */ /* 0x000fe20000000000 */
[----:B------:R-:W-:-:S05]  /*5a00*/  SHF.L.U32 R9, R13, 0x2, RZ ;  /* 0x000000020d097819 */ /* 0x000fca00000006ff */
[----:B------:R-:W-:Y:S01]  /*5a10*/  IMAD R9, R12, 0x4, -R9 ;  /* 0x000000040c097824 */ /* 0x000fe200078e0a09 */
[----:B--2---:R-:W-:-:S04]  /*5a20*/  IADD3 R10, P0, P2, R33, UR14, R12 ;  /* 0x0000000e210a7c10 */ /* 0x004fc8000fa1e00c */
[----:B------:R-:W-:Y:S02]  /*5a30*/  IADD3 R10, P3, PT, R10, 0x100, RZ ;  /* 0x000001000a0a7810 */ /* 0x000fe40007f7e0ff */
[----:B-1----:R-:W-:Y:S02]  /*5a40*/  LEA R14, R14, R11, 0x18 ;  /* 0x0000000b0e0e7211 */ /* 0x002fe400078ec0ff */
[----:B------:R-:W-:Y:S02]  /*5a50*/  IADD3.X R11, PT, PT, R32, UR15, RZ, P0, P2 ;  /* 0x0000000f200b7c10 */ /* 0x000fe400087e44ff */
[----:B------:R-:W-:Y:S02]  /*5a60*/  IADD3 R9, PT, PT, R9, 0x400, R14 ;  /* 0x0000040009097810 */ /* 0x000fe40007ffe00e */
[----:B------:R-:W-:-:S07]  /*5a70*/  IADD3.X R11, PT, PT, RZ, R11, RZ, P3, !PT ;  /* 0x0000000bff0b7210 */ /* 0x000fce0001ffe4ff */
.L_x_899:
[----:B------:R-:W2:Y:S04]  /*5a80*/  LDG.E.U8 R15, desc[UR10][R10.64+-0x100] ;  /* 0xffff000a0a0f7981 */ /* 0x000ea8000c1e1100 */
[----:B------:R-:W4:Y:S04]  /*5a90*/  LDG.E.U8 R13, desc[UR10][R10.64+-0x80] ;  /* 0xffff800a0a0d7981 */ /* 0x000f28000c1e1100 */
[----:B------:R-:W4:Y:S04]  /*5aa0*/  LDG.E.U8 R14, desc[UR10][R10.64] ;  /* 0x0000000a0a0e7981 */ /* 0x000f28000c1e1100 */
[----:B------:R-:W4:Y:S01]  /*5ab0*/  LDG.E.U8 R16, desc[UR10][R10.64+0x80] ;  /* 0x0000800a0a107981 */ /* 0x000f22000c1e1100 */
[----:B------:R-:W-:-:S02]  /*5ac0*/  HFMA2 R20, -RZ, RZ, 0, 0 ;  /* 0x00000000ff147431 */ /* 0x000fc400000001ff */
[----:B---3--:R-:W-:Y:S02]  /*5ad0*/  IMAD.MOV.U32 R18, RZ, RZ, RZ ;  /* 0x000000ffff127224 */ /* 0x008fe400078e00ff */
[----:B------:R-:W-:Y:S01]  /*5ae0*/  VIADD R12, R12, 0x200 ;  /* 0x000002000c0c7836 */ /* 0x000fe20000000000 */
[----:B--2---:R-:W-:Y:S02]  /*5af0*/  ISETP.NE.AND P0, PT, R15, RZ, PT ;  /* 0x000000ff0f00720c */ /* 0x004fe40003f05270 */
[----:B----4-:R-:W-:Y:S02]  /*5b00*/  ISETP.NE.AND P2, PT, R13, RZ, PT ;  /* 0x000000ff0d00720c */ /* 0x010fe40003f45270 */
[----:B------:R-:W-:Y:S02]  /*5b10*/  ISETP.NE.AND P3, PT, R14, RZ, PT ;  /* 0x000000ff0e00720c */ /* 0x000fe40003f65270 */
[----:B------:R-:W-:-:S07]  /*5b20*/  ISETP.NE.AND P4, PT, R16, RZ, PT ;  /* 0x000000ff1000720c */ /* 0x000fce0003f85270 */
[----:B------:R-:W0:Y:S01]  /*5b30*/  @!P0 LDS R13, [R9+-0x400] ;  /* 0xfffc0000090d8984 */ /* 0x000e220000000800 */
[----:B------:R-:W-:-:S03]  /*5b40*/  MOV R16, RZ ;  /* 0x000000ff00107202 */ /* 0x000fc60000000f00 */
[----:B------:R-:W1:Y:S04]  /*5b50*/  @!P2 LDS R15, [R9+-0x200] ;  /* 0xfffe0000090fa984 */ /* 0x000e680000000800 */
[----:B------:R-:W2:Y:S04]  /*5b60*/  @!P3 LDS R17, [R9] ;  /* 0x000000000911b984 */ /* 0x000ea80000000800 */
[----:B------:R-:W3:Y:S01]  /*5b70*/  @!P4 LDS R19, [R9+0x200] ;  /* 0x000200000913c984 */ /* 0x000ee20000000800 */
[----:B0-----:R-:W-:Y:S01]  /*5b80*/  @!P0 FADD.FTZ R14, -R8, R13 ;  /* 0x0000000d080e8221 */ /* 0x001fe20000010100 */
[----:B------:R-:W-:-:S03]  /*5b90*/  IMAD.MOV.U32 R13, RZ, RZ, RZ ;  /* 0x000000ffff0d7224 */ /* 0x000fc600078e00ff */
        /* <DEDUP_REMOVED lines=8> */
[----:B------:R0:W1:Y:S01]  /*5c20*/  @!P2 MUFU.EX2 R16, R15 ;  /* 0x0000000f0010a308 */ /* 0x0000620000000800 */
        /* <DEDUP_REMOVED lines=15> */
.L_x_886:
[----:B------:R-:W-:Y:S05]  /*5d20*/  BSYNC.RECONVERGENT B0 ;  /* 0x0000000000007941 */ /* 0x000fea0003800200 */
.L_x_885:
[----:B----4-:R-:W1:Y:S01]  /*5d30*/  SHFL.BFLY PT, R9, R0, 0x10, 0x1f ;  /* 0x0e001f0000097f89 */ /* 0x010e6200000e0000 */
[C---:B------:R-:W-:Y:S01]  /*5d40*/  ISETP.NE.AND P0, PT, R4.reuse, RZ, PT ;  /* 0x000000ff0400720c */ /* 0x040fe20003f05270 */
[----:B------:R-:W2:Y:S01]  /*5d50*/  LDCU.U8 UR14, c[0x0][0x48c] ;  /* 0x00009180ff0e77ac */ /* 0x000ea20008000000 */
[----:B------:R-:W-:Y:S01]  /*5d60*/  ISETP.GT.U32.AND P2, PT, R4, 0x3, PT ;  /* 0x000000030400780c */ /* 0x000fe20003f44070 */
[----:B--2---:R-:W-:Y:S01]  /*5d70*/  UISETP.NE.AND UP0, UPT, UR14, URZ, UPT ;  /* 0x000000ff0e00728c */ /* 0x004fe2000bf05270 */
[----:B-1----:R-:W-:-:S05]  /*5d80*/  FADD.FTZ R9, R9, R0 ;  /* 0x0000000009097221 */ /* 0x002fca0000010000 */
[----:B0-----:R-:W0:Y:S02]  /*5d90*/  SHFL.BFLY PT, R8, R9, 0x8, 0x1f ;  /* 0x0d001f0009087f89 */ /* 0x001e2400000e0000 */
        /* <DEDUP_REMOVED lines=9> */
[----:B------:R-:W-:-:S05]  /*5e30*/  ISETP.GE.AND P0, PT, R5, UR8, PT ;  /* 0x0000000805007c0c */ /* 0x000fca000bf06270 */
[----:B------:R0:W1:Y:S02]  /*5e40*/  @!P2 LDS R13, [R7+0x10] ;  /* 0x00001000070da984 */ /* 0x0000640000000800 */
[----:B0-----:R-:W-:Y:S02]  /*5e50*/  CS2R R6, SRZ ;  /* 0x0000000000067805 */ /* 0x001fe4000001ff00 */
[----:B-1----:R-:W0:Y:S02]  /*5e60*/  SHFL.BFLY PT, R0, R13, 0x2, 0x1f ;  /* 0x0c401f000d007f89 */ /* 0x002e2400000e0000 */
[----:B0-----:R-:W-:-:S05]  /*5e70*/  FADD.FTZ R4, R0, R13 ;  /* 0x0000000d00047221 */ /* 0x001fca0000010000 */
[----:B------:R-:W0:Y:S02]  /*5e80*/  SHFL.BFLY PT, R9, R4, 0x1, 0x1f ;  /* 0x0c201f0004097f89 */ /* 0x000e2400000e0000 */
[----:B0-----:R-:W-:-:S06]  /*5e90*/  FADD.FTZ R9, R4, R9 ;  /* 0x0000000904097221 */ /* 0x001fcc0000010000 */
[----:B------:R-:W0:Y:S02]  /*5ea0*/  SHFL.IDX PT, R9, R9, RZ, 0x1f ;  /* 0x00001fff09097589 */ /* 0x000e2400000e0000 */
[----:B0-----:R-:W-:-:S06]  /*5eb0*/  FADD.FTZ R0, R9, 9.9999999747524270788e-07 ;  /* 0x358637bd09007421 */ /* 0x001fcc0000010000 */
[----:B------:R-:W0:Y:S01]  /*5ec0*/  MUFU.RCP R0, R0 ;  /* 0x0000000000007308 */ /* 0x000e220000001000 */
[----:B------:R-:W-:Y:S05]  /*5ed0*/  BRA.U !UP0, `(.L_x_900) ;  /* 0x0000000108247547 */ /* 0x000fea000b800000 */
[----:B------:R-:W1:Y:S01]  /*5ee0*/  S2R R7, SR_CTAID.Y ;  /* 0x0000000000077919 */ /* 0x000e620000002600 */
[----:B------:R-:W1:Y:S08]  /*5ef0*/  LDC R6, c[0x0][0x3f8] ;  /* 0x0000fe00ff067b82 */ /* 0x000e700000000800 */
[----:B------:R-:W2:Y:S08]  /*5f00*/  LDC R4, c[0x0][0x488] ;  /* 0x00012200ff047b82 */ /* 0x000eb00000000800 */
[----:B------:R-:W2:Y:S08]  /*5f10*/  LDC R8, c[0x0][0x40c] ;  /* 0x00010300ff087b82 */ /* 0x000eb00000000800 */
[----:B------:R-:W4:Y:S01]  /*5f20*/  LDC R9, c[0x0][0x3f4] ;  /* 0x0000fd00ff097b82 */ /* 0x000f220000000800 */
[----:B-1----:R-:W-:-:S04]  /*5f30*/  IMAD R7, R7, R6, UR12 ;  /* 0x0000000c07077e24 */ /* 0x002fc8000f8e0206 */
[----:B--2---:R-:W-:-:S04]  /*5f40*/  IMAD R4, R7, R4, R8 ;  /* 0x0000000407047224 */ /* 0x004fc800078e0208 */
[----:B----4-:R-:W-:-:S05]  /*5f50*/  IMAD R6, R4, R9, RZ ;  /* 0x0000000904067224 */ /* 0x010fca00078e02ff */
[----:B------:R-:W-:-:S07]  /*5f60*/  SHF.R.S32.HI R7, RZ, 0x1f, R6 ;  /* 0x0000001fff077819 */ /* 0x000fce0000011406 */
.L_x_900:
[----:B------:R-:W-:Y:S04]  /*5f70*/  BSSY.RECONVERGENT B0, `(.L_x_901) ;  /* 0x000015a000007945 */ /* 0x000fe80003800200 */
[----:B------:R-:W-:Y:S05]  /*5f80*/  @P0 BRA `(.L_x_902) ;  /* 0x0000001400600947 */ /* 0x000fea0003800000 */
[----:B------:R-:W-:-:S09]  /*5f90*/  UISETP.NE.AND UP0, UPT, UR14, URZ, UPT ;  /* 0x000000ff0e00728c */ /* 0x000fd2000bf05270 */
[----:B------:R-:W-:Y:S05]  /*5fa0*/  BRA.U UP0, `(.L_x_903) ;  /* 0x0000000900447547 */ /* 0x000fea000b800000 */
[----:B------:R-:W-:Y:S01]  /*5fb0*/  MOV R4, 0x80 ;  /* 0x0000008000047802 */ /* 0x000fe20000000f00 */
[----:B------:R-:W-:Y:S01]  /*5fc0*/  BSSY.RECONVERGENT B1, `(.L_x_904) ;  /* 0x000001a000017945 */ /* 0x000fe20003800200 */
[----:B------:R-:W-:Y:S02]  /*5fd0*/  LOP3.LUT R7, RZ, R2, RZ, 0x33, !PT ;  /* 0x00000002ff077212 */ /* 0x000fe400078e33ff */
[----:B------:R-:W-:-:S04]  /*5fe0*/  VIADDMNMX R4, R5, R4, UR8, !PT ;  /* 0x0000000805047e46 */ /* 0x000fc8000f800104 */
[----:B------:R-:W-:-:S04]  /*5ff0*/  IADD3 R4, PT, PT, R4, -UR13, R7 ;  /* 0x8000000d04047c10 */ /* 0x000fc8000fffe007 */
[C---:B------:R-:W-:Y:S02]  /*6000*/  LOP3.LUT R6, R4.reuse, 0x180, RZ, 0xc0, !PT ;  /* 0x0000018004067812 */ /* 0x040fe400078ec0ff */
[----:B------:R-:W-:Y:S02]  /*6010*/  ISETP.GE.U32.AND P2, PT, R4, 0x180, PT ;  /* 0x000001800400780c */ /* 0x000fe40003f46070 */
[----:B------:R-:W-:-:S13]  /*6020*/  ISETP.NE.AND P0, PT, R6, 0x180, PT ;  /* 0x000001800600780c */ /* 0x000fda0003f05270 */
[----:B------:R-:W-:Y:S05]  /*6030*/  @!P0 BRA `(.L_x_905) ;  /* 0x0000000000488947 */ /* 0x000fea0003800000 */
[----:B------:R-:W1:Y:S01]  /*6040*/  S2UR UR7, SR_CgaCtaId ;  /* 0x00000000000779c3 */ /* 0x000e620000008800 */
        /* <DEDUP_REMOVED lines=8> */
[----:B-1----:R-:W-:-:S06]  /*60d0*/  ULEA UR6, UR7, UR6, 0x18 ;  /* 0x0000000607067291 */ /* 0x002fcc000f8ec0ff */
[----:B------:R-:W-:-:S07]  /*60e0*/  LEA R4, R2, UR6, 0x2 ;  /* 0x0000000602047c11 */ /* 0x000fce000f8e10ff */
.L_x_906:
[----:B------:R-:W0:Y:S01]  /*60f0*/  LDS R9, [R4] ;  /* 0x0000000004097984 */ /* 0x000e220000000800 */
[----:B------:R-:W-:-:S04]  /*6100*/  IADD3 R7, PT, PT, R7, 0x1, RZ ;  /* 0x0000000107077810 */ /* 0x000fc80007ffe0ff */
[----:B------:R-:W-:Y:S01]  /*6110*/  ISETP.NE.AND P0, PT, R7, RZ, PT ;  /* 0x000000ff0700720c */ /* 0x000fe20003f05270 */
[----:B0-----:R-:W-:-:S05]  /*6120*/  FMUL.FTZ R9, R9, R0 ;  /* 0x0000000009097220 */ /* 0x001fca0000410000 */
[----:B------:R0:W-:Y:S02]  /*6130*/  STS [R4], R9 ;  /* 0x0000000904007388 */ /* 0x0001e40000000800 */
[----:B0-----:R-:W-:-:S05]  /*6140*/  VIADD R4, R4, 0x200 ;  /* 0x0000020004047836 */ /* 0x001fca0000000000 */
[----:B------:R-:W-:Y:S05]  /*6150*/  @P0 BRA `(.L_x_906) ;  /* 0xfffffffc00e40947 */ /* 0x000fea000383ffff */
.L_x_905:
[----:B------:R-:W-:Y:S05]  /*6160*/  BSYNC.RECONVERGENT B1 ;  /* 0x0000000000017941 */ /* 0x000fea0003800200 */
.L_x_904:
[----:B------:R-:W-:Y:S05]  /*6170*/  @!P2 BRA `(.L_x_902) ;  /* 0x0000001000e4a947 */ /* 0x000fea0003800000 */
[----:B------:R-:W1:Y:S01]  /*6180*/  S2R R7, SR_CgaCtaId ;  /* 0x0000000000077919 */ /* 0x000e620000008800 */
        /* <DEDUP_REMOVED lines=9> */
[----:B-1----:R-:W-:-:S04]  /*6220*/  LEA R7, R7, R6, 0x18 ;  /* 0x0000000607077211 */ /* 0x002fc800078ec0ff */
[----:B------:R-:W-:Y:S01]  /*6230*/  IADD3 R4, PT, PT, R4, 0x400, R7 ;  /* 0x0000040004047810 */ /* 0x000fe20007ffe007 */
[----:B------:R-:W-:Y:S06]  /*6240*/  @!P2 BRA `(.L_x_908) ;  /* 0x0000000000dca947 */ /* 0x000fec0003800000 */
[----:B------:R-:W-:Y:S02]  /*6250*/  MOV R6, UR8 ;  /* 0x0000000800067c02 */ /* 0x000fe40008000f00 */
[----:B------:R-:W-:-:S03]  /*6260*/  PLOP3.LUT P0, PT, PT, PT, PT, 0x8, 0x80 ;  /* 0x000000000080781c */ /* 0x000fc60003f0e170 */
[----:B------:R-:W-:-:S10]  /*6270*/  VIADD R6, R6, 0xfffffa00 ;  /* 0xfffffa0006067836 */ /* 0x000fd40000000000 */
.L_x_909:
[----:B------:R-:W0:Y:S01]  /*6280*/  LDS R7, [R4+-0x400] ;  /* 0xfffc000004077984 */ /* 0x000e220000000800 */
[----:B------:R-:W-:-:S03]  /*6290*/  IADD3 R5, PT, PT, R5, 0x800, RZ ;  /* 0x0000080005057810 */ /* 0x000fc60007ffe0ff */
[----:B------:R-:W1:Y:S01]  /*62a0*/  LDS R9, [R4+-0x200] ;  /* 0xfffe000004097984 */ /* 0x000e620000000800 */
[----:B------:R-:W-:-:S03]  /*62b0*/  ISETP.GE.AND P2, PT, R5, R6, PT ;  /* 0x000000060500720c */ /* 0x000fc60003f46270 */
[----:B------:R-:W2:Y:S04]  /*62c0*/  LDS R11, [R4] ;  /* 0x00000000040b7984 */ /* 0x000ea80000000800 */
[----:B------:R-:W4:Y:S04]  /*62d0*/  LDS R13, [R4+0x200] ;  /* 0x00020000040d7984 */ /* 0x000f280000000800 */
[----:B------:R-:W4:Y:S04]  /*62e0*/  LDS R15, [R4+0x400] ;  /* 0x00040000040f7984 */ /* 0x000f280000000800 */
[----:B------:R-:W4:Y:S04]  /*62f0*/  LDS R17, [R4+0x600] ;  /* 0x0006000004117984 */ /* 0x000f280000000800 */
[----:B---3--:R-:W3:Y:S04]  /*6300*/  LDS R19, [R4+0x800] ;  /* 0x0008000004137984 */ /* 0x008ee80000000800 */
[----:B------:R-:W3:Y:S04]  /*6310*/  LDS R21, [R4+0xa00] ;  /* 0x000a000004157984 */ /* 0x000ee80000000800 */
[----:B------:R-:W3:Y:S04]  /*6320*/  LDS R23, [R4+0xc00] ;  /* 0x000c000004177984 */ /* 0x000ee80000000800 */
[----:B------:R-:W3:Y:S04]  /*6330*/  LDS R25, [R4+0xe00] ;  /* 0x000e000004197984 */ /* 0x000ee80000000800 */
[----:B------:R-:W3:Y:S01]  /*6340*/  LDS R27, [R4+0x1000] ;  /* 0x00100000041b7984 */ /* 0x000ee20000000800 */
[----:B0-----:R-:W-:-:S03]  /*6350*/  FMUL.FTZ R7, R0, R7 ;  /* 0x0000000700077220 */ /* 0x001fc60000410000 */
[----:B------:R-:W0:Y:S01]  /*6360*/  LDS R29, [R4+0x1200] ;  /* 0x00120000041d7984 */ /* 0x000e220000000800 */
[----:B-1----:R-:W-:-:S03]  /*6370*/  FMUL.FTZ R9, R0, R9 ;  /* 0x0000000900097220 */ /* 0x002fc60000410000 */
[----:B------:R-:W1:Y:S01]  /*6380*/  LDS R31, [R4+0x1400] ;  /* 0x00140000041f7984 */ /* 0x000e620000000800 */
[----:B--2---:R-:W-:-:S03]  /*6390*/  FMUL.FTZ R11, R0, R11 ;  /* 0x0000000b000b7220 */ /* 0x004fc60000410000 */
[----:B------:R-:W2:Y:S01]  /*63a0*/  LDS R35, [R4+0x1600] ;  /* 0x0016000004237984 */ /* 0x000ea20000000800 */
[----:B----4-:R-:W-:-:S03]  /*63b0*/  FMUL.FTZ R13, R0, R13 ;  /* 0x0000000d000d7220 */ /* 0x010fc60000410000 */
[----:B------:R-:W4:Y:S01]  /*63c0*/  LDS R37, [R4+0x1800] ;  /* 0x0018000004257984 */ /* 0x000f220000000800 */
[----:B------:R-:W-:-:S03]  /*63d0*/  FMUL.FTZ R15, R0, R15 ;  /* 0x0000000f000f7220 */ /* 0x000fc60000410000 */
[----:B------:R-:W4:Y:S01]  /*63e0*/  LDS R39, [R4+0x1a00] ;  /* 0x001a000004277984 */ /* 0x000f220000000800 */
[C---:B------:R-:W-:Y:S01]  /*63f0*/  FMUL.FTZ R17, R0.reuse, R17 ;  /* 0x0000001100117220 */ /* 0x040fe20000410000 */
[C---:B---3--:R-:W-:Y:S02]  /*6400*/  FMUL.FTZ R19, R0.reuse, R19 ;  /* 0x0000001300137220 */ /* 0x048fe40000410000 */
[----:B------:R-:W-:Y:S01]  /*6410*/  STS [R4+-0x400], R7 ;  /* 0xfffc000704007388 */ /* 0x000fe20000000800 */
[----:B------:R-:W-:-:S03]  /*6420*/  FMUL.FTZ R21, R0, R21 ;  /* 0x0000001500157220 */ /* 0x000fc60000410000 */
[----:B------:R-:W-:Y:S01]  /*6430*/  STS [R4+-0x200], R9 ;  /* 0xfffe000904007388 */ /* 0x000fe20000000800 */
[----:B------:R-:W-:-:S03]  /*6440*/  FMUL.FTZ R23, R0, R23 ;  /* 0x0000001700177220 */ /* 0x000fc60000410000 */
[----:B------:R-:W-:Y:S01]  /*6450*/  STS [R4], R11 ;  /* 0x0000000b04007388 */ /* 0x000fe20000000800 */
[----:B------:R-:W-:-:S03]  /*6460*/  FMUL.FTZ R25, R0, R25 ;  /* 0x0000001900197220 */ /* 0x000fc60000410000 */
[----:B------:R-:W-:Y:S01]  /*6470*/  STS [R4+0x200], R13 ;  /* 0x0002000d04007388 */ /* 0x000fe20000000800 */
[----:B------:R-:W-:-:S03]  /*6480*/  FMUL.FTZ R27, R0, R27 ;  /* 0x0000001b001b7220 */ /* 0x000fc60000410000 */
[----:B------:R-:W-:Y:S01]  /*6490*/  STS [R4+0x400], R15 ;  /* 0x0004000f04007388 */ /* 0x000fe20000000800 */
[----:B0-----:R-:W-:-:S03]  /*64a0*/  FMUL.FTZ R29, R0, R29 ;  /* 0x0000001d001d7220 */ /* 0x001fc60000410000 */
[----:B------:R-:W-:Y:S01]  /*64b0*/  STS [R4+0x600], R17 ;  /* 0x0006001104007388 */ /* 0x000fe20000000800 */
[----:B-1----:R-:W-:-:S03]  /*64c0*/  FMUL.FTZ R31, R0, R31 ;  /* 0x0000001f001f7220 */ /* 0x002fc60000410000 */
[----:B------:R-:W-:Y:S01]  /*64d0*/  STS [R4+0x800], R19 ;  /* 0x0008001304007388 */ /* 0x000fe20000000800 */
[----:B--2---:R-:W-:-:S03]  /*64e0*/  FMUL.FTZ R35, R0, R35 ;  /* 0x0000002300237220 */ /* 0x004fc60000410000 */
[----:B------:R-:W-:Y:S01]  /*64f0*/  STS [R4+0xa00], R21 ;  /* 0x000a001504007388 */ /* 0x000fe20000000800 */
[----:B----4-:R-:W-:-:S03]  /*6500*/  FMUL.FTZ R37, R0, R37 ;  /* 0x0000002500257220 */ /* 0x010fc60000410000 */
[----:B------:R-:W-:Y:S01]  /*6510*/  STS [R4+0xc00], R23 ;  /* 0x000c001704007388 */ /* 0x000fe20000000800 */
[----:B------:R-:W-:-:S03]  /*6520*/  FMUL.FTZ R39, R0, R39 ;  /* 0x0000002700277220 */ /* 0x000fc60000410000 */
        /* <DEDUP_REMOVED lines=9> */
.L_x_908:
[----:B------:R-:W-:Y:S05]  /*65c0*/  BSYNC.RECONVERGENT B1 ;  /* 0x0000000000017941 */ /* 0x000fea0003800200 */
.L_x_907:
        /* <DEDUP_REMOVED lines=9> */
[----:B------:R-:W4:Y:S04]  /*6660*/  LDS R13, [R4+0x200] ;  /* 0x00020000040d7984 */ /* 0x000f280000000800 */
[----:B------:R-:W4:Y:S04]  /*6670*/  LDS R15, [R4+0x400] ;  /* 0x00040000040f7984 */ /* 0x000f280000000800 */
[----:B------:R-:W4:Y:S04]  /*6680*/  LDS R17, [R4+0x600] ;  /* 0x0006000004117984 */ /* 0x000f280000000800 */
[----:B---3--:R-:W3:Y:S04]  /*6690*/  LDS R19, [R4+0x800] ;  /* 0x0008000004137984 */ /* 0x008ee80000000800 */
[----:B------:R-:W3:Y:S01]  /*66a0*/  LDS R21, [R4+0xa00] ;  /* 0x000a000004157984 */ /* 0x000ee20000000800 */
[C---:B0-----:R-:W-:Y:S01]  /*66b0*/  FMUL.FTZ R7, R0.reuse, R7 ;  /* 0x0000000700077220 */ /* 0x041fe20000410000 */
[----:B-1----:R-:W-:-:S04]  /*66c0*/  FMUL.FTZ R9, R0, R9 ;  /* 0x0000000900097220 */ /* 0x002fc80000410000 */
[----:B------:R-:W-:Y:S01]  /*66d0*/  STS [R4+-0x400], R7 ;  /* 0xfffc000704007388 */ /* 0x000fe20000000800 */
[----:B--2---:R-:W-:-:S03]  /*66e0*/  FMUL.FTZ R11, R0, R11 ;  /* 0x0000000b000b7220 */ /* 0x004fc60000410000 */
[----:B------:R-:W-:Y:S01]  /*66f0*/  STS [R4+-0x200], R9 ;  /* 0xfffe000904007388 */ /* 0x000fe20000000800 */
[----:B----4-:R-:W-:-:S03]  /*6700*/  FMUL.FTZ R13, R0, R13 ;  /* 0x0000000d000d7220 */ /* 0x010fc60000410000 */
[----:B------:R-:W-:Y:S01]  /*6710*/  STS [R4], R11 ;  /* 0x0000000b04007388 */ /* 0x000fe20000000800 */
[----:B------:R-:W-:-:S03]  /*6720*/  FMUL.FTZ R15, R0, R15 ;  /* 0x0000000f000f7220 */ /* 0x000fc60000410000 */
[----:B------:R-:W-:Y:S01]  /*6730*/  STS [R4+0x200], R13 ;  /* 0x0002000d04007388 */ /* 0x000fe20000000800 */
[----:B------:R-:W-:-:S03]  /*6740*/  FMUL.FTZ R17, R0, R17 ;  /* 0x0000001100117220 */ /* 0x000fc60000410000 */
[----:B------:R-:W-:Y:S01]  /*6750*/  STS [R4+0x400], R15 ;  /* 0x0004000f04007388 */ /* 0x000fe20000000800 */
[----:B---3--:R-:W-:-:S03]  /*6760*/  FMUL.FTZ R19, R0, R19 ;  /* 0x0000001300137220 */ /* 0x008fc60000410000 */
[----:B------:R-:W-:Y:S01]  /*6770*/  STS [R4+0x600], R17 ;  /* 0x0006001104007388 */ /* 0x000fe20000000800 */
[----:B------:R-:W-:-:S03]  /*6780*/  FMUL.FTZ R21, R0, R21 ;  /* 0x0000001500157220 */ /* 0x000fc60000410000 */
[----:B------:R-:W-:Y:S04]  /*6790*/  STS [R4+0x800], R19 ;  /* 0x0008001304007388 */ /* 0x000fe80000000800 */
[----:B------:R0:W-:Y:S02]  /*67a0*/  STS [R4+0xa00], R21 ;  /* 0x000a001504007388 */ /* 0x0001e40000000800 */
[----:B0-----:R-:W-:-:S07]  /*67b0*/  VIADD R4, R4, 0x1000 ;  /* 0x0000100004047836 */ /* 0x001fce0000000000 */
.L_x_911:
[----:B------:R-:W-:Y:S05]  /*67c0*/  BSYNC.RECONVERGENT B1 ;  /* 0x0000000000017941 */ /* 0x000fea0003800200 */
.L_x_910:
[----:B------:R-:W-:-:S13]  /*67d0*/  ISETP.LT.OR P0, PT, R5, UR8, P0 ;  /* 0x0000000805007c0c */ /* 0x000fda0008701670 */
[----:B------:R-:W-:Y:S05]  /*67e0*/  @!P0 BRA `(.L_x_902) ;  /* 0x0000000c00488947 */ /* 0x000fea0003800000 */
[----:B------:R-:W0:Y:S04]  /*67f0*/  LDS R5, [R4+-0x400] ;  /* 0xfffc000004057984 */ /* 0x000e280000000800 */
[----:B------:R-:W1:Y:S04]  /*6800*/  LDS R7, [R4+-0x200] ;  /* 0xfffe000004077984 */ /* 0x000e680000000800 */
[----:B------:R-:W2:Y:S04]  /*6810*/  LDS R9, [R4] ;  /* 0x0000000004097984 */ /* 0x000ea80000000800 */
[----:B------:R-:W4:Y:S01]  /*6820*/  LDS R11, [R4+0x200] ;  /* 0x00020000040b7984 */ /* 0x000f220000000800 */
[-C--:B0-----:R-:W-:Y:S01]  /*6830*/  FMUL.FTZ R5, R5, R0.reuse ;  /* 0x0000000005057220 */ /* 0x081fe20000410000 */
[----:B-1----:R-:W-:-:S04]  /*6840*/  FMUL.FTZ R7, R7, R0 ;  /* 0x0000000007077220 */ /* 0x002fc80000410000 */
[----:B------:R1:W-:Y:S01]  /*6850*/  STS [R4+-0x400], R5 ;  /* 0xfffc000504007388 */ /* 0x0003e20000000800 */
[----:B--2---:R-:W-:-:S03]  /*6860*/  FMUL.FTZ R9, R9, R0 ;  /* 0x0000000009097220 */ /* 0x004fc60000410000 */
[----:B------:R1:W-:Y:S01]  /*6870*/  STS [R4+-0x200], R7 ;  /* 0xfffe000704007388 */ /* 0x0003e20000000800 */
[----:B----4-:R-:W-:-:S03]  /*6880*/  FMUL.FTZ R11, R11, R0 ;  /* 0x000000000b0b7220 */ /* 0x010fc60000410000 */
[----:B------:R1:W-:Y:S04]  /*6890*/  STS [R4], R9 ;  /* 0x0000000904007388 */ /* 0x0003e80000000800 */
[----:B------:R1:W-:Y:S01]  /*68a0*/  STS [R4+0x200], R11 ;  /* 0x0002000b04007388 */ /* 0x0003e20000000800 */
[----:B------:R-:W-:Y:S05]  /*68b0*/  BRA `(.L_x_902) ;  /* 0x0000000c00147947 */ /* 0x000fea0003800000 */
.L_x_903:
        /* <DEDUP_REMOVED lines=20> */
[----:B--2---:R-:W-:-:S04]  /*6a00*/  LEA R12, P0, R13, UR16, 0x2 ;  /* 0x000000100d0c7c11 */ /* 0x004fc8000f8010ff */
[----:B------:R-:W-:Y:S01]  /*6a10*/  LEA.HI.X R13, R13, UR17, R10, 0x2, P0 ;  /* 0x000000110d0d7c11 */ /* 0x000fe200080f140a */
[----:B-1----:R-:W-:Y:S01]  /*6a20*/  ULEA UR6, UR7, UR6, 0x18 ;  /* 0x0000000607067291 */ /* 0x002fe2000f8ec0ff */
[----:B------:R-:W-:-:S05]  /*6a30*/  IADD3 R10, PT, PT, -R4, RZ, RZ ;  /* 0x000000ff040a7210 */ /* 0x000fca0007ffe1ff */
[----:B------:R-:W-:-:S07]  /*6a40*/  LEA R4, R2, UR6, 0x2 ;  /* 0x0000000602047c11 */ /* 0x000fce000f8e10ff */
.L_x_914:
[----:B-1----:R-:W0:Y:S01]  /*6a50*/  LDS R9, [R4] ;  /* 0x0000000004097984 */ /* 0x002e220000000800 */
        /* <DEDUP_REMOVED lines=11> */
.L_x_913:
[----:B------:R-:W-:Y:S05]  /*6b10*/  BSYNC.RECONVERGENT B1 ;  /* 0x0000000000017941 */ /* 0x000fea0003800200 */
.L_x_912:
[----:B------:R-:W-:Y:S05]  /*6b20*/  @!P2 BRA `(.L_x_902) ;  /* 0x000000080078a947 */ /* 0x000fea0003800000 */
[----:B-1----:R-:W1:Y:S01]  /*6b30*/  S2R R8, SR_CgaCtaId ;  /* 0x0000000000087919 */ /* 0x002e620000008800 */
[----:B------:R-:W2:Y:S01]  /*6b40*/  LDCU.64 UR6, c[0x0][0x480] ;  /* 0x00009000ff0677ac */ /* 0x000ea20008000a00 */
[C---:B------:R-:W-:Y:S01]  /*6b50*/  IADD3 R6, P0, PT, R5.reuse, R6, RZ ;  /* 0x0000000605067210 */ /* 0x040fe20007f1e0ff */
[----:B------:R-:W-:Y:S01]  /*6b60*/  IMAD.U32 R11, RZ, RZ, UR13 ;  /* 0x0000000dff0b7e24 */ /* 0x000fe2000f8e00ff */
[----:B------:R-:W-:Y:S01]  /*6b70*/  IADD3 R12, PT, PT, -R5, UR8, RZ ;  /* 0x00000008050c7c10 */ /* 0x000fe2000fffe1ff */
[----:B------:R-:W-:Y:S01]  /*6b80*/  BSSY.RECONVERGENT B1, `(.L_x_915) ;  /* 0x000005a000017945 */ /* 0x000fe20003800200 */
[----:B------:R-:W-:Y:S02]  /*6b90*/  IADD3.X R7, PT, PT, RZ, R7, RZ, P0, !PT ;  /* 0x00000007ff077210 */ /* 0x000fe400007fe4ff */
[----:B------:R-:W-:Y:S02]  /*6ba0*/  ISETP.GT.AND P2, PT, R12, 0x600, PT ;  /* 0x000006000c00780c */ /* 0x000fe40003f44270 */
[----:B------:R-:W-:-:S02]  /*6bb0*/  MOV R4, 0x400 ;  /* 0x0000040000047802 */ /* 0x000fc40000000f00 */
[----:B--2---:R-:W-:-:S04]  /*6bc0*/  LEA R9, P0, R6, UR6, 0x2 ;  /* 0x0000000606097c11 */ /* 0x004fc8000f8010ff */
[----:B------:R-:W-:Y:S02]  /*6bd0*/  LEA.HI.X R10, R6, UR7, R7, 0x2, P0 ;  /* 0x00000007060a7c11 */ /* 0x000fe400080f1407 */
[----:B------:R-:W-:Y:S01]  /*6be0*/  IADD3 R7, PT, PT, R4, 0x120, RZ ;  /* 0x0000012004077810 */ /* 0x000fe20007ffe0ff */
[----:B------:R-:W-:Y:S01]  /*6bf0*/  IMAD.SHL.U32 R4, R11, 0x4, RZ ;  /* 0x000000040b047824 */ /* 0x000fe200078e00ff */
[----:B------:R-:W-:-:S04]  /*6c00*/  IADD3 R6, P0, PT, R9, 0x400, RZ ;  /* 0x0000040009067810 */ /* 0x000fc80007f1e0ff */
[----:B------:R-:W-:Y:S02]  /*6c10*/  LEA R4, R5, -R4, 0x2 ;  /* 0x8000000405047211 */ /* 0x000fe400078e10ff */
[----:B-1----:R-:W-:Y:S01]  /*6c20*/  LEA R9, R8, R7, 0x18 ;  /* 0x0000000708097211 */ /* 0x002fe200078ec0ff */
[----:B------:R-:W-:Y:S01]  /*6c30*/  IMAD.X R7, RZ, RZ, R10, P0 ;  /* 0x000000ffff077224 */ /* 0x000fe200000e060a */
[----:B------:R-:W-:Y:S02]  /*6c40*/  PLOP3.LUT P0, PT, PT, PT, PT, 0x80, 0x8 ;  /* 0x000000000008781c */ /* 0x000fe40003f0f070 */
[----:B------:R-:W-:Y:S01]  /*6c50*/  IADD3 R4, PT, PT, R4, 0x400, R9 ;  /* 0x0000040004047810 */ /* 0x000fe20007ffe009 */
[----:B------:R-:W-:Y:S10]  /*6c60*/  @!P2 BRA `(.L_x_916) ;  /* 0x00000004002ca947 */ /* 0x000ff40003800000 */
[----:B------:R-:W-:Y:S02]  /*6c70*/  MOV R10, UR8 ;  /* 0x00000008000a7c02 */ /* 0x000fe40008000f00 */
[----:B------:R-:W-:-:S03]  /*6c80*/  PLOP3.LUT P0, PT, PT, PT, PT, 0x8, 0x80 ;  /* 0x000000000080781c */ /* 0x000fc60003f0e170 */
[----:B------:R-:W-:-:S10]  /*6c90*/  VIADD R10, R10, 0xfffffa00 ;  /* 0xfffffa000a0a7836 */ /* 0x000fd40000000000 */
.L_x_917:
[----:B------:R-:W0:Y:S01]  /*6ca0*/  LDS R9, [R4+-0x400] ;  /* 0xfffc000004097984 */ /* 0x000e220000000800 */
[----:B------:R-:W-:Y:S02]  /*6cb0*/  IADD3 R5, PT, PT, R5, 0x800, RZ ;  /* 0x0000080005057810 */ /* 0x000fe40007ffe0ff */
[----:B------:R-:W-:Y:S01]  /*6cc0*/  IADD3 R8, P2, PT, R6, 0x2000, RZ ;  /* 0x0000200006087810 */ /* 0x000fe20007f5e0ff */
[----:B------:R-:W1:Y:S01]  /*6cd0*/  LDS R11, [R4+-0x200] ;  /* 0xfffe0000040b7984 */ /* 0x000e620000000800 */
[----:B------:R-:W-:-:S03]  /*6ce0*/  ISETP.GE.AND P3, PT, R5, R10, PT ;  /* 0x0000000a0500720c */ /* 0x000fc60003f66270 */
[----:B------:R-:W2:Y:S04]  /*6cf0*/  LDS R13, [R4] ;  /* 0x00000000040d7984 */ /* 0x000ea80000000800 */
[----:B------:R-:W4:Y:S04]  /*6d00*/  LDS R15, [R4+0x200] ;  /* 0x00020000040f7984 */ /* 0x000f280000000800 */
[----:B------:R-:W4:Y:S04]  /*6d10*/  LDS R17, [R4+0x400] ;  /* 0x0004000004117984 */ /* 0x000f280000000800 */
[----:B---3--:R-:W3:Y:S04]  /*6d20*/  LDS R19, [R4+0x600] ;  /* 0x0006000004137984 */ /* 0x008ee80000000800 */
[----:B------:R-:W3:Y:S04]  /*6d30*/  LDS R21, [R4+0x800] ;  /* 0x0008000004157984 */ /* 0x000ee80000000800 */
        /* <DEDUP_REMOVED lines=14> */
[----:B---3--:R-:W-:-:S03]  /*6e20*/  FMUL.FTZ R19, R0, R19 ;  /* 0x0000001300137220 */ /* 0x008fc60000410000 */
        /* <DEDUP_REMOVED lines=8> */
[----:B---3--:R-:W-:Y:S02]  /*6eb0*/  IMAD.X R9, RZ, RZ, R7, P2 ;  /* 0x000000ffff097224 */ /* 0x008fe400010e0607 */
[C---:B------:R-:W-:Y:S01]  /*6ec0*/  FMUL.FTZ R29, R0.reuse, R29 ;  /* 0x0000001d001d7220 */ /* 0x040fe20000410000 */
[----:B------:R-:W-:Y:S01]  /*6ed0*/  STG.E desc[UR10][R6.64], R13 ;  /* 0x0000000d06007986 */ /* 0x000fe2000c10190a */
[----:B0-----:R-:W-:-:S03]  /*6ee0*/  FMUL.FTZ R31, R0, R31 ;  /* 0x0000001f001f7220 */ /* 0x001fc60000410000 */
[----:B------:R-:W-:Y:S01]  /*6ef0*/  STS [R4], R13 ;  /* 0x0000000d04007388 */ /* 0x000fe20000000800 */
[----:B-1----:R-:W-:-:S03]  /*6f00*/  FMUL.FTZ R35, R0, R35 ;  /* 0x0000002300237220 */ /* 0x002fc60000410000 */
[----:B------:R-:W-:Y:S01]  /*6f10*/  STG.E desc[UR10][R6.64+0x200], R15 ;  /* 0x0002000f06007986 */ /* 0x000fe2000c10190a */
[----:B--2---:R-:W-:-:S03]  /*6f20*/  FMUL.FTZ R37, R0, R37 ;  /* 0x0000002500257220 */ /* 0x004fc60000410000 */
        /* <DEDUP_REMOVED lines=31> */
.L_x_916:
[----:B------:R-:W-:Y:S05]  /*7120*/  BSYNC.RECONVERGENT B1 ;  /* 0x0000000000017941 */ /* 0x000fea0003800200 */
.L_x_915:
[----:B------:R-:W-:Y:S01]  /*7130*/  IADD3 R8, PT, PT, -R5, UR8, RZ ;  /* 0x0000000805087c10 */ /* 0x000fe2000fffe1ff */
[----:B------:R-:W-:Y:S03]  /*7140*/  BSSY.RECONVERGENT B1, `(.L_x_918) ;  /* 0x000002a000017945 */ /* 0x000fe60003800200 */
[----:B------:R-:W-:-:S13]  /*7150*/  ISETP.GT.AND P2, PT, R8, 0x200, PT ;  /* 0x000002000800780c */ /* 0x000fda0003f44270 */
[----:B------:R-:W-:Y:S05]  /*7160*/  @!P2 BRA `(.L_x_919) ;  /* 0x00000000009ca947 */ /* 0x000fea0003800000 */
[----:B------:R-:W0:Y:S01]  /*7170*/  LDS R9, [R4+-0x400] ;  /* 0xfffc000004097984 */ /* 0x000e220000000800 */
[----:B------:R-:W-:Y:S02]  /*7180*/  IADD3 R8, P2, PT, R6, 0x1000, RZ ;  /* 0x0000100006087810 */ /* 0x000fe40007f5e0ff */
[----:B------:R-:W-:Y:S01]  /*7190*/  PLOP3.LUT P0, PT, PT, PT, PT, 0x8, 0x80 ;  /* 0x000000000080781c */ /* 0x000fe20003f0e170 */
[----:B------:R-:W1:Y:S01]  /*71a0*/  LDS R11, [R4+-0x200] ;  /* 0xfffe0000040b7984 */ /* 0x000e620000000800 */
[----:B------:R-:W-:-:S03]  /*71b0*/  IADD3 R5, PT, PT, R5, 0x400, RZ ;  /* 0x0000040005057810 */ /* 0x000fc60007ffe0ff */
[----:B------:R-:W2:Y:S04]  /*71c0*/  LDS R13, [R4] ;  /* 0x00000000040d7984 */ /* 0x000ea80000000800 */
[----:B------:R-:W4:Y:S04]  /*71d0*/  LDS R15, [R4+0x200] ;  /* 0x00020000040f7984 */ /* 0x000f280000000800 */
[----:B------:R-:W4:Y:S04]  /*71e0*/  LDS R17, [R4+0x400] ;  /* 0x0004000004117984 */ /* 0x000f280000000800 */
[----:B---3--:R-:W3:Y:S04]  /*71f0*/  LDS R19, [R4+0x600] ;  /* 0x0006000004137984 */ /* 0x008ee80000000800 */
[----:B------:R-:W3:Y:S04]  /*7200*/  LDS R21, [R4+0x800] ;  /* 0x0008000004157984 */ /* 0x000ee80000000800 */
[----:B------:R-:W3:Y:S01]  /*7210*/  LDS R23, [R4+0xa00] ;  /* 0x000a000004177984 */ /* 0x000ee20000000800 */
[C---:B0-----:R-:W-:Y:S01]  /*7220*/  FMUL.FTZ R9, R0.reuse, R9 ;  /* 0x0000000900097220 */ /* 0x041fe20000410000 */
[----:B-1----:R-:W-:-:S04]  /*7230*/  FMUL.FTZ R11, R0, R11 ;  /* 0x0000000b000b7220 */ /* 0x002fc80000410000 */
[----:B------:R-:W-:Y:S01]  /*7240*/  STG.E desc[UR10][R6.64+-0x400], R9 ;  /* 0xfffc000906007986 */ /* 0x000fe2000c10190a */
[----:B--2---:R-:W-:-:S03]  /*7250*/  FMUL.FTZ R13, R0, R13 ;  /* 0x0000000d000d7220 */ /* 0x004fc60000410000 */
[----:B------:R0:W-:Y:S01]  /*7260*/  STS [R4+-0x400], R9 ;  /* 0xfffc000904007388 */ /* 0x0001e20000000800 */
[----:B----4-:R-:W-:-:S03]  /*7270*/  FMUL.FTZ R15, R0, R15 ;  /* 0x0000000f000f7220 */ /* 0x010fc60000410000 */
[----:B------:R-:W-:Y:S01]  /*7280*/  STG.E desc[UR10][R6.64+-0x200], R11 ;  /* 0xfffe000b06007986 */ /* 0x000fe2000c10190a */
[----:B------:R-:W-:-:S03]  /*7290*/  FMUL.FTZ R17, R0, R17 ;  /* 0x0000001100117220 */ /* 0x000fc60000410000 */
[----:B------:R-:W-:Y:S01]  /*72a0*/  STS [R4+-0x200], R11 ;  /* 0xfffe000b04007388 */ /* 0x000fe20000000800 */
[----:B0-----:R-:W-:Y:S02]  /*72b0*/  IMAD.X R9, RZ, RZ, R7, P2 ;  /* 0x000000ffff097224 */ /* 0x001fe400010e0607 */
[C---:B---3--:R-:W-:Y:S01]  /*72c0*/  FMUL.FTZ R19, R0.reuse, R19 ;  /* 0x0000001300137220 */ /* 0x048fe20000410000 */
        /* <DEDUP_REMOVED lines=17> */
.L_x_919:
[----:B------:R-:W-:Y:S05]  /*73e0*/  BSYNC.RECONVERGENT B1 ;  /* 0x0000000000017941 */ /* 0x000fea0003800200 */
.L_x_918:
        /* <DEDUP_REMOVED lines=8> */
[----:B------:R0:W-:Y:S01]  /*7470*/  STG.E desc[UR10][R6.64+-0x400], R5 ;  /* 0xfffc000506007986 */ /* 0x0001e2000c10190a */
[----:B--2---:R-:W-:-:S03]  /*7480*/  FMUL.FTZ R11, R11, R0 ;  /* 0x000000000b0b7220 */ /* 0x004fc60000410000 */
        /* <DEDUP_REMOVED lines=8> */
.L_x_902:
[----:B------:R-:W-:Y:S05]  /*7510*/  BSYNC.RECONVERGENT B0 ;  /* 0x0000000000007941 */ /* 0x000fea0003800200 */
.L_x_901:
[----:B------:R-:W-:Y:S01]  /*7520*/  USHF.R.S32.HI UR6, URZ, 0x1f, UR9 ;  /* 0x0000001fff067899 */ /* 0x000fe20008011409 */
[----:B------:R-:W2:Y:S01]  /*7530*/  S2UR UR8, SR_CgaCtaId ;  /* 0x00000000000879c3 */ /* 0x000ea20000008800 */
[----:B------:R-:W4:Y:S01]  /*7540*/  LDCU UR7, c[0x0][0x40c] ;  /* 0x00008180ff0777ac */ /* 0x000f220008000800 */
[C---:B------:R-:W-:Y:S01]  /*7550*/  IMAD.SHL.U32 R31, R2.reuse, 0x4, RZ ;  /* 0x00000004021f7824 */ /* 0x040fe200078e00ff */
[----:B------:R-:W-:Y:S01]  /*7560*/  BSSY.RECONVERGENT B0, `(.L_x_920) ;  /* 0x000001c000007945 */ /* 0x000fe20003800200 */
[----:B------:R-:W-:Y:S01]  /*7570*/  IMAD.SHL.U32 R29, R2, 0x10, RZ ;  /* 0x00000010021d7824 */ /* 0x000fe200078e00ff */
[----:B0-----:R-:W-:Y:S01]  /*7580*/  MOV R0, UR6 ;  /* 0x0000000600007c02 */ /* 0x001fe20008000f00 */
[----:B------:R-:W-:Y:S01]  /*7590*/  UMOV UR6, 0x400 ;  /* 0x0000040000067882 */ /* 0x000fe20000000000 */
[----:B-1----:R-:W-:Y:S02]  /*75a0*/  CS2R R6, SRZ ;  /* 0x0000000000067805 */ /* 0x002fe4000001ff00 */
        /* <DEDUP_REMOVED lines=9> */
[----:B--2---:R-:W-:Y:S01]  /*7640*/  ULEA UR7, UR8, UR7, 0x18 ;  /* 0x0000000708077291 */ /* 0x004fe2000f8ec0ff */
        /* <DEDUP_REMOVED lines=12> */
.L_x_922:
[----:B-----5:R0:W-:Y:S02]  /*7710*/  STS.128 [R29+UR7], R4 ;  /* 0x000000041d007988 */ /* 0x0201e40008000c07 */
.L_x_921:
[----:B------:R-:W-:Y:S05]  /*7720*/  BSYNC.RECONVERGENT B0 ;  /* 0x0000000000007941 */ /* 0x000fea0003800200 */
.L_x_920:
[----:B------:R-:W1:Y:S01]  /*7730*/  S2R R28, SR_CTAID.Y ;  /* 0x00000000001c7919 */ /* 0x000e620000002600 */
[----:B------:R-:W2:Y:S01]  /*7740*/  LDCU UR15, c[0x0][0x3f4] ;  /* 0x00007e80ff0f77ac */ /* 0x000ea20008000800 */
[----:B------:R-:W1:Y:S01]  /*7750*/  LDC R17, c[0x0][0x3f8] ;  /* 0x0000fe00ff117b82 */ /* 0x000e620000000800 */
[C---:B------:R-:W-:Y:S01]  /*7760*/  VIADD R34, R3.reuse, UR13 ;  /* 0x0000000d03227c36 */ /* 0x040fe20008000000 */
[----:B------:R-:W-:Y:S01]  /*7770*/  BSSY.RECONVERGENT B0, `(.L_x_923) ;  /* 0x000008a000007945 */ /* 0x000fe20003800200 */
[----:B------:R-:W-:Y:S01]  /*7780*/  UIADD3 UR6, UPT, UPT, UR6, 0x120, URZ ;  /* 0x0000012006067890 */ /* 0x000fe2000fffe0ff */
[----:B------:R-:W-:Y:S01]  /*7790*/  CS2R R10, SRZ ;  /* 0x00000000000a7805 */ /* 0x000fe2000001ff00 */
[----:B------:R-:W4:Y:S03]  /*77a0*/  LDCU UR20, c[0x0][0x40c] ;  /* 0x00008180ff1477ac */ /* 0x000f260008000800 */
[----:B------:R-:W3:Y:S01]  /*77b0*/  LDC.64 R14, c[0x0][0x3c0] ;  /* 0x0000f000ff0e7b82 */ /* 0x000ee20000000a00 */
        /* <DEDUP_REMOVED lines=10> */
[----:B---3--:R-:W-:-:S03]  /*7860*/  IMAD.WIDE R12, R13, 0x4, R14 ;  /* 0x000000040d0c7825 */ /* 0x008fc600078e020e */
[----:B------:R-:W-:-:S05]  /*7870*/  SHF.L.U32 R28, R28, 0x5, RZ ;  /* 0x000000051c1c7819 */ /* 0x000fca00000006ff */
[----:B------:R-:W-:-:S04]  /*7880*/  IMAD R9, R28, UR15, R31 ;  /* 0x0000000f1c097c24 */ /* 0x000fc8000f8e021f */
[----:B------:R-:W-:Y:S01]  /*7890*/  IMAD.WIDE R14, R9, 0x4, R14 ;  /* 0x00000004090e7825 */ /* 0x000fe200078e020e */
[----:B------:R-:W-:Y:S01]  /*78a0*/  CS2R R8, SRZ ;  /* 0x0000000000087805 */ /* 0x000fe2000001ff00 */
[----:B0---4-:R-:W-:Y:S06]  /*78b0*/  @P0 BRA `(.L_x_924) ;  /* 0x0000000400d40947 */ /* 0x011fec0003800000 */
        /* <DEDUP_REMOVED lines=19> */
[----:B------:R-:W-:-:S06]  /*79f0*/  LEA.HI.X R17, R0, UR17, R9, 0x2, P0 ;  /* 0x0000001100117c11 */ /* 0x000fcc00080f1409 */
[----:B------:R-:W2:Y:S01]  /*7a00*/  LDG.E R17, desc[UR10][R16.64] ;  /* 0x0000000a10117981 */ /* 0x000ea2000c1e1900 */
[----:B------:R-:W-:Y:S02]  /*7a10*/  SHF.L.U32 R27, R34, 0x5, RZ ;  /* 0x00000005221b7819 */ /* 0x000fe400000006ff */
[----:B------:R-:W-:Y:S01]  /*7a20*/  ISETP.NE.AND P0, PT, R24, RZ, PT ;  /* 0x000000ff1800720c */ /* 0x000fe20003f05270 */
[----:B--2---:R-:W-:-:S04]  /*7a30*/  IMAD R0, R38, R17, RZ ;  /* 0x0000001126007224 */ /* 0x004fc800078e02ff */
[----:B------:R-:W-:Y:S02]  /*7a40*/  IMAD R9, R0, 0x20, R27 ;  /* 0x0000002000097824 */ /* 0x000fe400078e021b */
[----:B------:R0:W1:Y:S02]  /*7a50*/  LDS R0, [R35] ;  /* 0x0000000023007984 */ /* 0x0000640000000800 */
[----:B------:R-:W-:-:S06]  /*7a60*/  IMAD.WIDE R8, R9, 0x4, R12 ;  /* 0x0000000409087825 */ /* 0x000fcc00078e020c */
[----:B------:R-:W5:Y:S01]  /*7a70*/  LDG.E.128 R8, desc[UR10][R8.64] ;  /* 0x0000000a08087981 */ /* 0x000f62000c1e1d00 */
[----:B0-----:R-:W-:Y:S05]  /*7a80*/  @P0 BRA `(.L_x_927) ;  /* 0x0000000000300947 */ /* 0x001fea0003800000 */
[----:B------:R-:W2:Y:S04]  /*7a90*/  @P1 LDG.E.128 R16, desc[UR10][R36.64] ;  /* 0x0000000a24101981 */ /* 0x000ea8000c1e1d00 */
        /* <DEDUP_REMOVED lines=11> */
.L_x_927:
[C---:B01---5:R-:W-:Y:S01]  /*7b50*/  FFMA.FTZ R8, R0.reuse, R8, RZ ;  /* 0x0000000800087223 */ /* 0x063fe200000100ff */
[C---:B------:R-:W-:Y:S01]  /*7b60*/  FFMA.FTZ R9, R0.reuse, R9, RZ ;  /* 0x0000000900097223 */ /* 0x040fe200000100ff */
[C---:B------:R-:W-:Y:S01]  /*7b70*/  FFMA.FTZ R10, R0.reuse, R10, RZ ;  /* 0x0000000a000a7223 */ /* 0x040fe200000100ff */
[----:B------:R-:W-:Y:S01]  /*7b80*/  FFMA.FTZ R11, R0, R11, RZ ;  /* 0x0000000b000b7223 */ /* 0x000fe200000100ff */
[----:B------:R-:W-:-:S07]  /*7b90*/  MOV R0, R25 ;  /* 0x0000001900007202 */ /* 0x000fce0000000f00 */
.L_x_926:
[----:B------:R-:W-:Y:S05]  /*7ba0*/  BSYNC.RECONVERGENT B1 ;  /* 0x0000000000017941 */ /* 0x000fea0003800200 */
.L_x_925:
        /* <DEDUP_REMOVED lines=10> */
.L_x_931:
        /* <DEDUP_REMOVED lines=22> */
.L_x_929:
[----:B------:R-:W-:Y:S05]  /*7db0*/  BSYNC.RECONVERGENT B1 ;  /* 0x0000000000017941 */ /* 0x000fea0003800200 */
.L_x_928:
[----:B------:R-:W0:Y:S04]  /*7dc0*/  LDG.E R43, desc[UR10][R42.64+0x40] ;  /* 0x0000400a2a2b7981 */ /* 0x000e28000c1e1900 */
[----:B------:R-:W1:Y:S01]  /*7dd0*/  LDS R25, [R41+-0x40] ;  /* 0xffffc00029197984 */ /* 0x000e620000000800 */
[----:B0-----:R-:W-:-:S05]  /*7de0*/  IMAD R20, R38, R43, RZ ;  /* 0x0000002b26147224 */ /* 0x001fca00078e02ff */
[----:B------:R-:W-:-:S05]  /*7df0*/  LEA R20, R20, R39, 0x5 ;  /* 0x0000002714147211 */ /* 0x000fca00078e28ff */
[----:B------:R-:W-:-:S04]  /*7e00*/  VIADD R21, R20, 0x200 ;  /* 0x0000020014157836 */ /* 0x000fc80000000000 */
[----:B------:R-:W-:-:S06]  /*7e10*/  IMAD.WIDE R20, R21, 0x4, R12 ;  /* 0x0000000415147825 */ /* 0x000fcc00078e020c */
[----:B------:R-:W5:Y:S01]  /*7e20*/  LDG.E.128 R20, desc[UR10][R20.64] ;  /* 0x0000000a14147981 */ /* 0x000f62000c1e1d00 */
[----:B------:R-:W-:Y:S01]  /*7e30*/  MOV R24, UR20 ;  /* 0x0000001400187c02 */ /* 0x000fe20008000f00 */
[C---:B-1---5:R-:W-:Y:S01]  /*7e40*/  FFMA.FTZ R26, R25.reuse, R16, R8 ;  /* 0x00000010191a7223 */ /* 0x062fe20000010008 */
[C---:B------:R-:W-:Y:S01]  /*7e50*/  FFMA.FTZ R44, R25.reuse, R17, R9 ;  /* 0x00000011192c7223 */ /* 0x040fe20000010009 */
[C---:B------:R-:W-:Y:S01]  /*7e60*/  FFMA.FTZ R27, R25.reuse, R18, R10 ;  /* 0x00000012191b7223 */ /* 0x040fe2000001000a */
[----:B------:R-:W-:Y:S01]  /*7e70*/  ISETP.NE.AND P2, PT, R24, RZ, PT ;  /* 0x000000ff1800720c */ /* 0x000fe20003f45270 */
[----:B------:R-:W-:-:S12]  /*7e80*/  FFMA.FTZ R42, R25, R19, R11 ;  /* 0x00000013192a7223 */ /* 0x000fd8000001000b */
[----:B------:R-:W-:Y:S05]  /*7e90*/  @P2 BRA `(.L_x_930) ;  /* 0x0000000000342947 */ /* 0x000fea0003800000 */
[----:B------:R-:W2:Y:S04]  /*7ea0*/  @P1 LDG.E.128 R8, desc[UR10][R36.64] ;  /* 0x0000000a24081981 */ /* 0x000ea8000c1e1d00 */
[----:B------:R-:W0:Y:S02]  /*7eb0*/  LDS.128 R16, [R29+UR7] ;  /* 0x000000071d107984 */ /* 0x000e240008000c00 */
[----:B0-----:R-:W-:Y:S01]  /*7ec0*/  FADD.FTZ R20, R16, R20 ;  /* 0x0000001410147221 */ /* 0x001fe20000010000 */
[----:B------:R-:W-:Y:S01]  /*7ed0*/  FADD.FTZ R21, R17, R21 ;  /* 0x0000001511157221 */ /* 0x000fe20000010000 */
[----:B------:R-:W-:Y:S01]  /*7ee0*/  FADD.FTZ R22, R18, R22 ;  /* 0x0000001612167221 */ /* 0x000fe20000010000 */
[----:B------:R-:W-:Y:S01]  /*7ef0*/  FADD.FTZ R23, R19, R23 ;  /* 0x0000001713177221 */ /* 0x000fe20000010000 */
[----:B------:R-:W-:-:S02]  /*7f00*/  VIADD R17, R39, 0x200 ;  /* 0x0000020027117836 */ /* 0x000fc40000000000 */
[----:B--2---:R-:W-:Y:S01]  /*7f10*/  @P1 FMUL.FTZ R20, R20, R8 ;  /* 0x0000000814141220 */ /* 0x004fe20000410000 */
[----:B------:R-:W-:Y:S01]  /*7f20*/  @P1 FMUL.FTZ R21, R21, R9 ;  /* 0x0000000915151220 */ /* 0x000fe20000410000 */
[----:B------:R-:W-:Y:S01]  /*7f30*/  @P1 FMUL.FTZ R22, R22, R10 ;  /* 0x0000000a16161220 */ /* 0x000fe20000410000 */
[----:B------:R-:W-:Y:S01]  /*7f40*/  @P1 FMUL.FTZ R23, R23, R11 ;  /* 0x0000000b17171220 */ /* 0x000fe20000410000 */
[----:B------:R-:W-:-:S05]  /*7f50*/  IMAD.WIDE.U32 R8, R17, 0x4, R14 ;  /* 0x0000000411087825 */ /* 0x000fca00078e000e */
[----:B------:R0:W-:Y:S02]  /*7f60*/  STG.E.128 desc[UR10][R8.64], R20 ;  /* 0x0000001408007986 */ /* 0x0001e4000c101d0a */
.L_x_930:
        /* <DEDUP_REMOVED lines=10> */
.L_x_924:
[----:B------:R-:W-:Y:S05]  /*8010*/  BSYNC.RECONVERGENT B0 ;  /* 0x0000000000007941 */ /* 0x000fea0003800200 */
.L_x_923:
        /* <DEDUP_REMOVED lines=15> */
[----:B------:R-:W-:Y:S02]  /*8110*/  IMAD R16, R66, R17, UR12 ;  /* 0x0000000c42107e24 */ /* 0x000fe4000f8e0211 */
[----:B---3--:R-:W-:Y:S02]  /*8120*/  IMAD R0, R19, UR5, RZ ;  /* 0x0000000513007c24 */ /* 0x008fe4000f8e02ff */
[----:B------:R-:W-:Y:S01]  /*8130*/  IMAD R17, R16, 0x20, R31 ;  /* 0x0000002010117824 */ /* 0x000fe200078e021f */
[----:B------:R-:W-:-:S03]  /*8140*/  MOV R16, R34 ;  /* 0x0000002200107202 */ /* 0x000fc60000000f00 */
        /* <DEDUP_REMOVED lines=35> */
[----:B--2---:R-:W-:-:S04]  /*8380*/  IMAD R17, R0, R21, R16 ;  /* 0x0000001500117224 */ /* 0x004fc800078e0210 */
[----:B------:R-:W-:-:S04]  /*8390*/  IMAD.SHL.U32 R17, R17, 0x20, RZ ;  /* 0x0000002011117824 */ /* 0x000fc800078e00ff */
[----:B------:R-:W-:-:S06]  /*83a0*/  IMAD.WIDE R16, R17, 0x4, R12 ;  /* 0x0000000411107825 */ /* 0x000fcc00078e020c */
[----:B------:R-:W5:Y:S01]  /*83b0*/  LDG.E.128 R16, desc[UR10][R16.64] ;  /* 0x0000000a10107981 */ /* 0x000f62000c1e1d00 */
[----:B------:R-:W-:Y:S04]  /*83c0*/  BSSY.RECONVERGENT B2, `(.L_x_936) ;  /* 0x000000f000027945 */ /* 0x000fe80003800200 */
[----:B---3--:R-:W-:Y:S05]  /*83d0*/  @P0 BRA `(.L_x_937) ;  /* 0x0000000000340947 */ /* 0x008fea0003800000 */
[----:B------:R-:W2:Y:S04]  /*83e0*/  @P1 LDG.E.128 R20, desc[UR10][R36.64] ;  /* 0x0000000a24141981 */ /* 0x000ea8000c1e1d00 */
[----:B------:R-:W3:Y:S02]  /*83f0*/  LDS.128 R24, [R29+UR7] ;  /* 0x000000071d187984 */ /* 0x000ee40008000c00 */
[----:B---3-5:R-:W-:Y:S01]  /*8400*/  FADD.FTZ R17, R25, R17 ;  /* 0x0000001119117221 */ /* 0x028fe20000010000 */
[----:B------:R-:W-:Y:S01]  /*8410*/  FADD.FTZ R16, R24, R16 ;  /* 0x0000001018107221 */ /* 0x000fe20000010000 */
[----:B------:R-:W-:Y:S01]  /*8420*/  SHF.L.U32 R25, R34, 0x5, RZ ;  /* 0x0000000522197819 */ /* 0x000fe200000006ff */
        /* <DEDUP_REMOVED lines=8> */
.L_x_937:
[----:B01----:R-:W-:Y:S05]  /*84b0*/  BSYNC.RECONVERGENT B2 ;  /* 0x0000000000027941 */ /* 0x003fea0003800200 */
.L_x_936:
[C---:B-----5:R-:W-:Y:S01]  /*84c0*/  FFMA.FTZ R8, R35.reuse, R16, R8 ;  /* 0x0000001023087223 */ /* 0x060fe20000010008 */
[C---:B------:R-:W-:Y:S01]  /*84d0*/  FFMA.FTZ R9, R35.reuse, R17, R9 ;  /* 0x0000001123097223 */ /* 0x040fe20000010009 */
[C---:B------:R-:W-:Y:S01]  /*84e0*/  FFMA.FTZ R10, R35.reuse, R18, R10 ;  /* 0x00000012230a7223 */ /* 0x040fe2000001000a */
[----:B------:R-:W-:Y:S01]  /*84f0*/  FFMA.FTZ R11, R35, R19, R11 ;  /* 0x00000013230b7223 */ /* 0x000fe2000001000b */
[----:B--2---:R-:W-:-:S07]  /*8500*/  IMAD.MOV.U32 R16, RZ, RZ, R38 ;  /* 0x000000ffff107224 */ /* 0x004fce00078e0026 */
.L_x_935:
[----:B01----:R-:W-:Y:S05]  /*8510*/  BSYNC.RECONVERGENT B1 ;  /* 0x0000000000017941 */ /* 0x003fea0003800200 */
.L_x_934:
[----:B------:R-:W-:-:S13]  /*8520*/  ISETP.GE.U32.AND P0, PT, R39, 0x10, PT ;  /* 0x000000102700780c */ /* 0x000fda0003f06070 */
[----:B------:R-:W-:Y:S05]  /*8530*/  @!P0 BRA `(.L_x_933) ;  /* 0x0000000400f08947 */ /* 0x000fea0003800000 */
[----:B------:R-:W-:Y:S01]  /*8540*/  MOV R17, UR13 ;  /* 0x0000000d00117c02 */ /* 0x000fe20008000f00 */
[C---:B------:R-:W-:Y:S01]  /*8550*/  IMAD.SHL.U32 R35, R16.reuse, 0x20, RZ ;  /* 0x0000002010237824 */ /* 0x040fe200078e00ff */
[----:B------:R-:W-:Y:S02]  /*8560*/  MOV R19, UR6 ;  /* 0x0000000600137c02 */ /* 0x000fe40008000f00 */
[----:B------:R-:W-:Y:S01]  /*8570*/  IADD3 R34, PT, PT, R16, 0x10, RZ ;  /* 0x0000001010227810 */ /* 0x000fe20007ffe0ff */
[----:B------:R-:W-:-:S04]  /*8580*/  IMAD.SHL.U32 R17, R17, 0x4, RZ ;  /* 0x0000000411117824 */ /* 0x000fc800078e00ff */
[----:B------:R-:W-:-:S05]  /*8590*/  IMAD R38, R16, 0x4, -R17 ;  /* 0x0000000410267824 */ /* 0x000fca00078e0a11 */
[----:B------:R-:W-:-:S07]  /*85a0*/  IADD3 R38, PT, PT, R38, 0x40, R19 ;  /* 0x0000004026267810 */ /* 0x000fce0007ffe013 */
.L_x_944:
[----:B------:R-:W0:Y:S01]  /*85b0*/  LDC R39, c[0x0][0x3f4] ;  /* 0x0000fd00ff277b82 */ /* 0x000e220000000800 */
[----:B------:R-:W-:Y:S01]  /*85c0*/  IADD3 R18, PT, PT, R34, -0x10, RZ ;  /* 0xfffffff022127810 */ /* 0x000fe20007ffe0ff */
[----:B------:R-:W-:Y:S03]  /*85d0*/  BSSY.RECONVERGENT B1, `(.L_x_938) ;  /* 0x0000035000017945 */ /* 0x000fe60003800200 */
[----:B0-----:R-:W-:-:S13]  /*85e0*/  ISETP.GE.AND P0, PT, R18, R39, PT ;  /* 0x000000271200720c */ /* 0x001fda0003f06270 */
[----:B------:R-:W-:Y:S05]  /*85f0*/  @!P0 BRA `(.L_x_939) ;  /* 0x0000000000c88947 */ /* 0x000fea0003800000 */
[----:B------:R-:W-:Y:S01]  /*8600*/  IABS R19, R39 ;  /* 0x0000002700137213 */ /* 0x000fe20000000000 */
[----:B------:R0:W1:Y:S01]  /*8610*/  LDS R41, [R38+-0x40] ;  /* 0xffffc00026297984 */ /* 0x0000620000000800 */
        /* <DEDUP_REMOVED lines=9> */
[----:B------:R-:W-:-:S04]  /*86b0*/  IMAD.MOV.U32 R16, RZ, RZ, RZ ;  /* 0x000000ffff107224 */ /* 0x000fc800078e00ff */
        /* <DEDUP_REMOVED lines=8> */
[----:B------:R-:W-:-:S05]  /*8740*/  @!P0 IMAD.IADD R16, R16, 0x1, -R19 ;  /* 0x0000000110108824 */ /* 0x000fca00078e0a13 */
[----:B------:R-:W-:Y:S02]  /*8750*/  @!P2 IADD3 R16, PT, PT, -R16, RZ, RZ ;  /* 0x000000ff1010a210 */ /* 0x000fe40007ffe1ff */
[----:B------:R-:W-:-:S04]  /*8760*/  @!P3 LOP3.LUT R16, RZ, R39, RZ, 0x33, !PT ;  /* 0x00000027ff10b212 */ /* 0x000fc800078e33ff */
[----:B------:R-:W-:-:S05]  /*8770*/  IADD3 R17, P0, PT, R33, R16, RZ ;  /* 0x0000001021117210 */ /* 0x000fca0007f1e0ff */
        /* <DEDUP_REMOVED lines=8> */
[----:B------:R-:W-:-:S09]  /*8800*/  UISETP.NE.AND UP0, UPT, UR16, URZ, UPT ;  /* 0x000000ff1000728c */ /* 0x000fd2000bf05270 */
[----:B01----:R-:W-:Y:S05]  /*8810*/  BRA.U UP0, `(.L_x_940) ;  /* 0x0000000100307547 */ /* 0x003fea000b800000 */
        /* <DEDUP_REMOVED lines=12> */
.L_x_940:
[C---:B-----5:R-:W-:Y:S01]  /*88e0*/  FFMA.FTZ R8, R41.reuse, R16, R8 ;  /* 0x0000001029087223 */ /* 0x060fe20000010008 */
[C---:B------:R-:W-:Y:S01]  /*88f0*/  FFMA.FTZ R9, R41.reuse, R17, R9 ;  /* 0x0000001129097223 */ /* 0x040fe20000010009 */
[C---:B------:R-:W-:Y:S01]  /*8900*/  FFMA.FTZ R10, R41.reuse, R18, R10 ;  /* 0x00000012290a7223 */ /* 0x040fe2000001000a */
[----:B------:R-:W-:-:S07]  /*8910*/  FFMA.FTZ R11, R41, R19, R11 ;  /* 0x00000013290b7223 */ /* 0x000fce000001000b */
.L_x_939:
[----:B------:R-:W-:Y:S05]  /*8920*/  BSYNC.RECONVERGENT B1 ;  /* 0x0000000000017941 */ /* 0x000fea0003800200 */
.L_x_938:
[----:B------:R-:W-:Y:S01]  /*8930*/  ISETP.GE.AND P0, PT, R34, R39, PT ;  /* 0x000000272200720c */ /* 0x000fe20003f06270 */
[----:B------:R-:W-:-:S12]  /*8940*/  BSSY.RECONVERGENT B1, `(.L_x_941) ;  /* 0x0000035000017945 */ /* 0x000fd80003800200 */
[----:B------:R-:W-:Y:S05]  /*8950*/  @!P0 BRA `(.L_x_942) ;  /* 0x0000000000cc8947 */ /* 0x000fea0003800000 */
[----:B0-----:R-:W-:Y:S02]  /*8960*/  IABS R19, R39 ;  /* 0x0000002700137213 */ /* 0x001fe40000000000 */
[----:B------:R-:W-:Y:S02]  /*8970*/  IABS R22, R34 ;  /* 0x0000002200167213 */ /* 0x000fe40000000000 */
[----:B------:R-:W0:Y:S01]  /*8980*/  I2F.RP R18, R19 ;  /* 0x0000001300127306 */ /* 0x000e220000209400 */
[----:B------:R-:W-:Y:S02]  /*8990*/  ISETP.GE.AND P2, PT, R34, RZ, PT ;  /* 0x000000ff2200720c */ /* 0x000fe40003f46270 */
[----:B------:R-:W-:-:S05]  /*89a0*/  ISETP.NE.AND P3, PT, R39, RZ, PT ;  /* 0x000000ff2700720c */ /* 0x000fca0003f65270 */
[----:B0-----:R-:W0:Y:S02]  /*89b0*/  MUFU.RCP R18, R18 ;  /* 0x0000001200127308 */ /* 0x001e240000001000 */
[----:B0-----:R-:W-:-:S06]  /*89c0*/  VIADD R20, R18, 0xffffffe ;  /* 0x0ffffffe12147836 */ /* 0x001fcc0000000000 */
[----:B------:R-:W0:Y:S02]  /*89d0*/  F2I.FTZ.U32.TRUNC.NTZ R17, R20 ;  /* 0x0000001400117305 */ /* 0x000e24000021f000 */
[----:B0-----:R-:W-:-:S05]  /*89e0*/  IADD3 R16, PT, PT, RZ, -R17, RZ ;  /* 0x80000011ff107210 */ /* 0x001fca0007ffe0ff */
        /* <DEDUP_REMOVED lines=12> */
[----:B------:R-:W-:Y:S02]  /*8ab0*/  @!P3 LOP3.LUT R16, RZ, R39, RZ, 0x33, !PT ;  /* 0x00000027ff10b212 */ /* 0x000fe400078e33ff */
[----:B------:R0:W1:Y:S02]  /*8ac0*/  LDS R39, [R38] ;  /* 0x0000000026277984 */ /* 0x0000640000000800 */
        /* <DEDUP_REMOVED lines=24> */
.L_x_943:
[C---:B-----5:R-:W-:Y:S01]  /*8c50*/  FFMA.FTZ R8, R39.reuse, R16, R8 ;  /* 0x0000001027087223 */ /* 0x060fe20000010008 */
[C---:B------:R-:W-:Y:S01]  /*8c60*/  FFMA.FTZ R9, R39.reuse, R17, R9 ;  /* 0x0000001127097223 */ /* 0x040fe20000010009 */
[C---:B------:R-:W-:Y:S01]  /*8c70*/  FFMA.FTZ R10, R39.reuse, R18, R10 ;  /* 0x00000012270a7223 */ /* 0x040fe2000001000a */
[----:B------:R-:W-:-:S07]  /*8c80*/  FFMA.FTZ R11, R39, R19, R11 ;  /* 0x00000013270b7223 */ /* 0x000fce000001000b */
.L_x_942:
[----:B------:R-:W-:Y:S05]  /*8c90*/  BSYNC.RECONVERGENT B1 ;  /* 0x0000000000017941 */ /* 0x000fea0003800200 */
.L_x_941:
[C---:B0-----:R-:W-:Y:S01]  /*8ca0*/  IADD3 R16, PT, PT, R34.reuse, 0x10, RZ ;  /* 0x0000001022107810 */ /* 0x041fe20007ffe0ff */
[----:B------:R-:W-:Y:S01]  /*8cb0*/  VIADD R34, R34, 0x20 ;  /* 0x0000002022227836 */ /* 0x000fe20000000000 */
[----:B------:R-:W-:Y:S01]  /*8cc0*/  IADD3 R35, PT, PT, R35, 0x400, RZ ;  /* 0x0000040023237810 */ /* 0x000fe20007ffe0ff */
[----:B------:R-:W-:Y:S01]  /*8cd0*/  VIADD R38, R38, 0x80 ;  /* 0x0000008026267836 */ /* 0x000fe20000000000 */
[----:B------:R-:W-:-:S13]  /*8ce0*/  ISETP.GE.AND P0, PT, R16, UR9, PT ;  /* 0x0000000910007c0c */ /* 0x000fda000bf06270 */
[----:B------:R-:W-:Y:S05]  /*8cf0*/  @!P0 BRA `(.L_x_944) ;  /* 0xfffffff8002c8947 */ /* 0x000fea000383ffff */
.L_x_933:
[----:B01----:R-:W-:Y:S05]  /*8d00*/  BSYNC.RECONVERGENT B0 ;  /* 0x0000000000007941 */ /* 0x003fea0003800200 */
.L_x_932:
[----:B------:R-:W-:Y:S01]  /*8d10*/  ISETP.NE.AND P0, PT, R3, R30, PT ;  /* 0x0000001e0300720c */ /* 0x000fe20003f05270 */
[----:B------:R-:W-:-:S12]  /*8d20*/  BSSY.RECONVERGENT B0, `(.L_x_945) ;  /* 0x0000023000007945 */ /* 0x000fd80003800200 */
[----:B------:R-:W-:Y:S05]  /*8d30*/  @P0 BRA `(.L_x_946) ;  /* 0x0000000000840947 */ /* 0x000fea0003800000 */
[----:B------:R-:W-:Y:S01]  /*8d40*/  USHF.L.U32 UR5, UR9, 0x5, URZ ;  /* 0x0000000509057899 */ /* 0x000fe200080006ff */
[----:B------:R0:W1:Y:S05]  /*8d50*/  LDS R25, [R64+-0x4] ;  /* 0xfffffc0040197984 */ /* 0x00006a0000000800 */
[----:B------:R-:W-:-:S05]  /*8d60*/  MOV R17, UR5 ;  /* 0x0000000500117c02 */ /* 0x000fca0008000f00 */
[----:B------:R-:W-:Y:S01]  /*8d70*/  IMAD.WIDE R16, R17, 0x4, R14 ;  /* 0x0000000411107825 */ /* 0x000fe200078e020e */
[----:B------:R-:W2:Y:S05]  /*8d80*/  LDCU UR5, c[0x0][0x40c] ;  /* 0x00008180ff0577ac */ /* 0x000eaa0008000800 */
[----:B------:R-:W5:Y:S01]  /*8d90*/  LDG.E.128 R16, desc[UR10][R16.64] ;  /* 0x0000000a10107981 */ /* 0x000f62000c1e1d00 */
[----:B--2---:R-:W-:-:S09]  /*8da0*/  UISETP.NE.AND UP0, UPT, UR5, URZ, UPT ;  /* 0x000000ff0500728c */ /* 0x004fd2000bf05270 */
[----:B0-----:R-:W-:Y:S05]  /*8db0*/  BRA.U UP0, `(.L_x_947) ;  /* 0x0000000100547547 */ /* 0x001fea000b800000 */
[----:B------:R-:W0:Y:S02]  /*8dc0*/  LDCU.64 UR14, c[0x0][0x460] ;  /* 0x00008c00ff0e77ac */ /* 0x000e240008000a00 */
[----:B0-----:R-:W-:-:S04]  /*8dd0*/  ISETP.NE.U32.AND P0, PT, RZ, UR14, PT ;  /* 0x0000000eff007c0c */ /* 0x001fc8000bf05070 */
[----:B------:R-:W-:-:S13]  /*8de0*/  ISETP.NE.AND.EX P0, PT, RZ, UR15, PT, P0 ;  /* 0x0000000fff007c0c */ /* 0x000fda000bf05300 */
[----:B------:R-:W0:Y:S08]  /*8df0*/  @P0 LDC R21, c[0x0][0x3f8] ;  /* 0x0000fe00ff150b82 */ /* 0x000e300000000800 */
[----:B------:R-:W2:Y:S01]  /*8e00*/  @P0 LDC.64 R12, c[0x0][0x458] ;  /* 0x00011600ff0c0b82 */ /* 0x000ea20000000a00 */
[----:B0-----:R-:W-:-:S04]  /*8e10*/  @P0 IMAD R66, R66, R21, UR12 ;  /* 0x0000000c42420e24 */ /* 0x001fc8000f8e0215 */
[----:B------:R-:W-:-:S04]  /*8e20*/  @P0 IMAD R21, R66, 0x20, R31 ;  /* 0x0000002042150824 */ /* 0x000fc800078e021f */
[----:B--2---:R-:W-:-:S05]  /*8e30*/  @P0 IMAD.WIDE R12, R21, 0x4, R12 ;  /* 0x00000004150c0825 */ /* 0x004fca00078e020c */
[----:B------:R-:W2:Y:S01]  /*8e40*/  @P0 LDG.E.128 R20, desc[UR10][R12.64] ;  /* 0x0000000a0c140981 */ /* 0x000ea2000c1e1d00 */
[----:B------:R-:W-:Y:S01]  /*8e50*/  USHF.L.U32 UR5, UR4, 0x5, URZ ;  /* 0x0000000504057899 */ /* 0x000fe200080006ff */
[----:B-----5:R-:W-:Y:S01]  /*8e60*/  FADD.FTZ R16, R16, R4 ;  /* 0x0000000410107221 */ /* 0x020fe20000010000 */
[----:B------:R-:W-:Y:S01]  /*8e70*/  FADD.FTZ R17, R17, R5 ;  /* 0x0000000511117221 */ /* 0x000fe20000010000 */
[----:B------:R-:W-:Y:S01]  /*8e80*/  FADD.FTZ R18, R18, R6 ;  /* 0x0000000612127221 */ /* 0x000fe20000010000 */
[----:B------:R-:W-:Y:S02]  /*8e90*/  FADD.FTZ R19, R19, R7 ;  /* 0x0000000713137221 */ /* 0x000fe40000010000 */
[----:B------:R-:W-:-:S05]  /*8ea0*/  MOV R27, UR5 ;  /* 0x00000005001b7c02 */ /* 0x000fca0008000f00 */
[----:B------:R-:W-:-:S04]  /*8eb0*/  IMAD.WIDE R14, R27, 0x4, R14 ;  /* 0x000000041b0e7825 */ /* 0x000fc800078e020e */
[----:B--2---:R-:W-:Y:S01]  /*8ec0*/  @P0 FMUL.FTZ R16, R16, R20 ;  /* 0x0000001410100220 */ /* 0x004fe20000410000 */
[----:B------:R-:W-:Y:S01]  /*8ed0*/  @P0 FMUL.FTZ R17, R17, R21 ;  /* 0x0000001511110220 */ /* 0x000fe20000410000 */
[----:B------:R-:W-:Y:S01]  /*8ee0*/  @P0 FMUL.FTZ R18, R18, R22 ;  /* 0x0000001612120220 */ /* 0x000fe20000410000 */
[----:B------:R-:W-:-:S05]  /*8ef0*/  @P0 FMUL.FTZ R19, R19, R23 ;  /* 0x0000001713130220 */ /* 0x000fca0000410000 */
[----:B------:R0:W-:Y:S02]  /*8f00*/  STG.E.128 desc[UR10][R14.64], R16 ;  /* 0x000000100e007986 */ /* 0x0001e4000c101d0a */
.L_x_947:
[C---:B-1---5:R-:W-:Y:S01]  /*8f10*/  FFMA.FTZ R8, R25.reuse, R16, R8 ;  /* 0x0000001019087223 */ /* 0x062fe20000010008 */
[C---:B------:R-:W-:Y:S01]  /*8f20*/  FFMA.FTZ R9, R25.reuse, R17, R9 ;  /* 0x0000001119097223 */ /* 0x040fe20000010009 */
[C---:B------:R-:W-:Y:S01]  /*8f30*/  FFMA.FTZ R10, R25.reuse, R18, R10 ;  /* 0x00000012190a7223 */ /* 0x040fe2000001000a */
[----:B------:R-:W-:-:S07]  /*8f40*/  FFMA.FTZ R11, R25, R19, R11 ;  /* 0x00000013190b7223 */ /* 0x000fce000001000b */
.L_x_946:
[----:B------:R-:W-:Y:S05]  /*8f50*/  BSYNC.RECONVERGENT B0 ;  /* 0x0000000000007941 */ /* 0x000fea0003800200 */
.L_x_945:
[----:B------:R-:W-:Y:S01]  /*8f60*/  BAR.SYNC.DEFER_BLOCKING 0x0 ;  /* 0x0000000000007b1d */ /* 0x000fe20000010000 */
[C---:B------:R-:W-:Y:S02]  /*8f70*/  LOP3.LUT R0, R2.reuse, 0x3c0, RZ, 0xc0, !PT ;  /* 0x000003c002007812 */ /* 0x040fe400078ec0ff */
[----:B------:R-:W-:Y:S02]  /*8f80*/  ISETP.GT.U32.AND P1, PT, R2, 0x3f, PT ;  /* 0x0000003f0200780c */ /* 0x000fe40003f24070 */
[----:B------:R-:W-:Y:S01]  /*8f90*/  ISETP.NE.AND P0, PT, R0, 0x40, PT ;  /* 0x000000400000780c */ /* 0x000fe20003f05270 */
[----:B------:R-:W-:Y:S01]  /*8fa0*/  IMAD.SHL.U32 R0, R31, 0x4, RZ ;  /* 0x000000041f007824 */ /* 0x000fe200078e00ff */
[C---:B------:R-:W-:Y:S02]  /*8fb0*/  LOP3.LUT R12, R2.reuse, 0x3e0, RZ, 0xc0, !PT ;  /* 0x000003e0020c7812 */ /* 0x040fe400078ec0ff */
[----:B------:R-:W-:Y:S02]  /*8fc0*/  ISETP.GT.U32.AND P2, PT, R2, 0x1f, PT ;  /* 0x0000001f0200780c */ /* 0x000fe40003f44070 */
[----:B------:R-:W-:-:S07]  /*8fd0*/  LEA R3, R3, R0, 0x7 ;  /* 0x0000000003037211 */ /* 0x000fce00078e38ff */
[----:B------:R-:W-:Y:S01]  /*8fe0*/  @!P0 STS.128 [R3+UR6+-0x400], R8 ;  /* 0xfffc000803008988 */ /* 0x000fe20008000c06 */
[----:B------:R-:W-:Y:S01]  /*8ff0*/  BAR.SYNC.DEFER_BLOCKING 0x0 ;  /* 0x0000000000007b1d */ /* 0x000fe20000010000 */
[----:B------:R-:W-:Y:S02]  /*9000*/  ISETP.NE.AND P0, PT, R12, 0x20, PT ;  /* 0x000000200c00780c */ /* 0x000fe40003f05270 */
[----:B------:R-:W-:-:S03]  /*9010*/  LOP3.LUT R12, R2, 0x3f0, RZ, 0xc0, !PT ;  /* 0x000003f0020c7812 */ /* 0x000fc600078ec0ff */
[----:B------:R-:W1:Y:S02]  /*9020*/  @!P1 LDS.128 R4, [R3+UR6] ;  /* 0x0000000603049984 */ /* 0x000e640008000c00 */
[----:B-1----:R-:W-:Y:S01]  /*9030*/  @!P1 FADD.FTZ R8, R8, R4 ;  /* 0x0000000408089221 */ /* 0x002fe20000010000 */
        /* <DEDUP_REMOVED lines=18> */
[----:B------:R-:W-:-:S05]  /*9160*/  ISETP.NE.AND P0, PT, R12, 0x8, PT ;  /* 0x000000080c00780c */ /* 0x000fca0003f05270 */
[----:B------:R-:W1:Y:S02]  /*9170*/  @!P1 LDS.128 R4, [R3+UR6] ;  /* 0x0000000603049984 */ /* 0x000e640008000c00 */
[----:B-1----:R-:W-:Y:S01]  /*9180*/  @!P1 FADD.FTZ R8, R8, R4 ;  /* 0x0000000408089221 */ /* 0x002fe20000010000 */
        /* <DEDUP_REMOVED lines=10> */
[----:B-12---:R-:W-:Y:S01]  /*9230*/  @!P2 FADD.FTZ R8, R8, R4 ;  /* 0x000000040808a221 */ /* 0x006fe20000010000 */
[----:B------:R-:W-:Y:S01]  /*9240*/  @!P2 FADD.FTZ R9, R9, R5 ;  /* 0x000000050909a221 */ /* 0x000fe20000010000 */
[----:B------:R-:W-:Y:S01]  /*9250*/  @!P2 FADD.FTZ R10, R10, R6 ;  /* 0x000000060a0aa221 */ /* 0x000fe20000010000 */
[----:B------:R-:W-:Y:S01]  /*9260*/  @!P2 FADD.FTZ R11, R11, R7 ;  /* 0x000000070b0ba221 */ /* 0x000fe20000010000 */
[----:B---3--:R-:W-:-:S09]  /*9270*/  UISETP.NE.AND UP0, UPT, UR4, 0x2, UPT ;  /* 0x000000020400788c */ /* 0x008fd2000bf05270 */
[----:B------:R-:W-:Y:S05]  /*9280*/  BRA.U UP0, `(.L_x_948) ;  /* 0x00000001007c7547 */ /* 0x000fea000b800000 */
[----:B------:R-:W1:Y:S01]  /*9290*/  LDC.64 R2, c[0x0][0x470] ;  /* 0x00011c00ff027b82 */ /* 0x000e620000000a00 */
[----:B------:R-:W2:Y:S01]  /*92a0*/  LDCU.64 UR4, c[0x0][0x380] ;  /* 0x00007000ff0477ac */ /* 0x000ea20008000a00 */
[----:B-1----:R-:W3:Y:S01]  /*92b0*/  LDG.E R2, desc[UR10][R2.64] ;  /* 0x0000000a02027981 */ /* 0x002ee2000c1e1900 */
[----:B------:R-:W-:Y:S01]  /*92c0*/  IADD3 R28, PT, PT, R28, R31, RZ ;  /* 0x0000001f1c1c7210 */ /* 0x000fe20007ffe0ff */
[C---:B---3--:R-:W-:Y:S01]  /*92d0*/  FMUL.FTZ R10, R2.reuse, R10 ;  /* 0x0000000a020a7220 */ /* 0x048fe20000410000 */
[C---:B------:R-:W-:Y:S01]  /*92e0*/  FMUL.FTZ R11, R2.reuse, R11 ;  /* 0x0000000b020b7220 */ /* 0x040fe20000410000 */
[C---:B------:R-:W-:Y:S01]  /*92f0*/  FMUL.FTZ R9, R2.reuse, R9 ;  /* 0x0000000902097220 */ /* 0x040fe20000410000 */
[----:B------:R-:W-:-:S03]  /*9300*/  FMUL.FTZ R8, R2, R8 ;  /* 0x0000000802087220 */ /* 0x000fc60000410000 */
[----:B------:R-:W1:Y:S08]  /*9310*/  F2I.S8.NTZ R10, R10 ;  /* 0x0000000a000a7305 */ /* 0x000e700000202100 */
[----:B------:R-:W3:Y:S01]  /*9320*/  F2I.S8.NTZ R11, R11 ;  /* 0x0000000b000b7305 */ /* 0x000ee20000202100 */
[----:B-1----:R-:W-:-:S07]  /*9330*/  PRMT R0, R10, 0x8880, RZ ;  /* 0x000088800a007816 */ /* 0x002fce00000000ff */
[----:B------:R-:W1:Y:S01]  /*9340*/  F2I.S8.NTZ R9, R9 ;  /* 0x0000000900097305 */ /* 0x000e620000202100 */
[----:B------:R-:W-:Y:S02]  /*9350*/  PRMT R0, R0, 0x7710, RZ ;  /* 0x0000771000007816 */ /* 0x000fe400000000ff */
[----:B---3--:R-:W-:-:S05]  /*9360*/  PRMT R3, R11, 0x8880, RZ ;  /* 0x000088800b037816 */ /* 0x008fca00000000ff */
[----:B------:R-:W3:Y:S01]  /*9370*/  F2I.S8.NTZ R8, R8 ;  /* 0x0000000800087305 */ /* 0x000ee20000202100 */
[----:B------:R-:W-:Y:S01]  /*9380*/  IMAD.U32 R2, R0, 0x10000, RZ ;  /* 0x0001000000027824 */ /* 0x000fe200078e00ff */
[----:B------:R-:W-:-:S04]  /*9390*/  PRMT R0, R3, 0x7710, RZ ;  /* 0x0000771003007816 */ /* 0x000fc800000000ff */
[----:B------:R-:W-:Y:S02]  /*93a0*/  LOP3.LUT R3, R2, 0xff0000, RZ, 0xc0, !PT ;  /* 0x00ff000002037812 */ /* 0x000fe400078ec0ff */
[----:B-1----:R-:W-:-:S03]  /*93b0*/  PRMT R9, R9, 0x8880, RZ ;  /* 0x0000888009097816 */ /* 0x002fc600000000ff */
[----:B------:R-:W-:Y:S01]  /*93c0*/  IMAD R3, R0, 0x1000000, R3 ;  /* 0x0100000000037824 */ /* 0x000fe200078e0203 */
[----:B------:R-:W-:Y:S02]  /*93d0*/  PRMT R2, R9, 0x7710, RZ ;  /* 0x0000771009027816 */ /* 0x000fe400000000ff */
[----:B---3--:R-:W-:-:S04]  /*93e0*/  PRMT R4, R8, 0x8880, RZ ;  /* 0x0000888008047816 */ /* 0x008fc800000000ff */
[----:B------:R-:W-:Y:S02]  /*93f0*/  PRMT R0, R4, 0x7710, RZ ;  /* 0x0000771004007816 */ /* 0x000fe400000000ff */
[----:B------:R-:W-:Y:S02]  /*9400*/  LOP3.LUT R4, R2, 0xff, RZ, 0xc0, !PT ;  /* 0x000000ff02047812 */ /* 0x000fe400078ec0ff */
[----:B------:R-:W-:Y:S02]  /*9410*/  LOP3.LUT R5, R0, 0xff, RZ, 0xc0, !PT ;  /* 0x000000ff00057812 */ /* 0x000fe400078ec0ff */
[----:B------:R-:W-:Y:S02]  /*9420*/  LEA R4, R4, R3, 0x8 ;  /* 0x0000000304047211 */ /* 0x000fe400078e40ff */
[----:B--2---:R-:W-:-:S03]  /*9430*/  IADD3 R2, P0, PT, R28, UR4, RZ ;  /* 0x000000041c027c10 */ /* 0x004fc6000ff1e0ff */
[----:B------:R-:W-:Y:S01]  /*9440*/  IMAD.IADD R5, R4, 0x1, R5 ;  /* 0x0000000104057824 */ /* 0x000fe200078e0205 */
[----:B------:R-:W-:-:S05]  /*9450*/  LEA.HI.X.SX32 R3, R28, UR5, 0x1, P0 ;  /* 0x000000051c037c11 */ /* 0x000fca00080f0eff */
[----:B------:R-:W-:Y:S01]  /*9460*/  STG.E desc[UR10][R2.64], R5 ;  /* 0x0000000502007986 */ /* 0x000fe2000c10190a */
[----:B------:R-:W-:Y:S05]  /*9470*/  EXIT ;  /* 0x000000000000794d */ /* 0x000fea0003800000 */
.L_x_948:
[----:B------:R-:W1:Y:S01]  /*9480*/  LDC.64 R2, c[0x0][0x380] ;  /* 0x0000e000ff027b82 */ /* 0x000e620000000a00 */
[----:B------:R-:W-:-:S05]  /*9490*/  IADD3 R31, PT, PT, R28, R31, RZ ;  /* 0x0000001f1c1f7210 */ /* 0x000fca0007ffe0ff */
[----:B-1----:R-:W-:-:S05]  /*94a0*/  IMAD.WIDE R2, R31, 0x4, R2 ;  /* 0x000000041f027825 */ /* 0x002fca00078e0202 */
[----:B------:R-:W-:Y:S01]  /*94b0*/  STG.E.128 desc[UR10][R2.64], R8 ;  /* 0x0000000802007986 */ /* 0x000fe2000c101d0a */
[----:B------:R-:W-:Y:S05]  /*94c0*/  EXIT ;  /* 0x000000000000794d */ /* 0x000fea0003800000 */
.L_x_841:
[----:B------:R-:W-:Y:S02]  /*94d0*/  HFMA2 R67, -RZ, RZ, 0, 9.5367431640625e-07 ;  /* 0x00000010ff437431 */ /* 0x000fe400000001ff */
[----:B------:R-:W-:Y:S01]  /*94e0*/  IMAD.MOV.U32 R70, RZ, RZ, R10 ;  /* 0x000000ffff467224 */ /* 0x000fe200078e000a */
[----:B------:R-:W-:Y:S01]  /*94f0*/  MOV R60, 0xffffffff ;  /* 0xffffffff003c7802 */ /* 0x000fe20000000f00 */
[----:B------:R-:W-:-:S07]  /*9500*/  IMAD.MOV.U32 R61, RZ, RZ, 0x1f ;  /* 0x0000001fff3d7424 */ /* 0x000fce00078e00ff */
[----:B-1---5:R-:W-:Y:S05]  /*9510*/  WARPSYNC.COLLECTIVE R60, `(.L_x_949) ;  /* 0x000000003c087348 */ /* 0x022fea0003c00000 */
[----:B------:R0:W2:Y:S02]  /*9520*/  SHFL.BFLY P4, R68, R70, R67, R61 ;  /* 0x0c00004346447389 */ /* 0x0000a4000008003d */
[----:B012--5:R-:W-:Y:S05]  /*9530*/  ENDCOLLECTIVE ;  /* 0x000000000000791b */ /* 0x027fea0003800000 */
.L_x_949:
[----:B------:R-:W-:Y:S02]  /*9540*/  HFMA2 R67, -RZ, RZ, 0, 4.76837158203125e-07 ;  /* 0x00000008ff437431 */ /* 0x000fe400000001ff */
[----:B------:R-:W-:-:S04]  /*9550*/  FADD.FTZ R4, R10, R68 ;  /* 0x000000440a047221 */ /* 0x000fc80000010000 */
[----:B------:R-:W-:-:S07]  /*9560*/  IMAD.MOV.U32 R70, RZ, RZ, R4 ;  /* 0x000000ffff467224 */ /* 0x000fce00078e0004 */
[----:B------:R-:W-:Y:S05]  /*9570*/  WARPSYNC.COLLECTIVE R60, `(.L_x_950) ;  /* 0x000000003c087348 */ /* 0x000fea0003c00000 */
[----:B------:R0:W1:Y:S02]  /*9580*/  SHFL.BFLY P4, R68, R70, R67, R61 ;  /* 0x0c00004346447389 */ /* 0x000064000008003d */
[----:B01----:R-:W-:Y:S05]  /*9590*/  ENDCOLLECTIVE ;  /* 0x000000000000791b */ /* 0x003fea0003800000 */
.L_x_950:
[----:B------:R-:W-:Y:S01]  /*95a0*/  MOV R67, 0x4 ;  /* 0x0000000400437802 */ /* 0x000fe20000000f00 */
[----:B------:R-:W-:-:S04]  /*95b0*/  FADD.FTZ R13, R4, R68 ;  /* 0x00000044040d7221 */ /* 0x000fc80000010000 */
[----:B------:R-:W-:-:S07]  /*95c0*/  IMAD.MOV.U32 R70, RZ, RZ, R13 ;  /* 0x000000ffff467224 */ /* 0x000fce00078e000d */
[----:B------:R-:W-:Y:S05]  /*95d0*/  WARPSYNC.COLLECTIVE R60, `(.L_x_951) ;  /* 0x000000003c087348 */ /* 0x000fea0003c00000 */
[----:B------:R0:W1:Y:S02]  /*95e0*/  SHFL.BFLY P4, R68, R70, R67, R61 ;  /* 0x0c00004346447389 */ /* 0x000064000008003d */
[----:B01----:R-:W-:Y:S05]  /*95f0*/  ENDCOLLECTIVE ;  /* 0x000000000000791b */ /* 0x003fea0003800000 */
.L_x_951:
[----:B------:R-:W-:Y:S02]  /*9600*/  HFMA2 R67, -RZ, RZ, 0, 1.1920928955078125e-07 ;  /* 0x00000002ff437431 */ /* 0x000fe400000001ff */
[----:B------:R-:W-:-:S04]  /*9610*/  FADD.FTZ R15, R13, R68 ;  /* 0x000000440d0f7221 */ /* 0x000fc80000010000 */
[----:B------:R-:W-:-:S07]  /*9620*/  IMAD.MOV.U32 R70, RZ, RZ, R15 ;  /* 0x000000ffff467224 */ /* 0x000fce00078e000f */
[----:B------:R-:W-:Y:S05]  /*9630*/  WARPSYNC.COLLECTIVE R60, `(.L_x_952) ;  /* 0x000000003c087348 */ /* 0x000fea0003c00000 */
[----:B------:R0:W1:Y:S02]  /*9640*/  SHFL.BFLY P4, R68, R70, R67, R61 ;  /* 0x0c00004346447389 */ /* 0x000064000008003d */
[----:B01----:R-:W-:Y:S05]  /*9650*/  ENDCOLLECTIVE ;  /* 0x000000000000791b */ /* 0x003fea0003800000 */
.L_x_952:
[----:B------:R-:W-:Y:S01]  /*9660*/  MOV R67, 0x1 ;  /* 0x0000000100437802 */ /* 0x000fe20000000f00 */
[----:B------:R-:W-:-:S04]  /*9670*/  FADD.FTZ R16, R15, R68 ;  /* 0x000000440f107221 */ /* 0x000fc80000010000 */
[----:B------:R-:W-:-:S07]  /*9680*/  IMAD.MOV.U32 R70, RZ, RZ, R16 ;  /* 0x000000ffff467224 */ /* 0x000fce00078e0010 */
[----:B------:R-:W-:Y:S05]  /*9690*/  WARPSYNC.COLLECTIVE R60, `(.L_x_953) ;  /* 0x000000003c087348 */ /* 0x000fea0003c00000 */
[----:B------:R0:W1:Y:S02]  /*96a0*/  SHFL.BFLY P4, R68, R70, R67, R61 ;  /* 0x0c00004346447389 */ /* 0x000064000008003d */
[----:B01----:R-:W-:Y:S05]  /*96b0*/  ENDCOLLECTIVE ;  /* 0x000000000000791b */ /* 0x003fea0003800000 */
.L_x_953:
[----:B------:R-:W-:Y:S05]  /*96c0*/  BRA `(.L_x_954) ;  /* 0xffffff78006c7947 */ /* 0x000fea000383ffff */
.L_x_880:
[----:B------:R-:W-:Y:S01]  /*96d0*/  HFMA2 R67, -RZ, RZ, 0, 5.9604644775390625e-08 ;  /* 0x00000001ff437431 */ /* 0x000fe200000001ff */
[----:B------:R-:W-:Y:S01]  /*96e0*/  BSSY B0, `(.L_x_955) ;  /* 0x0000007000007945 */ /* 0x000fe20003800000 */
[----:B------:R-:W-:Y:S01]  /*96f0*/  IMAD.MOV.U32 R70, RZ, RZ, R69 ;  /* 0x000000ffff467224 */ /* 0x000fe200078e0045 */
[----:B------:R-:W-:Y:S01]  /*9700*/  MOV R60, 0xffffffff ;  /* 0xffffffff003c7802 */ /* 0x000fe20000000f00 */
[----:B------:R-:W-:-:S07]  /*9710*/  IMAD.MOV.U32 R61, RZ, RZ, 0x1f ;  /* 0x0000001fff3d7424 */ /* 0x000fce00078e00ff */
[----:B---3--:R-:W-:Y:S05]  /*9720*/  WARPSYNC.COLLECTIVE R60, `(.L_x_956) ;  /* 0x000000003c087348 */ /* 0x008fea0003c00000 */
[----:B------:R0:W1:Y:S02]  /*9730*/  SHFL.BFLY P4, R68, R70, R67, R61 ;  /* 0x0c00004346447389 */ /* 0x000064000008003d */
[----:B01-3--:R-:W-:Y:S05]  /*9740*/  ENDCOLLECTIVE ;  /* 0x000000000000791b */ /* 0x00bfea0003800000 */
.L_x_956:
[----:B------:R-:W-:Y:S05]  /*9750*/  BSYNC B0 ;  /* 0x0000000000007941 */ /* 0x000fea0003800000 */
.L_x_955:
[----:B------:R-:W-:Y:S05]  /*9760*/  BRA `(.L_x_957) ;  /* 0xffffffac00307947 */ /* 0x000fea000383ffff */
.L_x_884:
[----:B------:R-:W-:Y:S01]  /*9770*/  HFMA2 R67, -RZ, RZ, 0, 9.5367431640625e-07 ;  /* 0x00000010ff437431 */ /* 0x000fe200000001ff */
[----:B------:R-:W-:Y:S01]  /*9780*/  BSSY B0, `(.L_x_958) ;  /* 0x0000007000007945 */ /* 0x000fe20003800000 */
[----:B------:R-:W-:Y:S01]  /*9790*/  IMAD.MOV.U32 R70, RZ, RZ, R3 ;  /* 0x000000ffff467224 */ /* 0x000fe200078e0003 */
[----:B------:R-:W-:Y:S01]  /*97a0*/  MOV R60, 0xffffffff ;  /* 0xffffffff003c7802 */ /* 0x000fe20000000f00 */
[----:B------:R-:W-:-:S07]  /*97b0*/  IMAD.MOV.U32 R61, RZ, RZ, 0x1f ;  /* 0x0000001fff3d7424 */ /* 0x000fce00078e00ff */
[----:B-123-5:R-:W-:Y:S05]  /*97c0*/  WARPSYNC.COLLECTIVE R60, `(.L_x_959) ;  /* 0x000000003c087348 */ /* 0x02efea0003c00000 */
[----:B------:R0:W4:Y:S02]  /*97d0*/  SHFL.BFLY P4, R68, R70, R67, R61 ;  /* 0x0c00004346447389 */ /* 0x000124000008003d */
[----:B012345:R-:W-:Y:S05]  /*97e0*/  ENDCOLLECTIVE ;  /* 0x000000000000791b */ /* 0x03ffea0003800000 */
.L_x_959:
[----:B------:R-:W-:Y:S05]  /*97f0*/  BSYNC B0 ;  /* 0x0000000000007941 */ /* 0x000fea0003800000 */
.L_x_958:
[----:B------:R-:W-:Y:S01]  /*9800*/  FMNMX.FTZ R4, R68, R3, !PT ;  /* 0x0000000344047209 */ /* 0x000fe20007810000 */
[----:B------:R-:W-:Y:S02]  /*9810*/  HFMA2 R67, -RZ, RZ, 0, 4.76837158203125e-07 ;  /* 0x00000008ff437431 */ /* 0x000fe400000001ff */
[----:B------:R-:W-:Y:S01]  /*9820*/  IMAD.MOV.U32 R61, RZ, RZ, 0x1f ;  /* 0x0000001fff3d7424 */ /* 0x000fe200078e00ff */
[----:B------:R-:W-:Y:S01]  /*9830*/  MOV R60, 0xffffffff ;  /* 0xffffffff003c7802 */ /* 0x000fe20000000f00 */
[----:B------:R-:W-:-:S07]  /*9840*/  IMAD.MOV.U32 R70, RZ, RZ, R4 ;  /* 0x000000ffff467224 */ /* 0x000fce00078e0004 */
[----:B------:R-:W-:Y:S05]  /*9850*/  WARPSYNC.COLLECTIVE R60, `(.L_x_960) ;  /* 0x000000003c087348 */ /* 0x000fea0003c00000 */
[----:B------:R0:W1:Y:S02]  /*9860*/  SHFL.BFLY P4, R68, R70, R67, R61 ;  /* 0x0c00004346447389 */ /* 0x000064000008003d */
[----:B01----:R-:W-:Y:S05]  /*9870*/  ENDCOLLECTIVE ;  /* 0x000000000000791b */ /* 0x003fea0003800000 */
.L_x_960:
[----:B------:R-:W-:Y:S01]  /*9880*/  HFMA2 R67, -RZ, RZ, 0, 2.384185791015625e-07 ;  /* 0x00000004ff437431 */ /* 0x000fe200000001ff */
[----:B------:R-:W-:-:S05]  /*9890*/  FMNMX.FTZ R5, R4, R68, !PT ;  /* 0x0000004404057209 */ /* 0x000fca0007810000 */
[----:B------:R-:W-:-:S07]  /*98a0*/  IMAD.MOV.U32 R70, RZ, RZ, R5 ;  /* 0x000000ffff467224 */ /* 0x000fce00078e0005 */
[----:B------:R-:W-:Y:S05]  /*98b0*/  WARPSYNC.COLLECTIVE R60, `(.L_x_961) ;  /* 0x000000003c087348 */ /* 0x000fea0003c00000 */
[----:B------:R0:W1:Y:S02]  /*98c0*/  SHFL.BFLY P4, R68, R70, R67, R61 ;  /* 0x0c00004346447389 */ /* 0x000064000008003d */
[----:B01----:R-:W-:Y:S05]  /*98d0*/  ENDCOLLECTIVE ;  /* 0x000000000000791b */ /* 0x003fea0003800000 */
.L_x_961:
[----:B------:R-:W-:Y:S02]  /*98e0*/  MOV R67, 0x2 ;  /* 0x0000000200437802 */ /* 0x000fe40000000f00 */
[----:B------:R-:W-:-:S05]  /*98f0*/  FMNMX.FTZ R6, R5, R68, !PT ;  /* 0x0000004405067209 */ /* 0x000fca0007810000 */
[----:B------:R-:W-:-:S07]  /*9900*/  IMAD.MOV.U32 R70, RZ, RZ, R6 ;  /* 0x000000ffff467224 */ /* 0x000fce00078e0006 */
[----:B------:R-:W-:Y:S05]  /*9910*/  WARPSYNC.COLLECTIVE R60, `(.L_x_962) ;  /* 0x000000003c087348 */ /* 0x000fea0003c00000 */
[----:B------:R0:W1:Y:S02]  /*9920*/  SHFL.BFLY P4, R68, R70, R67, R61 ;  /* 0x0c00004346447389 */ /* 0x000064000008003d */
[----:B01----:R-:W-:Y:S05]  /*9930*/  ENDCOLLECTIVE ;  /* 0x000000000000791b */ /* 0x003fea0003800000 */
.L_x_962:
[----:B------:R-:W-:Y:S05]  /*9940*/  BRA `(.L_x_963) ;  /* 0xffffffac00687947 */ /* 0x000fea000383ffff */
.L_x_964:
        /* <DEDUP_REMOVED lines=11> */
.L_x_2689:


//--------------------- .text._ZN4mmha33masked_multihead_attention_kernelIfLi32ELi32ELi4ELi8ELi64ELb1ELb1EEEv26Multihead_attention_paramsIT_XT5_EE --------------------------
	.section	.text._ZN4mmha33masked_multihead_attention_kernelIfLi32ELi32ELi4ELi8ELi64ELb1ELb1EEEv26Multihead_attention_paramsIT_XT5_EE,"ax",@progbits
	.align	128
        .global         _ZN4mmha33masked_multihead_attention_kernelIfLi32ELi32ELi4ELi8ELi64ELb1ELb1EEEv26Multihead_attention_paramsIT_XT5_EE
        .type           _ZN4mmha33masked_multihead_attention_kernelIfLi32ELi32ELi4ELi8ELi64ELb1ELb1EEEv26Multihead_attention_paramsIT_XT5_EE,@function
        .size           _ZN4mmha33masked_multihead_attention_kernelIfLi32ELi32ELi4ELi8ELi64ELb1ELb1EEEv26Multihead_attention_paramsIT_XT5_EE,(.L_x_2690 - _ZN4mmha33masked_multihead_attention_kernelIfLi32ELi32ELi4ELi8ELi64ELb1ELb1EEEv26Multihead_attention_paramsIT_XT5_EE)
        .other          _ZN4mmha33masked_multihead_attention_kernelIfLi32ELi32ELi4ELi8ELi64ELb1ELb1EEEv26Multihead_attention_paramsIT_XT5_EE,@"STO_CUDA_ENTRY STV_DEFAULT"
_ZN4mmha33masked_multihead_attention_kernelIfLi32ELi32ELi4ELi8ELi64ELb1ELb1EEEv26Multihead_attention_paramsIT_XT5_EE:
.text._ZN4mmha33masked_multihead_attention_kernelIfLi32ELi32ELi4ELi8ELi64ELb1ELb1EEEv26Multihead_attention_paramsIT_XT5_EE:
[----:B------:R-:W-:Y:S01]  /*0000*/  LDC R1, c[0x0][0x37c] ;  /* 0x0000df00ff017b82 */ /* 0x000fe20000000800 */
[----:B------:R-:W0:Y:S07]  /*0010*/  LDCU.64 UR4, c[0x0][0x490] ;  /* 0x00009200ff0477ac */ /* 0x000e2e0008000a00 */
[----:B------:R-:W1:Y:S01]  /*0020*/  S2UR UR8, SR_CTAID.Y ;  /* 0x00000000000879c3 */ /* 0x000e620000002600 */
[----:B------:R-:W2:Y:S01]  /*0030*/  LDCU.64 UR10, c[0x0][0x358] ;  /* 0x00006b00ff0a77ac */ /* 0x000ea20008000a00 */
[----:B0-----:R-:W-:-:S04]  /*0040*/  UISETP.NE.U32.AND UP0, UPT, UR4, URZ, UPT ;  /* 0x000000ff0400728c */ /* 0x001fc8000bf05070 */
[----:B------:R-:W-:-:S09]  /*0050*/  UISETP.NE.AND.EX UP0, UPT, UR5, URZ, UPT, UP0 ;  /* 0x000000ff0500728c */ /* 0x000fd2000bf05300 */
[----:B-12---:R-:W-:Y:S05]  /*0060*/  BRA.U !UP0, `(.L_x_965) ;  /* 0x00000001081c7547 */ /* 0x006fea000b800000 */
[----:B------:R-:W-:-:S04]  /*0070*/  UIADD3 UR4, UP0, UPT, UR8, UR4, URZ ;  /* 0x0000000408047290 */ /* 0x000fc8000ff1e0ff */
[----:B------:R-:W-:Y:S02]  /*0080*/  UIADD3.X UR5, UPT, UPT, URZ, UR5, URZ, UP0, !UPT ;  /* 0x00000005ff057290 */ /* 0x000fe400087fe4ff */
[----:B------:R-:W-:-:S04]  /*0090*/  IMAD.U32 R2, RZ, RZ, UR4 ;  /* 0x00000004ff027e24 */ /* 0x000fc8000f8e00ff */
[----:B------:R-:W-:-:S05]  /*00a0*/  IMAD.U32 R3, RZ, RZ, UR5 ;  /* 0x00000005ff037e24 */ /* 0x000fca000f8e00ff */
[----:B------:R-:W2:Y:S02]  /*00b0*/  LDG.E.U8 R2, desc[UR10][R2.64] ;  /* 0x0000000a02027981 */ /* 0x000ea4000c1e1100 */
[----:B--2---:R-:W-:-:S13]  /*00c0*/  ISETP.NE.AND P0, PT, R2, 0x1, PT ;  /* 0x000000010200780c */ /* 0x004fda0003f05270 */
[----:B------:R-:W-:Y:S05]  /*00d0*/  @!P0 EXIT ;  /* 0x000000000000894d */ /* 0x000fea0003800000 */
.L_x_965:
[----:B------:R-:W0:Y:S01]  /*00e0*/  LDCU.64 UR4, c[0x0][0x498] ;  /* 0x00009300ff0477ac */ /* 0x000e220008000a00 */
[----:B------:R-:W1:Y:S01]  /*00f0*/  LDC R21, c[0x0][0x3f0] ;  /* 0x0000fc00ff157b82 */ /* 0x000e620000000800 */
[----:B------:R-:W2:Y:S01]  /*0100*/  S2R R2, SR_CTAID.Y ;  /* 0x0000000000027919 */ /* 0x000ea20000002600 */
[----:B------:R-:W3:Y:S06]  /*0110*/  LDCU UR9, c[0x0][0x3f4] ;  /* 0x00007e80ff0977ac */ /* 0x000eec0008000800 */
[----:B------:R-:W4:Y:S08]  /*0120*/  LDC.64 R8, c[0x0][0x460] ;  /* 0x00011800ff087b82 */ /* 0x000f300000000a00 */
[----:B------:R-:W4:Y:S01]  /*0130*/  LDC R18, c[0x0][0x3f8] ;  /* 0x0000fe00ff127b82 */ /* 0x000f220000000800 */
[----:B0-----:R-:W-:-:S06]  /*0140*/  UIMAD.WIDE.U32 UR4, UR8, 0x4, UR4 ;  /* 0x00000004080478a5 */ /* 0x001fcc000f8e0004 */
[----:B------:R-:W-:Y:S01]  /*0150*/  MOV R10, UR4 ;  /* 0x00000004000a7c02 */ /* 0x000fe20008000f00 */
[----:B------:R-:W-:Y:S01]  /*0160*/  IMAD.U32 R11, RZ, RZ, UR5 ;  /* 0x00000005ff0b7e24 */ /* 0x000fe2000f8e00ff */
[----:B-1----:R-:W-:-:S04]  /*0170*/  IABS R7, R21 ;  /* 0x0000001500077213 */ /* 0x002fc80000000000 */
[----:B------:R0:W4:Y:S01]  /*0180*/  LDG.E R10, desc[UR10][R10.64] ;  /* 0x0000000a0a0a7981 */ /* 0x000122000c1e1900 */
[----:B------:R-:W1:Y:S08]  /*0190*/  I2F.RP R0, R7 ;  /* 0x0000000700007306 */ /* 0x000e700000209400 */
[----:B-1----:R-:W1:Y:S02]  /*01a0*/  MUFU.RCP R0, R0 ;  /* 0x0000000000007308 */ /* 0x002e640000001000 */
[----:B-1----:R-:W-:-:S06]  /*01b0*/  VIADD R3, R0, 0xffffffe ;  /* 0x0ffffffe00037836 */ /* 0x002fcc0000000000 */
[----:B------:R-:W1:Y:S01]  /*01c0*/  F2I.FTZ.U32.TRUNC.NTZ R3, R3 ;  /* 0x0000000300037305 */ /* 0x000e62000021f000 */
[----:B--2---:R-:W-:Y:S01]  /*01d0*/  IABS R0, R2 ;  /* 0x0000000200007213 */ /* 0x004fe20000000000 */
[----:B------:R-:W-:Y:S01]  /*01e0*/  IMAD.MOV.U32 R2, RZ, RZ, RZ ;  /* 0x000000ffff027224 */ /* 0x000fe200078e00ff */
[----:B-1----:R-:W-:-:S05]  /*01f0*/  IADD3 R4, PT, PT, RZ, -R3, RZ ;  /* 0x80000003ff047210 */ /* 0x002fca0007ffe0ff */
[----:B------:R-:W-:-:S04]  /*0200*/  IMAD R5, R4, R7, RZ ;  /* 0x0000000704057224 */ /* 0x000fc800078e02ff */
[----:B------:R-:W-:-:S06]  /*0210*/  IMAD.HI.U32 R2, R3, R5, R2 ;  /* 0x0000000503027227 */ /* 0x000fcc00078e0002 */
[----:B------:R-:W-:Y:S02]  /*0220*/  IMAD.HI.U32 R5, R2, R0, RZ ;  /* 0x0000000002057227 */ /* 0x000fe400078e00ff */
[----:B------:R-:W1:Y:S02]  /*0230*/  LDC R2, c[0x0][0x40c] ;  /* 0x00010300ff027b82 */ /* 0x000e640000000800 */
[----:B------:R-:W-:-:S04]  /*0240*/  IMAD.MOV R3, RZ, RZ, -R5 ;  /* 0x000000ffff037224 */ /* 0x000fc800078e0a05 */
[----:B------:R-:W-:-:S05]  /*0250*/  IMAD R0, R7, R3, R0 ;  /* 0x0000000307007224 */ /* 0x000fca00078e0200 */
[----:B------:R-:W-:Y:S01]  /*0260*/  ISETP.GT.U32.AND P2, PT, R7, R0, PT ;  /* 0x000000000700720c */ /* 0x000fe20003f44070 */
[----:B---3--:R-:W-:-:S05]  /*0270*/  IMAD.U32 R17, RZ, RZ, UR9 ;  /* 0x00000009ff117e24 */ /* 0x008fca000f8e00ff */
[----:B------:R-:W-:-:S07]  /*0280*/  IABS R4, R17 ;  /* 0x0000001100047213 */ /* 0x000fce0000000000 */
[----:B------:R-:W-:-:S04]  /*0290*/  @!P2 IADD3 R0, PT, PT, R0, -R7, RZ ;  /* 0x800000070000a210 */ /* 0x000fc80007ffe0ff */
[----:B------:R-:W-:Y:S02]  /*02a0*/  ISETP.GE.U32.AND P0, PT, R0, R7, PT ;  /* 0x000000070000720c */ /* 0x000fe40003f06070 */
[----:B------:R-:W-:-:S04]  /*02b0*/  LOP3.LUT R0, R21, UR8, RZ, 0x3c, !PT ;  /* 0x0000000815007c12 */ /* 0x000fc8000f8e3cff */
[----:B------:R-:W-:Y:S02]  /*02c0*/  ISETP.GE.AND P3, PT, R0, RZ, PT ;  /* 0x000000ff0000720c */ /* 0x000fe40003f66270 */
[----:B------:R-:W2:Y:S01]  /*02d0*/  I2F.RP R0, R4 ;  /* 0x0000000400007306 */ /* 0x000ea20000209400 */
[----:B----4-:R-:W-:-:S04]  /*02e0*/  ISETP.NE.U32.AND P1, PT, R8, RZ, PT ;  /* 0x000000ff0800720c */ /* 0x010fc80003f25070 */
[----:B------:R-:W-:-:S04]  /*02f0*/  ISETP.NE.AND.EX P1, PT, R9, RZ, PT, P1 ;  /* 0x000000ff0900720c */ /* 0x000fc80003f25310 */
[----:B-1----:R-:W-:Y:S01]  /*0300*/  ISETP.EQ.AND P1, PT, R2, RZ, P1 ;  /* 0x000000ff0200720c */ /* 0x002fe20000f22270 */
[----:B--2---:R-:W1:Y:S01]  /*0310*/  MUFU.RCP R0, R0 ;  /* 0x0000000000007308 */ /* 0x004e620000001000 */
[----:B------:R-:W-:-:S11]  /*0320*/  @!P2 VIADD R5, R5, 0x1 ;  /* 0x000000010505a836 */ /* 0x000fd60000000000 */
[----:B------:R-:W2:Y:S01]  /*0330*/  @P1 LDC.64 R6, c[0x0][0x460] ;  /* 0x00011800ff061b82 */ /* 0x000ea20000000a00 */
[----:B------:R-:W-:Y:S01]  /*0340*/  ISETP.NE.AND P2, PT, R21, RZ, PT ;  /* 0x000000ff1500720c */ /* 0x000fe20003f45270 */
[----:B------:R-:W-:Y:S01]  /*0350*/  @P0 VIADD R5, R5, 0x1 ;  /* 0x0000000105050836 */ /* 0x000fe20000000000 */
[----:B-1----:R-:W-:-:S04]  /*0360*/  IADD3 R8, PT, PT, R0, 0xffffffe, RZ ;  /* 0x0ffffffe00087810 */ /* 0x002fc80007ffe0ff */
[----:B------:R1:W3:Y:S01]  /*0370*/  F2I.FTZ.U32.TRUNC.NTZ R9, R8 ;  /* 0x0000000800097305 */ /* 0x0002e2000021f000 */
[----:B------:R-:W-:-:S06]  /*0380*/  @!P3 IADD3 R5, PT, PT, -R5, RZ, RZ ;  /* 0x000000ff0505b210 */ /* 0x000fcc0007ffe1ff */
[----:B------:R-:W-:Y:S01]  /*0390*/  @!P2 LOP3.LUT R5, RZ, R21, RZ, 0x33, !PT ;  /* 0x00000015ff05a212 */ /* 0x000fe200078e33ff */
[----:B0-----:R-:W-:Y:S02]  /*03a0*/  IMAD.MOV.U32 R11, RZ, RZ, RZ ;  /* 0x000000ffff0b7224 */ /* 0x001fe400078e00ff */
[----:B-1----:R-:W-:Y:S02]  /*03b0*/  HFMA2 R8, -RZ, RZ, 0, 0 ;  /* 0x00000000ff087431 */ /* 0x002fe400000001ff */
[----:B--2---:R-:W-:-:S04]  /*03c0*/  @P1 IMAD.WIDE R6, R5, 0x4, R6 ;  /* 0x0000000405061825 */ /* 0x004fc800078e0206 */
[----:B---3--:R-:W-:Y:S01]  /*03d0*/  IMAD.MOV R3, RZ, RZ, -R9 ;  /* 0x000000ffff037224 */ /* 0x008fe200078e0a09 */
[----:B------:R0:W5:Y:S03]  /*03e0*/  @P1 LDG.E R11, desc[UR10][R6.64] ;  /* 0x0000000a060b1981 */ /* 0x000166000c1e1900 */
[----:B------:R-:W-:-:S04]  /*03f0*/  IMAD R3, R3, R4, RZ ;  /* 0x0000000403037224 */ /* 0x000fc800078e02ff */
[----:B------:R-:W-:Y:S01]  /*0400*/  IMAD.HI.U32 R9, R9, R3, R8 ;  /* 0x0000000309097227 */ /* 0x000fe200078e0008 */
[----:B------:R-:W1:Y:S01]  /*0410*/  S2R R0, SR_CTAID.X ;  /* 0x0000000000007919 */ /* 0x000e620000002500 */
[----:B0-----:R-:W0:Y:S01]  /*0420*/  LDC R7, c[0x0][0x3e8] ;  /* 0x0000fa00ff077b82 */ /* 0x001e220000000800 */
[----:B------:R-:W-:Y:S01]  /*0430*/  UISETP.NE.AND UP0, UPT, UR9, URZ, UPT ;  /* 0x000000ff0900728c */ /* 0x000fe2000bf05270 */
[----:B------:R-:W-:Y:S01]  /*0440*/  BSSY.RECONVERGENT B0, `(.L_x_966) ;  /* 0x000002b000007945 */ /* 0x000fe20003800200 */
[----:B------:R-:W-:Y:S01]  /*0450*/  MOV R22, RZ ;  /* 0x000000ff00167202 */ /* 0x000fe20000000f00 */
[----:B------:R-:W-:-:S05]  /*0460*/  VIADD R19, R10, 0xffffffff ;  /* 0xffffffff0a137836 */ /* 0x000fca0000000000 */
[----:B------:R-:W-:-:S05]  /*0470*/  IABS R6, R19 ;  /* 0x0000001300067213 */ /* 0x000fca0000000000 */
[----:B------:R-:W-:-:S04]  /*0480*/  IMAD.MOV.U32 R3, RZ, RZ, R6 ;  /* 0x000000ffff037224 */ /* 0x000fc800078e0006 */
[----:B------:R-:W-:-:S04]  /*0490*/  IMAD.HI.U32 R9, R9, R3, RZ ;  /* 0x0000000309097227 */ /* 0x000fc800078e00ff */
[----:B------:R-:W-:-:S04]  /*04a0*/  IMAD.MOV R9, RZ, RZ, -R9 ;  /* 0x000000ffff097224 */ /* 0x000fc800078e0a09 */
[----:B------:R-:W-:-:S05]  /*04b0*/  IMAD R9, R4, R9, R3 ;  /* 0x0000000904097224 */ /* 0x000fca00078e0203 */
[----:B------:R-:W-:-:S13]  /*04c0*/  R2UR UR6, R9 ;  /* 0x00000000090672ca */ /* 0x000fda00000e0000 */
[----:B------:R-:W-:-:S13]  /*04d0*/  ISETP.GT.U32.AND P0, PT, R4, UR6, PT ;  /* 0x0000000604007c0c */ /* 0x000fda000bf04070 */
[----:B------:R-:W-:-:S04]  /*04e0*/  @!P0 IADD3 R3, PT, PT, -R4, UR6, RZ ;  /* 0x0000000604038c10 */ /* 0x000fc8000fffe1ff */
[----:B------:R-:W-:Y:S02]  /*04f0*/  @!P0 R2UR UR6, R3 ;  /* 0x00000000030682ca */ /* 0x000fe400000e0000 */
[----:B------:R-:W2:Y:S01]  /*0500*/  S2R R3, SR_TID.X ;  /* 0x0000000000037919 */ /* 0x000ea20000002100 */
[----:B-1----:R-:W-:-:S10]  /*0510*/  IMAD R6, R18, UR8, R0 ;  /* 0x0000000812067c24 */ /* 0x002fd4000f8e0200 */
[----:B------:R-:W-:Y:S02]  /*0520*/  ISETP.GT.U32.AND P2, PT, R4, UR6, PT ;  /* 0x0000000604007c0c */ /* 0x000fe4000bf44070 */
[----:B------:R-:W-:Y:S02]  /*0530*/  ISETP.GE.AND P4, PT, R19, RZ, PT ;  /* 0x000000ff1300720c */ /* 0x000fe40003f86270 */
[----:B------:R-:W-:Y:S02]  /*0540*/  R2UR UR7, R6 ;  /* 0x00000000060772ca */ /* 0x000fe400000e0000 */
[----:B0-----:R-:W-:-:S07]  /*0550*/  ISETP.NE.AND P0, PT, R7, RZ, PT ;  /* 0x000000ff0700720c */ /* 0x001fce0003f05270 */
[----:B------:R-:W-:-:S04]  /*0560*/  @!P2 IADD3 R4, PT, PT, -R4, UR6, RZ ;  /* 0x000000060404ac10 */ /* 0x000fc8000fffe1ff */
[----:B------:R-:W-:Y:S02]  /*0570*/  @!P2 R2UR UR6, R4 ;  /* 0x000000000406a2ca */ /* 0x000fe400000e0000 */
[----:B--2---:R-:W-:Y:S01]  /*0580*/  ISETP.GT.U32.AND P3, PT, R3, 0x1f, PT ;  /* 0x0000001f0300780c */ /* 0x004fe20003f64070 */
[----:B------:R-:W-:Y:S01]  /*0590*/  VOTEU.ANY UP1, P4 ;  /* 0x0000000000ff7886 */ /* 0x000fe20002020100 */
[----:B------:R-:W-:Y:S01]  /*05a0*/  MOV R4, UR7 ;  /* 0x0000000700047c02 */ /* 0x000fe20008000f00 */
[----:B------:R-:W-:-:S08]  /*05b0*/  @P0 IMAD.SHL.U32 R6, R0, 0x20, RZ ;  /* 0x0000002000060824 */ /* 0x000fd000078e00ff */
[----:B------:R-:W-:Y:S02]  /*05c0*/  @!UP1 UIADD3 UR6, UPT, UPT, -UR6, URZ, URZ ;  /* 0x000000ff06069290 */ /* 0x000fe4000fffe1ff */
[----:B------:R-:W-:Y:S01]  /*05d0*/  @!UP0 ULOP3.LUT UR6, URZ, UR9, URZ, 0x33, !UPT ;  /* 0x00000009ff068292 */ /* 0x000fe2000f8e33ff */
[----:B------:R-:W-:Y:S02]  /*05e0*/  @!P0 IMAD.SHL.U32 R4, R4, 0x20, RZ ;  /* 0x0000002004048824 */ /* 0x000fe400078e00ff */
[----:B------:R-:W-:Y:S01]  /*05f0*/  @P0 IMAD R4, R7, UR8, R6 ;  /* 0x0000000807040c24 */ /* 0x000fe2000f8e0206 */
        /* <DEDUP_REMOVED lines=15> */
.L_x_967:
[----:B------:R-:W-:Y:S05]  /*06f0*/  BSYNC.RECONVERGENT B0 ;  /* 0x0000000000007941 */ /* 0x000fea0003800200 */
.L_x_966:
[----:B------:R-:W1:Y:S01]  /*0700*/  LDCU.64 UR12, c[0x0][0x3a0] ;  /* 0x00007400ff0c77ac */ /* 0x000e620008000a00 */
[----:B------:R-:W2:Y:S01]  /*0710*/  LDC.64 R6, c[0x0][0x418] ;  /* 0x00010600ff067b82 */ /* 0x000ea20000000a00 */
[C---:B------:R-:W-:Y:S01]  /*0720*/  ISETP.GT.U32.OR P4, PT, R3.reuse, 0x1f, !P1 ;  /* 0x0000001f0300780c */ /* 0x040fe20004f84470 */
[----:B------:R-:W3:Y:S01]  /*0730*/  LDCU.64 UR4, c[0x0][0x390] ;  /* 0x00007200ff0477ac */ /* 0x000ee20008000a00 */
[----:B------:R-:W-:Y:S02]  /*0740*/  LOP3.LUT R20, R3, 0x3, RZ, 0xc0, !PT ;  /* 0x0000000303147812 */ /* 0x000fe400078ec0ff */
[----:B------:R-:W-:-:S05]  /*0750*/  SHF.R.U32.HI R16, RZ, 0x2, R3 ;  /* 0x00000002ff107819 */ /* 0x000fca0000011603 */
[----:B------:R-:W-:-:S04]  /*0760*/  @!P3 IMAD R23, R16, UR9, R19 ;  /* 0x000000091017bc24 */ /* 0x000fc8000f8e0213 */
[----:B------:R-:W4:Y:S01]  /*0770*/  @!P4 LDC.64 R14, c[0x0][0x450] ;  /* 0x00011400ff0ecb82 */ /* 0x000f220000000a00 */
[----:B-----5:R-:W-:Y:S01]  /*0780*/  @!P4 IMAD R24, R11, R18, RZ ;  /* 0x000000120b18c224 */ /* 0x020fe200078e02ff */
[----:B-1----:R-:W-:Y:S01]  /*0790*/  ISETP.NE.U32.AND P0, PT, RZ, UR12, PT ;  /* 0x0000000cff007c0c */ /* 0x002fe2000bf05070 */
[----:B------:R-:W-:-:S03]  /*07a0*/  USHF.L.U32 UR12, UR7, 0x5, URZ ;  /* 0x00000005070c7899 */ /* 0x000fc600080006ff */
[----:B------:R-:W-:Y:S02]  /*07b0*/  ISETP.NE.AND.EX P0, PT, RZ, UR13, PT, P0 ;  /* 0x0000000dff007c0c */ /* 0x000fe4000bf05300 */
[----:B---3--:R-:W-:Y:S01]  /*07c0*/  ISETP.NE.U32.AND P2, PT, RZ, UR4, PT ;  /* 0x00000004ff007c0c */ /* 0x008fe2000bf45070 */
[----:B------:R-:W-:Y:S01]  /*07d0*/  @!P3 IMAD R4, R17, UR12, R20 ;  /* 0x0000000c1104bc24 */ /* 0x000fe2000f8e0214 */
[----:B------:R-:W-:Y:S02]  /*07e0*/  ISETP.GT.U32.OR P0, PT, R3, 0x1f, !P0 ;  /* 0x0000001f0300780c */ /* 0x000fe40004704470 */
[----:B------:R-:W-:Y:S01]  /*07f0*/  ISETP.NE.AND.EX P2, PT, RZ, UR5, PT, P2 ;  /* 0x00000005ff007c0c */ /* 0x000fe2000bf45320 */
[----:B------:R-:W-:Y:S01]  /*0800*/  @!P3 IMAD R25, R23, 0x4, R4 ;  /* 0x000000041719b824 */ /* 0x000fe200078e0204 */
[----:B------:R-:W-:Y:S01]  /*0810*/  ISETP.NE.OR P0, PT, R2, RZ, P0 ;  /* 0x000000ff0200720c */ /* 0x000fe20000705670 */
[----:B------:R-:W-:Y:S01]  /*0820*/  IMAD.MOV.U32 R4, RZ, RZ, RZ ;  /* 0x000000ffff047224 */ /* 0x000fe200078e00ff */
[----:B------:R-:W-:-:S02]  /*0830*/  ISETP.GT.U32.OR P2, PT, R3, 0x1f, !P2 ;  /* 0x0000001f0300780c */ /* 0x000fc40005744470 */
[----:B--2---:R-:W-:Y:S02]  /*0840*/  ISETP.NE.U32.AND P5, PT, R6, RZ, PT ;  /* 0x000000ff0600720c */ /* 0x004fe40003fa5070 */
[----:B------:R-:W-:Y:S02]  /*0850*/  R2UR UR4, R7 ;  /* 0x00000000070472ca */ /* 0x000fe400000e0000 */
[----:B------:R-:W1:Y:S01]  /*0860*/  @!P3 LDC.64 R6, c[0x0][0x3b8] ;  /* 0x0000ee00ff06bb82 */ /* 0x000e620000000a00 */
[----:B------:R-:W-:-:S07]  /*0870*/  LEA R23, R0, R3, 0x5 ;  /* 0x0000000300177211 */ /* 0x000fce00078e28ff */
[----:B------:R-:W2:Y:S08]  /*0880*/  @!P0 LDC.64 R12, c[0x0][0x3a0] ;  /* 0x0000e800ff0c8b82 */ /* 0x000eb00000000a00 */
[----:B0-----:R-:W0:Y:S01]  /*0890*/  @!P2 LDC.64 R8, c[0x0][0x390] ;  /* 0x0000e400ff08ab82 */ /* 0x001e220000000a00 */
[----:B------:R-:W-:Y:S01]  /*08a0*/  @!P4 LEA R27, R24, R23, 0x5 ;  /* 0x00000017181bc211 */ /* 0x000fe200078e28ff */
[----:B------:R-:W-:Y:S01]  /*08b0*/  VOTEU.ANY UP0, P5 ;  /* 0x0000000000ff7886 */ /* 0x000fe20002800100 */
[----:B------:R-:W-:Y:S01]  /*08c0*/  UISETP.NE.AND.EX UP0, UPT, UR4, URZ, UPT, UP0 ;  /* 0x000000ff0400728c */ /* 0x000fe2000bf05300 */
[----:B-1----:R-:W-:-:S04]  /*08d0*/  @!P3 IMAD.WIDE R6, R25, 0x4, R6 ;  /* 0x000000041906b825 */ /* 0x002fc800078e0206 */
[----:B------:R-:W-:Y:S02]  /*08e0*/  IMAD.MOV.U32 R25, RZ, RZ, RZ ;  /* 0x000000ffff197224 */ /* 0x000fe400078e00ff */
[----:B--2---:R-:W-:-:S04]  /*08f0*/  @!P0 IMAD.WIDE.U32 R12, R23, 0x4, R12 ;  /* 0x00000004170c8825 */ /* 0x004fc800078e000c */
[----:B------:R-:W1:Y:S01]  /*0900*/  @UP0 LDCU.64 UR4, c[0x0][0x418] ;  /* 0x00008300ff0407ac */ /* 0x000e620008000a00 */
[----:B------:R-:W2:Y:S01]  /*0910*/  @!P3 LDG.E R25, desc[UR10][R6.64] ;  /* 0x0000000a0619b981 */ /* 0x000ea2000c1e1900 */
[----:B----4-:R-:W-:-:S03]  /*0920*/  @!P4 IMAD.WIDE R14, R27, 0x4, R14 ;  /* 0x000000041b0ec825 */ /* 0x010fc600078e020e */
[----:B------:R3:W2:Y:S01]  /*0930*/  @!P0 LDG.E R4, desc[UR10][R12.64] ;  /* 0x0000000a0c048981 */ /* 0x0006a2000c1e1900 */
[----:B------:R-:W-:Y:S01]  /*0940*/  PLOP3.LUT P0, PT, PT, PT, UP0, 0x80, 0x8 ;  /* 0x000000000008781c */ /* 0x000fe20003f0f008 */
[----:B0-----:R-:W-:Y:S02]  /*0950*/  @!P2 IMAD.WIDE.U32 R8, R23, 0x4, R8 ;  /* 0x000000041708a825 */ /* 0x001fe400078e0008 */
[----:B------:R-:W4:Y:S02]  /*0960*/  @!P4 LDG.E R14, desc[UR10][R14.64] ;  /* 0x0000000a0e0ec981 */ /* 0x000f24000c1e1900 */
[----:B------:R-:W-:Y:S01]  /*0970*/  IMAD.MOV.U32 R23, RZ, RZ, RZ ;  /* 0x000000ffff177224 */ /* 0x000fe200078e00ff */
[----:B---3--:R-:W0:Y:S05]  /*0980*/  LDC R13, c[0x0][0x400] ;  /* 0x00010000ff0d7b82 */ /* 0x008e2a0000000800 */
[----:B------:R3:W4:Y:S01]  /*0990*/  @!P2 LDG.E R23, desc[UR10][R8.64] ;  /* 0x0000000a0817a981 */ /* 0x000722000c1e1900 */
[----:B-1----:R-:W-:-:S06]  /*09a0*/  @UP0 UIMAD.WIDE.U32 UR4, UR8, 0x4, UR4 ;  /* 0x00000004080408a5 */ /* 0x002fcc000f8e0004 */
[----:B------:R-:W-:-:S05]  /*09b0*/  MOV R6, UR4 ;  /* 0x0000000400067c02 */ /* 0x000fca0008000f00 */
[----:B------:R-:W1:Y:S01]  /*09c0*/  LDCU.U8 UR4, c[0x0][0x404] ;  /* 0x00008080ff0477ac */ /* 0x000e620008000000 */
[----:B------:R-:W-:Y:S02]  /*09d0*/  IMAD.MOV.U32 R46, RZ, RZ, RZ ;  /* 0x000000ffff2e7224 */ /* 0x000fe400078e00ff */
[----:B------:R-:W-:-:S05]  /*09e0*/  IMAD.U32 R7, RZ, RZ, UR5 ;  /* 0x00000005ff077e24 */ /* 0x000fca000f8e00ff */
[----:B------:R0:W5:Y:S01]  /*09f0*/  @P0 LDG.E R46, desc[UR10][R6.64] ;  /* 0x0000000a062e0981 */ /* 0x000162000c1e1900 */
[----:B-1----:R-:W-:-:S04]  /*0a00*/  ISETP.NE.AND P2, PT, RZ, UR4, PT ;  /* 0x00000004ff007c0c */ /* 0x002fc8000bf45270 */
[C---:B0-----:R-:W-:Y:S02]  /*0a10*/  ISETP.GT.AND P0, PT, R13.reuse, RZ, !P2 ;  /* 0x000000ff0d00720c */ /* 0x041fe40005704270 */
[----:B------:R-:W-:-:S04]  /*0a20*/  ISETP.LT.OR P2, PT, R13, 0x1, !P2 ;  /* 0x000000010d00780c */ /* 0x000fc80005741670 */
[----:B------:R-:W-:Y:S01]  /*0a30*/  PLOP3.LUT P0, PT, P0, P2, PT, 0xf8, 0x8f ;  /* 0x00000000008f781c */ /* 0x000fe20000705f70 */
[----:B------:R-:W-:Y:S01]  /*0a40*/  UIMAD UR8, UR8, UR9, URZ ;  /* 0x00000009080872a4 */ /* 0x000fe2000f8e02ff */
[----:B------:R-:W-:-:S03]  /*0a50*/  ISETP.NE.AND P5, PT, R2, RZ, PT ;  /* 0x000000ff0200720c */ /* 0x000fc60003fa5270 */
[----:B------:R-:W-:Y:S01]  /*0a60*/  USHF.R.S32.HI UR4, URZ, 0x1f, UR8 ;  /* 0x0000001fff047899 */ /* 0x000fe20008011408 */
[----:B--2---:R-:W-:-:S05]  /*0a70*/  FADD.FTZ R12, R4, R25 ;  /* 0x00000019040c7221 */ /* 0x004fca0000010000 */
[C---:B---3--:R-:W-:Y:S01]  /*0a80*/  FSEL R8, R12.reuse, R25, !P5 ;  /* 0x000000190c087208 */ /* 0x048fe20006800000 */
[----:B----4-:R-:W-:Y:S01]  /*0a90*/  @!P4 FMUL.FTZ R8, R12, R14 ;  /* 0x0000000e0c08c220 */ /* 0x010fe20000410000 */
[----:B------:R-:W-:Y:S01]  /*0aa0*/  ISETP.NE.AND P5, PT, R2, RZ, PT ;  /* 0x000000ff0200720c */ /* 0x000fe20003fa5270 */
[----:B------:R-:W-:Y:S02]  /*0ab0*/  IMAD R12, R5, R18, RZ ;  /* 0x00000012050c7224 */ /* 0x000fe400078e02ff */
[----:B------:R-:W-:Y:S01]  /*0ac0*/  FADD.FTZ R9, R23, R22 ;  /* 0x0000001617097221 */ /* 0x000fe20000010000 */
[----:B------:R-:W-:Y:S01]  /*0ad0*/  VIADDMNMX R23, R10, -UR9, RZ, !PT ;  /* 0x800000090a177c46 */ /* 0x000fe2000f8001ff */
[----:B------:R-:W-:Y:S08]  /*0ae0*/  @P0 BRA `(.L_x_968) ;  /* 0x0000000000e00947 */ /* 0x000ff00003800000 */
        /* <DEDUP_REMOVED lines=13> */
[----:B------:R-:W-:Y:S02]  /*0bc0*/  IMAD R5, R22, R15, RZ ;  /* 0x0000000f16057224 */ /* 0x000fe400078e02ff */
[----:B------:R-:W-:Y:S02]  /*0bd0*/  IMAD.MOV.U32 R22, RZ, RZ, R24 ;  /* 0x000000ffff167224 */ /* 0x000fe400078e0018 */
[----:B------:R-:W-:Y:S02]  /*0be0*/  IMAD.HI.U32 R7, R7, R5, R6 ;  /* 0x0000000507077227 */ /* 0x000fe400078e0006 */
[----:B------:R-:W0:Y:S04]  /*0bf0*/  S2R R5, SR_CgaCtaId ;  /* 0x0000000000057919 */ /* 0x000e280000008800 */
[----:B------:R-:W-:-:S04]  /*0c00*/  IMAD.HI.U32 R7, R7, R22, RZ ;  /* 0x0000001607077227 */ /* 0x000fc800078e00ff */
[----:B------:R-:W-:-:S05]  /*0c10*/  IMAD R2, R7, R2, R22 ;  /* 0x0000000207027224 */ /* 0x000fca00078e0216 */
[----:B------:R-:W-:-:S13]  /*0c20*/  ISETP.GT.U32.AND P2, PT, R15, R2, PT ;  /* 0x000000020f00720c */ /* 0x000fda0003f44070 */
[----:B------:R-:W-:Y:S02]  /*0c30*/  @!P2 IMAD.IADD R2, R2, 0x1, -R15 ;  /* 0x000000010202a824 */ /* 0x000fe400078e0a0f */
[----:B------:R-:W-:Y:S01]  /*0c40*/  @!P2 VIADD R7, R7, 0x1 ;  /* 0x000000010707a836 */ /* 0x000fe20000000000 */
[----:B------:R-:W-:Y:S02]  /*0c50*/  ISETP.NE.AND P2, PT, R14, RZ, PT ;  /* 0x000000ff0e00720c */ /* 0x000fe40003f45270 */
[----:B------:R-:W-:Y:S02]  /*0c60*/  ISETP.GE.U32.AND P0, PT, R2, R15, PT ;  /* 0x0000000f0200720c */ /* 0x000fe40003f06070 */
[----:B------:R-:W-:-:S04]  /*0c70*/  LOP3.LUT R2, R3, R14, RZ, 0x3c, !PT ;  /* 0x0000000e03027212 */ /* 0x000fc800078e3cff */
[----:B------:R-:W-:Y:S02]  /*0c80*/  ISETP.GE.AND P4, PT, R2, RZ, PT ;  /* 0x000000ff0200720c */ /* 0x000fe40003f86270 */
[----:B------:R-:W-:-:S04]  /*0c90*/  MOV R2, 0x400 ;  /* 0x0000040000027802 */ /* 0x000fc80000000f00 */
[----:B------:R-:W-:Y:S02]  /*0ca0*/  IADD3 R2, PT, PT, R2, 0x110, RZ ;  /* 0x0000011002027810 */ /* 0x000fe40007ffe0ff */
[----:B------:R-:W-:Y:S02]  /*0cb0*/  @P0 IADD3 R7, PT, PT, R7, 0x1, RZ ;  /* 0x0000000107070810 */ /* 0x000fe40007ffe0ff */
[----:B------:R-:W-:Y:S02]  /*0cc0*/  ISETP.GE.AND P0, PT, R3, R13, PT ;  /* 0x0000000d0300720c */ /* 0x000fe40003f06270 */
[----:B0-----:R-:W-:Y:S01]  /*0cd0*/  LEA R2, R5, R2, 0x18 ;  /* 0x0000000205027211 */ /* 0x001fe200078ec0ff */
[----:B------:R-:W-:Y:S01]  /*0ce0*/  IMAD.MOV.U32 R15, RZ, RZ, R7 ;  /* 0x000000ffff0f7224 */ /* 0x000fe200078e0007 */
[----:B------:R-:W-:-:S03]  /*0cf0*/  ISETP.GT.U32.OR P0, PT, R3, 0x1f, P0 ;  /* 0x0000001f0300780c */ /* 0x000fc60000704470 */
[----:B------:R-:W-:Y:S01]  /*0d00*/  @!P4 IMAD.MOV R15, RZ, RZ, -R15 ;  /* 0x000000ffff0fc224 */ /* 0x000fe200078e0a0f */
[----:B------:R-:W-:Y:S01]  /*0d10*/  @!P2 LOP3.LUT R15, RZ, R14, RZ, 0x33, !PT ;  /* 0x0000000eff0fa212 */ /* 0x000fe200078e33ff */
[----:B------:R-:W-:-:S04]  /*0d20*/  IMAD R5, R13, 0x4, R2 ;  /* 0x000000040d057824 */ /* 0x000fc800078e0202 */
[----:B------:R-:W-:-:S04]  /*0d30*/  IMAD.MOV R6, RZ, RZ, -R15 ;  /* 0x000000ffff067224 */ /* 0x000fc800078e0a0f */
[----:B------:R-:W-:Y:S01]  /*0d40*/  IMAD R13, R14, R6, R3 ;  /* 0x000000060e0d7224 */ /* 0x000fe200078e0203 */
[----:B------:R-:W-:Y:S06]  /*0d50*/  @P0 BRA `(.L_x_970) ;  /* 0x0000000000140947 */ /* 0x000fec0003800000 */
[----:B------:R-:W-:-:S05]  /*0d60*/  IMAD R7, R14, R15, R13 ;  /* 0x0000000f0e077224 */ /* 0x000fca00078e020d */
[C---:B------:R-:W-:Y:S01]  /*0d70*/  LEA R6, R7.reuse, R2, 0x2 ;  /* 0x0000000207067211 */ /* 0x040fe200078e10ff */
[----:B------:R-:W-:-:S04]  /*0d80*/  @!P5 IMAD R7, R7, 0x4, R5 ;  /* 0x000000040707d824 */ /* 0x000fc800078e0205 */
[----:B------:R0:W-:Y:S04]  /*0d90*/  STS [R6], R9 ;  /* 0x0000000906007388 */ /* 0x0001e80000000800 */
[----:B------:R0:W-:Y:S02]  /*0da0*/  @!P5 STS [R7], R8 ;  /* 0x000000080700d388 */ /* 0x0001e40000000800 */
.L_x_970:
[----:B------:R-:W-:Y:S05]  /*0db0*/  BSYNC.RECONVERGENT B0 ;  /* 0x0000000000007941 */ /* 0x000fea0003800200 */
.L_x_969:
[----:B------:R-:W-:Y:S06]  /*0dc0*/  BAR.SYNC.DEFER_BLOCKING 0x0 ;  /* 0x0000000000007b1d */ /* 0x000fec0000010000 */
[----:B------:R-:W-:Y:S02]  /*0dd0*/  BSSY.RECONVERGENT B0, `(.L_x_971) ;  /* 0x0000008000007945 */ /* 0x000fe40003800200 */
[----:B------:R-:W-:Y:S06]  /*0de0*/  BAR.SYNC.DEFER_BLOCKING 0x0 ;  /* 0x0000000000007b1d */ /* 0x000fec0000010000 */
[----:B------:R-:W-:Y:S05]  /*0df0*/  @P0 BRA `(.L_x_972) ;  /* 0x0000000000140947 */ /* 0x000fea0003800000 */
[----:B------:R-:W-:-:S04]  /*0e00*/  IMAD R13, R14, R15, R13 ;  /* 0x0000000f0e0d7224 */ /* 0x000fc800078e020d */
[C---:B------:R-:W-:Y:S01]  /*0e10*/  @!P5 IMAD R5, R13.reuse, 0x4, R5 ;  /* 0x000000040d05d824 */ /* 0x040fe200078e0205 */
[----:B------:R-:W-:-:S04]  /*0e20*/  LEA R2, R13, R2, 0x2 ;  /* 0x000000020d027211 */ /* 0x000fc800078e10ff */
[----:B0-----:R1:W2:Y:S04]  /*0e30*/  @!P5 LDS R8, [R5] ;  /* 0x000000000508d984 */ /* 0x0012a80000000800 */
[----:B------:R1:W3:Y:S02]  /*0e40*/  LDS R9, [R2] ;  /* 0x0000000002097984 */ /* 0x0002e40000000800 */
.L_x_972:
[----:B------:R-:W-:Y:S05]  /*0e50*/  BSYNC.RECONVERGENT B0 ;  /* 0x0000000000007941 */ /* 0x000fea0003800200 */
.L_x_971:
[----:B------:R-:W-:Y:S06]  /*0e60*/  BAR.SYNC.DEFER_BLOCKING 0x0 ;  /* 0x0000000000007b1d */ /* 0x000fec0000010000 */
.L_x_968:
[----:B0-----:R-:W0:Y:S01]  /*0e70*/  S2R R6, SR_CgaCtaId ;  /* 0x0000000000067919 */ /* 0x001e220000008800 */
[----:B------:R-:W-:Y:S01]  /*0e80*/  MOV R7, 0x400 ;  /* 0x0000040000077802 */ /* 0x000fe20000000f00 */
[----:B-1----:R-:W-:Y:S01]  /*0e90*/  IMAD.IADD R2, R10, 0x1, -R23 ;  /* 0x000000010a027824 */ /* 0x002fe200078e0a17 */
[----:B------:R-:W-:-:S03]  /*0ea0*/  MOV R5, 0xff7fffff ;  /* 0xff7fffff00057802 */ /* 0x000fc60000000f00 */
[----:B------:R-:W-:-:S05]  /*0eb0*/  VIADD R25, R7, 0x110 ;  /* 0x0000011007197836 */ /* 0x000fca0000000000 */
[----:B0-----:R-:W-:-:S05]  /*0ec0*/  LEA R25, R6, R25, 0x18 ;  /* 0x0000001906197211 */ /* 0x001fca00078ec0ff */
[----:B------:R-:W-:Y:S01]  /*0ed0*/  IMAD R22, R2, 0x4, R25 ;  /* 0x0000000402167824 */ /* 0x000fe200078e0219 */
[----:B------:R-:W-:Y:S06]  /*0ee0*/  @P3 BRA `(.L_x_973) ;  /* 0x0000000000b43947 */ /* 0x000fec0003800000 */
[----:B------:R-:W-:-:S05]  /*0ef0*/  VIADD R13, R7, 0x10 ;  /* 0x00000010070d7836 */ /* 0x000fca0000000000 */
[----:B------:R-:W-:-:S04]  /*0f00*/  LEA R2, R6, R13, 0x18 ;  /* 0x0000000d06027211 */ /* 0x000fc800078ec0ff */
[----:B------:R-:W-:-:S05]  /*0f10*/  LEA R2, R3, R2, 0x2 ;  /* 0x0000000203027211 */ /* 0x000fca00078e10ff */
[----:B---3--:R0:W-:Y:S01]  /*0f20*/  STS [R2], R9 ;  /* 0x0000000902007388 */ /* 0x0081e20000000800 */
[----:B------:R-:W-:Y:S05]  /*0f30*/  @P5 BRA `(.L_x_974) ;  /* 0x0000000000285947 */ /* 0x000fea0003800000 */
[----:B------:R-:W1:Y:S01]  /*0f40*/  LDC.64 R14, c[0x0][0x3b8] ;  /* 0x0000ee00ff0e7b82 */ /* 0x000e620000000a00 */
[----:B------:R-:W-:Y:S02]  /*0f50*/  IMAD R27, R17, UR12, R20 ;  /* 0x0000000c111b7c24 */ /* 0x000fe4000f8e0214 */
[----:B0-----:R-:W-:Y:S02]  /*0f60*/  IMAD R2, R16, R17, UR6 ;  /* 0x0000000610027e24 */ /* 0x001fe4000f8e0211 */
[----:B------:R-:W-:Y:S02]  /*0f70*/  VIADD R13, R7, 0x90 ;  /* 0x00000090070d7836 */ /* 0x000fe40000000000 */
[----:B------:R-:W-:-:S03]  /*0f80*/  IMAD R27, R2, 0x4, R27 ;  /* 0x00000004021b7824 */ /* 0x000fc600078e021b */
[----:B------:R-:W-:-:S04]  /*0f90*/  LEA R2, R6, R13, 0x18 ;  /* 0x0000000d06027211 */ /* 0x000fc800078ec0ff */
[----:B------:R-:W-:-:S05]  /*0fa0*/  LEA R13, R3, R2, 0x2 ;  /* 0x00000002030d7211 */ /* 0x000fca00078e10ff */
[----:B------:R3:W-:Y:S01]  /*0fb0*/  STS [R13], R4 ;  /* 0x000000040d007388 */ /* 0x0007e20000000800 */
[----:B-1----:R-:W-:-:S05]  /*0fc0*/  IMAD.WIDE R14, R27, 0x4, R14 ;  /* 0x000000041b0e7825 */ /* 0x002fca00078e020e */
[----:B--2---:R3:W-:Y:S02]  /*0fd0*/  STG.E desc[UR10][R14.64], R8 ;  /* 0x000000080e007986 */ /* 0x0047e4000c10190a */
.L_x_974:
[----:B------:R-:W-:Y:S01]  /*0fe0*/  UMOV UR5, 0xffffffff ;  /* 0xffffffff00057882 */ /* 0x000fe20000000000 */
[----:B--2---:R-:W-:Y:S02]  /*0ff0*/  FMUL.FTZ R30, R8, R9 ;  /* 0x00000009081e7220 */ /* 0x004fe40000410000 */
[----:B------:R-:W-:Y:S05]  /*1000*/  BRA.DIV UR5, `(.L_x_975) ;  /* 0x0000007205707947 */ /* 0x000fea000b800000 */
[----:B------:R-:W0:Y:S02]  /*1010*/  SHFL.BFLY PT, R47, R30, 0x10, 0x1f ;  /* 0x0e001f001e2f7f89 */ /* 0x000e2400000e0000 */
[----:B0-----:R-:W-:-:S05]  /*1020*/  FADD.FTZ R2, R30, R47 ;  /* 0x0000002f1e027221 */ /* 0x001fca0000010000 */
[----:B------:R-:W3:Y:S02]  /*1030*/  SHFL.BFLY PT, R47, R2, 0x8, 0x1f ;  /* 0x0d001f00022f7f89 */ /* 0x000ee400000e0000 */
[----:B---3--:R-:W-:-:S05]  /*1040*/  FADD.FTZ R4, R2, R47 ;  /* 0x0000002f02047221 */ /* 0x008fca0000010000 */
[----:B------:R-:W0:Y:S02]  /*1050*/  SHFL.BFLY PT, R47, R4, 0x4, 0x1f ;  /* 0x0c801f00042f7f89 */ /* 0x000e2400000e0000 */
[----:B0-----:R-:W-:-:S05]  /*1060*/  FADD.FTZ R8, R4, R47 ;  /* 0x0000002f04087221 */ /* 0x001fca0000010000 */
[----:B------:R-:W0:Y:S02]  /*1070*/  SHFL.BFLY PT, R47, R8, 0x2, 0x1f ;  /* 0x0c401f00082f7f89 */ /* 0x000e2400000e0000 */
[----:B0-----:R-:W-:-:S05]  /*1080*/  FADD.FTZ R9, R8, R47 ;  /* 0x0000002f08097221 */ /* 0x001fca0000010000 */
[----:B------:R0:W1:Y:S02]  /*1090*/  SHFL.BFLY PT, R47, R9, 0x1, 0x1f ;  /* 0x0c201f00092f7f89 */ /* 0x00006400000e0000 */
.L_x_1066:
        /* <DEDUP_REMOVED lines=11> */
[----:B0----5:R-:W-:-:S04]  /*1150*/  IMAD.IADD R9, R19, 0x1, -R46 ;  /* 0x0000000113097824 */ /* 0x021fc800078e0a2e */
[----:B-1----:R-:W-:-:S04]  /*1160*/  IMAD R4, R0, UR5, R9 ;  /* 0x0000000500047c24 */ /* 0x002fc8000f8e0209 */
[----:B------:R-:W-:-:S04]  /*1170*/  IMAD R9, R4, UR5, R9 ;  /* 0x0000000504097c24 */ /* 0x000fc8000f8e0209 */
[----:B--2---:R-:W-:-:S06]  /*1180*/  IMAD.WIDE R2, R9, 0x4, R2 ;  /* 0x0000000409027825 */ /* 0x004fcc00078e0202 */
[----:B------:R-:W2:Y:S02]  /*1190*/  LDG.E R2, desc[UR10][R2.64] ;  /* 0x0000000a02027981 */ /* 0x000ea4000c1e1900 */
[----:B--2---:R-:W-:-:S07]  /*11a0*/  FADD.FTZ R5, R5, R2 ;  /* 0x0000000205057221 */ /* 0x004fce0000010000 */
.L_x_976:
[----:B------:R1:W-:Y:S02]  /*11b0*/  STS [R22+-0x4], R5 ;  /* 0xfffffc0516007388 */ /* 0x0003e40000000800 */
.L_x_973:
[----:B------:R-:W-:Y:S05]  /*11c0*/  WARPSYNC.ALL ;  /* 0x0000000000007948 */ /* 0x000fea0003800000 */
[----:B------:R-:W-:Y:S01]  /*11d0*/  BAR.SYNC.DEFER_BLOCKING 0x0 ;  /* 0x0000000000007b1d */ /* 0x000fe20000010000 */
[----:B------:R-:W-:-:S05]  /*11e0*/  VIADD R3, R7, 0x10 ;  /* 0x0000001007037836 */ /* 0x000fca0000000000 */
[----:B------:R-:W-:-:S04]  /*11f0*/  LEA R3, R6, R3, 0x18 ;  /* 0x0000000306037211 */ /* 0x000fc800078ec0ff */
[----:B------:R-:W-:-:S05]  /*1200*/  LEA R4, R20, R3, 0x2 ;  /* 0x0000000314047211 */ /* 0x000fca00078e10ff */
[----:B------:R4:W0:Y:S04]  /*1210*/  LDS R45, [R4] ;  /* 0x00000000042d7984 */ /* 0x0008280000000800 */
[----:B------:R4:W0:Y:S04]  /*1220*/  LDS R44, [R4+0x10] ;  /* 0x00001000042c7984 */ /* 0x0008280000000800 */
[----:B------:R4:W0:Y:S04]  /*1230*/  LDS R43, [R4+0x20] ;  /* 0x00002000042b7984 */ /* 0x0008280000000800 */
[----:B------:R4:W0:Y:S04]  /*1240*/  LDS R42, [R4+0x30] ;  /* 0x00003000042a7984 */ /* 0x0008280000000800 */
[----:B------:R4:W0:Y:S04]  /*1250*/  LDS R41, [R4+0x40] ;  /* 0x0000400004297984 */ /* 0x0008280000000800 */
[----:B------:R4:W0:Y:S04]  /*1260*/  LDS R40, [R4+0x50] ;  /* 0x0000500004287984 */ /* 0x0008280000000800 */
[----:B------:R4:W0:Y:S04]  /*1270*/  LDS R2, [R4+0x60] ;  /* 0x0000600004027984 */ /* 0x0008280000000800 */
[----:B------:R4:W0:Y:S01]  /*1280*/  LDS R3, [R4+0x70] ;  /* 0x0000700004037984 */ /* 0x0008220000000800 */
[----:B------:R-:W-:Y:S05]  /*1290*/  @P5 BRA `(.L_x_977) ;  /* 0x00000000002c5947 */ /* 0x000fea0003800000 */
[----:B------:R-:W-:-:S05]  /*12a0*/  VIADD R7, R7, 0x90 ;  /* 0x0000009007077836 */ /* 0x000fca0000000000 */
[----:B------:R-:W-:-:S05]  /*12b0*/  LEA R7, R6, R7, 0x18 ;  /* 0x0000000706077211 */ /* 0x000fca00078ec0ff */
[----:B-1----:R-:W-:-:S05]  /*12c0*/  IMAD R22, R20, 0x4, R7 ;  /* 0x0000000414167824 */ /* 0x002fca00078e0207 */
[----:B----4-:R1:W4:Y:S04]  /*12d0*/  LDS R4, [R22] ;  /* 0x0000000016047984 */ /* 0x0103280000000800 */
[----:B------:R1:W1:Y:S04]  /*12e0*/  LDS R6, [R22+0x10] ;  /* 0x0000100016067984 */ /* 0x0002680000000800 */
[----:B------:R0:W1:Y:S04]  /*12f0*/  LDS R7, [R22+0x20] ;  /* 0x0000200016077984 */ /* 0x0000680000000800 */
[----:B--2---:R2:W1:Y:S04]  /*1300*/  LDS R8, [R22+0x30] ;  /* 0x0000300016087984 */ /* 0x0044680000000800 */
[----:B0--3--:R2:W0:Y:S04]  /*1310*/  LDS R9, [R22+0x40] ;  /* 0x0000400016097984 */ /* 0x0094280000000800 */
[----:B------:R2:W3:Y:S04]  /*1320*/  LDS R13, [R22+0x50] ;  /* 0x00005000160d7984 */ /* 0x0004e80000000800 */
[----:B------:R2:W0:Y:S04]  /*1330*/  LDS R14, [R22+0x60] ;  /* 0x00006000160e7984 */ /* 0x0004280000000800 */
[----:B------:R2:W0:Y:S02]  /*1340*/  LDS R15, [R22+0x70] ;  /* 0x00007000160f7984 */ /* 0x0004240000000800 */
.L_x_977:
[----:B-12---:R-:W-:Y:S01]  /*1350*/  IADD3 R22, PT, PT, R19, 0x7, -R23 ;  /* 0x0000000713167810 */ /* 0x006fe20007ffe817 */
[----:B------:R-:W-:Y:S01]  /*1360*/  IMAD R12, R12, R21, R0 ;  /* 0x000000150c0c7224 */ /* 0x000fe200078e0200 */
[----:B------:R-:W1:Y:S01]  /*1370*/  LDCU UR24, c[0x0][0x3f4] ;  /* 0x00007e80ff1877ac */ /* 0x000e620008000800 */
[----:B------:R-:W-:Y:S01]  /*1380*/  BSSY B1, `(.L_x_978) ;  /* 0x0000219000017945 */ /* 0x000fe20003800000 */
[----:B------:R-:W-:Y:S01]  /*1390*/  SHF.R.S32.HI R27, RZ, 0x1f, R22 ;  /* 0x0000001fff1b7819 */ /* 0x000fe20000011416 */
[----:B------:R-:W2:Y:S01]  /*13a0*/  LDCU UR18, c[0x0][0x40c] ;  /* 0x00008180ff1277ac */ /* 0x000ea20008000800 */
[----:B------:R-:W-:Y:S02]  /*13b0*/  SHF.L.U32 R12, R12, 0x5, RZ ;  /* 0x000000050c0c7819 */ /* 0x000fe400000006ff */
[----:B------:R-:W-:Y:S01]  /*13c0*/  LEA.HI R27, R27, R22, RZ, 0x3 ;  /* 0x000000161b1b7211 */ /* 0x000fe200078f18ff */
[----:B------:R-:W0:Y:S03]  /*13d0*/  LDCU UR19, c[0x0][0x410] ;  /* 0x00008200ff1377ac */ /* 0x000e260008000800 */
[----:B------:R-:W-:Y:S01]  /*13e0*/  LOP3.LUT R27, R27, 0xfffffff8, RZ, 0xc0, !PT ;  /* 0xfffffff81b1b7812 */ /* 0x000fe200078ec0ff */
[----:B------:R-:W0:Y:S03]  /*13f0*/  LDCU.64 UR16, c[0x0][0x3c8] ;  /* 0x00007900ff1077ac */ /* 0x000e260008000a00 */
[----:B------:R-:W-:Y:S01]  /*1400*/  ISETP.GE.AND P0, PT, R16, R27, PT ;  /* 0x0000001b1000720c */ /* 0x000fe20003f06270 */
[----:B------:R-:W0:Y:S01]  /*1410*/  LDCU.64 UR20, c[0x0][0x3b8] ;  /* 0x00007700ff1477ac */ /* 0x000e220008000a00 */
[----:B------:R-:W0:Y:S11]  /*1420*/  LDCU.64 UR22, c[0x0][0x438] ;  /* 0x00008700ff1677ac */ /* 0x000e360008000a00 */
[----:B-12---:R-:W-:Y:S05]  /*1430*/  @P0 BRA `(.L_x_979) ;  /* 0x0000002000340947 */ /* 0x006fea0003800000 */
[----:B------:R-:W1:Y:S01]  /*1440*/  LDC.64 R50, c[0x0][0x450] ;  /* 0x00011400ff327b82 */ /* 0x000e620000000a00 */
[----:B------:R-:W2:Y:S01]  /*1450*/  LDCU.64 UR14, c[0x0][0x420] ;  /* 0x00008400ff0e77ac */ /* 0x000ea20008000a00 */
[----:B------:R-:W-:Y:S01]  /*1460*/  IMAD R21, R11, R18, R0 ;  /* 0x000000120b157224 */ /* 0x000fe200078e0200 */
[----:B------:R-:W-:Y:S01]  /*1470*/  MOV R24, UR9 ;  /* 0x0000000900187c02 */ /* 0x000fe20008000f00 */
[C---:B------:R-:W-:Y:S01]  /*1480*/  IMAD.IADD R23, R16.reuse, 0x1, R23 ;  /* 0x0000000110177824 */ /* 0x040fe200078e0217 */
[----:B------:R-:W3:Y:S01]  /*1490*/  LDCU UR13, c[0x0][0x440] ;  /* 0x00008800ff0d77ac */ /* 0x000ee20008000800 */
[--C-:B------:R-:W-:Y:S01]  /*14a0*/  IMAD R21, R21, 0x20, R20.reuse ;  /* 0x0000002015157824 */ /* 0x100fe200078e0214 */
[----:B------:R-:W-:Y:S01]  /*14b0*/  LEA R16, R16, R25, 0x2 ;  /* 0x0000001910107211 */ /* 0x000fe200078e10ff */
[----:B------:R-:W4:Y:S01]  /*14c0*/  LDC R26, c[0x0][0x430] ;  /* 0x00010c00ff1a7b82 */ /* 0x000f220000000800 */
[----:B------:R-:W4:Y:S01]  /*14d0*/  LDCU UR5, c[0x0][0x408] ;  /* 0x00008100ff0577ac */ /* 0x000f220008000800 */
[----:B------:R-:W-:-:S02]  /*14e0*/  IMAD R17, R17, UR12, R20 ;  /* 0x0000000c11117c24 */ /* 0x000fc4000f8e0214 */
[----:B------:R-:W-:Y:S02]  /*14f0*/  IMAD R18, R18, UR9, RZ ;  /* 0x0000000912127c24 */ /* 0x000fe4000f8e02ff */
[----:B--2---:R-:W-:Y:S01]  /*1500*/  IMAD.U32 R28, RZ, RZ, UR14 ;  /* 0x0000000eff1c7e24 */ /* 0x004fe2000f8e00ff */
[----:B------:R-:W-:Y:S01]  /*1510*/  ISETP.NE.U32.AND P0, PT, RZ, UR14, PT ;  /* 0x0000000eff007c0c */ /* 0x000fe2000bf05070 */
[----:B------:R-:W-:Y:S02]  /*1520*/  IMAD.U32 R27, RZ, RZ, UR15 ;  /* 0x0000000fff1b7e24 */ /* 0x000fe4000f8e00ff */
[----:B---3--:R-:W-:Y:S01]  /*1530*/  IMAD R22, R0, UR13, R19 ;  /* 0x0000000d00167c24 */ /* 0x008fe2000f8e0213 */
[----:B------:R-:W-:Y:S01]  /*1540*/  ISETP.NE.AND.EX P0, PT, RZ, UR15, PT, P0 ;  /* 0x0000000fff007c0c */ /* 0x000fe2000bf05300 */
[----:B------:R-:W-:Y:S01]  /*1550*/  IMAD R19, R12, UR9, R20 ;  /* 0x000000090c137c24 */ /* 0x000fe2000f8e0214 */
[----:B------:R-:W-:Y:S01]  /*1560*/  IADD3 R20, P2, P3, R28, UR8, R23 ;  /* 0x000000081c147c10 */ /* 0x000fe2000fb5e017 */
[----:B-1----:R-:W-:-:S03]  /*1570*/  IMAD.WIDE R50, R21, 0x4, R50 ;  /* 0x0000000415327825 */ /* 0x002fc600078e0232 */
[----:B------:R-:W-:Y:S01]  /*1580*/  SHF.R.S32.HI R25, RZ, 0x1f, R19 ;  /* 0x0000001fff197819 */ /* 0x000fe20000011413 */
[----:B------:R-:W-:Y:S01]  /*1590*/  IMAD R21, R22, UR13, R23 ;  /* 0x0000000d16157c24 */ /* 0x000fe2000f8e0217 */
[----:B----4-:R-:W-:Y:S01]  /*15a0*/  IADD3 R26, PT, PT, R26, UR5, RZ ;  /* 0x000000051a1a7c10 */ /* 0x010fe2000fffe0ff */
[----:B------:R-:W-:Y:S01]  /*15b0*/  IMAD.SHL.U32 R22, R24, 0x8, RZ ;  /* 0x0000000818167824 */ /* 0x000fe200078e00ff */
[----:B------:R-:W-:Y:S01]  /*15c0*/  SHF.R.S32.HI R24, RZ, 0x1f, R17 ;  /* 0x0000001fff187819 */ /* 0x000fe20000011411 */
[----:B------:R-:W-:Y:S01]  /*15d0*/  VIADD R23, R23, 0x1 ;  /* 0x0000000117177836 */ /* 0x000fe20000000000 */
[----:B------:R-:W-:-:S07]  /*15e0*/  IADD3.X R27, PT, PT, R27, UR4, RZ, P2, P3 ;  /* 0x000000041b1b7c10 */ /* 0x000fce00097e64ff */
.L_x_995:
[----:B------:R-:W-:Y:S01]  /*15f0*/  @P0 IMAD.MOV.U32 R33, RZ, RZ, R27 ;  /* 0x000000ffff210224 */ /* 0x000fe200078e001b */
[----:B------:R-:W1:Y:S01]  /*1600*/  LDC R30, c[0x0][0x3f4] ;  /* 0x0000fd00ff1e7b82 */ /* 0x000e620000000800 */
[----:B------:R-:W-:-:S05]  /*1610*/  @P0 IMAD.MOV.U32 R32, RZ, RZ, R20 ;  /* 0x000000ffff200224 */ /* 0x000fca00078e0014 */
[----:B------:R2:W3:Y:S01]  /*1620*/  @P0 LDG.E.U8 R33, desc[UR10][R32.64] ;  /* 0x0000000a20210981 */ /* 0x0004e2000c1e1100 */
[----:B------:R-:W-:Y:S01]  /*1630*/  VIADD R49, R23, 0xffffffff ;  /* 0xffffffff17317836 */ /* 0x000fe20000000000 */
[----:B------:R-:W4:Y:S01]  /*1640*/  LDC R47, c[0x0][0x3f4] ;  /* 0x0000fd00ff2f7b82 */ /* 0x000f220000000800 */
[----:B------:R-:W-:Y:S01]  /*1650*/  USHF.R.S32.HI UR5, URZ, 0x1f, UR8 ;  /* 0x0000001fff057899 */ /* 0x000fe20008011408 */
[----:B------:R-:W-:Y:S01]  /*1660*/  BSSY.RECONVERGENT B0, `(.L_x_980) ;  /* 0x00001b2000007945 */ /* 0x000fe20003800200 */
[----:B------:R-:W-:Y:S01]  /*1670*/  UISETP.NE.AND UP0, UPT, UR18, URZ, UPT ;  /* 0x000000ff1200728c */ /* 0x000fe2000bf05270 */
[----:B------:R-:W-:Y:S02]  /*1680*/  IABS R54, R49 ;  /* 0x0000003100367213 */ /* 0x000fe40000000000 */
[----:B------:R-:W-:Y:S02]  /*1690*/  ISETP.GE.AND P3, PT, R49, RZ, PT ;  /* 0x000000ff3100720c */ /* 0x000fe40003f66270 */
[----:B-1----:R-:W-:-:S04]  /*16a0*/  IABS R48, R30 ;  /* 0x0000001e00307213 */ /* 0x002fc80000000000 */
[----:B------:R-:W1:Y:S01]  /*16b0*/  I2F.RP R52, R48 ;  /* 0x0000003000347306 */ /* 0x000e620000209400 */
[----:B----4-:R-:W-:-:S07]  /*16c0*/  ISETP.NE.AND P4, PT, R47, RZ, PT ;  /* 0x000000ff2f00720c */ /* 0x010fce0003f85270 */
[----:B-1----:R-:W1:Y:S02]  /*16d0*/  MUFU.RCP R52, R52 ;  /* 0x0000003400347308 */ /* 0x002e640000001000 */
[----:B-1----:R-:W-:Y:S02]  /*16e0*/  IADD3 R30, PT, PT, R52, 0xffffffe, RZ ;  /* 0x0ffffffe341e7810 */ /* 0x002fe40007ffe0ff */
[----:B------:R-:W-:-:S04]  /*16f0*/  IABS R52, R47 ;  /* 0x0000002f00347213 */ /* 0x000fc80000000000 */
[----:B------:R1:W4:Y:S02]  /*1700*/  F2I.FTZ.U32.TRUNC.NTZ R31, R30 ;  /* 0x0000001e001f7305 */ /* 0x000324000021f000 */
[----:B-1----:R-:W-:Y:S02]  /*1710*/  HFMA2 R30, -RZ, RZ, 0, 0 ;  /* 0x00000000ff1e7431 */ /* 0x002fe400000001ff */
[----:B----4-:R-:W-:-:S04]  /*1720*/  IMAD.MOV R53, RZ, RZ, -R31 ;  /* 0x000000ffff357224 */ /* 0x010fc800078e0a1f */
[----:B------:R-:W-:-:S04]  /*1730*/  IMAD R53, R53, R48, RZ ;  /* 0x0000003035357224 */ /* 0x000fc800078e02ff */
[----:B--2---:R-:W-:-:S04]  /*1740*/  IMAD.HI.U32 R32, R31, R53, R30 ;  /* 0x000000351f207227 */ /* 0x004fc800078e001e */
[----:B------:R-:W-:-:S04]  /*1750*/  IMAD.MOV.U32 R31, RZ, RZ, R54 ;  /* 0x000000ffff1f7224 */ /* 0x000fc800078e0036 */
[----:B------:R-:W-:-:S04]  /*1760*/  IMAD.HI.U32 R30, R32, R31, RZ ;  /* 0x0000001f201e7227 */ /* 0x000fc800078e00ff */
[----:B------:R-:W-:Y:S01]  /*1770*/  IMAD.MOV.U32 R32, RZ, RZ, R52 ;  /* 0x000000ffff207224 */ /* 0x000fe200078e0034 */
[----:B------:R-:W-:-:S05]  /*1780*/  IADD3 R30, PT, PT, -R30, RZ, RZ ;  /* 0x000000ff1e1e7210 */ /* 0x000fca0007ffe1ff */
[----:B------:R-:W-:-:S05]  /*1790*/  IMAD R31, R32, R30, R31 ;  /* 0x0000001e201f7224 */ /* 0x000fca00078e021f */
[----:B------:R-:W-:-:S13]  /*17a0*/  ISETP.GT.U32.AND P2, PT, R48, R31, PT ;  /* 0x0000001f3000720c */ /* 0x000fda0003f44070 */
[----:B------:R-:W-:-:S05]  /*17b0*/  @!P2 IMAD.IADD R31, R31, 0x1, -R32 ;  /* 0x000000011f1fa824 */ /* 0x000fca00078e0a20 */
[----:B------:R-:W-:-:S13]  /*17c0*/  ISETP.GT.U32.AND P2, PT, R48, R31, PT ;  /* 0x0000001f3000720c */ /* 0x000fda0003f44070 */
[----:B------:R-:W-:-:S05]  /*17d0*/  @!P2 IMAD.IADD R31, R31, 0x1, -R32 ;  /* 0x000000011f1fa824 */ /* 0x000fca00078e0a20 */
[----:B------:R-:W-:-:S05]  /*17e0*/  MOV R48, R31 ;  /* 0x0000001f00307202 */ /* 0x000fca0000000f00 */
[----:B------:R-:W-:Y:S01]  /*17f0*/  @!P3 IMAD.MOV R48, RZ, RZ, -R48 ;  /* 0x000000ffff30b224 */ /* 0x000fe200078e0a30 */
[----:B------:R-:W-:-:S04]  /*1800*/  @!P4 LOP3.LUT R48, RZ, R47, RZ, 0x33, !PT ;  /* 0x0000002fff30c212 */ /* 0x000fc800078e33ff */
[----:B------:R-:W-:-:S05]  /*1810*/  IADD3 R30, P2, PT, R48, UR8, RZ ;  /* 0x00000008301e7c10 */ /* 0x000fca000ff5e0ff */
[----:B------:R-:W-:Y:S01]  /*1820*/  IMAD.X R31, RZ, RZ, UR5, P2 ;  /* 0x00000005ff1f7e24 */ /* 0x000fe200090e06ff */
[C---:B0-----:R-:W-:Y:S02]  /*1830*/  LEA R32, P2, R30.reuse, UR16, 0x2 ;  /* 0x000000101e207c11 */ /* 0x041fe4000f8410ff */
[----:B---3--:R-:W-:Y:S02]  /*1840*/  ISETP.NE.AND P3, PT, R33, RZ, P0 ;  /* 0x000000ff2100720c */ /* 0x008fe40000765270 */
[----:B------:R-:W-:Y:S01]  /*1850*/  LEA.HI.X R33, R30, UR17, R31, 0x2, P2 ;  /* 0x000000111e217c11 */ /* 0x000fe200090f141f */
[----:B------:R-:W-:Y:S10]  /*1860*/  BRA.U UP0, `(.L_x_981) ;  /* 0x0000001100c07547 */ /* 0x000ff4000b800000 */
[----:B------:R-:W-:Y:S05]  /*1870*/  @!P1 BRA `(.L_x_982) ;  /* 0x0000000800809947 */ /* 0x000fea0003800000 */
[----:B------:R-:W-:-:S04]  /*1880*/  IADD3 R30, PT, PT, R10, -0x1, RZ ;  /* 0xffffffff0a1e7810 */ /* 0x000fc80007ffe0ff */
[----:B------:R-:W-:-:S13]  /*1890*/  ISETP.GE.AND P2, PT, R49, R30, PT ;  /* 0x0000001e3100720c */ /* 0x000fda0003f46270 */
[----:B------:R-:W2:Y:S01]  /*18a0*/  @!P2 LDG.E R49, desc[UR10][R32.64] ;  /* 0x0000000a2031a981 */ /* 0x000ea2000c1e1900 */
[----:B------:R-:W0:Y:S01]  /*18b0*/  @!P2 LDC.64 R30, c[0x0][0x3b8] ;  /* 0x0000ee00ff1eab82 */ /* 0x000e220000000a00 */
[----:B------:R-:W-:Y:S02]  /*18c0*/  @!P2 IMAD.SHL.U32 R54, R48, 0x4, RZ ;  /* 0x000000043036a824 */ /* 0x000fe400078e00ff */
[----:B--2---:R-:W-:-:S04]  /*18d0*/  @!P2 IMAD R49, R18, R49, RZ ;  /* 0x000000311231a224 */ /* 0x004fc800078e02ff */
[----:B------:R-:W-:Y:S02]  /*18e0*/  @!P2 IMAD R52, R49, 0x20, R54 ;  /* 0x000000203134a824 */ /* 0x000fe400078e0236 */
[----:B------:R-:W2:Y:S03]  /*18f0*/  @!P2 LDG.E R49, desc[UR10][R50.64] ;  /* 0x0000000a3231a981 */ /* 0x000ea6000c1e1900 */
[----:B------:R-:W-:-:S04]  /*1900*/  @!P2 IADD3 R53, P4, PT, R19, R52, RZ ;  /* 0x000000341335a210 */ /* 0x000fc80007f9e0ff */
[----:B------:R-:W-:Y:S02]  /*1910*/  @!P2 LEA.HI.X.SX32 R56, R52, R25, 0x1, P4 ;  /* 0x000000193438a211 */ /* 0x000fe400020f0eff */
[----:B0-----:R-:W-:-:S04]  /*1920*/  @!P2 LEA R52, P4, R53, R30, 0x2 ;  /* 0x0000001e3534a211 */ /* 0x001fc800078810ff */
[----:B------:R-:W-:-:S06]  /*1930*/  @!P2 LEA.HI.X R53, R53, R31, R56, 0x2, P4 ;  /* 0x0000001f3535a211 */ /* 0x000fcc00020f1438 */
[----:B------:R-:W3:Y:S01]  /*1940*/  @!P2 LDG.E R53, desc[UR10][R52.64] ;  /* 0x0000000a3435a981 */ /* 0x000ee2000c1e1900 */
[----:B------:R-:W-:-:S04]  /*1950*/  @!P2 IADD3 R55, P4, PT, R17, R54, RZ ;  /* 0x000000361137a210 */ /* 0x000fc80007f9e0ff */
[----:B------:R-:W-:Y:S02]  /*1960*/  @!P2 IADD3.X R56, PT, PT, RZ, R24, RZ, P4, !PT ;  /* 0x00000018ff38a210 */ /* 0x000fe400027fe4ff */
[----:B------:R-:W-:-:S04]  /*1970*/  @!P2 LEA R54, P4, R55, R30, 0x2 ;  /* 0x0000001e3736a211 */ /* 0x000fc800078810ff */
[----:B------:R-:W-:Y:S01]  /*1980*/  @!P2 LEA.HI.X R31, R55, R31, R56, 0x2, P4 ;  /* 0x0000001f371fa211 */ /* 0x000fe200020f1438 */
[----:B------:R-:W-:Y:S01]  /*1990*/  BSSY.RECONVERGENT B2, `(.L_x_983) ;  /* 0x0000029000027945 */ /* 0x000fe20003800200 */
[----:B---3--:R-:W-:-:S04]  /*19a0*/  @!P2 FADD.FTZ R30, R4, R53 ;  /* 0x00000035041ea221 */ /* 0x008fc80000010000 */
[----:B--2---:R-:W-:Y:S01]  /*19b0*/  @!P2 FMUL.FTZ R28, R30, R49 ;  /* 0x000000311e1ca220 */ /* 0x004fe20000410000 */
[----:B------:R-:W-:-:S05]  /*19c0*/  @!P2 IMAD.MOV.U32 R30, RZ, RZ, R54 ;  /* 0x000000ffff1ea224 */ /* 0x000fca00078e0036 */
[----:B------:R0:W-:Y:S01]  /*19d0*/  @!P2 STG.E desc[UR10][R30.64], R28 ;  /* 0x0000001c1e00a986 */ /* 0x0001e2000c10190a */
[----:B------:R-:W-:Y:S01]  /*19e0*/  IMAD.IADD R49, R48, 0x1, R47 ;  /* 0x0000000130317824 */ /* 0x000fe200078e022f */
[----:B------:R-:W-:Y:S06]  /*19f0*/  @P2 BRA `(.L_x_984) ;  /* 0x0000000000882947 */ /* 0x000fec0003800000 */
[----:B------:R-:W2:Y:S01]  /*1a00*/  LDG.E R29, desc[UR10][R32.64] ;  /* 0x0000000a201d7981 */ /* 0x000ea2000c1e1900 */
[----:B0-----:R-:W-:Y:S01]  /*1a10*/  SHF.L.U32 R30, R49, 0x2, RZ ;  /* 0x00000002311e7819 */ /* 0x001fe200000006ff */
[----:B--2---:R-:W-:-:S04]  /*1a20*/  IMAD R29, R18, R29, RZ ;  /* 0x0000001d121d7224 */ /* 0x004fc800078e02ff */
[----:B------:R-:W-:-:S05]  /*1a30*/  IMAD R34, R29, 0x20, R30 ;  /* 0x000000201d227824 */ /* 0x000fca00078e021e */
[----:B------:R-:W-:-:S04]  /*1a40*/  IADD3 R29, P4, PT, R19, R34, RZ ;  /* 0x00000022131d7210 */ /* 0x000fc80007f9e0ff */
[----:B------:R-:W-:Y:S02]  /*1a50*/  LEA.HI.X.SX32 R34, R34, R25, 0x1, P4 ;  /* 0x0000001922227211 */ /* 0x000fe400020f0eff */
[----:B------:R-:W-:-:S04]  /*1a60*/  LEA R52, P4, R29, UR20, 0x2 ;  /* 0x000000141d347c11 */ /* 0x000fc8000f8810ff */
[----:B------:R-:W-:Y:S02]  /*1a70*/  LEA.HI.X R53, R29, UR21, R34, 0x2, P4 ;  /* 0x000000151d357c11 */ /* 0x000fe4000a0f1422 */
[----:B------:R-:W2:Y:S04]  /*1a80*/  LDG.E R34, desc[UR10][R50.64+0x10] ;  /* 0x0000100a32227981 */ /* 0x000ea8000c1e1900 */
[----:B------:R-:W3:Y:S01]  /*1a90*/  LDG.E R53, desc[UR10][R52.64] ;  /* 0x0000000a34357981 */ /* 0x000ee2000c1e1900 */
[----:B------:R-:W-:-:S04]  /*1aa0*/  IADD3 R31, P4, PT, R17, R30, RZ ;  /* 0x0000001e111f7210 */ /* 0x000fc80007f9e0ff */
[----:B------:R-:W-:Y:S02]  /*1ab0*/  LEA.HI.X.SX32 R54, R30, R24, 0x1, P4 ;  /* 0x000000181e367211 */ /* 0x000fe400020f0eff */
[----:B------:R-:W-:-:S04]  /*1ac0*/  LEA R30, P4, R31, UR20, 0x2 ;  /* 0x000000141f1e7c11 */ /* 0x000fc8000f8810ff */
[----:B------:R-:W-:Y:S01]  /*1ad0*/  LEA.HI.X R31, R31, UR21, R54, 0x2, P4 ;  /* 0x000000151f1f7c11 */ /* 0x000fe2000a0f1436 */
[----:B---3--:R-:W-:-:S04]  /*1ae0*/  FADD.FTZ R29, R6, R53 ;  /* 0x00000035061d7221 */ /* 0x008fc80000010000 */
[----:B--2---:R-:W-:-:S05]  /*1af0*/  FMUL.FTZ R29, R29, R34 ;  /* 0x000000221d1d7220 */ /* 0x004fca0000410000 */
[----:B------:R0:W-:Y:S04]  /*1b00*/  STG.E desc[UR10][R30.64], R29 ;  /* 0x0000001d1e007986 */ /* 0x0001e8000c10190a */
[----:B------:R-:W2:Y:S01]  /*1b10*/  LDG.E R55, desc[UR10][R32.64] ;  /* 0x0000000a20377981 */ /* 0x000ea2000c1e1900 */
[----:B------:R-:W-:Y:S02]  /*1b20*/  IMAD R34, R48, 0x4, R22 ;  /* 0x0000000430227824 */ /* 0x000fe400078e0216 */
[----:B--2---:R-:W-:-:S05]  /*1b30*/  IMAD R55, R18, R55, RZ ;  /* 0x0000003712377224 */ /* 0x004fca00078e02ff */
[----:B------:R-:W-:Y:S02]  /*1b40*/  LEA R52, R55, R34, 0x5 ;  /* 0x0000002237347211 */ /* 0x000fe400078e28ff */
[----:B------:R-:W2:Y:S02]  /*1b50*/  LDG.E R55, desc[UR10][R50.64+0x20] ;  /* 0x0000200a32377981 */ /* 0x000ea4000c1e1900 */
[----:B------:R-:W-:-:S04]  /*1b60*/  IADD3 R53, P4, PT, R19, R52, RZ ;  /* 0x0000003413357210 */ /* 0x000fc80007f9e0ff */
[----:B------:R-:W-:Y:S02]  /*1b70*/  LEA.HI.X.SX32 R54, R52, R25, 0x1, P4 ;  /* 0x0000001934367211 */ /* 0x000fe400020f0eff */
[----:B------:R-:W-:-:S04]  /*1b80*/  LEA R52, P4, R53, UR20, 0x2 ;  /* 0x0000001435347c11 */ /* 0x000fc8000f8810ff */
[----:B------:R-:W-:-:S05]  /*1b90*/  LEA.HI.X R53, R53, UR21, R54, 0x2, P4 ;  /* 0x0000001535357c11 */ /* 0x000fca000a0f1436 */
[----:B------:R-:W3:Y:S01]  /*1ba0*/  LDG.E R52, desc[UR10][R52.64] ;  /* 0x0000000a34347981 */ /* 0x000ee2000c1e1900 */
[----:B0-----:R-:W-:-:S04]  /*1bb0*/  IADD3 R31, P4, PT, R17, R34, RZ ;  /* 0x00000022111f7210 */ /* 0x001fc80007f9e0ff */
[----:B------:R-:W-:Y:S02]  /*1bc0*/  LEA.HI.X.SX32 R54, R34, R24, 0x1, P4 ;  /* 0x0000001822367211 */ /* 0x000fe400020f0eff */
[----:B------:R-:W-:-:S04]  /*1bd0*/  LEA R30, P4, R31, UR20, 0x2 ;  /* 0x000000141f1e7c11 */ /* 0x000fc8000f8810ff */
[----:B------:R-:W-:Y:S01]  /*1be0*/  LEA.HI.X R31, R31, UR21, R54, 0x2, P4 ;  /* 0x000000151f1f7c11 */ /* 0x000fe2000a0f1436 */
[----:B---3--:R-:W-:-:S04]  /*1bf0*/  FADD.FTZ R34, R7, R52 ;  /* 0x0000003407227221 */ /* 0x008fc80000010000 */
[----:B--2---:R-:W-:-:S05]  /*1c00*/  FMUL.FTZ R34, R34, R55 ;  /* 0x0000003722227220 */ /* 0x004fca0000410000 */
[----:B------:R1:W-:Y:S02]  /*1c10*/  STG.E desc[UR10][R30.64], R34 ;  /* 0x000000221e007986 */ /* 0x0003e4000c10190a */
.L_x_984:
[----:B------:R-:W-:Y:S05]  /*1c20*/  BSYNC.RECONVERGENT B2 ;  /* 0x0000000000027941 */ /* 0x000fea0003800200 */
.L_x_983:
[----:B------:R-:W-:Y:S04]  /*1c30*/  BSSY.RECONVERGENT B2, `(.L_x_985) ;  /* 0x0000025000027945 */ /* 0x000fe80003800200 */
[----:B------:R-:W-:Y:S05]  /*1c40*/  @P2 BRA `(.L_x_986) ;  /* 0x00000000008c2947 */ /* 0x000fea0003800000 */
[----:B01----:R-:W2:Y:S01]  /*1c50*/  LDG.E R31, desc[UR10][R32.64] ;  /* 0x0000000a201f7981 */ /* 0x003ea2000c1e1900 */
[----:B------:R-:W-:Y:S02]  /*1c60*/  IMAD R30, R49, 0x4, R22 ;  /* 0x00000004311e7824 */ /* 0x000fe400078e0216 */
        /* <DEDUP_REMOVED lines=16> */
[----:B------:R-:W-:-:S05]  /*1d70*/  LEA R36, R47, R48, 0x2 ;  /* 0x000000302f247211 */ /* 0x000fca00078e10ff */
[----:B------:R-:W-:Y:S02]  /*1d80*/  IMAD.SHL.U32 R36, R36, 0x4, RZ ;  /* 0x0000000424247824 */ /* 0x000fe400078e00ff */
[----:B--2---:R-:W-:-:S04]  /*1d90*/  IMAD R55, R18, R55, RZ ;  /* 0x0000003712377224 */ /* 0x004fc800078e02ff */
[----:B------:R-:W-:Y:S02]  /*1da0*/  IMAD R48, R55, 0x20, R36 ;  /* 0x0000002037307824 */ /* 0x000fe400078e0224 */
[----:B------:R-:W2:Y:S03]  /*1db0*/  LDG.E R55, desc[UR10][R50.64+0x40] ;  /* 0x0000400a32377981 */ /* 0x000ea6000c1e1900 */
        /* <DEDUP_REMOVED lines=12> */
.L_x_986:
[----:B------:R-:W-:Y:S05]  /*1e80*/  BSYNC.RECONVERGENT B2 ;  /* 0x0000000000027941 */ /* 0x000fea0003800200 */
.L_x_985:
[----:B------:R-:W3:Y:S01]  /*1e90*/  @!P2 LDG.E R53, desc[UR10][R32.64] ;  /* 0x0000000a2035a981 */ /* 0x000ee2000c1e1900 */
[----:B012---:R-:W0:Y:S01]  /*1ea0*/  @!P2 LDC.64 R30, c[0x0][0x3b8] ;  /* 0x0000ee00ff1eab82 */ /* 0x007e220000000a00 */
[----:B------:R-:W-:Y:S02]  /*1eb0*/  LEA R52, R47, R49, 0x2 ;  /* 0x000000312f347211 */ /* 0x000fe400078e10ff */
[----:B------:R-:W2:Y:S01]  /*1ec0*/  @!P2 LDG.E R55, desc[UR10][R50.64+0x50] ;  /* 0x0000500a3237a981 */ /* 0x000ea2000c1e1900 */
[----:B---3--:R-:W-:Y:S02]  /*1ed0*/  @!P2 IMAD R48, R18, R53, RZ ;  /* 0x000000351230a224 */ /* 0x008fe400078e02ff */
[----:B------:R-:W-:-:S04]  /*1ee0*/  @!P2 IMAD.SHL.U32 R53, R52, 0x4, RZ ;  /* 0x000000043435a824 */ /* 0x000fc800078e00ff */
[----:B------:R-:W-:-:S05]  /*1ef0*/  @!P2 IMAD R48, R48, 0x20, R53 ;  /* 0x000000203030a824 */ /* 0x000fca00078e0235 */
[----:B------:R-:W-:-:S04]  /*1f00*/  @!P2 IADD3 R49, P4, PT, R19, R48, RZ ;  /* 0x000000301331a210 */ /* 0x000fc80007f9e0ff */
[----:B------:R-:W-:Y:S02]  /*1f10*/  @!P2 LEA.HI.X.SX32 R54, R48, R25, 0x1, P4 ;  /* 0x000000193036a211 */ /* 0x000fe400020f0eff */
[----:B0-----:R-:W-:-:S04]  /*1f20*/  @!P2 LEA R48, P4, R49, R30, 0x2 ;  /* 0x0000001e3130a211 */ /* 0x001fc800078810ff */
[----:B------:R-:W-:-:S05]  /*1f30*/  @!P2 LEA.HI.X R49, R49, R31, R54, 0x2, P4 ;  /* 0x0000001f3131a211 */ /* 0x000fca00020f1436 */
[----:B------:R0:W3:Y:S01]  /*1f40*/  @!P2 LDG.E R48, desc[UR10][R48.64] ;  /* 0x0000000a3030a981 */ /* 0x0000e2000c1e1900 */
[----:B------:R-:W-:-:S04]  /*1f50*/  @!P2 IADD3 R54, P4, PT, R17, R53, RZ ;  /* 0x000000351136a210 */ /* 0x000fc80007f9e0ff */
[----:B------:R-:W-:Y:S02]  /*1f60*/  @!P2 LEA.HI.X.SX32 R56, R53, R24, 0x1, P4 ;  /* 0x000000183538a211 */ /* 0x000fe400020f0eff */
[----:B------:R-:W-:-:S04]  /*1f70*/  @!P2 LEA R53, P4, R54, R30, 0x2 ;  /* 0x0000001e3635a211 */ /* 0x000fc800078810ff */
[----:B------:R-:W-:-:S05]  /*1f80*/  @!P2 LEA.HI.X R54, R54, R31, R56, 0x2, P4 ;  /* 0x0000001f3636a211 */ /* 0x000fca00020f1438 */
[----:B0-----:R-:W-:Y:S02]  /*1f90*/  @!P2 IMAD.MOV.U32 R49, RZ, RZ, R54 ;  /* 0x000000ffff31a224 */ /* 0x001fe400078e0036 */
[----:B---3--:R-:W-:Y:S01]  /*1fa0*/  @!P2 FADD.FTZ R30, R13, R48 ;  /* 0x000000300d1ea221 */ /* 0x008fe20000010000 */
[----:B------:R-:W-:-:S03]  /*1fb0*/  @!P2 MOV R48, R53 ;  /* 0x000000350030a202 */ /* 0x000fc60000000f00 */
[----:B--2---:R-:W-:Y:S02]  /*1fc0*/  @!P2 FMUL.FTZ R37, R30, R55 ;  /* 0x000000371e25a220 */ /* 0x004fe40000410000 */
[----:B------:R-:W0:Y:S03]  /*1fd0*/  @!P2 LDC.64 R30, c[0x0][0x3b8] ;  /* 0x0000ee00ff1eab82 */ /* 0x000e260000000a00 */
[----:B------:R1:W-:Y:S04]  /*1fe0*/  @!P2 STG.E desc[UR10][R48.64], R37 ;  /* 0x000000253000a986 */ /* 0x0003e8000c10190a */
[----:B------:R-:W2:Y:S01]  /*1ff0*/  @!P2 LDG.E R53, desc[UR10][R32.64] ;  /* 0x0000000a2035a981 */ /* 0x000ea2000c1e1900 */
[----:B------:R-:W-:-:S02]  /*2000*/  IMAD.IADD R52, R52, 0x1, R47 ;  /* 0x0000000134347824 */ /* 0x000fc400078e022f */
[----:B--2---:R-:W-:-:S03]  /*2010*/  @!P2 IMAD R54, R18, R53, RZ ;  /* 0x000000351236a224 */ /* 0x004fc600078e02ff */
[----:B------:R-:W-:-:S05]  /*2020*/  @!P2 SHF.L.U32 R53, R52, 0x2, RZ ;  /* 0x000000023435a819 */ /* 0x000fca00000006ff */
[----:B------:R-:W-:-:S05]  /*2030*/  @!P2 IMAD R54, R54, 0x20, R53 ;  /* 0x000000203636a824 */ /* 0x000fca00078e0235 */
[----:B------:R-:W-:-:S04]  /*2040*/  @!P2 IADD3 R55, P4, PT, R19, R54, RZ ;  /* 0x000000361337a210 */ /* 0x000fc80007f9e0ff */
[----:B------:R-:W-:Y:S02]  /*2050*/  @!P2 LEA.HI.X.SX32 R56, R54, R25, 0x1, P4 ;  /* 0x000000193638a211 */ /* 0x000fe400020f0eff */
[----:B0-----:R-:W-:-:S04]  /*2060*/  @!P2 LEA R54, P4, R55, R30, 0x2 ;  /* 0x0000001e3736a211 */ /* 0x001fc800078810ff */
[----:B------:R-:W-:Y:S01]  /*2070*/  @!P2 LEA.HI.X R55, R55, R31, R56, 0x2, P4 ;  /* 0x0000001f3737a211 */ /* 0x000fe200020f1438 */
[----:B-1----:R-:W-:-:S03]  /*2080*/  @!P2 IMAD.MOV.U32 R48, RZ, RZ, R54 ;  /* 0x000000ffff30a224 */ /* 0x002fc600078e0036 */
[----:B------:R-:W-:Y:S02]  /*2090*/  @!P2 MOV R49, R55 ;  /* 0x000000370031a202 */ /* 0x000fe40000000f00 */
[----:B------:R-:W2:Y:S04]  /*20a0*/  @!P2 LDG.E R55, desc[UR10][R50.64+0x60] ;  /* 0x0000600a3237a981 */ /* 0x000ea8000c1e1900 */
[----:B------:R-:W3:Y:S01]  /*20b0*/  @!P2 LDG.E R49, desc[UR10][R48.64] ;  /* 0x0000000a3031a981 */ /* 0x000ee2000c1e1900 */
[----:B------:R-:W-:-:S04]  /*20c0*/  @!P2 IADD3 R54, P4, PT, R17, R53, RZ ;  /* 0x000000351136a210 */ /* 0x000fc80007f9e0ff */
[----:B------:R-:W-:Y:S02]  /*20d0*/  @!P2 LEA.HI.X.SX32 R56, R53, R24, 0x1, P4 ;  /* 0x000000183538a211 */ /* 0x000fe400020f0eff */
[----:B------:R-:W-:-:S04]  /*20e0*/  @!P2 LEA R53, P4, R54, R30, 0x2 ;  /* 0x0000001e3635a211 */ /* 0x000fc800078810ff */
[----:B------:R-:W-:Y:S01]  /*20f0*/  @!P2 LEA.HI.X R31, R54, R31, R56, 0x2, P4 ;  /* 0x0000001f361fa211 */ /* 0x000fe200020f1438 */
[----:B---3--:R-:W-:-:S04]  /*2100*/  @!P2 FADD.FTZ R30, R14, R49 ;  /* 0x000000310e1ea221 */ /* 0x008fc80000010000 */
[----:B--2---:R-:W-:Y:S01]  /*2110*/  @!P2 FMUL.FTZ R39, R30, R55 ;  /* 0x000000371e27a220 */ /* 0x004fe20000410000 */
[----:B------:R-:W-:-:S05]  /*2120*/  @!P2 IMAD.MOV.U32 R30, RZ, RZ, R53 ;  /* 0x000000ffff1ea224 */ /* 0x000fca00078e0035 */
[----:B------:R2:W-:Y:S01]  /*2130*/  @!P2 STG.E desc[UR10][R30.64], R39 ;  /* 0x000000271e00a986 */ /* 0x0005e2000c10190a */
[----:B------:R-:W-:Y:S05]  /*2140*/  @P2 BRA `(.L_x_987) ;  /* 0x00000010000c2947 */ /* 0x000fea0003800000 */
[----:B------:R-:W2:Y:S01]  /*2150*/  LDG.E R33, desc[UR10][R32.64] ;  /* 0x0000000a20217981 */ /* 0x000ea2000c1e1900 */
[----:B------:R-:W-:-:S03]  /*2160*/  IMAD.IADD R47, R52, 0x1, R47 ;  /* 0x00000001342f7824 */ /* 0x000fc600078e022f */
[----:B------:R-:W3:Y:S02]  /*2170*/  LDG.E R53, desc[UR10][R50.64+0x70] ;  /* 0x0000700a32357981 */ /* 0x000ee4000c1e1900 */
[----:B------:R-:W-:Y:S01]  /*2180*/  SHF.L.U32 R47, R47, 0x2, RZ ;  /* 0x000000022f2f7819 */ /* 0x000fe200000006ff */
[----:B--2---:R-:W-:-:S04]  /*2190*/  IMAD R30, R18, R33, RZ ;  /* 0x00000021121e7224 */ /* 0x004fc800078e02ff */
[----:B------:R-:W-:-:S05]  /*21a0*/  IMAD R30, R30, 0x20, R47 ;  /* 0x000000201e1e7824 */ /* 0x000fca00078e022f */
[----:B------:R-:W-:-:S04]  /*21b0*/  IADD3 R31, P4, PT, R19, R30, RZ ;  /* 0x0000001e131f7210 */ /* 0x000fc80007f9e0ff */
[----:B------:R-:W-:Y:S02]  /*21c0*/  LEA.HI.X.SX32 R30, R30, R25, 0x1, P4 ;  /* 0x000000191e1e7211 */ /* 0x000fe400020f0eff */
[----:B------:R-:W-:-:S04]  /*21d0*/  LEA R48, P4, R31, UR20, 0x2 ;  /* 0x000000141f307c11 */ /* 0x000fc8000f8810ff */
[----:B------:R-:W-:-:S05]  /*21e0*/  LEA.HI.X R49, R31, UR21, R30, 0x2, P4 ;  /* 0x000000151f317c11 */ /* 0x000fca000a0f141e */
[----:B------:R-:W2:Y:S01]  /*21f0*/  LDG.E R48, desc[UR10][R48.64] ;  /* 0x0000000a30307981 */ /* 0x000ea2000c1e1900 */
[----:B------:R-:W-:-:S04]  /*2200*/  IADD3 R31, P4, PT, R17, R47, RZ ;  /* 0x0000002f111f7210 */ /* 0x000fc80007f9e0ff */
[----:B------:R-:W-:Y:S02]  /*2210*/  LEA.HI.X.SX32 R32, R47, R24, 0x1, P4 ;  /* 0x000000182f207211 */ /* 0x000fe400020f0eff */
[----:B------:R-:W-:-:S04]  /*2220*/  LEA R30, P4, R31, UR20, 0x2 ;  /* 0x000000141f1e7c11 */ /* 0x000fc8000f8810ff */
[----:B------:R-:W-:Y:S01]  /*2230*/  LEA.HI.X R31, R31, UR21, R32, 0x2, P4 ;  /* 0x000000151f1f7c11 */ /* 0x000fe2000a0f1420 */
[----:B--2---:R-:W-:-:S04]  /*2240*/  FADD.FTZ R38, R15, R48 ;  /* 0x000000300f267221 */ /* 0x004fc80000010000 */
[----:B---3--:R-:W-:-:S05]  /*2250*/  FMUL.FTZ R38, R38, R53 ;  /* 0x0000003526267220 */ /* 0x008fca0000410000 */
[----:B------:R3:W-:Y:S01]  /*2260*/  STG.E desc[UR10][R30.64], R38 ;  /* 0x000000261e007986 */ /* 0x0007e2000c10190a */
[----:B------:R-:W-:Y:S05]  /*2270*/  BRA `(.L_x_987) ;  /* 0x0000000c00c07947 */ /* 0x000fea0003800000 */
.L_x_982:
[----:B------:R-:W-:Y:S01]  /*2280*/  VIADD R30, R23, 0xffffffff ;  /* 0xffffffff171e7836 */ /* 0x000fe20000000000 */
[----:B------:R-:W-:-:S04]  /*2290*/  IADD3 R31, PT, PT, R10, -0x1, RZ ;  /* 0xffffffff0a1f7810 */ /* 0x000fc80007ffe0ff */
[----:B------:R-:W-:-:S13]  /*22a0*/  ISETP.GE.AND P2, PT, R30, R31, PT ;  /* 0x0000001f1e00720c */ /* 0x000fda0003f46270 */
[----:B------:R-:W2:Y:S01]  /*22b0*/  @!P2 LDG.E R49, desc[UR10][R32.64] ;  /* 0x0000000a2031a981 */ /* 0x000ea2000c1e1900 */
[----:B------:R-:W0:Y:S01]  /*22c0*/  @!P2 LDC.64 R30, c[0x0][0x3b8] ;  /* 0x0000ee00ff1eab82 */ /* 0x000e220000000a00 */
[----:B------:R-:W-:Y:S02]  /*22d0*/  @!P2 IMAD.SHL.U32 R56, R48, 0x4, RZ ;  /* 0x000000043038a824 */ /* 0x000fe400078e00ff */
[----:B--2---:R-:W-:-:S04]  /*22e0*/  @!P2 IMAD R49, R18, R49, RZ ;  /* 0x000000311231a224 */ /* 0x004fc800078e02ff */
[----:B------:R-:W-:-:S05]  /*22f0*/  @!P2 IMAD R52, R49, 0x20, R56 ;  /* 0x000000203134a824 */ /* 0x000fca00078e0238 */
[----:B------:R-:W-:-:S04]  /*2300*/  @!P2 IADD3 R53, P4, PT, R19, R52, RZ ;  /* 0x000000341335a210 */ /* 0x000fc80007f9e0ff */
[----:B------:R-:W-:Y:S02]  /*2310*/  @!P2 LEA.HI.X.SX32 R54, R52, R25, 0x1, P4 ;  /* 0x000000193436a211 */ /* 0x000fe400020f0eff */
[----:B0-----:R-:W-:-:S04]  /*2320*/  @!P2 LEA R52, P4, R53, R30, 0x2 ;  /* 0x0000001e3534a211 */ /* 0x001fc800078810ff */
[----:B------:R-:W-:-:S06]  /*2330*/  @!P2 LEA.HI.X R53, R53, R31, R54, 0x2, P4 ;  /* 0x0000001f3535a211 */ /* 0x000fcc00020f1436 */
[----:B------:R-:W2:Y:S01]  /*2340*/  @!P2 LDG.E R53, desc[UR10][R52.64] ;  /* 0x0000000a3435a981 */ /* 0x000ea2000c1e1900 */
[----:B------:R-:W-:Y:S01]  /*2350*/  @!P2 IADD3 R56, P4, PT, R17, R56, RZ ;  /* 0x000000381138a210 */ /* 0x000fe20007f9e0ff */
[----:B------:R-:W-:Y:S03]  /*2360*/  BSSY.RECONVERGENT B2, `(.L_x_988) ;  /* 0x0000026000027945 */ /* 0x000fe60003800200 */
[----:B------:R-:W-:Y:S02]  /*2370*/  @!P2 IADD3.X R49, PT, PT, RZ, R24, RZ, P4, !PT ;  /* 0x00000018ff31a210 */ /* 0x000fe400027fe4ff */
[----:B------:R-:W-:-:S04]  /*2380*/  @!P2 LEA R30, P4, R56, R30, 0x2 ;  /* 0x0000001e381ea211 */ /* 0x000fc800078810ff */
[----:B------:R-:W-:Y:S01]  /*2390*/  @!P2 LEA.HI.X R31, R56, R31, R49, 0x2, P4 ;  /* 0x0000001f381fa211 */ /* 0x000fe200020f1431 */
[----:B------:R-:W-:Y:S02]  /*23a0*/  IMAD.IADD R49, R48, 0x1, R47 ;  /* 0x0000000130317824 */ /* 0x000fe400078e022f */
[----:B--2---:R-:W-:-:S05]  /*23b0*/  @!P2 FADD.FTZ R28, R4, R53 ;  /* 0x00000035041ca221 */ /* 0x004fca0000010000 */
[----:B------:R0:W-:Y:S01]  /*23c0*/  @!P2 STG.E desc[UR10][R30.64], R28 ;  /* 0x0000001c1e00a986 */ /* 0x0001e2000c10190a */
[----:B------:R-:W-:Y:S05]  /*23d0*/  @P2 BRA `(.L_x_989) ;  /* 0x0000000000782947 */ /* 0x000fea0003800000 */
[----:B------:R-:W2:Y:S01]  /*23e0*/  LDG.E R29, desc[UR10][R32.64] ;  /* 0x0000000a201d7981 */ /* 0x000ea2000c1e1900 */
[----:B0-----:R-:W-:Y:S02]  /*23f0*/  IMAD.SHL.U32 R30, R49, 0x4, RZ ;  /* 0x00000004311e7824 */ /* 0x001fe400078e00ff */
[----:B--2---:R-:W-:-:S05]  /*2400*/  IMAD R29, R18, R29, RZ ;  /* 0x0000001d121d7224 */ /* 0x004fca00078e02ff */
[----:B------:R-:W-:-:S04]  /*2410*/  LEA R34, R29, R30, 0x5 ;  /* 0x0000001e1d227211 */ /* 0x000fc800078e28ff */
[----:B------:R-:W-:-:S04]  /*2420*/  IADD3 R29, P4, PT, R19, R34, RZ ;  /* 0x00000022131d7210 */ /* 0x000fc80007f9e0ff */
[----:B------:R-:W-:Y:S02]  /*2430*/  LEA.HI.X.SX32 R34, R34, R25, 0x1, P4 ;  /* 0x0000001922227211 */ /* 0x000fe400020f0eff */
[----:B------:R-:W-:-:S04]  /*2440*/  LEA R52, P4, R29, UR20, 0x2 ;  /* 0x000000141d347c11 */ /* 0x000fc8000f8810ff */
[----:B------:R-:W-:-:S06]  /*2450*/  LEA.HI.X R53, R29, UR21, R34, 0x2, P4 ;  /* 0x000000151d357c11 */ /* 0x000fcc000a0f1422 */
[----:B------:R-:W2:Y:S01]  /*2460*/  LDG.E R53, desc[UR10][R52.64] ;  /* 0x0000000a34357981 */ /* 0x000ea2000c1e1900 */
[----:B------:R-:W-:-:S04]  /*2470*/  IADD3 R29, P4, PT, R17, R30, RZ ;  /* 0x0000001e111d7210 */ /* 0x000fc80007f9e0ff */
[----:B------:R-:W-:Y:S02]  /*2480*/  LEA.HI.X.SX32 R34, R30, R24, 0x1, P4 ;  /* 0x000000181e227211 */ /* 0x000fe400020f0eff */
[----:B------:R-:W-:-:S04]  /*2490*/  LEA R30, P4, R29, UR20, 0x2 ;  /* 0x000000141d1e7c11 */ /* 0x000fc8000f8810ff */
[----:B------:R-:W-:Y:S01]  /*24a0*/  LEA.HI.X R31, R29, UR21, R34, 0x2, P4 ;  /* 0x000000151d1f7c11 */ /* 0x000fe2000a0f1422 */
[----:B--2---:R-:W-:-:S05]  /*24b0*/  FADD.FTZ R29, R6, R53 ;  /* 0x00000035061d7221 */ /* 0x004fca0000010000 */
[----:B------:R0:W-:Y:S04]  /*24c0*/  STG.E desc[UR10][R30.64], R29 ;  /* 0x0000001d1e007986 */ /* 0x0001e8000c10190a */
[----:B------:R-:W2:Y:S01]  /*24d0*/  LDG.E R55, desc[UR10][R32.64] ;  /* 0x0000000a20377981 */ /* 0x000ea2000c1e1900 */
[----:B------:R-:W-:Y:S02]  /*24e0*/  IMAD R54, R48, 0x4, R22 ;  /* 0x0000000430367824 */ /* 0x000fe400078e0216 */
        /* <DEDUP_REMOVED lines=8> */
[----:B0-----:R-:W-:Y:S02]  /*2570*/  LEA.HI.X.SX32 R31, R54, R24, 0x1, P4 ;  /* 0x00000018361f7211 */ /* 0x001fe400020f0eff */
[----:B------:R-:W-:-:S04]  /*2580*/  LEA R30, P4, R34, UR20, 0x2 ;  /* 0x00000014221e7c11 */ /* 0x000fc8000f8810ff */
[----:B------:R-:W-:Y:S01]  /*2590*/  LEA.HI.X R31, R34, UR21, R31, 0x2, P4 ;  /* 0x00000015221f7c11 */ /* 0x000fe2000a0f141f */
[----:B--2---:R-:W-:-:S05]  /*25a0*/  FADD.FTZ R34, R7, R52 ;  /* 0x0000003407227221 */ /* 0x004fca0000010000 */
[----:B------:R1:W-:Y:S03]  /*25b0*/  STG.E desc[UR10][R30.64], R34 ;  /* 0x000000221e007986 */ /* 0x0003e6000c10190a */
.L_x_989:
[----:B------:R-:W-:Y:S05]  /*25c0*/  BSYNC.RECONVERGENT B2 ;  /* 0x0000000000027941 */ /* 0x000fea0003800200 */
.L_x_988:
[----:B------:R-:W-:Y:S04]  /*25d0*/  BSSY.RECONVERGENT B2, `(.L_x_990) ;  /* 0x0000021000027945 */ /* 0x000fe80003800200 */
[----:B------:R-:W-:Y:S05]  /*25e0*/  @P2 BRA `(.L_x_991) ;  /* 0x00000000007c2947 */ /* 0x000fea0003800000 */
[----:B01----:R-:W2:Y:S01]  /*25f0*/  LDG.E R31, desc[UR10][R32.64] ;  /* 0x0000000a201f7981 */ /* 0x003ea2000c1e1900 */
[----:B------:R-:W-:Y:S01]  /*2600*/  LEA R30, R49, R22, 0x2 ;  /* 0x00000016311e7211 */ /* 0x000fe200078e10ff */
[----:B--2---:R-:W-:-:S04]  /*2610*/  IMAD R31, R18, R31, RZ ;  /* 0x0000001f121f7224 */ /* 0x004fc800078e02ff */
[----:B------:R-:W-:-:S05]  /*2620*/  IMAD R36, R31, 0x20, R30 ;  /* 0x000000201f247824 */ /* 0x000fca00078e021e */
        /* <DEDUP_REMOVED lines=21> */
[----:B0-----:R-:W-:-:S04]  /*2780*/  IADD3 R31, P4, PT, R17, R54, RZ ;  /* 0x00000036111f7210 */ /* 0x001fc80007f9e0ff */
[----:B------:R-:W-:Y:S02]  /*2790*/  LEA.HI.X.SX32 R54, R54, R24, 0x1, P4 ;  /* 0x0000001836367211 */ /* 0x000fe400020f0eff */
[----:B------:R-:W-:-:S04]  /*27a0*/  LEA R30, P4, R31, UR20, 0x2 ;  /* 0x000000141f1e7c11 */ /* 0x000fc8000f8810ff */
[----:B------:R-:W-:Y:S01]  /*27b0*/  LEA.HI.X R31, R31, UR21, R54, 0x2, P4 ;  /* 0x000000151f1f7c11 */ /* 0x000fe2000a0f1436 */
[----:B--2---:R-:W-:-:S05]  /*27c0*/  FADD.FTZ R36, R9, R52 ;  /* 0x0000003409247221 */ /* 0x004fca0000010000 */
[----:B------:R2:W-:Y:S03]  /*27d0*/  STG.E desc[UR10][R30.64], R36 ;  /* 0x000000241e007986 */ /* 0x0005e6000c10190a */
.L_x_991:
[----:B------:R-:W-:Y:S05]  /*27e0*/  BSYNC.RECONVERGENT B2 ;  /* 0x0000000000027941 */ /* 0x000fea0003800200 */
.L_x_990:
[----:B------:R-:W3:Y:S01]  /*27f0*/  @!P2 LDG.E R53, desc[UR10][R32.64] ;  /* 0x0000000a2035a981 */ /* 0x000ee2000c1e1900 */
[----:B012---:R-:W0:Y:S01]  /*2800*/  @!P2 LDC.64 R30, c[0x0][0x3b8] ;  /* 0x0000ee00ff1eab82 */ /* 0x007e220000000a00 */
[----:B------:R-:W-:-:S05]  /*2810*/  IMAD R52, R47, 0x4, R49 ;  /* 0x000000042f347824 */ /* 0x000fca00078e0231 */
[----:B------:R-:W-:Y:S01]  /*2820*/  @!P2 SHF.L.U32 R54, R52, 0x2, RZ ;  /* 0x000000023436a819 */ /* 0x000fe200000006ff */
[----:B---3--:R-:W-:-:S04]  /*2830*/  @!P2 IMAD R53, R18, R53, RZ ;  /* 0x000000351235a224 */ /* 0x008fc800078e02ff */
[----:B------:R-:W-:-:S05]  /*2840*/  @!P2 IMAD R48, R53, 0x20, R54 ;  /* 0x000000203530a824 */ /* 0x000fca00078e0236 */
[----:B------:R-:W-:-:S04]  /*2850*/  @!P2 IADD3 R49, P4, PT, R19, R48, RZ ;  /* 0x000000301331a210 */ /* 0x000fc80007f9e0ff */
[----:B------:R-:W-:Y:S02]  /*2860*/  @!P2 LEA.HI.X.SX32 R56, R48, R25, 0x1, P4 ;  /* 0x000000193038a211 */ /* 0x000fe400020f0eff */
[----:B0-----:R-:W-:-:S04]  /*2870*/  @!P2 LEA R48, P4, R49, R30, 0x2 ;  /* 0x0000001e3130a211 */ /* 0x001fc800078810ff */
[----:B------:R-:W-:-:S05]  /*2880*/  @!P2 LEA.HI.X R49, R49, R31, R56, 0x2, P4 ;  /* 0x0000001f3131a211 */ /* 0x000fca00020f1438 */
[----:B------:R0:W2:Y:S01]  /*2890*/  @!P2 LDG.E R48, desc[UR10][R48.64] ;  /* 0x0000000a3030a981 */ /* 0x0000a2000c1e1900 */
[----:B------:R-:W-:-:S04]  /*28a0*/  @!P2 IADD3 R53, P4, PT, R17, R54, RZ ;  /* 0x000000361135a210 */ /* 0x000fc80007f9e0ff */
[----:B------:R-:W-:Y:S02]  /*28b0*/  @!P2 LEA.HI.X.SX32 R54, R54, R24, 0x1, P4 ;  /* 0x000000183636a211 */ /* 0x000fe400020f0eff */
[----:B------:R-:W-:-:S04]  /*28c0*/  @!P2 LEA R30, P4, R53, R30, 0x2 ;  /* 0x0000001e351ea211 */ /* 0x000fc800078810ff */
[----:B------:R-:W-:-:S04]  /*28d0*/  @!P2 LEA.HI.X R31, R53, R31, R54, 0x2, P4 ;  /* 0x0000001f351fa211 */ /* 0x000fc800020f1436 */
[----:B0-----:R-:W-:Y:S01]  /*28e0*/  @!P2 MOV R49, R31 ;  /* 0x0000001f0031a202 */ /* 0x001fe20000000f00 */
[----:B--2---:R-:W-:Y:S01]  /*28f0*/  @!P2 FADD.FTZ R37, R13, R48 ;  /* 0x000000300d25a221 */ /* 0x004fe20000010000 */
[----:B------:R-:W-:Y:S02]  /*2900*/  @!P2 IMAD.MOV.U32 R48, RZ, RZ, R30 ;  /* 0x000000ffff30a224 */ /* 0x000fe400078e001e */
[----:B------:R-:W0:Y:S03]  /*2910*/  @!P2 LDC.64 R30, c[0x0][0x3b8] ;  /* 0x0000ee00ff1eab82 */ /* 0x000e260000000a00 */
[----:B------:R1:W-:Y:S04]  /*2920*/  @!P2 STG.E desc[UR10][R48.64], R37 ;  /* 0x000000253000a986 */ /* 0x0003e8000c10190a */
[----:B------:R-:W2:Y:S01]  /*2930*/  @!P2 LDG.E R53, desc[UR10][R32.64] ;  /* 0x0000000a2035a981 */ /* 0x000ea2000c1e1900 */
[----:B------:R-:W-:-:S04]  /*2940*/  IMAD.IADD R52, R52, 0x1, R47 ;  /* 0x0000000134347824 */ /* 0x000fc800078e022f */
[----:B------:R-:W-:Y:S02]  /*2950*/  @!P2 IMAD.SHL.U32 R54, R52, 0x4, RZ ;  /* 0x000000043436a824 */ /* 0x000fe400078e00ff */
[----:B--2---:R-:W-:-:S05]  /*2960*/  @!P2 IMAD R53, R18, R53, RZ ;  /* 0x000000351235a224 */ /* 0x004fca00078e02ff */
[----:B------:R-:W-:-:S04]  /*2970*/  @!P2 LEA R56, R53, R54, 0x5 ;  /* 0x000000363538a211 */ /* 0x000fc800078e28ff */
[----:B------:R-:W-:-:S04]  /*2980*/  @!P2 IADD3 R55, P4, PT, R19, R56, RZ ;  /* 0x000000381337a210 */ /* 0x000fc80007f9e0ff */
[----:B------:R-:W-:Y:S02]  /*2990*/  @!P2 LEA.HI.X.SX32 R56, R56, R25, 0x1, P4 ;  /* 0x000000193838a211 */ /* 0x000fe400020f0eff */
[----:B0-----:R-:W-:-:S04]  /*29a0*/  @!P2 LEA R53, P4, R55, R30, 0x2 ;  /* 0x0000001e3735a211 */ /* 0x001fc800078810ff */
[----:B------:R-:W-:Y:S01]  /*29b0*/  @!P2 LEA.HI.X R56, R55, R31, R56, 0x2, P4 ;  /* 0x0000001f3738a211 */ /* 0x000fe200020f1438 */
[----:B-1----:R-:W-:-:S04]  /*29c0*/  @!P2 IMAD.MOV.U32 R48, RZ, RZ, R53 ;  /* 0x000000ffff30a224 */ /* 0x002fc800078e0035 */
[----:B------:R-:W-:-:S06]  /*29d0*/  @!P2 IMAD.MOV.U32 R49, RZ, RZ, R56 ;  /* 0x000000ffff31a224 */ /* 0x000fcc00078e0038 */
[----:B------:R-:W2:Y:S01]  /*29e0*/  @!P2 LDG.E R49, desc[UR10][R48.64] ;  /* 0x0000000a3031a981 */ /* 0x000ea2000c1e1900 */
[----:B------:R-:W-:-:S04]  /*29f0*/  @!P2 IADD3 R53, P4, PT, R17, R54, RZ ;  /* 0x000000361135a210 */ /* 0x000fc80007f9e0ff */
[----:B------:R-:W-:Y:S02]  /*2a00*/  @!P2 LEA.HI.X.SX32 R54, R54, R24, 0x1, P4 ;  /* 0x000000183636a211 */ /* 0x000fe400020f0eff */
[----:B------:R-:W-:-:S04]  /*2a10*/  @!P2 LEA R30, P4, R53, R30, 0x2 ;  /* 0x0000001e351ea211 */ /* 0x000fc800078810ff */
[----:B------:R-:W-:Y:S01]  /*2a20*/  @!P2 LEA.HI.X R31, R53, R31, R54, 0x2, P4 ;  /* 0x0000001f351fa211 */ /* 0x000fe200020f1436 */
[----:B--2---:R-:W-:-:S05]  /*2a30*/  @!P2 FADD.FTZ R39, R14, R49 ;  /* 0x000000310e27a221 */ /* 0x004fca0000010000 */
[----:B------:R0:W-:Y:S01]  /*2a40*/  @!P2 STG.E desc[UR10][R30.64], R39 ;  /* 0x000000271e00a986 */ /* 0x0001e2000c10190a */
[----:B------:R-:W-:Y:S05]  /*2a50*/  @P2 BRA `(.L_x_987) ;  /* 0x0000000400c82947 */ /* 0x000fea0003800000 */
[----:B------:R-:W0:Y:S01]  /*2a60*/  LDG.E R33, desc[UR10][R32.64] ;  /* 0x0000000a20217981 */ /* 0x000e22000c1e1900 */
[----:B------:R-:W-:-:S05]  /*2a70*/  IADD3 R47, PT, PT, R52, R47, RZ ;  /* 0x0000002f342f7210 */ /* 0x000fca0007ffe0ff */
[----:B------:R-:W-:Y:S02]  /*2a80*/  IMAD.SHL.U32 R47, R47, 0x4, RZ ;  /* 0x000000042f2f7824 */ /* 0x000fe400078e00ff */
[----:B0-----:R-:W-:-:S04]  /*2a90*/  IMAD R30, R18, R33, RZ ;  /* 0x00000021121e7224 */ /* 0x001fc800078e02ff */
        /* <DEDUP_REMOVED lines=10> */
[----:B--2---:R-:W-:-:S05]  /*2b40*/  FADD.FTZ R38, R15, R48 ;  /* 0x000000300f267221 */ /* 0x004fca0000010000 */
[----:B------:R1:W-:Y:S01]  /*2b50*/  STG.E desc[UR10][R30.64], R38 ;  /* 0x000000261e007986 */ /* 0x0003e2000c10190a */
[----:B------:R-:W-:Y:S05]  /*2b60*/  BRA `(.L_x_987) ;  /* 0x0000000400847947 */ /* 0x000fea0003800000 */
.L_x_981:
[----:B------:R-:W-:Y:S01]  /*2b70*/  VIADD R31, R10, 0xffffffff ;  /* 0xffffffff0a1f7836 */ /* 0x000fe20000000000 */
[----:B------:R-:W-:-:S04]  /*2b80*/  IADD3 R30, PT, PT, R23, -0x1, RZ ;  /* 0xffffffff171e7810 */ /* 0x000fc80007ffe0ff */
[----:B------:R-:W-:-:S13]  /*2b90*/  ISETP.GE.AND P2, PT, R30, R31, PT ;  /* 0x0000001f1e00720c */ /* 0x000fda0003f46270 */
[----:B------:R-:W2:Y:S01]  /*2ba0*/  @!P2 LDG.E R49, desc[UR10][R32.64] ;  /* 0x0000000a2031a981 */ /* 0x000ea2000c1e1900 */
[----:B------:R-:W0:Y:S03]  /*2bb0*/  @!P2 LDC.64 R30, c[0x0][0x3b8] ;  /* 0x0000ee00ff1eab82 */ /* 0x000e260000000a00 */
[----:B------:R-:W3:Y:S04]  /*2bc0*/  @!P2 LDG.E R61, desc[UR10][R32.64] ;  /* 0x0000000a203da981 */ /* 0x000ee8000c1e1900 */
[----:B------:R-:W4:Y:S04]  /*2bd0*/  @!P2 LDG.E R59, desc[UR10][R32.64] ;  /* 0x0000000a203ba981 */ /* 0x000f28000c1e1900 */
[----:B------:R-:W4:Y:S01]  /*2be0*/  @!P2 LDG.E R57, desc[UR10][R32.64] ;  /* 0x0000000a2039a981 */ /* 0x000f22000c1e1900 */
[----:B------:R-:W-:-:S03]  /*2bf0*/  @!P2 IMAD R53, R48, 0x4, R22 ;  /* 0x000000043035a824 */ /* 0x000fc600078e0216 */
[----:B------:R-:W4:Y:S01]  /*2c00*/  @!P2 LDG.E R55, desc[UR10][R32.64] ;  /* 0x0000000a2037a981 */ /* 0x000f22000c1e1900 */
[----:B--2---:R-:W-:Y:S02]  /*2c10*/  @!P2 IMAD R52, R18, R49, RZ ;  /* 0x000000311234a224 */ /* 0x004fe400078e02ff */
[----:B------:R-:W-:-:S03]  /*2c20*/  IMAD.IADD R49, R48, 0x1, R47 ;  /* 0x0000000130317824 */ /* 0x000fc600078e022f */
[----:B------:R-:W-:-:S05]  /*2c30*/  @!P2 SHF.L.U32 R52, R52, 0x5, RZ ;  /* 0x000000053434a819 */ /* 0x000fca00000006ff */
[----:B------:R-:W-:-:S05]  /*2c40*/  @!P2 IMAD R54, R49, 0x4, R52 ;  /* 0x000000043136a824 */ /* 0x000fca00078e0234 */
[----:B------:R-:W-:Y:S02]  /*2c50*/  @!P2 IADD3 R56, P4, PT, R19, R54, RZ ;  /* 0x000000361338a210 */ /* 0x000fe40007f9e0ff */
[----:B------:R-:W-:Y:S02]  /*2c60*/  @!P2 IADD3 R52, PT, PT, R53, R52, RZ ;  /* 0x000000343534a210 */ /* 0x000fe40007ffe0ff */
[----:B------:R-:W-:Y:S02]  /*2c70*/  @!P2 LEA.HI.X.SX32 R54, R54, R25, 0x1, P4 ;  /* 0x000000193636a211 */ /* 0x000fe400020f0eff */
[----:B0-----:R-:W-:-:S04]  /*2c80*/  @!P2 LEA R58, P4, R56, R30, 0x2 ;  /* 0x0000001e383aa211 */ /* 0x001fc800078810ff */
[----:B------:R-:W-:Y:S02]  /*2c90*/  @!P2 LEA.HI.X R56, R56, R31, R54, 0x2, P4 ;  /* 0x0000001f3838a211 */ /* 0x000fe400020f1436 */
[----:B------:R-:W-:-:S04]  /*2ca0*/  @!P2 IADD3 R54, P4, PT, R19, R52, RZ ;  /* 0x000000341336a210 */ /* 0x000fc80007f9e0ff */
[----:B------:R-:W-:Y:S02]  /*2cb0*/  @!P2 LEA.HI.X.SX32 R53, R52, R25, 0x1, P4 ;  /* 0x000000193435a211 */ /* 0x000fe400020f0eff */
[----:B------:R-:W-:-:S04]  /*2cc0*/  @!P2 LEA R52, P4, R54, R30, 0x2 ;  /* 0x0000001e3634a211 */ /* 0x000fc800078810ff */
[----:B------:R-:W-:Y:S02]  /*2cd0*/  @!P2 LEA.HI.X R54, R54, R31, R53, 0x2, P4 ;  /* 0x0000001f3636a211 */ /* 0x000fe400020f1435 */
[----:B------:R0:W2:Y:S01]  /*2ce0*/  @!P2 LDG.E R53, desc[UR10][R32.64] ;  /* 0x0000000a2035a981 */ /* 0x0000a2000c1e1900 */
[----:B------:R-:W1:Y:S01]  /*2cf0*/  @!P2 LDC.64 R30, c[0x0][0x3b8] ;  /* 0x0000ee00ff1eab82 */ /* 0x000e620000000a00 */
[----:B---3--:R-:W-:Y:S02]  /*2d00*/  @!P2 IMAD R61, R18, R61, RZ ;  /* 0x0000003d123da224 */ /* 0x008fe400078e02ff */
[----:B0-----:R-:W-:Y:S02]  /*2d10*/  @!P2 IMAD.MOV.U32 R32, RZ, RZ, R58 ;  /* 0x000000ffff20a224 */ /* 0x001fe400078e003a */
[----:B------:R-:W-:-:S05]  /*2d20*/  @!P2 IMAD.MOV.U32 R33, RZ, RZ, R56 ;  /* 0x000000ffff21a224 */ /* 0x000fca00078e0038 */
[----:B------:R0:W5:Y:S02]  /*2d30*/  @!P2 LDG.E R29, desc[UR10][R32.64] ;  /* 0x0000000a201da981 */ /* 0x000164000c1e1900 */
[----:B0-----:R-:W-:Y:S02]  /*2d40*/  @!P2 MOV R32, R52 ;  /* 0x000000340020a202 */ /* 0x001fe40000000f00 */
[----:B------:R-:W-:-:S05]  /*2d50*/  @!P2 LEA R52, R61, R48, 0x3 ;  /* 0x000000303d34a211 */ /* 0x000fca00078e18ff */
[----:B------:R-:W-:Y:S02]  /*2d60*/  @!P2 IMAD.SHL.U32 R52, R52, 0x4, RZ ;  /* 0x000000043434a824 */ /* 0x000fe400078e00ff */
[----:B------:R-:W-:-:S03]  /*2d70*/  @!P2 IMAD.MOV.U32 R33, RZ, RZ, R54 ;  /* 0x000000ffff21a224 */ /* 0x000fc600078e0036 */
[----:B------:R-:W-:Y:S02]  /*2d80*/  @!P2 IADD3 R61, P4, PT, R19, R52, RZ ;  /* 0x00000034133da210 */ /* 0x000fe40007f9e0ff */
[----:B------:R0:W5:Y:S02]  /*2d90*/  @!P2 LDG.E R34, desc[UR10][R32.64] ;  /* 0x0000000a2022a981 */ /* 0x000164000c1e1900 */
[----:B------:R-:W-:Y:S02]  /*2da0*/  @!P2 LEA.HI.X.SX32 R54, R52, R25, 0x1, P4 ;  /* 0x000000193436a211 */ /* 0x000fe400020f0eff */
[----:B-1----:R-:W-:-:S04]  /*2db0*/  @!P2 LEA R52, P4, R61, R30, 0x2 ;  /* 0x0000001e3d34a211 */ /* 0x002fc800078810ff */
[----:B------:R-:W-:Y:S02]  /*2dc0*/  @!P2 LEA.HI.X R61, R61, R31, R54, 0x2, P4 ;  /* 0x0000001f3d3da211 */ /* 0x000fe400020f1436 */
[----:B------:R-:W1:Y:S01]  /*2dd0*/  @!P2 LDC.64 R30, c[0x0][0x3b8] ;  /* 0x0000ee00ff1eab82 */ /* 0x000e620000000a00 */
[----:B0-----:R-:W-:Y:S01]  /*2de0*/  @!P2 MOV R32, R52 ;  /* 0x000000340020a202 */ /* 0x001fe20000000f00 */
[----:B----4-:R-:W-:Y:S01]  /*2df0*/  @!P2 IMAD R59, R18, R59, RZ ;  /* 0x0000003b123ba224 */ /* 0x010fe200078e02ff */
[----:B------:R-:W-:-:S05]  /*2e00*/  LEA R52, R47, R49, 0x2 ;  /* 0x000000312f347211 */ /* 0x000fca00078e10ff */
[----:B------:R-:W-:-:S05]  /*2e10*/  @!P2 IMAD R54, R59, 0x8, R52 ;  /* 0x000000083b36a824 */ /* 0x000fca00078e0234 */
[----:B------:R-:W-:-:S04]  /*2e20*/  @!P2 SHF.L.U32 R54, R54, 0x2, RZ ;  /* 0x000000023636a819 */ /* 0x000fc800000006ff */
[----:B------:R-:W-:-:S04]  /*2e30*/  @!P2 IADD3 R59, P4, PT, R19, R54, RZ ;  /* 0x00000036133ba210 */ /* 0x000fc80007f9e0ff */
[----:B------:R-:W-:Y:S02]  /*2e40*/  @!P2 LEA.HI.X.SX32 R54, R54, R25, 0x1, P4 ;  /* 0x000000193636a211 */ /* 0x000fe400020f0eff */
[----:B-1----:R-:W-:Y:S01]  /*2e50*/  @!P2 LEA R56, P4, R59, R30, 0x2 ;  /* 0x0000001e3b38a211 */ /* 0x002fe200078810ff */
[----:B------:R-:W-:-:S03]  /*2e60*/  @!P2 IMAD.MOV.U32 R33, RZ, RZ, R61 ;  /* 0x000000ffff21a224 */ /* 0x000fc600078e003d */
[----:B------:R-:W-:Y:S02]  /*2e70*/  @!P2 LEA.HI.X R59, R59, R31, R54, 0x2, P4 ;  /* 0x0000001f3b3ba211 */ /* 0x000fe400020f1436 */
[----:B------:R-:W0:Y:S01]  /*2e80*/  @!P2 LDC.64 R30, c[0x0][0x3b8] ;  /* 0x0000ee00ff1eab82 */ /* 0x000e220000000a00 */
[----:B------:R1:W5:Y:S01]  /*2e90*/  @!P2 LDG.E R28, desc[UR10][R32.64] ;  /* 0x0000000a201ca981 */ /* 0x000362000c1e1900 */
[----:B------:R-:W-:Y:S02]  /*2ea0*/  @!P2 IMAD R57, R18, R57, RZ ;  /* 0x000000391239a224 */ /* 0x000fe400078e02ff */
[----:B-1----:R-:W-:-:S05]  /*2eb0*/  IMAD.IADD R32, R52, 0x1, R47 ;  /* 0x0000000134207824 */ /* 0x002fca00078e022f */
[----:B------:R-:W-:-:S05]  /*2ec0*/  @!P2 LEA R52, R57, R32, 0x3 ;  /* 0x000000203934a211 */ /* 0x000fca00078e18ff */
[----:B------:R-:W-:Y:S01]  /*2ed0*/  @!P2 IMAD.SHL.U32 R52, R52, 0x4, RZ ;  /* 0x000000043434a824 */ /* 0x000fe200078e00ff */
[----:B------:R-:W-:-:S04]  /*2ee0*/  @!P2 MOV R57, R59 ;  /* 0x0000003b0039a202 */ /* 0x000fc80000000f00 */
[----:B------:R-:W-:Y:S01]  /*2ef0*/  @!P2 IADD3 R59, P4, PT, R19, R52, RZ ;  /* 0x00000034133ba210 */ /* 0x000fe20007f9e0ff */
[----:B------:R-:W-:Y:S01]  /*2f00*/  @!P2 IMAD R55, R18, R55, RZ ;  /* 0x000000371237a224 */ /* 0x000fe200078e02ff */
[----:B------:R2:W5:Y:S02]  /*2f10*/  @!P2 LDG.E R37, desc[UR10][R56.64] ;  /* 0x0000000a3825a981 */ /* 0x000564000c1e1900 */
[----:B------:R-:W-:Y:S02]  /*2f20*/  @!P2 LEA.HI.X.SX32 R54, R52, R25, 0x1, P4 ;  /* 0x000000193436a211 */ /* 0x000fe400020f0eff */
[----:B0-----:R-:W-:-:S04]  /*2f30*/  @!P2 LEA R52, P4, R59, R30, 0x2 ;  /* 0x0000001e3b34a211 */ /* 0x001fc800078810ff */
[----:B------:R-:W-:Y:S02]  /*2f40*/  @!P2 LEA.HI.X R59, R59, R31, R54, 0x2, P4 ;  /* 0x0000001f3b3ba211 */ /* 0x000fe400020f1436 */
[----:B------:R-:W0:Y:S01]  /*2f50*/  @!P2 LDC.64 R30, c[0x0][0x3b8] ;  /* 0x0000ee00ff1eab82 */ /* 0x000e220000000a00 */
[----:B------:R-:W-:-:S05]  /*2f60*/  @!P2 IMAD.IADD R32, R32, 0x1, R47 ;  /* 0x000000012020a824 */ /* 0x000fca00078e022f */
[----:B------:R-:W-:Y:S02]  /*2f70*/  @!P2 LEA R54, R55, R32, 0x3 ;  /* 0x000000203736a211 */ /* 0x000fe400078e18ff */
[----:B------:R-:W1:Y:S03]  /*2f80*/  @!P2 LDC.64 R32, c[0x0][0x3b8] ;  /* 0x0000ee00ff20ab82 */ /* 0x000e660000000a00 */
[----:B------:R-:W-:Y:S01]  /*2f90*/  @!P2 IMAD.SHL.U32 R54, R54, 0x4, RZ ;  /* 0x000000043636a824 */ /* 0x000fe200078e00ff */
[----:B------:R-:W-:Y:S01]  /*2fa0*/  @!P2 LEA R55, R47, R48, 0x2 ;  /* 0x000000302f37a211 */ /* 0x000fe200078e10ff */
[----:B------:R-:W-:-:S03]  /*2fb0*/  @!P2 IMAD R49, R49, 0x4, R22 ;  /* 0x000000043131a824 */ /* 0x000fc600078e0216 */
[----:B------:R-:W-:Y:S01]  /*2fc0*/  @!P2 IADD3 R48, P4, PT, R19, R54, RZ ;  /* 0x000000361330a210 */ /* 0x000fe20007f9e0ff */
[----:B--2---:R-:W-:-:S03]  /*2fd0*/  @!P2 IMAD R56, R18, R53, RZ ;  /* 0x000000351238a224 */ /* 0x004fc600078e02ff */
[----:B------:R-:W-:Y:S02]  /*2fe0*/  @!P2 LEA.HI.X.SX32 R53, R54, R25, 0x1, P4 ;  /* 0x000000193635a211 */ /* 0x000fe400020f0eff */
[----:B0-----:R-:W-:Y:S02]  /*2ff0*/  @!P2 LEA R47, P4, R48, R30, 0x2 ;  /* 0x0000001e302fa211 */ /* 0x001fe400078810ff */
[C---:B------:R-:W-:Y:S01]  /*3000*/  @!P2 LEA R30, R56.reuse, R49, 0x5 ;  /* 0x00000031381ea211 */ /* 0x040fe200078e28ff */
[----:B------:R-:W-:Y:S01]  /*3010*/  @!P2 IMAD R54, R56, 0x8, R55 ;  /* 0x000000083836a824 */ /* 0x000fe200078e0237 */
[----:B------:R-:W-:Y:S02]  /*3020*/  @!P2 LEA.HI.X R48, R48, R31, R53, 0x2, P4 ;  /* 0x0000001f3030a211 */ /* 0x000fe400020f1435 */
[----:B------:R-:W-:-:S04]  /*3030*/  @!P2 IADD3 R56, P4, PT, R19, R30, RZ ;  /* 0x0000001e1338a210 */ /* 0x000fc80007f9e0ff */
[----:B------:R-:W-:Y:S02]  /*3040*/  @!P2 LEA.HI.X.SX32 R30, R30, R25, 0x1, P4 ;  /* 0x000000191e1ea211 */ /* 0x000fe400020f0eff */
[C---:B-1----:R-:W-:Y:S02]  /*3050*/  @!P2 LEA R49, P4, R56.reuse, R32, 0x2 ;  /* 0x000000203831a211 */ /* 0x042fe400078810ff */
[----:B------:R-:W-:Y:S02]  /*3060*/  @!P2 MOV R31, R59 ;  /* 0x0000003b001fa202 */ /* 0x000fe40000000f00 */
[----:B------:R-:W-:Y:S01]  /*3070*/  @!P2 LEA.HI.X R56, R56, R33, R30, 0x2, P4 ;  /* 0x000000213838a211 */ /* 0x000fe200020f141e */
[----:B------:R-:W-:Y:S01]  /*3080*/  @!P2 IMAD.MOV.U32 R30, RZ, RZ, R52 ;  /* 0x000000ffff1ea224 */ /* 0x000fe200078e0034 */
[----:B------:R-:W-:-:S04]  /*3090*/  @!P2 SHF.L.U32 R54, R54, 0x2, RZ ;  /* 0x000000023636a819 */ /* 0x000fc800000006ff */
[----:B------:R0:W5:Y:S01]  /*30a0*/  @!P2 LDG.E R39, desc[UR10][R30.64] ;  /* 0x0000000a1e27a981 */ /* 0x000162000c1e1900 */
[----:B------:R-:W-:-:S04]  /*30b0*/  @!P2 IADD3 R53, P5, PT, R19, R54, RZ ;  /* 0x000000361335a210 */ /* 0x000fc80007fbe0ff */
[----:B------:R-:W-:Y:S01]  /*30c0*/  @!P2 LEA.HI.X.SX32 R54, R54, R25, 0x1, P5 ;  /* 0x000000193636a211 */ /* 0x000fe200028f0eff */
[----:B0-----:R-:W-:Y:S01]  /*30d0*/  @!P2 IMAD.MOV.U32 R30, RZ, RZ, R47 ;  /* 0x000000ffff1ea224 */ /* 0x001fe200078e002f */
[----:B------:R-:W-:Y:S02]  /*30e0*/  @!P2 MOV R31, R48 ;  /* 0x00000030001fa202 */ /* 0x000fe40000000f00 */
[----:B------:R-:W-:-:S03]  /*30f0*/  @!P2 LEA R32, P4, R53, R32, 0x2 ;  /* 0x000000203520a211 */ /* 0x000fc600078810ff */
[----:B------:R0:W5:Y:S01]  /*3100*/  @!P2 LDG.E R38, desc[UR10][R30.64] ;  /* 0x0000000a1e26a981 */ /* 0x000162000c1e1900 */
[----:B------:R-:W-:Y:S01]  /*3110*/  @!P2 LEA.HI.X R33, R53, R33, R54, 0x2, P4 ;  /* 0x000000213521a211 */ /* 0x000fe200020f1436 */
[----:B0-----:R-:W-:Y:S01]  /*3120*/  @!P2 IMAD.MOV.U32 R30, RZ, RZ, R49 ;  /* 0x000000ffff1ea224 */ /* 0x001fe200078e0031 */
[----:B------:R-:W-:-:S05]  /*3130*/  @!P2 MOV R31, R56 ;  /* 0x00000038001fa202 */ /* 0x000fca0000000f00 */
[----:B------:R0:W5:Y:S02]  /*3140*/  @!P2 LDG.E R35, desc[UR10][R30.64] ;  /* 0x0000000a1e23a981 */ /* 0x000164000c1e1900 */
[----:B0-----:R-:W-:Y:S01]  /*3150*/  @!P2 IMAD.MOV.U32 R30, RZ, RZ, R32 ;  /* 0x000000ffff1ea224 */ /* 0x001fe200078e0020 */
[----:B------:R-:W-:-:S05]  /*3160*/  @!P2 MOV R31, R33 ;  /* 0x00000021001fa202 */ /* 0x000fca0000000f00 */
[----:B------:R4:W5:Y:S02]  /*3170*/  @!P2 LDG.E R36, desc[UR10][R30.64] ;  /* 0x0000000a1e24a981 */ /* 0x000964000c1e1900 */
.L_x_987:
[----:B------:R-:W-:Y:S05]  /*3180*/  BSYNC.RECONVERGENT B0 ;  /* 0x0000000000007941 */ /* 0x000fea0003800200 */
.L_x_980:
[----:B------:R-:W0:Y:S02]  /*3190*/  S2R R32, SR_TID.X ;  /* 0x0000000000207919 */ /* 0x000e240000002100 */
[----:B012345:R-:W-:Y:S01]  /*31a0*/  FMUL.FTZ R30, R44, R29 ;  /* 0x0000001d2c1e7220 */ /* 0x03ffe20000410000 */
[----:B------:R-:W-:-:S03]  /*31b0*/  UMOV UR5, 0xffffffff ;  /* 0xffffffff00057882 */ /* 0x000fc60000000000 */
[----:B------:R-:W-:-:S04]  /*31c0*/  FFMA.FTZ R30, R45, R28, R30 ;  /* 0x0000001c2d1e7223 */ /* 0x000fc8000001001e */
[----:B------:R-:W-:-:S04]  /*31d0*/  FFMA.FTZ R31, R43, R34, R30 ;  /* 0x000000222b1f7223 */ /* 0x000fc8000001001e */
[----:B------:R-:W-:-:S04]  /*31e0*/  FFMA.FTZ R30, R42, R35, R31 ;  /* 0x000000232a1e7223 */ /* 0x000fc8000001001f */
[----:B------:R-:W-:-:S04]  /*31f0*/  FFMA.FTZ R31, R41, R36, R30 ;  /* 0x00000024291f7223 */ /* 0x000fc8000001001e */
[----:B------:R-:W-:-:S04]  /*3200*/  FFMA.FTZ R31, R40, R37, R31 ;  /* 0x00000025281f7223 */ /* 0x000fc8000001001f */
[----:B------:R-:W-:-:S04]  /*3210*/  FFMA.FTZ R30, R2, R39, R31 ;  /* 0x00000027021e7223 */ /* 0x000fc8000001001f */
[----:B------:R-:W-:Y:S01]  /*3220*/  FFMA.FTZ R30, R3, R38, R30 ;  /* 0x00000026031e7223 */ /* 0x000fe2000001001e */
[----:B------:R-:W-:Y:S01]  /*3230*/  LOP3.LUT R48, R32, 0x3, RZ, 0xc0, !PT ;  /* 0x0000000320307812 */ /* 0x000fe200078ec0ff */
[----:B------:R-:W-:Y:S06]  /*3240*/  BRA.DIV UR5, `(.L_x_992) ;  /* 0x00000052055c7947 */ /* 0x000fec000b800000 */
[----:B------:R-:W0:Y:S02]  /*3250*/  SHFL.BFLY PT, R47, R30, 0x2, 0x1f ;  /* 0x0c401f001e2f7f89 */ /* 0x000e2400000e0000 */
[----:B0-----:R-:W-:-:S05]  /*3260*/  FADD.FTZ R30, R30, R47 ;  /* 0x0000002f1e1e7221 */ /* 0x001fca0000010000 */
[----:B------:R0:W1:Y:S02]  /*3270*/  SHFL.BFLY PT, R47, R30, 0x1, 0x1f ;  /* 0x0c201f001e2f7f89 */ /* 0x00006400000e0000 */
.L_x_1070:
[----:B------:R-:W-:Y:S01]  /*3280*/  ISETP.NE.OR P2, PT, R48, RZ, P2 ;  /* 0x000000ff3000720c */ /* 0x000fe20001745670 */
[----:B-1----:R-:W-:Y:S01]  /*3290*/  FADD.FTZ R47, R30, R47 ;  /* 0x0000002f1e2f7221 */ /* 0x002fe20000010000 */
[----:B------:R-:W-:Y:S03]  /*32a0*/  BSSY.RECONVERGENT B0, `(.L_x_993) ;  /* 0x0000017000007945 */ /* 0x000fe60003800200 */
[----:B------:R-:W-:-:S08]  /*32b0*/  FMUL.FTZ R47, R47, UR19 ;  /* 0x000000132f2f7c20 */ /* 0x000fd00008410000 */
[----:B------:R-:W-:Y:S05]  /*32c0*/  @P2 BRA `(.L_x_994) ;  /* 0x0000000000502947 */ /* 0x000fea0003800000 */
[----:B0-----:R-:W0:Y:S01]  /*32d0*/  LDC.64 R30, c[0x0][0x448] ;  /* 0x00011200ff1e7b82 */ /* 0x001e220000000a00 */
[----:B------:R-:W-:-:S04]  /*32e0*/  ISETP.NE.U32.AND P2, PT, RZ, UR22, PT ;  /* 0x00000016ff007c0c */ /* 0x000fc8000bf45070 */
[----:B------:R-:W-:Y:S02]  /*32f0*/  ISETP.NE.AND.EX P2, PT, RZ, UR23, PT, P2 ;  /* 0x00000017ff007c0c */ /* 0x000fe4000bf45320 */
[----:B0-----:R-:W-:-:S04]  /*3300*/  ISETP.NE.U32.AND P4, PT, R30, RZ, PT ;  /* 0x000000ff1e00720c */ /* 0x001fc80003f85070 */
[----:B------:R-:W-:-:S07]  /*3310*/  ISETP.NE.AND.EX P4, PT, R31, RZ, PT, P4 ;  /* 0x000000ff1f00720c */ /* 0x000fce0003f85340 */
[----:B------:R-:W0:Y:S08]  /*3320*/  @P2 LDC.64 R30, c[0x0][0x438] ;  /* 0x00010e00ff1e2b82 */ /* 0x000e300000000a00 */
[----:B------:R-:W1:Y:S01]  /*3330*/  @P4 LDC.64 R32, c[0x0][0x448] ;  /* 0x00011200ff204b82 */ /* 0x000e620000000a00 */
[----:B0-----:R-:W-:-:S06]  /*3340*/  @P2 IMAD.WIDE R30, R21, 0x4, R30 ;  /* 0x00000004151e2825 */ /* 0x001fcc00078e021e */
[----:B------:R-:W2:Y:S01]  /*3350*/  @P2 LDG.E R30, desc[UR10][R30.64] ;  /* 0x0000000a1e1e2981 */ /* 0x000ea2000c1e1900 */
[----:B-1----:R-:W-:-:S06]  /*3360*/  @P4 IMAD.WIDE.U32 R32, R0, 0x4, R32 ;  /* 0x0000000400204825 */ /* 0x002fcc00078e0020 */
[----:B------:R-:W3:Y:S01]  /*3370*/  @P4 LDG.E R32, desc[UR10][R32.64] ;  /* 0x0000000a20204981 */ /* 0x000ee2000c1e1900 */
[----:B------:R-:W-:-:S05]  /*3380*/  VIADD R49, R23, 0xffffffff ;  /* 0xffffffff17317836 */ /* 0x000fca0000000000 */
[----:B------:R-:W-:-:S04]  /*3390*/  @P4 ISETP.GE.AND P5, PT, R49, R26, PT ;  /* 0x0000001a3100420c */ /* 0x000fc80003fa6270 */
[----:B------:R-:W-:-:S04]  /*33a0*/  @P4 SEL R48, R46, RZ, !P5 ;  /* 0x000000ff2e304207 */ /* 0x000fc80006800000 */
[----:B------:R-:W-:-:S04]  /*33b0*/  @P4 IADD3 R48, PT, PT, R23, R48, -R10 ;  /* 0x0000003017304210 */ /* 0x000fc80007ffe80a */
[----:B------:R-:W-:Y:S01]  /*33c0*/  @P4 I2FP.F32.S32 R48, R48 ;  /* 0x0000003000304245 */ /* 0x000fe20000201400 */
[----:B--2---:R-:W-:-:S04]  /*33d0*/  @P2 FADD.FTZ R47, R47, R30 ;  /* 0x0000001e2f2f2221 */ /* 0x004fc80000010000 */
[----:B---3--:R-:W-:-:S05]  /*33e0*/  @P4 FFMA.FTZ R47, R48, R32, R47 ;  /* 0x00000020302f4223 */ /* 0x008fca000001002f */
[----:B------:R1:W-:Y:S01]  /*33f0*/  STS [R16], R47 ;  /* 0x0000002f10007388 */ /* 0x0003e20000000800 */
[----:B------:R-:W-:-:S07]  /*3400*/  @!P3 FMNMX.FTZ R5, R5, R47, !PT ;  /* 0x0000002f0505b209 */ /* 0x000fce0007810000 */
.L_x_994:
[----:B------:R-:W-:Y:S05]  /*3410*/  BSYNC.RECONVERGENT B0 ;  /* 0x0000000000007941 */ /* 0x000fea0003800200 */
.L_x_993:
[C---:B0-----:R-:W-:Y:S01]  /*3420*/  IADD3 R30, PT, PT, R10.reuse, -0x1, RZ ;  /* 0xffffffff0a1e7810 */ /* 0x041fe20007ffe0ff */
[----:B------:R-:W-:Y:S01]  /*3430*/  VIADD R21, R21, 0x10 ;  /* 0x0000001015157836 */ /* 0x000fe20000000000 */
[----:B------:R-:W-:Y:S02]  /*3440*/  VIADDMNMX R31, R10, -UR24, RZ, !PT ;  /* 0x800000180a1f7c46 */ /* 0x000fe4000f8001ff */
[----:B------:R-:W-:Y:S02]  /*3450*/  IADD3 R20, P3, PT, R20, 0x10, RZ ;  /* 0x0000001014147810 */ /* 0x000fe40007f7e0ff */
[----:B------:R-:W-:Y:S02]  /*3460*/  IADD3 R30, PT, PT, R30, 0x7, -R31 ;  /* 0x000000071e1e7810 */ /* 0x000fe40007ffe81f */
[----:B-1----:R-:W-:Y:S02]  /*3470*/  IADD3 R16, PT, PT, R16, 0x40, RZ ;  /* 0x0000004010107810 */ /* 0x002fe40007ffe0ff */
[----:B------:R-:W-:-:S02]  /*3480*/  SHF.R.S32.HI R33, RZ, 0x1f, R30 ;  /* 0x0000001fff217819 */ /* 0x000fc4000001141e */
[----:B------:R-:W-:Y:S02]  /*3490*/  IADD3.X R27, PT, PT, RZ, R27, RZ, P3, !PT ;  /* 0x0000001bff1b7210 */ /* 0x000fe40001ffe4ff */
[----:B------:R-:W-:Y:S01]  /*34a0*/  LEA.HI R33, R33, R30, RZ, 0x3 ;  /* 0x0000001e21217211 */ /* 0x000fe200078f18ff */
[C---:B------:R-:W-:Y:S02]  /*34b0*/  VIADD R30, R23.reuse, 0xf ;  /* 0x0000000f171e7836 */ /* 0x040fe40000000000 */
[----:B------:R-:W-:Y:S01]  /*34c0*/  VIADD R23, R23, 0x10 ;  /* 0x0000001017177836 */ /* 0x000fe20000000000 */
[----:B------:R-:W-:-:S04]  /*34d0*/  LOP3.LUT R32, R33, 0xfffffff8, RZ, 0xc0, !PT ;  /* 0xfffffff821207812 */ /* 0x000fc800078ec0ff */
[----:B------:R-:W-:-:S04]  /*34e0*/  IADD3 R31, PT, PT, R32, R31, RZ ;  /* 0x0000001f201f7210 */ /* 0x000fc80007ffe0ff */
[----:B------:R-:W-:-:S13]  /*34f0*/  ISETP.GE.AND P2, PT, R30, R31, PT ;  /* 0x0000001f1e00720c */ /* 0x000fda0003f46270 */
[----:B------:R-:W-:Y:S05]  /*3500*/  @!P2 BRA `(.L_x_995) ;  /* 0xffffffe00038a947 */ /* 0x000fea000383ffff */
.L_x_979:
[----:B0-----:R-:W-:Y:S05]  /*3510*/  BSYNC B1 ;  /* 0x0000000000017941 */ /* 0x001fea0003800000 */
.L_x_978:
[----:B------:R-:W0:Y:S01]  /*3520*/  LDCU UR5, c[0x0][0x3f4] ;  /* 0x00007e80ff0577ac */ /* 0x000e220008000800 */
[----:B------:R-:W1:Y:S01]  /*3530*/  S2R R2, SR_TID.X ;  /* 0x0000000000027919 */ /* 0x000e620000002100 */
[----:B----4-:R-:W-:-:S05]  /*3540*/  IMAD.U32 R4, RZ, RZ, UR8 ;  /* 0x00000008ff047e24 */ /* 0x010fca000f8e00ff */
[----:B------:R-:W-:Y:S02]  /*3550*/  SHF.R.S32.HI R4, RZ, 0x1f, R4 ;  /* 0x0000001fff047819 */ /* 0x000fe40000011404 */
[----:B0-----:R-:W-:Y:S01]  /*3560*/  VIADDMNMX R3, R10, -UR5, RZ, !PT ;  /* 0x800000050a037c46 */ /* 0x001fe2000f8001ff */
[----:B------:R-:W-:-:S03]  /*3570*/  UMOV UR5, 0xffffffff ;  /* 0xffffffff00057882 */ /* 0x000fc60000000000 */
[----:B------:R-:W-:Y:S05]  /*3580*/  BRA.DIV UR5, `(.L_x_996) ;  /* 0x0000004e05cc7947 */ /* 0x000fea000b800000 */
[----:B------:R-:W0:Y:S02]  /*3590*/  SHFL.BFLY PT, R47, R5, 0x10, 0x1f ;  /* 0x0e001f00052f7f89 */ /* 0x000e2400000e0000 */
[----:B0-----:R-:W-:-:S05]  /*35a0*/  FMNMX.FTZ R30, R47, R5, !PT ;  /* 0x000000052f1e7209 */ /* 0x001fca0007810000 */
[----:B------:R-:W0:Y:S02]  /*35b0*/  SHFL.BFLY PT, R47, R30, 0x8, 0x1f ;  /* 0x0d001f001e2f7f89 */ /* 0x000e2400000e0000 */
[----:B0-----:R-:W-:-:S05]  /*35c0*/  FMNMX.FTZ R8, R30, R47, !PT ;  /* 0x0000002f1e087209 */ /* 0x001fca0007810000 */
[----:B------:R0:W2:Y:S02]  /*35d0*/  SHFL.BFLY PT, R47, R8, 0x4, 0x1f ;  /* 0x0c801f00082f7f89 */ /* 0x0000a400000e0000 */
.L_x_1075:
[----:B------:R-:W3:Y:S01]  /*35e0*/  S2R R21, SR_CgaCtaId ;  /* 0x0000000000157919 */ /* 0x000ee20000008800 */
[----:B-1----:R-:W-:Y:S01]  /*35f0*/  LOP3.LUT P0, R7, R2, 0x1f, RZ, 0xc0, !PT ;  /* 0x0000001f02077812 */ /* 0x002fe2000780c0ff */
[----:B------:R-:W-:Y:S05]  /*3600*/  WARPSYNC.ALL ;  /* 0x0000000000007948 */ /* 0x000fea0003800000 */
[----:B------:R-:W-:Y:S02]  /*3610*/  MOV R20, 0x400 ;  /* 0x0000040000147802 */ /* 0x000fe40000000f00 */
[----:B------:R-:W-:Y:S02]  /*3620*/  SHF.R.U32.HI R6, RZ, 0x3, R2 ;  /* 0x00000003ff067819 */ /* 0x000fe40000011602 */
[----:B--2---:R-:W-:-:S02]  /*3630*/  FMNMX.FTZ R47, R8, R47, !PT ;  /* 0x0000002f082f7209 */ /* 0x004fc40007810000 */
[----:B---3--:R-:W-:-:S04]  /*3640*/  LEA R9, R21, R20, 0x18 ;  /* 0x0000001415097211 */ /* 0x008fc800078ec0ff */
[----:B0-----:R-:W-:-:S05]  /*3650*/  IADD3 R8, PT, PT, R6, R9, RZ ;  /* 0x0000000906087210 */ /* 0x001fca0007ffe0ff */
[----:B------:R-:W-:Y:S01]  /*3660*/  @!P0 STS [R8], R47 ;  /* 0x0000002f08008388 */ /* 0x000fe20000000800 */
[----:B------:R-:W-:Y:S01]  /*3670*/  BAR.SYNC.DEFER_BLOCKING 0x0 ;  /* 0x0000000000007b1d */ /* 0x000fe20000010000 */
[C---:B------:R-:W-:Y:S01]  /*3680*/  ISETP.GT.U32.AND P0, PT, R7.reuse, 0x1, PT ;  /* 0x000000010700780c */ /* 0x040fe20003f04070 */
[----:B------:R-:W-:Y:S01]  /*3690*/  IMAD R9, R7, 0x4, R9 ;  /* 0x0000000407097824 */ /* 0x000fe200078e0209 */
[----:B------:R-:W-:Y:S01]  /*36a0*/  MOV R15, 0xff7fffff ;  /* 0xff7fffff000f7802 */ /* 0x000fe20000000f00 */
[----:B------:R-:W-:Y:S02]  /*36b0*/  IMAD.IADD R5, R2, 0x1, R3 ;  /* 0x0000000102057824 */ /* 0x000fe400078e0203 */
[----:B------:R-:W-:Y:S08]  /*36c0*/  BSSY.RECONVERGENT B0, `(.L_x_997) ;  /* 0x000014e000007945 */ /* 0x000ff00003800200 */
[----:B------:R-:W0:Y:S01]  /*36d0*/  @!P0 LDS R15, [R9] ;  /* 0x00000000090f8984 */ /* 0x000e220000000800 */
[----:B------:R-:W-:-:S03]  /*36e0*/  ISETP.GE.AND P0, PT, R5, R10, PT ;  /* 0x0000000a0500720c */ /* 0x000fc60003f06270 */
[----:B0-----:R-:W0:Y:S02]  /*36f0*/  SHFL.BFLY PT, R14, R15, 0x1, 0x1f ;  /* 0x0c201f000f0e7f89 */ /* 0x001e2400000e0000 */
[----:B0-----:R-:W-:Y:S01]  /*3700*/  FMNMX.FTZ R13, R14, R15, !PT ;  /* 0x0000000f0e0d7209 */ /* 0x001fe20007810000 */
[----:B------:R-:W-:-:S05]  /*3710*/  HFMA2 R14, -RZ, RZ, 0, 0 ;  /* 0x00000000ff0e7431 */ /* 0x000fca00000001ff */
[----:B------:R-:W0:Y:S02]  /*3720*/  SHFL.IDX PT, R13, R13, RZ, 0x1f ;  /* 0x00001fff0d0d7589 */ /* 0x000e2400000e0000 */
[----:B------:R-:W-:Y:S05]  /*3730*/  @P0 BRA `(.L_x_998) ;  /* 0x0000001400180947 */ /* 0x000fea0003800000 */
[----:B------:R-:W1:Y:S02]  /*3740*/  LDC.64 R16, c[0x0][0x420] ;  /* 0x00010800ff107b82 */ /* 0x000e640000000a00 */
[----:B-1----:R-:W-:-:S04]  /*3750*/  ISETP.NE.U32.AND P0, PT, R16, RZ, PT ;  /* 0x000000ff1000720c */ /* 0x002fc80003f05070 */
[----:B------:R-:W-:-:S13]  /*3760*/  ISETP.NE.AND.EX P0, PT, R17, RZ, PT, P0 ;  /* 0x000000ff1100720c */ /* 0x000fda0003f05300 */
[----:B------:R-:W-:Y:S05]  /*3770*/  @P0 BRA `(.L_x_999) ;  /* 0x0000000c008c0947 */ /* 0x000fea0003800000 */
[----:B------:R-:W-:Y:S01]  /*3780*/  VIADDMNMX R14, R5, 0x40, R10, !PT ;  /* 0x00000040050e7846 */ /* 0x000fe2000780010a */
[----:B------:R-:W-:Y:S01]  /*3790*/  BSSY.RECONVERGENT B1, `(.L_x_1000) ;  /* 0x000001c000017945 */ /* 0x000fe20003800200 */
[----:B------:R-:W-:Y:S02]  /*37a0*/  LOP3.LUT R15, RZ, R2, RZ, 0x33, !PT ;  /* 0x00000002ff0f7212 */ /* 0x000fe400078e33ff */
[----:B------:R-:W-:Y:S02]  /*37b0*/  MOV R17, R5 ;  /* 0x0000000500117202 */ /* 0x000fe40000000f00 */
[----:B------:R-:W-:-:S04]  /*37c0*/  IADD3 R15, PT, PT, -R3, R14, R15 ;  /* 0x0000000e030f7210 */ /* 0x000fc80007ffe10f */
[C---:B------:R-:W-:Y:S02]  /*37d0*/  LOP3.LUT R14, R15.reuse, 0xc0, RZ, 0xc0, !PT ;  /* 0x000000c00f0e7812 */ /* 0x040fe400078ec0ff */
[----:B------:R-:W-:Y:S02]  /*37e0*/  ISETP.GE.U32.AND P2, PT, R15, 0xc0, PT ;  /* 0x000000c00f00780c */ /* 0x000fe40003f46070 */
[----:B------:R-:W-:Y:S01]  /*37f0*/  ISETP.NE.AND P0, PT, R14, 0xc0, PT ;  /* 0x000000c00e00780c */ /* 0x000fe20003f05270 */
[----:B------:R-:W-:-:S12]  /*3800*/  IMAD.MOV.U32 R14, RZ, RZ, RZ ;  /* 0x000000ffff0e7224 */ /* 0x000fd800078e00ff */
[----:B------:R-:W-:Y:S05]  /*3810*/  @!P0 BRA `(.L_x_1001) ;  /* 0x00000000004c8947 */ /* 0x000fea0003800000 */
[----:B------:R-:W-:Y:S01]  /*3820*/  VIADD R16, R20, 0x110 ;  /* 0x0000011014107836 */ /* 0x000fe20000000000 */
[----:B------:R-:W-:Y:S01]  /*3830*/  LEA.HI R14, R15, 0x1, RZ, 0x1a ;  /* 0x000000010f0e7811 */ /* 0x000fe200078fd0ff */
[----:B------:R-:W-:-:S03]  /*3840*/  IMAD.MOV.U32 R17, RZ, RZ, R5 ;  /* 0x000000ffff117224 */ /* 0x000fc600078e0005 */
[----:B------:R-:W-:Y:S01]  /*3850*/  LOP3.LUT R15, R14, 0x3, RZ, 0xc0, !PT ;  /* 0x000000030e0f7812 */ /* 0x000fe200078ec0ff */
[----:B------:R-:W-:Y:S01]  /*3860*/  HFMA2 R14, -RZ, RZ, 0, 0 ;  /* 0x00000000ff0e7431 */ /* 0x000fe200000001ff */
[----:B------:R-:W-:-:S03]  /*3870*/  LEA R19, R21, R16, 0x18 ;  /* 0x0000001015137211 */ /* 0x000fc600078ec0ff */
[----:B------:R-:W-:Y:S01]  /*3880*/  IMAD.MOV R15, RZ, RZ, -R15 ;  /* 0x000000ffff0f7224 */ /* 0x000fe200078e0a0f */
[----:B------:R-:W-:-:S07]  /*3890*/  LEA R16, R2, R19, 0x2 ;  /* 0x0000001302107211 */ /* 0x000fce00078e10ff */
.L_x_1002:
        /* <DEDUP_REMOVED lines=11> */
.L_x_1001:
[----:B------:R-:W-:Y:S05]  /*3950*/  BSYNC.RECONVERGENT B1 ;  /* 0x0000000000017941 */ /* 0x000fea0003800200 */
.L_x_1000:
[----:B------:R-:W-:Y:S05]  /*3960*/  @!P2 BRA `(.L_x_998) ;  /* 0x00000010008ca947 */ /* 0x000fea0003800000 */
[----:B------:R-:W-:Y:S01]  /*3970*/  IMAD.IADD R15, R10, 0x1, -R17 ;  /* 0x000000010a0f7824 */ /* 0x000fe200078e0a11 */
[----:B------:R-:W-:Y:S01]  /*3980*/  IADD3 R20, PT, PT, R20, 0x110, RZ ;  /* 0x0000011014147810 */ /* 0x000fe20007ffe0ff */
[----:B------:R-:W-:Y:S01]  /*3990*/  IMAD.SHL.U32 R16, R3, 0x4, RZ ;  /* 0x0000000403107824 */ /* 0x000fe200078e00ff */
[----:B------:R-:W-:Y:S01]  /*39a0*/  BSSY.RECONVERGENT B1, `(.L_x_1003) ;  /* 0x000006d000017945 */ /* 0x000fe20003800200 */
[----:B------:R-:W-:Y:S02]  /*39b0*/  PLOP3.LUT P0, PT, PT, PT, PT, 0x80, 0x8 ;  /* 0x000000000008781c */ /* 0x000fe40003f0f070 */
[----:B------:R-:W-:Y:S02]  /*39c0*/  ISETP.GT.AND P2, PT, R15, 0x300, PT ;  /* 0x000003000f00780c */ /* 0x000fe40003f44270 */
[----:B------:R-:W-:Y:S02]  /*39d0*/  LEA R15, R21, R20, 0x18 ;  /* 0x00000014150f7211 */ /* 0x000fe400078ec0ff */
[----:B------:R-:W-:-:S04]  /*39e0*/  LEA R16, R17, -R16, 0x2 ;  /* 0x8000001011107211 */ /* 0x000fc800078e10ff */
[----:B------:R-:W-:-:S05]  /*39f0*/  IADD3 R15, PT, PT, R16, 0x200, R15 ;  /* 0x00000200100f7810 */ /* 0x000fca0007ffe00f */
[----:B------:R-:W-:Y:S05]  /*3a00*/  @!P2 BRA `(.L_x_1004) ;  /* 0x000000040098a947 */ /* 0x000fea0003800000 */
[----:B------:R-:W-:Y:S01]  /*3a10*/  PLOP3.LUT P0, PT, PT, PT, PT, 0x8, 0x80 ;  /* 0x000000000080781c */ /* 0x000fe20003f0e170 */
[----:B------:R-:W-:-:S12]  /*3a20*/  VIADD R16, R10, 0xfffffd00 ;  /* 0xfffffd000a107836 */ /* 0x000fd80000000000 */
.L_x_1005:
[----:B------:R-:W0:Y:S01]  /*3a30*/  LDS R18, [R15+-0x200] ;  /* 0xfffe00000f127984 */ /* 0x000e220000000800 */
[----:B------:R-:W-:-:S03]  /*3a40*/  IADD3 R17, PT, PT, R17, 0x400, RZ ;  /* 0x0000040011117810 */ /* 0x000fc60007ffe0ff */
[----:B------:R-:W1:Y:S01]  /*3a50*/  LDS R20, [R15+-0x100] ;  /* 0xffff00000f147984 */ /* 0x000e620000000800 */
[----:B------:R-:W-:-:S03]  /*3a60*/  ISETP.GE.AND P2, PT, R17, R16, PT ;  /* 0x000000101100720c */ /* 0x000fc60003f46270 */
        /* <DEDUP_REMOVED lines=16> */
[----:B------:R-:W4:Y:S01]  /*3b70*/  MUFU.EX2 R18, R18 ;  /* 0x0000001200127308 */ /* 0x000f220000000800 */
[----:B------:R-:W-:Y:S01]  /*3b80*/  FMUL.FTZ R22, R22, 1.4426950216293334961 ;  /* 0x3fb8aa3b16167820 */ /* 0x000fe20000410000 */
[C---:B---3--:R-:W-:Y:S01]  /*3b90*/  FADD.FTZ R24, -R13.reuse, R24 ;  /* 0x000000180d187221 */ /* 0x048fe20000010100 */
[----:B------:R-:W3:Y:S01]  /*3ba0*/  LDS R44, [R15+0xb00] ;  /* 0x000b00000f2c7984 */ /* 0x000ee20000000800 */
[----:B----4-:R-:W-:-:S02]  /*3bb0*/  FADD.FTZ R26, -R13, R26 ;  /* 0x0000001a0d1a7221 */ /* 0x010fc40000010100 */
[----:B------:R-:W-:Y:S01]  /*3bc0*/  FMUL.FTZ R24, R24, 1.4426950216293334961 ;  /* 0x3fb8aa3b18187820 */ /* 0x000fe20000410000 */
[----:B-----5:R-:W4:Y:S01]  /*3bd0*/  LDS R46, [R15+0xc00] ;  /* 0x000c00000f2e7984 */ /* 0x020f220000000800 */
[----:B------:R-:W0:Y:S01]  /*3be0*/  MUFU.EX2 R20, R20 ;  /* 0x0000001400147308 */ /* 0x000e220000000800 */
[----:B------:R-:W-:Y:S01]  /*3bf0*/  FMUL.FTZ R26, R26, 1.4426950216293334961 ;  /* 0x3fb8aa3b1a1a7820 */ /* 0x000fe20000410000 */
[C---:B------:R-:W-:Y:S01]  /*3c00*/  FADD.FTZ R28, -R13.reuse, R28 ;  /* 0x0000001c0d1c7221 */ /* 0x040fe20000010100 */
[----:B------:R-:W4:Y:S01]  /*3c10*/  LDS R48, [R15+0xd00] ;  /* 0x000d00000f307984 */ /* 0x000f220000000800 */
        /* <DEDUP_REMOVED lines=67> */
[----:B0-----:R-:W-:Y:S01]  /*4050*/  VIADD R15, R15, 0x1000 ;  /* 0x000010000f0f7836 */ /* 0x001fe20000000000 */
[----:B------:R-:W-:Y:S06]  /*4060*/  @!P2 BRA `(.L_x_1005) ;  /* 0xfffffff80070a947 */ /* 0x000fec000383ffff */
.L_x_1004:
[----:B------:R-:W-:Y:S05]  /*4070*/  BSYNC.RECONVERGENT B1 ;  /* 0x0000000000017941 */ /* 0x000fea0003800200 */
.L_x_1003:
[----:B------:R-:W-:Y:S01]  /*4080*/  IADD3 R16, PT, PT, R10, -R17, RZ ;  /* 0x800000110a107210 */ /* 0x000fe20007ffe0ff */
        /* <DEDUP_REMOVED lines=8> */
[----:B------:R-:W3:Y:S04]  /*4110*/  LDS R22, [R15+0x100] ;  /* 0x000100000f167984 */ /* 0x000ee80000000800 */
[----:B------:R-:W4:Y:S04]  /*4120*/  LDS R24, [R15+0x200] ;  /* 0x000200000f187984 */ /* 0x000f280000000800 */
        /* <DEDUP_REMOVED lines=44> */
.L_x_1007:
[----:B------:R-:W-:Y:S05]  /*43f0*/  BSYNC.RECONVERGENT B1 ;  /* 0x0000000000017941 */ /* 0x000fea0003800200 */
.L_x_1006:
[----:B------:R-:W-:-:S13]  /*4400*/  ISETP.LT.OR P0, PT, R17, R10, P0 ;  /* 0x0000000a1100720c */ /* 0x000fda0000701670 */
        /* <DEDUP_REMOVED lines=26> */
.L_x_999:
[----:B------:R-:W-:Y:S01]  /*45b0*/  VIADDMNMX R14, R5, 0x40, R10, !PT ;  /* 0x00000040050e7846 */ /* 0x000fe2000780010a */
[----:B------:R-:W-:Y:S01]  /*45c0*/  BSSY.RECONVERGENT B1, `(.L_x_1008) ;  /* 0x0000024000017945 */ /* 0x000fe20003800200 */
[----:B------:R-:W-:-:S04]  /*45d0*/  LOP3.LUT R15, RZ, R2, RZ, 0x33, !PT ;  /* 0x00000002ff0f7212 */ /* 0x000fc800078e33ff */
[----:B------:R-:W-:Y:S02]  /*45e0*/  IADD3 R18, PT, PT, -R3, R14, R15 ;  /* 0x0000000e03127210 */ /* 0x000fe40007ffe10f */
        /* <DEDUP_REMOVED lines=10> */
[----:B------:R-:W-:Y:S01]  /*4690*/  LOP3.LUT R16, R14, 0x3, RZ, 0xc0, !PT ;  /* 0x000000030e107812 */ /* 0x000fe200078ec0ff */
[----:B------:R-:W-:Y:S01]  /*46a0*/  HFMA2 R14, -RZ, RZ, 0, 0 ;  /* 0x00000000ff0e7431 */ /* 0x000fe200000001ff */
[----:B------:R-:W-:Y:S02]  /*46b0*/  LEA R21, R21, R20, 0x18 ;  /* 0x0000001415157211 */ /* 0x000fe400078ec0ff */
[----:B------:R-:W-:Y:S01]  /*46c0*/  IADD3.X R17, PT, PT, R4, R17, RZ, P2, P3 ;  /* 0x0000001104117210 */ /* 0x000fe200017e64ff */
[----:B------:R-:W-:Y:S01]  /*46d0*/  IMAD.MOV R19, RZ, RZ, -R16 ;  /* 0x000000ffff137224 */ /* 0x000fe200078e0a10 */
[----:B------:R-:W-:-:S07]  /*46e0*/  LEA R18, R2, R21, 0x2 ;  /* 0x0000001502127211 */ /* 0x000fce00078e10ff */
.L_x_1010:
[----:B------:R-:W-:-:S06]  /*46f0*/  MOV R16, R22 ;  /* 0x0000001600107202 */ /* 0x000fcc0000000f00 */
[----:B------:R1:W2:Y:S01]  /*4700*/  LDG.E.U8 R16, desc[UR10][R16.64] ;  /* 0x0000000a10107981 */ /* 0x0002a2000c1e1100 */
[----:B------:R-:W-:Y:S01]  /*4710*/  IMAD.MOV.U32 R21, RZ, RZ, RZ ;  /* 0x000000ffff157224 */ /* 0x000fe200078e00ff */
[----:B------:R-:W-:Y:S01]  /*4720*/  IADD3 R19, PT, PT, R19, 0x1, RZ ;  /* 0x0000000113137810 */ /* 0x000fe20007ffe0ff */
[----:B------:R-:W-:Y:S01]  /*4730*/  VIADD R15, R15, 0x40 ;  /* 0x000000400f0f7836 */ /* 0x000fe20000000000 */
[----:B------:R-:W-:-:S04]  /*4740*/  IADD3 R22, P3, PT, R22, 0x40, RZ ;  /* 0x0000004016167810 */ /* 0x000fc80007f7e0ff */
        /* <DEDUP_REMOVED lines=11> */
.L_x_1009:
[----:B------:R-:W-:Y:S05]  /*4800*/  BSYNC.RECONVERGENT B1 ;  /* 0x0000000000017941 */ /* 0x000fea0003800200 */
.L_x_1008:
[----:B------:R-:W-:Y:S05]  /*4810*/  @!P0 BRA `(.L_x_998) ;  /* 0x0000000000e08947 */ /* 0x000fea0003800000 */
[----:B------:R-:W1:Y:S01]  /*4820*/  S2R R18, SR_CgaCtaId ;  /* 0x0000000000127919 */ /* 0x000e620000008800 */
[----:B------:R-:W2:Y:S01]  /*4830*/  LDCU.64 UR4, c[0x0][0x420] ;  /* 0x00008400ff0477ac */ /* 0x000ea20008000a00 */
[----:B------:R-:W-:Y:S01]  /*4840*/  MOV R17, 0x400 ;  /* 0x0000040000117802 */ /* 0x000fe20000000f00 */
[----:B------:R-:W-:-:S03]  /*4850*/  IMAD.SHL.U32 R16, R3, 0x4, RZ ;  /* 0x0000000403107824 */ /* 0x000fc600078e00ff */
[----:B------:R-:W-:Y:S01]  /*4860*/  IADD3 R17, PT, PT, R17, 0x110, RZ ;  /* 0x0000011011117810 */ /* 0x000fe20007ffe0ff */
[----:B------:R-:W-:Y:S01]  /*4870*/  IMAD R16, R15, 0x4, -R16 ;  /* 0x000000040f107824 */ /* 0x000fe200078e0a10 */
[----:B--2---:R-:W-:-:S04]  /*4880*/  MOV R20, UR4 ;  /* 0x0000000400147c02 */ /* 0x004fc80008000f00 */
[----:B------:R-:W-:-:S04]  /*4890*/  IADD3 R20, P0, P2, R20, UR8, R15 ;  /* 0x0000000814147c10 */ /* 0x000fc8000fa1e00f */
[----:B------:R-:W-:Y:S02]  /*48a0*/  IADD3 R20, P3, PT, R20, 0x80, RZ ;  /* 0x0000008014147810 */ /* 0x000fe40007f7e0ff */
[----:B-1----:R-:W-:Y:S02]  /*48b0*/  LEA R19, R18, R17, 0x18 ;  /* 0x0000001112137211 */ /* 0x002fe400078ec0ff */
[----:B------:R-:W-:Y:S02]  /*48c0*/  IADD3.X R17, PT, PT, R4, UR5, RZ, P0, P2 ;  /* 0x0000000504117c10 */ /* 0x000fe400087e44ff */
[----:B------:R-:W-:Y:S02]  /*48d0*/  IADD3 R18, PT, PT, R16, 0x200, R19 ;  /* 0x0000020010127810 */ /* 0x000fe40007ffe013 */
[----:B------:R-:W-:-:S07]  /*48e0*/  IADD3.X R17, PT, PT, RZ, R17, RZ, P3, !PT ;  /* 0x00000011ff117210 */ /* 0x000fce0001ffe4ff */
.L_x_1011:
[----:B------:R-:W-:-:S05]  /*48f0*/  IMAD.MOV.U32 R16, RZ, RZ, R20 ;  /* 0x000000ffff107224 */ /* 0x000fca00078e0014 */
[----:B------:R-:W2:Y:S04]  /*4900*/  LDG.E.U8 R20, desc[UR10][R16.64+-0x80] ;  /* 0xffff800a10147981 */ /* 0x000ea8000c1e1100 */
[----:B------:R-:W3:Y:S04]  /*4910*/  LDG.E.U8 R19, desc[UR10][R16.64+-0x40] ;  /* 0xffffc00a10137981 */ /* 0x000ee8000c1e1100 */
[----:B------:R-:W4:Y:S04]  /*4920*/  LDG.E.U8 R21, desc[UR10][R16.64] ;  /* 0x0000000a10157981 */ /* 0x000f28000c1e1100 */
[----:B------:R-:W4:Y:S01]  /*4930*/  LDG.E.U8 R23, desc[UR10][R16.64+0x40] ;  /* 0x0000400a10177981 */ /* 0x000f22000c1e1100 */
[----:B------:R-:W-:Y:S01]  /*4940*/  IMAD.MOV.U32 R25, RZ, RZ, RZ ;  /* 0x000000ffff197224 */ /* 0x000fe200078e00ff */
[----:B------:R-:W-:-:S02]  /*4950*/  IADD3 R15, PT, PT, R15, 0x100, RZ ;  /* 0x000001000f0f7810 */ /* 0x000fc40007ffe0ff */
[----:B--2---:R-:W-:Y:S02]  /*4960*/  ISETP.NE.AND P0, PT, R20, RZ, PT ;  /* 0x000000ff1400720c */ /* 0x004fe40003f05270 */
[----:B---3--:R-:W-:Y:S02]  /*4970*/  ISETP.NE.AND P2, PT, R19, RZ, PT ;  /* 0x000000ff1300720c */ /* 0x008fe40003f45270 */
[----:B------:R-:W-:Y:S02]  /*4980*/  MOV R19, RZ ;  /* 0x000000ff00137202 */ /* 0x000fe40000000f00 */
[----:B----4-:R-:W-:Y:S01]  /*4990*/  ISETP.NE.AND P3, PT, R21, RZ, PT ;  /* 0x000000ff1500720c */ /* 0x010fe20003f65270 */
[----:B------:R-:W-:Y:S01]  /*49a0*/  IMAD.MOV.U32 R21, RZ, RZ, RZ ;  /* 0x000000ffff157224 */ /* 0x000fe200078e00ff */
[----:B------:R-:W-:-:S05]  /*49b0*/  ISETP.NE.AND P4, PT, R23, RZ, PT ;  /* 0x000000ff1700720c */ /* 0x000fca0003f85270 */
        /* <DEDUP_REMOVED lines=11> */
[----:B------:R-:W-:Y:S01]  /*4a70*/  ISETP.GE.AND P0, PT, R15, R10, PT ;  /* 0x0000000a0f00720c */ /* 0x000fe20003f06270 */
[----:B---3--:R-:W-:Y:S02]  /*4a80*/  @!P4 FADD.FTZ R26, -R13, R26 ;  /* 0x0000001a0d1ac221 */ /* 0x008fe40000010100 */
[----:B------:R-:W-:Y:S02]  /*4a90*/  @!P3 FMUL.FTZ R24, R24, 1.4426950216293334961 ;  /* 0x3fb8aa3b1818b820 */ /* 0x000fe40000410000 */
[----:B------:R-:W2:Y:S01]  /*4aa0*/  @!P2 MUFU.EX2 R21, R22 ;  /* 0x000000160015a308 */ /* 0x000ea20000000800 */
[----:B------:R-:W-:Y:S01]  /*4ab0*/  @!P4 FMUL.FTZ R26, R26, 1.4426950216293334961 ;  /* 0x3fb8aa3b1a1ac820 */ /* 0x000fe20000410000 */
[----:B0-----:R-:W-:-:S05]  /*4ac0*/  IADD3 R20, P2, PT, R16, 0x100, RZ ;  /* 0x0000010010147810 */ /* 0x001fca0007f5e0ff */
[----:B------:R-:W-:Y:S01]  /*4ad0*/  IMAD.X R17, RZ, RZ, R17, P2 ;  /* 0x000000ffff117224 */ /* 0x000fe200010e0611 */
        /* <DEDUP_REMOVED lines=12> */
.L_x_998:
[----:B------:R-:W-:Y:S05]  /*4ba0*/  BSYNC.RECONVERGENT B0 ;  /* 0x0000000000007941 */ /* 0x000fea0003800200 */
.L_x_997:
[----:B0-----:R-:W0:Y:S01]  /*4bb0*/  SHFL.BFLY PT, R13, R14, 0x10, 0x1f ;  /* 0x0e001f000e0d7f89 */ /* 0x001e2200000e0000 */
[C---:B------:R-:W-:Y:S01]  /*4bc0*/  ISETP.NE.AND P0, PT, R7.reuse, RZ, PT ;  /* 0x000000ff0700720c */ /* 0x040fe20003f05270 */
[----:B------:R-:W1:Y:S01]  /*4bd0*/  LDCU.U8 UR13, c[0x0][0x48c] ;  /* 0x00009180ff0d77ac */ /* 0x000e620008000000 */
[----:B------:R-:W-:Y:S01]  /*4be0*/  ISETP.GT.U32.AND P2, PT, R7, 0x1, PT ;  /* 0x000000010700780c */ /* 0x000fe20003f44070 */
[----:B------:R-:W-:Y:S01]  /*4bf0*/  UMOV UR4, URZ ;  /* 0x000000ff00047c82 */ /* 0x000fe20008000000 */
[----:B------:R-:W-:Y:S01]  /*4c00*/  UMOV UR5, URZ ;  /* 0x000000ff00057c82 */ /* 0x000fe20008000000 */
[----:B-1----:R-:W-:Y:S01]  /*4c10*/  UISETP.NE.AND UP0, UPT, UR13, URZ, UPT ;  /* 0x000000ff0d00728c */ /* 0x002fe2000bf05270 */
[----:B0-----:R-:W-:-:S05]  /*4c20*/  FADD.FTZ R13, R13, R14 ;  /* 0x0000000e0d0d7221 */ /* 0x001fca0000010000 */
[----:B---3--:R-:W0:Y:S02]  /*4c30*/  SHFL.BFLY PT, R16, R13, 0x8, 0x1f ;  /* 0x0d001f000d107f89 */ /* 0x008e2400000e0000 */
        /* <DEDUP_REMOVED lines=9> */
[----:B------:R-:W-:-:S05]  /*4cd0*/  ISETP.GE.AND P0, PT, R5, R10, PT ;  /* 0x0000000a0500720c */ /* 0x000fca0003f06270 */
[----:B------:R-:W0:Y:S04]  /*4ce0*/  @!P2 LDS R17, [R9+0x8] ;  /* 0x000008000911a984 */ /* 0x000e280000000800 */
[----:B0-----:R-:W0:Y:S02]  /*4cf0*/  SHFL.BFLY PT, R14, R17, 0x1, 0x1f ;  /* 0x0c201f00110e7f89 */ /* 0x001e2400000e0000 */
[----:B0-----:R-:W-:-:S06]  /*4d00*/  FADD.FTZ R14, R14, R17 ;  /* 0x000000110e0e7221 */ /* 0x001fcc0000010000 */
[----:B------:R-:W0:Y:S02]  /*4d10*/  SHFL.IDX PT, R14, R14, RZ, 0x1f ;  /* 0x00001fff0e0e7589 */ /* 0x000e2400000e0000 */
[----:B0-----:R-:W-:-:S06]  /*4d20*/  FADD.FTZ R7, R14, 9.9999999747524270788e-07 ;  /* 0x358637bd0e077421 */ /* 0x001fcc0000010000 */
[----:B------:R-:W0:Y:S01]  /*4d30*/  MUFU.RCP R7, R7 ;  /* 0x0000000700077308 */ /* 0x000e220000001000 */
[----:B------:R-:W-:Y:S05]  /*4d40*/  BRA.U !UP0, `(.L_x_1012) ;  /* 0x0000000108187547 */ /* 0x000fea000b800000 */
[----:B------:R-:W1:Y:S01]  /*4d50*/  LDCU UR4, c[0x0][0x488] ;  /* 0x00009100ff0477ac */ /* 0x000e620008000800 */
[----:B------:R-:W1:Y:S01]  /*4d60*/  LDCU UR5, c[0x0][0x40c] ;  /* 0x00008180ff0577ac */ /* 0x000e620008000800 */
[----:B------:R-:W2:Y:S01]  /*4d70*/  LDCU UR9, c[0x0][0x3f4] ;  /* 0x00007e80ff0977ac */ /* 0x000ea20008000800 */
[----:B-1----:R-:W-:-:S04]  /*4d80*/  UIMAD UR7, UR7, UR4, UR5 ;  /* 0x00000004070772a4 */ /* 0x002fc8000f8e0205 */
[----:B--2---:R-:W-:-:S04]  /*4d90*/  UIMAD UR4, UR7, UR9, URZ ;  /* 0x00000009070472a4 */ /* 0x004fc8000f8e02ff */
[----:B------:R-:W-:-:S12]  /*4da0*/  USHF.R.S32.HI UR5, URZ, 0x1f, UR4 ;  /* 0x0000001fff057899 */ /* 0x000fd80008011404 */
.L_x_1012:
[----:B------:R-:W-:Y:S04]  /*4db0*/  BSSY.RECONVERGENT B0, `(.L_x_1013) ;  /* 0x0000154000007945 */ /* 0x000fe80003800200 */
[----:B------:R-:W-:Y:S05]  /*4dc0*/  @P0 BRA `(.L_x_1014) ;  /* 0x0000001400480947 */ /* 0x000fea0003800000 */
[----:B------:R-:W-:-:S09]  /*4dd0*/  UISETP.NE.AND UP0, UPT, UR13, URZ, UPT ;  /* 0x000000ff0d00728c */ /* 0x000fd2000bf05270 */
[----:B------:R-:W-:Y:S05]  /*4de0*/  BRA.U UP0, `(.L_x_1015) ;  /* 0x0000000900387547 */ /* 0x000fea000b800000 */
[----:B------:R-:W-:Y:S01]  /*4df0*/  VIADDMNMX R8, R5, 0x40, R10, !PT ;  /* 0x0000004005087846 */ /* 0x000fe2000780010a */
[----:B------:R-:W-:Y:S01]  /*4e00*/  BSSY.RECONVERGENT B1, `(.L_x_1016) ;  /* 0x0000019000017945 */ /* 0x000fe20003800200 */
[----:B------:R-:W-:-:S04]  /*4e10*/  LOP3.LUT R9, RZ, R2, RZ, 0x33, !PT ;  /* 0x00000002ff097212 */ /* 0x000fc800078e33ff */
[----:B------:R-:W-:-:S04]  /*4e20*/  IADD3 R8, PT, PT, -R3, R8, R9 ;  /* 0x0000000803087210 */ /* 0x000fc80007ffe109 */
        /* <DEDUP_REMOVED lines=15> */
.L_x_1018:
[----:B------:R-:W0:Y:S01]  /*4f20*/  LDS R14, [R8] ;  /* 0x00000000080e7984 */ /* 0x000e220000000800 */
[----:B------:R-:W-:-:S04]  /*4f30*/  IADD3 R9, PT, PT, R9, 0x1, RZ ;  /* 0x0000000109097810 */ /* 0x000fc80007ffe0ff */
[----:B------:R-:W-:Y:S01]  /*4f40*/  ISETP.NE.AND P0, PT, R9, RZ, PT ;  /* 0x000000ff0900720c */ /* 0x000fe20003f05270 */
[----:B0-----:R-:W-:-:S05]  /*4f50*/  FMUL.FTZ R13, R14, R7 ;  /* 0x000000070e0d7220 */ /* 0x001fca0000410000 */
[----:B------:R0:W-:Y:S02]  /*4f60*/  STS [R8], R13 ;  /* 0x0000000d08007388 */ /* 0x0001e40000000800 */
[----:B0-----:R-:W-:-:S05]  /*4f70*/  VIADD R8, R8, 0x100 ;  /* 0x0000010008087836 */ /* 0x001fca0000000000 */
[----:B------:R-:W-:Y:S05]  /*4f80*/  @P0 BRA `(.L_x_1018) ;  /* 0xfffffffc00e40947 */ /* 0x000fea000383ffff */
.L_x_1017:
[----:B------:R-:W-:Y:S05]  /*4f90*/  BSYNC.RECONVERGENT B1 ;  /* 0x0000000000017941 */ /* 0x000fea0003800200 */
.L_x_1016:
[----:B------:R-:W-:Y:S05]  /*4fa0*/  @!P2 BRA `(.L_x_1014) ;  /* 0x0000001000d0a947 */ /* 0x000fea0003800000 */
[----:B------:R-:W1:Y:S01]  /*4fb0*/  S2R R14, SR_CgaCtaId ;  /* 0x00000000000e7919 */ /* 0x000e620000008800 */
[----:B------:R-:W-:Y:S01]  /*4fc0*/  IADD3 R8, PT, PT, R10, -R5, RZ ;  /* 0x800000050a087210 */ /* 0x000fe20007ffe0ff */
[----:B------:R-:W-:Y:S01]  /*4fd0*/  BSSY.RECONVERGENT B1, `(.L_x_1019) ;  /* 0x0000040000017945 */ /* 0x000fe20003800200 */
[----:B------:R-:W-:Y:S02]  /*4fe0*/  MOV R9, 0x400 ;  /* 0x0000040000097802 */ /* 0x000fe40000000f00 */
[----:B------:R-:W-:Y:S01]  /*4ff0*/  ISETP.GT.AND P2, PT, R8, 0x300, PT ;  /* 0x000003000800780c */ /* 0x000fe20003f44270 */
[----:B------:R-:W-:Y:S01]  /*5000*/  IMAD.SHL.U32 R8, R3, 0x4, RZ ;  /* 0x0000000403087824 */ /* 0x000fe200078e00ff */
[----:B------:R-:W-:Y:S02]  /*5010*/  IADD3 R9, PT, PT, R9, 0x110, RZ ;  /* 0x0000011009097810 */ /* 0x000fe40007ffe0ff */
[----:B------:R-:W-:Y:S01]  /*5020*/  PLOP3.LUT P0, PT, PT, PT, PT, 0x80, 0x8 ;  /* 0x000000000008781c */ /* 0x000fe20003f0f070 */
[----:B------:R-:W-:Y:S01]  /*5030*/  IMAD R8, R5, 0x4, -R8 ;  /* 0x0000000405087824 */ /* 0x000fe200078e0a08 */
[----:B-1----:R-:W-:-:S04]  /*5040*/  LEA R9, R14, R9, 0x18 ;  /* 0x000000090e097211 */ /* 0x002fc800078ec0ff */
[----:B------:R-:W-:-:S03]  /*5050*/  IADD3 R8, PT, PT, R8, 0x200, R9 ;  /* 0x0000020008087810 */ /* 0x000fc60007ffe009 */
[----:B------:R-:W-:Y:S05]  /*5060*/  @!P2 BRA `(.L_x_1020) ;  /* 0x0000000000d8a947 */ /* 0x000fea0003800000 */
[----:B------:R-:W-:Y:S02]  /*5070*/  PLOP3.LUT P0, PT, PT, PT, PT, 0x8, 0x80 ;  /* 0x000000000080781c */ /* 0x000fe40003f0e170 */
[----:B-----5:R-:W-:-:S11]  /*5080*/  IADD3 R46, PT, PT, R10, -0x300, RZ ;  /* 0xfffffd000a2e7810 */ /* 0x020fd60007ffe0ff */
.L_x_1021:
[----:B------:R-:W0:Y:S01]  /*5090*/  LDS R14, [R8+-0x200] ;  /* 0xfffe0000080e7984 */ /* 0x000e220000000800 */
[----:B------:R-:W-:-:S03]  /*50a0*/  VIADD R5, R5, 0x400 ;  /* 0x0000040005057836 */ /* 0x000fc60000000000 */
[----:B------:R-:W1:Y:S02]  /*50b0*/  LDS R16, [R8+-0x100] ;  /* 0xffff000008107984 */ /* 0x000e640000000800 */
[----:B------:R-:W-:Y:S02]  /*50c0*/  ISETP.GE.AND P2, PT, R5, R46, PT ;  /* 0x0000002e0500720c */ /* 0x000fe40003f46270 */
[----:B------:R-:W2:Y:S04]  /*50d0*/  LDS R18, [R8] ;  /* 0x0000000008127984 */ /* 0x000ea80000000800 */
[----:B------:R-:W3:Y:S04]  /*50e0*/  LDS R20, [R8+0x100] ;  /* 0x0001000008147984 */ /* 0x000ee80000000800 */
[----:B------:R-:W4:Y:S04]  /*50f0*/  LDS R22, [R8+0x200] ;  /* 0x0002000008167984 */ /* 0x000f280000000800 */
[----:B------:R-:W5:Y:S04]  /*5100*/  LDS R24, [R8+0x300] ;  /* 0x0003000008187984 */ /* 0x000f680000000800 */
[----:B------:R-:W-:Y:S04]  /*5110*/  LDS R26, [R8+0x400] ;  /* 0x00040000081a7984 */ /* 0x000fe80000000800 */
[----:B------:R-:W5:Y:S04]  /*5120*/  LDS R28, [R8+0x500] ;  /* 0x00050000081c7984 */ /* 0x000f680000000800 */
[----:B------:R-:W5:Y:S04]  /*5130*/  LDS R30, [R8+0x600] ;  /* 0x00060000081e7984 */ /* 0x000f680000000800 */
[----:B------:R-:W5:Y:S04]  /*5140*/  LDS R32, [R8+0x700] ;  /* 0x0007000008207984 */ /* 0x000f680000000800 */
[----:B------:R-:W5:Y:S01]  /*5150*/  LDS R34, [R8+0x800] ;  /* 0x0008000008227984 */ /* 0x000f620000000800 */
[----:B0-----:R-:W-:-:S03]  /*5160*/  FMUL.FTZ R9, R7, R14 ;  /* 0x0000000e07097220 */ /* 0x001fc60000410000 */
[----:B------:R-:W0:Y:S01]  /*5170*/  LDS R36, [R8+0x900] ;  /* 0x0009000008247984 */ /* 0x000e220000000800 */
[----:B-1----:R-:W-:-:S03]  /*5180*/  FMUL.FTZ R13, R7, R16 ;  /* 0x00000010070d7220 */ /* 0x002fc60000410000 */
[----:B------:R-:W1:Y:S01]  /*5190*/  LDS R38, [R8+0xa00] ;  /* 0x000a000008267984 */ /* 0x000e620000000800 */
[----:B--2---:R-:W-:-:S03]  /*51a0*/  FMUL.FTZ R15, R7, R18 ;  /* 0x00000012070f7220 */ /* 0x004fc60000410000 */
[----:B------:R-:W2:Y:S01]  /*51b0*/  LDS R40, [R8+0xb00] ;  /* 0x000b000008287984 */ /* 0x000ea20000000800 */
[----:B---3--:R-:W-:-:S03]  /*51c0*/  FMUL.FTZ R17, R7, R20 ;  /* 0x0000001407117220 */ /* 0x008fc60000410000 */
[----:B------:R-:W3:Y:S01]  /*51d0*/  LDS R42, [R8+0xc00] ;  /* 0x000c0000082a7984 */ /* 0x000ee20000000800 */
[----:B----4-:R-:W-:-:S03]  /*51e0*/  FMUL.FTZ R19, R7, R22 ;  /* 0x0000001607137220 */ /* 0x010fc60000410000 */
[----:B------:R-:W4:Y:S01]  /*51f0*/  LDS R44, [R8+0xd00] ;  /* 0x000d0000082c7984 */ /* 0x000f220000000800 */
[----:B-----5:R-:W-:-:S03]  /*5200*/  FMUL.FTZ R21, R7, R24 ;  /* 0x0000001807157220 */ /* 0x020fc60000410000 */
[----:B------:R5:W-:Y:S04]  /*5210*/  STS [R8+-0x200], R9 ;  /* 0xfffe000908007388 */ /* 0x000be80000000800 */
[----:B------:R0:W-:Y:S01]  /*5220*/  STS [R8+-0x100], R13 ;  /* 0xffff000d08007388 */ /* 0x0001e20000000800 */
[----:B------:R-:W-:-:S03]  /*5230*/  FMUL.FTZ R23, R7, R28 ;  /* 0x0000001c07177220 */ /* 0x000fc60000410000 */
[----:B------:R1:W-:Y:S01]  /*5240*/  STS [R8], R15 ;  /* 0x0000000f08007388 */ /* 0x0003e20000000800 */
[C---:B------:R-:W-:Y:S01]  /*5250*/  FMUL.FTZ R25, R7.reuse, R30 ;  /* 0x0000001e07197220 */ /* 0x040fe20000410000 */
[C---:B-----5:R-:W-:Y:S02]  /*5260*/  FMUL.FTZ R9, R7.reuse, R26 ;  /* 0x0000001a07097220 */ /* 0x060fe40000410000 */
[----:B------:R2:W-:Y:S01]  /*5270*/  STS [R8+0x100], R17 ;  /* 0x0001001108007388 */ /* 0x0005e20000000800 */
[----:B------:R-:W-:-:S03]  /*5280*/  FMUL.FTZ R27, R7, R32 ;  /* 0x00000020071b7220 */ /* 0x000fc60000410000 */
[----:B------:R3:W-:Y:S01]  /*5290*/  STS [R8+0x200], R19 ;  /* 0x0002001308007388 */ /* 0x0007e20000000800 */
[----:B------:R-:W-:-:S03]  /*52a0*/  FMUL.FTZ R29, R7, R34 ;  /* 0x00000022071d7220 */ /* 0x000fc60000410000 */
[----:B------:R4:W-:Y:S01]  /*52b0*/  STS [R8+0x300], R21 ;  /* 0x0003001508007388 */ /* 0x0009e20000000800 */
[C---:B0-----:R-:W-:Y:S01]  /*52c0*/  FMUL.FTZ R13, R7.reuse, R36 ;  /* 0x00000024070d7220 */ /* 0x041fe20000410000 */
[C---:B-1----:R-:W-:Y:S02]  /*52d0*/  FMUL.FTZ R15, R7.reuse, R38 ;  /* 0x00000026070f7220 */ /* 0x042fe40000410000 */
[----:B------:R-:W-:Y:S01]  /*52e0*/  STS [R8+0x400], R9 ;  /* 0x0004000908007388 */ /* 0x000fe20000000800 */
[----:B--2---:R-:W-:-:S03]  /*52f0*/  FMUL.FTZ R17, R7, R40 ;  /* 0x0000002807117220 */ /* 0x004fc60000410000 */
[----:B------:R-:W-:Y:S01]  /*5300*/  STS [R8+0x500], R23 ;  /* 0x0005001708007388 */ /* 0x000fe20000000800 */
[----:B---3--:R-:W-:-:S03]  /*5310*/  FMUL.FTZ R19, R7, R42 ;  /* 0x0000002a07137220 */ /* 0x008fc60000410000 */
[----:B------:R-:W-:Y:S01]  /*5320*/  STS [R8+0x600], R25 ;  /* 0x0006001908007388 */ /* 0x000fe20000000800 */
[----:B----4-:R-:W-:-:S03]  /*5330*/  FMUL.FTZ R21, R7, R44 ;  /* 0x0000002c07157220 */ /* 0x010fc60000410000 */
[----:B------:R-:W-:Y:S04]  /*5340*/  STS [R8+0x700], R27 ;  /* 0x0007001b08007388 */ /* 0x000fe80000000800 */
[----:B------:R-:W-:Y:S04]  /*5350*/  STS [R8+0x800], R29 ;  /* 0x0008001d08007388 */ /* 0x000fe80000000800 */
[----:B------:R-:W-:Y:S04]  /*5360*/  STS [R8+0x900], R13 ;  /* 0x0009000d08007388 */ /* 0x000fe80000000800 */
[----:B------:R-:W-:Y:S04]  /*5370*/  STS [R8+0xa00], R15 ;  /* 0x000a000f08007388 */ /* 0x000fe80000000800 */
[----:B------:R-:W-:Y:S04]  /*5380*/  STS [R8+0xb00], R17 ;  /* 0x000b001108007388 */ /* 0x000fe80000000800 */
[----:B------:R-:W-:Y:S04]  /*5390*/  STS [R8+0xc00], R19 ;  /* 0x000c001308007388 */ /* 0x000fe80000000800 */
[----:B------:R0:W-:Y:S02]  /*53a0*/  STS [R8+0xd00], R21 ;  /* 0x000d001508007388 */ /* 0x0001e40000000800 */
[----:B0-----:R-:W-:Y:S01]  /*53b0*/  IADD3 R8, PT, PT, R8, 0x1000, RZ ;  /* 0x0000100008087810 */ /* 0x001fe20007ffe0ff */
[----:B------:R-:W-:Y:S06]  /*53c0*/  @!P2 BRA `(.L_x_1021) ;  /* 0xfffffffc0030a947 */ /* 0x000fec000383ffff */
.L_x_1020:
[----:B------:R-:W-:Y:S05]  /*53d0*/  BSYNC.RECONVERGENT B1 ;  /* 0x0000000000017941 */ /* 0x000fea0003800200 */
.L_x_1019:
[----:B------:R-:W-:Y:S01]  /*53e0*/  IMAD.IADD R9, R10, 0x1, -R5 ;  /* 0x000000010a097824 */ /* 0x000fe200078e0a05 */
[----:B------:R-:W-:Y:S04]  /*53f0*/  BSSY.RECONVERGENT B1, `(.L_x_1022) ;  /* 0x000001e000017945 */ /* 0x000fe80003800200 */
        /* <DEDUP_REMOVED lines=8> */
[----:B------:R-:W4:Y:S04]  /*5480*/  LDS R22, [R8+0x200] ;  /* 0x0002000008167984 */ /* 0x000f280000000800 */
[----:B------:R-:W4:Y:S04]  /*5490*/  LDS R24, [R8+0x300] ;  /* 0x0003000008187984 */ /* 0x000f280000000800 */
[----:B------:R-:W4:Y:S04]  /*54a0*/  LDS R26, [R8+0x400] ;  /* 0x00040000081a7984 */ /* 0x000f280000000800 */
[----:B------:R-:W4:Y:S01]  /*54b0*/  LDS R28, [R8+0x500] ;  /* 0x00050000081c7984 */ /* 0x000f220000000800 */
[C---:B0-----:R-:W-:Y:S01]  /*54c0*/  FMUL.FTZ R9, R7.reuse, R14 ;  /* 0x0000000e07097220 */ /* 0x041fe20000410000 */
[----:B-1----:R-:W-:-:S04]  /*54d0*/  FMUL.FTZ R13, R7, R16 ;  /* 0x00000010070d7220 */ /* 0x002fc80000410000 */
[----:B------:R-:W-:Y:S01]  /*54e0*/  STS [R8+-0x200], R9 ;  /* 0xfffe000908007388 */ /* 0x000fe20000000800 */
[----:B--2---:R-:W-:-:S03]  /*54f0*/  FMUL.FTZ R15, R7, R18 ;  /* 0x00000012070f7220 */ /* 0x004fc60000410000 */
[----:B------:R-:W-:Y:S01]  /*5500*/  STS [R8+-0x100], R13 ;  /* 0xffff000d08007388 */ /* 0x000fe20000000800 */
[----:B---3--:R-:W-:-:S03]  /*5510*/  FMUL.FTZ R17, R7, R20 ;  /* 0x0000001407117220 */ /* 0x008fc60000410000 */
[----:B------:R-:W-:Y:S01]  /*5520*/  STS [R8], R15 ;  /* 0x0000000f08007388 */ /* 0x000fe20000000800 */
[----:B----4-:R-:W-:-:S03]  /*5530*/  FMUL.FTZ R19, R7, R22 ;  /* 0x0000001607137220 */ /* 0x010fc60000410000 */
[----:B------:R-:W-:Y:S01]  /*5540*/  STS [R8+0x100], R17 ;  /* 0x0001001108007388 */ /* 0x000fe20000000800 */
[----:B------:R-:W-:-:S03]  /*5550*/  FMUL.FTZ R21, R7, R24 ;  /* 0x0000001807157220 */ /* 0x000fc60000410000 */
[----:B------:R-:W-:Y:S01]  /*5560*/  STS [R8+0x200], R19 ;  /* 0x0002001308007388 */ /* 0x000fe20000000800 */
[----:B------:R-:W-:-:S03]  /*5570*/  FMUL.FTZ R23, R7, R26 ;  /* 0x0000001a07177220 */ /* 0x000fc60000410000 */
[----:B------:R-:W-:Y:S01]  /*5580*/  STS [R8+0x300], R21 ;  /* 0x0003001508007388 */ /* 0x000fe20000000800 */
[----:B------:R-:W-:-:S03]  /*5590*/  FMUL.FTZ R25, R7, R28 ;  /* 0x0000001c07197220 */ /* 0x000fc60000410000 */
[----:B------:R-:W-:Y:S04]  /*55a0*/  STS [R8+0x400], R23 ;  /* 0x0004001708007388 */ /* 0x000fe80000000800 */
[----:B------:R0:W-:Y:S02]  /*55b0*/  STS [R8+0x500], R25 ;  /* 0x0005001908007388 */ /* 0x0001e40000000800 */
[----:B0-----:R-:W-:-:S07]  /*55c0*/  VIADD R8, R8, 0x800 ;  /* 0x0000080008087836 */ /* 0x001fce0000000000 */
.L_x_1023:
[----:B------:R-:W-:Y:S05]  /*55d0*/  BSYNC.RECONVERGENT B1 ;  /* 0x0000000000017941 */ /* 0x000fea0003800200 */
.L_x_1022:
[----:B------:R-:W-:-:S13]  /*55e0*/  ISETP.LT.OR P0, PT, R5, R10, P0 ;  /* 0x0000000a0500720c */ /* 0x000fda0000701670 */
[----:B------:R-:W-:Y:S05]  /*55f0*/  @!P0 BRA `(.L_x_1014) ;  /* 0x0000000c003c8947 */ /* 0x000fea0003800000 */
[----:B------:R-:W0:Y:S04]  /*5600*/  LDS R14, [R8+-0x200] ;  /* 0xfffe0000080e7984 */ /* 0x000e280000000800 */
[----:B------:R-:W1:Y:S04]  /*5610*/  LDS R16, [R8+-0x100] ;  /* 0xffff000008107984 */ /* 0x000e680000000800 */
[----:B------:R-:W2:Y:S04]  /*5620*/  LDS R18, [R8] ;  /* 0x0000000008127984 */ /* 0x000ea80000000800 */
[----:B------:R-:W3:Y:S01]  /*5630*/  LDS R20, [R8+0x100] ;  /* 0x0001000008147984 */ /* 0x000ee20000000800 */
[-C--:B0-----:R-:W-:Y:S01]  /*5640*/  FMUL.FTZ R5, R14, R7.reuse ;  /* 0x000000070e057220 */ /* 0x081fe20000410000 */
[----:B-1----:R-:W-:-:S04]  /*5650*/  FMUL.FTZ R9, R16, R7 ;  /* 0x0000000710097220 */ /* 0x002fc80000410000 */
[----:B------:R1:W-:Y:S01]  /*5660*/  STS [R8+-0x200], R5 ;  /* 0xfffe000508007388 */ /* 0x0003e20000000800 */
[----:B--2---:R-:W-:-:S03]  /*5670*/  FMUL.FTZ R13, R18, R7 ;  /* 0x00000007120d7220 */ /* 0x004fc60000410000 */
[----:B------:R1:W-:Y:S01]  /*5680*/  STS [R8+-0x100], R9 ;  /* 0xffff000908007388 */ /* 0x0003e20000000800 */
[----:B---3--:R-:W-:-:S03]  /*5690*/  FMUL.FTZ R7, R20, R7 ;  /* 0x0000000714077220 */ /* 0x008fc60000410000 */
[----:B------:R1:W-:Y:S04]  /*56a0*/  STS [R8], R13 ;  /* 0x0000000d08007388 */ /* 0x0003e80000000800 */
[----:B------:R1:W-:Y:S01]  /*56b0*/  STS [R8+0x100], R7 ;  /* 0x0001000708007388 */ /* 0x0003e20000000800 */
[----:B------:R-:W-:Y:S05]  /*56c0*/  BRA `(.L_x_1014) ;  /* 0x0000000c00087947 */ /* 0x000fea0003800000 */
.L_x_1015:
        /* <DEDUP_REMOVED lines=12> */
[----:B------:R-:W-:Y:S01]  /*5790*/  UMOV UR7, 0x400 ;  /* 0x0000040000077882 */ /* 0x000fe20000000000 */
[C---:B------:R-:W-:Y:S01]  /*57a0*/  SHF.L.U32 R9, R8.reuse, 0x6, RZ ;  /* 0x0000000608097819 */ /* 0x040fe200000006ff */
[----:B------:R-:W-:Y:S01]  /*57b0*/  UIADD3 UR7, UPT, UPT, UR7, 0x110, URZ ;  /* 0x0000011007077890 */ /* 0x000fe2000fffe0ff */
[----:B------:R-:W-:Y:S01]  /*57c0*/  LOP3.LUT R8, R8, 0x3, RZ, 0xc0, !PT ;  /* 0x0000000308087812 */ /* 0x000fe200078ec0ff */
[----:B------:R-:W-:Y:S01]  /*57d0*/  IMAD.X R18, RZ, RZ, UR5, P2 ;  /* 0x00000005ff127e24 */ /* 0x000fe200090e06ff */
[----:B------:R-:W-:-:S04]  /*57e0*/  LOP3.LUT R14, R9, 0xc0, RZ, 0xc0, !PT ;  /* 0x000000c0090e7812 */ /* 0x000fc800078ec0ff */
[----:B------:R-:W-:Y:S01]  /*57f0*/  IADD3 R5, PT, PT, R5, R14, RZ ;  /* 0x0000000e05057210 */ /* 0x000fe20007ffe0ff */
[----:B------:R-:W-:Y:S01]  /*5800*/  IMAD.MOV R14, RZ, RZ, -R8 ;  /* 0x000000ffff0e7224 */ /* 0x000fe200078e0a08 */
[----:B--2---:R-:W-:-:S04]  /*5810*/  LEA R16, P2, R17, UR14, 0x2 ;  /* 0x0000000e11107c11 */ /* 0x004fc8000f8410ff */
[----:B------:R-:W-:Y:S01]  /*5820*/  LEA.HI.X R17, R17, UR15, R18, 0x2, P2 ;  /* 0x0000000f11117c11 */ /* 0x000fe200090f1412 */
[----:B-1----:R-:W-:-:S06]  /*5830*/  ULEA UR7, UR9, UR7, 0x18 ;  /* 0x0000000709077291 */ /* 0x002fcc000f8ec0ff */
[----:B------:R-:W-:-:S07]  /*5840*/  LEA R13, R2, UR7, 0x2 ;  /* 0x00000007020d7c11 */ /* 0x000fce000f8e10ff */
.L_x_1026:
[----:B-1----:R-:W0:Y:S01]  /*5850*/  LDS R8, [R13] ;  /* 0x000000000d087984 */ /* 0x002e220000000800 */
[----:B------:R-:W-:Y:S01]  /*5860*/  IMAD.MOV.U32 R9, RZ, RZ, R17 ;  /* 0x000000ffff097224 */ /* 0x000fe200078e0011 */
[----:B------:R-:W-:-:S04]  /*5870*/  IADD3 R14, PT, PT, R14, 0x1, RZ ;  /* 0x000000010e0e7810 */ /* 0x000fc80007ffe0ff */
[----:B------:R-:W-:Y:S01]  /*5880*/  ISETP.NE.AND P2, PT, R14, RZ, PT ;  /* 0x000000ff0e00720c */ /* 0x000fe20003f45270 */
[----:B0-----:R-:W-:Y:S01]  /*5890*/  FMUL.FTZ R15, R8, R7 ;  /* 0x00000007080f7220 */ /* 0x001fe20000410000 */
[----:B------:R-:W-:Y:S02]  /*58a0*/  MOV R8, R16 ;  /* 0x0000001000087202 */ /* 0x000fe40000000f00 */
[----:B------:R-:W-:Y:S02]  /*58b0*/  IADD3 R16, P3, PT, R16, 0x100, RZ ;  /* 0x0000010010107810 */ /* 0x000fe40007f7e0ff */
[----:B------:R0:W-:Y:S03]  /*58c0*/  STS [R13], R15 ;  /* 0x0000000f0d007388 */ /* 0x0001e60000000800 */
[----:B------:R-:W-:Y:S01]  /*58d0*/  IMAD.X R17, RZ, RZ, R17, P3 ;  /* 0x000000ffff117224 */ /* 0x000fe200018e0611 */
[----:B------:R1:W-:Y:S01]  /*58e0*/  STG.E desc[UR10][R8.64], R15 ;  /* 0x0000000f08007986 */ /* 0x0003e2000c10190a */
[----:B0-----:R-:W-:-:S02]  /*58f0*/  IADD3 R13, PT, PT, R13, 0x100, RZ ;  /* 0x000001000d0d7810 */ /* 0x001fc40007ffe0ff */
[----:B------:R-:W-:Y:S05]  /*5900*/  @P2 BRA `(.L_x_1026) ;  /* 0xfffffffc00d02947 */ /* 0x000fea000383ffff */
.L_x_1025:
[----:B------:R-:W-:Y:S05]  /*5910*/  BSYNC.RECONVERGENT B1 ;  /* 0x0000000000017941 */ /* 0x000fea0003800200 */
.L_x_1024:
[----:B------:R-:W-:Y:S05]  /*5920*/  @!P0 BRA `(.L_x_1014) ;  /* 0x0000000800708947 */ /* 0x000fea0003800000 */
[----:B------:R-:W2:Y:S01]  /*5930*/  S2R R16, SR_CgaCtaId ;  /* 0x0000000000107919 */ /* 0x000ea20000008800 */
[----:B------:R-:W3:Y:S01]  /*5940*/  LDCU.64 UR14, c[0x0][0x480] ;  /* 0x00009000ff0e77ac */ /* 0x000ee20008000a00 */
[----:B-1----:R-:W-:Y:S01]  /*5950*/  IADD3 R9, P0, PT, R5, UR4, RZ ;  /* 0x0000000405097c10 */ /* 0x002fe2000ff1e0ff */
[----:B------:R-:W-:Y:S01]  /*5960*/  BSSY.RECONVERGENT B1, `(.L_x_1027) ;  /* 0x000005a000017945 */ /* 0x000fe20003800200 */
[----:B------:R-:W-:Y:S02]  /*5970*/  IADD3 R17, PT, PT, R10, -R5, RZ ;  /* 0x800000050a117210 */ /* 0x000fe40007ffe0ff */
[----:B------:R-:W-:Y:S01]  /*5980*/  MOV R8, 0x400 ;  /* 0x0000040000087802 */ /* 0x000fe20000000f00 */
[----:B------:R-:W-:Y:S01]  /*5990*/  IMAD.X R14, RZ, RZ, UR5, P0 ;  /* 0x00000005ff0e7e24 */ /* 0x000fe200080e06ff */
[----:B------:R-:W-:Y:S02]  /*59a0*/  ISETP.GT.AND P2, PT, R17, 0x300, PT ;  /* 0x000003001100780c */ /* 0x000fe40003f44270 */
[----:B---3--:R-:W-:-:S04]  /*59b0*/  LEA R13, P0, R9, UR14, 0x2 ;  /* 0x0000000e090d7c11 */ /* 0x008fc8000f8010ff */
[----:B------:R-:W-:Y:S01]  /*59c0*/  LEA.HI.X R15, R9, UR15, R14, 0x2, P0 ;  /* 0x0000000f090f7c11 */ /* 0x000fe200080f140e */
[----:B------:R-:W-:Y:S01]  /*59d0*/  VIADD R9, R8, 0x110 ;  /* 0x0000011008097836 */ /* 0x000fe20000000000 */
[----:B------:R-:W-:Y:S02]  /*59e0*/  SHF.L.U32 R14, R3, 0x2, RZ ;  /* 0x00000002030e7819 */ /* 0x000fe400000006ff */
[----:B------:R-:W-:-:S03]  /*59f0*/  IADD3 R8, P0, PT, R13, 0x200, RZ ;  /* 0x000002000d087810 */ /* 0x000fc60007f1e0ff */
[----:B------:R-:W-:Y:S01]  /*5a00*/  IMAD R14, R5, 0x4, -R14 ;  /* 0x00000004050e7824 */ /* 0x000fe200078e0a0e */
[----:B--2---:R-:W-:Y:S02]  /*5a10*/  LEA R13, R16, R9, 0x18 ;  /* 0x00000009100d7211 */ /* 0x004fe400078ec0ff */
[----:B------:R-:W-:Y:S02]  /*5a20*/  IADD3.X R9, PT, PT, RZ, R15, RZ, P0, !PT ;  /* 0x0000000fff097210 */ /* 0x000fe400007fe4ff */
[----:B------:R-:W-:Y:S02]  /*5a30*/  IADD3 R13, PT, PT, R14, 0x200, R13 ;  /* 0x000002000e0d7810 */ /* 0x000fe40007ffe00d */
[----:B------:R-:W-:Y:S01]  /*5a40*/  PLOP3.LUT P0, PT, PT, PT, PT, 0x80, 0x8 ;  /* 0x000000000008781c */ /* 0x000fe20003f0f070 */
[----:B------:R-:W-:-:S12]  /*5a50*/  @!P2 BRA `(.L_x_1028) ;  /* 0x000000040028a947 */ /* 0x000fd80003800000 */
[----:B------:R-:W-:Y:S01]  /*5a60*/  PLOP3.LUT P0, PT, PT, PT, PT, 0x8, 0x80 ;  /* 0x000000000080781c */ /* 0x000fe20003f0e170 */
[----:B-----5:R-:W-:-:S12]  /*5a70*/  VIADD R46, R10, 0xfffffd00 ;  /* 0xfffffd000a2e7836 */ /* 0x020fd80000000000 */
.L_x_1029:
[----:B------:R-:W0:Y:S01]  /*5a80*/  LDS R14, [R13+-0x200] ;  /* 0xfffe00000d0e7984 */ /* 0x000e220000000800 */
[----:B------:R-:W-:-:S03]  /*5a90*/  IADD3 R5, PT, PT, R5, 0x400, RZ ;  /* 0x0000040005057810 */ /* 0x000fc60007ffe0ff */
[----:B------:R-:W1:Y:S01]  /*5aa0*/  LDS R16, [R13+-0x100] ;  /* 0xffff00000d107984 */ /* 0x000e620000000800 */
[----:B------:R-:W-:-:S03]  /*5ab0*/  ISETP.GE.AND P3, PT, R5, R46, PT ;  /* 0x0000002e0500720c */ /* 0x000fc60003f66270 */
[----:B------:R-:W2:Y:S04]  /*5ac0*/  LDS R18, [R13] ;  /* 0x000000000d127984 */ /* 0x000ea80000000800 */
[----:B------:R-:W3:Y:S04]  /*5ad0*/  LDS R20, [R13+0x100] ;  /* 0x000100000d147984 */ /* 0x000ee80000000800 */
[----:B------:R-:W4:Y:S04]  /*5ae0*/  LDS R22, [R13+0x200] ;  /* 0x000200000d167984 */ /* 0x000f280000000800 */
[----:B------:R-:W5:Y:S04]  /*5af0*/  LDS R24, [R13+0x300] ;  /* 0x000300000d187984 */ /* 0x000f680000000800 */
[----:B------:R-:W5:Y:S04]  /*5b00*/  LDS R26, [R13+0x400] ;  /* 0x000400000d1a7984 */ /* 0x000f680000000800 */
        /* <DEDUP_REMOVED lines=23> */
[----:B-----5:R-:W-:Y:S01]  /*5c80*/  IADD3 R14, P2, PT, R8, 0x1000, RZ ;  /* 0x00001000080e7810 */ /* 0x020fe20007f5e0ff */
[C---:B------:R-:W-:Y:S02]  /*5c90*/  FMUL.FTZ R34, R7.reuse, R34 ;  /* 0x0000002207227220 */ /* 0x040fe40000410000 */
[----:B------:R-:W-:Y:S02]  /*5ca0*/  STG.E desc[UR10][R8.64], R18 ;  /* 0x0000001208007986 */ /* 0x000fe4000c10190a */
[----:B------:R-:W-:Y:S02]  /*5cb0*/  IMAD.X R15, RZ, RZ, R9, P2 ;  /* 0x000000ffff0f7224 */ /* 0x000fe400010e0609 */
[C---:B0-----:R-:W-:Y:S01]  /*5cc0*/  FMUL.FTZ R36, R7.reuse, R36 ;  /* 0x0000002407247220 */ /* 0x041fe20000410000 */
[----:B------:R-:W-:Y:S01]  /*5cd0*/  STS [R13], R18 ;  /* 0x000000120d007388 */ /* 0x000fe20000000800 */
[----:B-1----:R-:W-:-:S03]  /*5ce0*/  FMUL.FTZ R38, R7, R38 ;  /* 0x0000002607267220 */ /* 0x002fc60000410000 */
[----:B------:R-:W-:Y:S01]  /*5cf0*/  STG.E desc[UR10][R8.64+0x100], R20 ;  /* 0x0001001408007986 */ /* 0x000fe2000c10190a */
[----:B--2---:R-:W-:-:S03]  /*5d00*/  FMUL.FTZ R40, R7, R40 ;  /* 0x0000002807287220 */ /* 0x004fc60000410000 */
[----:B------:R-:W-:Y:S01]  /*5d10*/  STS [R13+0x100], R20 ;  /* 0x000100140d007388 */ /* 0x000fe20000000800 */
[----:B---3--:R-:W-:-:S03]  /*5d20*/  FMUL.FTZ R42, R7, R42 ;  /* 0x0000002a072a7220 */ /* 0x008fc60000410000 */
[----:B------:R-:W-:Y:S01]  /*5d30*/  STG.E desc[UR10][R8.64+0x200], R22 ;  /* 0x0002001608007986 */ /* 0x000fe2000c10190a */
[----:B----4-:R-:W-:-:S03]  /*5d40*/  FMUL.FTZ R44, R7, R44 ;  /* 0x0000002c072c7220 */ /* 0x010fc60000410000 */
        /* <DEDUP_REMOVED lines=27> */
.L_x_1028:
[----:B------:R-:W-:Y:S05]  /*5f00*/  BSYNC.RECONVERGENT B1 ;  /* 0x0000000000017941 */ /* 0x000fea0003800200 */
.L_x_1027:
[----:B------:R-:W-:Y:S01]  /*5f10*/  IMAD.IADD R14, R10, 0x1, -R5 ;  /* 0x000000010a0e7824 */ /* 0x000fe200078e0a05 */
[----:B------:R-:W-:Y:S04]  /*5f20*/  BSSY.RECONVERGENT B1, `(.L_x_1030) ;  /* 0x000002a000017945 */ /* 0x000fe80003800200 */
        /* <DEDUP_REMOVED lines=14> */
[----:B------:R-:W-:Y:S01]  /*6010*/  STG.E desc[UR10][R8.64+-0x200], R14 ;  /* 0xfffe000e08007986 */ /* 0x000fe2000c10190a */
[----:B--2---:R-:W-:-:S03]  /*6020*/  FMUL.FTZ R18, R7, R18 ;  /* 0x0000001207127220 */ /* 0x004fc60000410000 */
[----:B------:R0:W-:Y:S01]  /*6030*/  STS [R13+-0x200], R14 ;  /* 0xfffe000e0d007388 */ /* 0x0001e20000000800 */
[----:B---3--:R-:W-:-:S03]  /*6040*/  FMUL.FTZ R20, R7, R20 ;  /* 0x0000001407147220 */ /* 0x008fc60000410000 */
[----:B------:R-:W-:Y:S01]  /*6050*/  STG.E desc[UR10][R8.64+-0x100], R16 ;  /* 0xffff001008007986 */ /* 0x000fe2000c10190a */
[----:B----4-:R-:W-:-:S03]  /*6060*/  FMUL.FTZ R22, R7, R22 ;  /* 0x0000001607167220 */ /* 0x010fc60000410000 */
[----:B------:R-:W-:Y:S01]  /*6070*/  STS [R13+-0x100], R16 ;  /* 0xffff00100d007388 */ /* 0x000fe20000000800 */
[----:B0-----:R-:W-:Y:S01]  /*6080*/  IADD3 R14, P2, PT, R8, 0x800, RZ ;  /* 0x00000800080e7810 */ /* 0x001fe20007f5e0ff */
[C---:B------:R-:W-:Y:S02]  /*6090*/  FMUL.FTZ R24, R7.reuse, R24 ;  /* 0x0000001807187220 */ /* 0x040fe40000410000 */
[----:B------:R-:W-:Y:S01]  /*60a0*/  STG.E desc[UR10][R8.64], R18 ;  /* 0x0000001208007986 */ /* 0x000fe2000c10190a */
[----:B------:R-:W-:Y:S01]  /*60b0*/  IADD3.X R15, PT, PT, RZ, R9, RZ, P2, !PT ;  /* 0x00000009ff0f7210 */ /* 0x000fe200017fe4ff */
[C---:B------:R-:W-:Y:S02]  /*60c0*/  FMUL.FTZ R26, R7.reuse, R26 ;  /* 0x0000001a071a7220 */ /* 0x040fe40000410000 */
        /* <DEDUP_REMOVED lines=14> */
[----:B-1----:R-:W-:-:S07]  /*61b0*/  IADD3 R13, PT, PT, R13, 0x800, RZ ;  /* 0x000008000d0d7810 */ /* 0x002fce0007ffe0ff */
.L_x_1031:
[----:B------:R-:W-:Y:S05]  /*61c0*/  BSYNC.RECONVERGENT B1 ;  /* 0x0000000000017941 */ /* 0x000fea0003800200 */
.L_x_1030:
        /* <DEDUP_REMOVED lines=8> */
[----:B------:R4:W-:Y:S01]  /*6250*/  STG.E desc[UR10][R8.64+-0x200], R14 ;  /* 0xfffe000e08007986 */ /* 0x0009e2000c10190a */
[----:B--2---:R-:W-:-:S03]  /*6260*/  FMUL.FTZ R18, R18, R7 ;  /* 0x0000000712127220 */ /* 0x004fc60000410000 */
[----:B------:R4:W-:Y:S01]  /*6270*/  STS [R13+-0x200], R14 ;  /* 0xfffe000e0d007388 */ /* 0x0009e20000000800 */
[----:B---3--:R-:W-:-:S03]  /*6280*/  FMUL.FTZ R20, R20, R7 ;  /* 0x0000000714147220 */ /* 0x008fc60000410000 */
[----:B------:R4:W-:Y:S04]  /*6290*/  STG.E desc[UR10][R8.64+-0x100], R16 ;  /* 0xffff001008007986 */ /* 0x0009e8000c10190a */
[----:B------:R4:W-:Y:S04]  /*62a0*/  STS [R13+-0x100], R16 ;  /* 0xffff00100d007388 */ /* 0x0009e80000000800 */
[----:B------:R4:W-:Y:S04]  /*62b0*/  STG.E desc[UR10][R8.64], R18 ;  /* 0x0000001208007986 */ /* 0x0009e8000c10190a */
[----:B------:R4:W-:Y:S04]  /*62c0*/  STS [R13], R18 ;  /* 0x000000120d007388 */ /* 0x0009e80000000800 */
[----:B------:R4:W-:Y:S04]  /*62d0*/  STG.E desc[UR10][R8.64+0x100], R20 ;  /* 0x0001001408007986 */ /* 0x0009e8000c10190a */
[----:B------:R4:W-:Y:S02]  /*62e0*/  STS [R13+0x100], R20 ;  /* 0x000100140d007388 */ /* 0x0009e40000000800 */
.L_x_1014:
[----:B------:R-:W-:Y:S05]  /*62f0*/  BSYNC.RECONVERGENT B0 ;  /* 0x0000000000007941 */ /* 0x000fea0003800200 */
.L_x_1013:
[----:B-1----:R-:W-:Y:S01]  /*6300*/  VIADD R5, R10, 0xffffffff ;  /* 0xffffffff0a057836 */ /* 0x002fe20000000000 */
[----:B------:R-:W1:Y:S01]  /*6310*/  LDCU UR5, c[0x0][0x40c] ;  /* 0x00008180ff0577ac */ /* 0x000e620008000800 */
[----:B------:R-:W2:Y:S01]  /*6320*/  S2UR UR7, SR_CgaCtaId ;  /* 0x00000000000779c3 */ /* 0x000ea20000008800 */
[----:B----4-:R-:W-:Y:S01]  /*6330*/  IMAD.SHL.U32 R9, R2, 0x4, RZ ;  /* 0x0000000402097824 */ /* 0x010fe200078e00ff */
[----:B------:R-:W-:Y:S01]  /*6340*/  BSSY.RECONVERGENT B0, `(.L_x_1032) ;  /* 0x000001b000007945 */ /* 0x000fe20003800200 */
[----:B------:R-:W-:Y:S01]  /*6350*/  SHF.R.S32.HI R8, RZ, 0x1f, R5 ;  /* 0x0000001fff087819 */ /* 0x000fe20000011405 */
[----:B------:R-:W-:Y:S01]  /*6360*/  UMOV UR4, 0x400 ;  /* 0x0000040000047882 */ /* 0x000fe20000000000 */
[----:B------:R-:W-:Y:S02]  /*6370*/  CS2R R18, SRZ ;  /* 0x0000000000127805 */ /* 0x000fe4000001ff00 */
[----:B------:R-:W-:Y:S02]  /*6380*/  CS2R R16, SRZ ;  /* 0x0000000000107805 */ /* 0x000fe4000001ff00 */
[----:B------:R-:W-:-:S02]  /*6390*/  LEA.HI R8, R8, R5, RZ, 0x3 ;  /* 0x0000000508087211 */ /* 0x000fc400078f18ff */
[----:B------:R-:W-:Y:S02]  /*63a0*/  LOP3.LUT R9, R9, 0x1c, RZ, 0xc0, !PT ;  /* 0x0000001c09097812 */ /* 0x000fe400078ec0ff */
[----:B------:R-:W-:-:S04]  /*63b0*/  LOP3.LUT R8, R8, 0xfffffff8, RZ, 0xc0, !PT ;  /* 0xfffffff808087812 */ /* 0x000fc800078ec0ff */
[----:B0-----:R-:W-:Y:S01]  /*63c0*/  IADD3 R7, PT, PT, R5, -R8, RZ ;  /* 0x8000000805077210 */ /* 0x001fe20007ffe0ff */
[----:B------:R-:W-:Y:S01]  /*63d0*/  IMAD.SHL.U32 R8, R2, 0x10, RZ ;  /* 0x0000001002087824 */ /* 0x000fe200078e00ff */
[----:B-1----:R-:W-:Y:S01]  /*63e0*/  MOV R28, UR5 ;  /* 0x00000005001c7c02 */ /* 0x002fe20008000f00 */
[----:B------:R-:W-:Y:S01]  /*63f0*/  UIADD3 UR5, UPT, UPT, UR4, 0x90, URZ ;  /* 0x0000009004057890 */ /* 0x000fe2000fffe0ff */
[----:B------:R-:W-:Y:S02]  /*6400*/  ISETP.NE.AND P0, PT, R6, R7, PT ;  /* 0x000000070600720c */ /* 0x000fe40003f05270 */
[----:B------:R-:W-:Y:S02]  /*6410*/  LOP3.LUT R8, R8, 0x70, RZ, 0xc0, !PT ;  /* 0x0000007008087812 */ /* 0x000fe400078ec0ff */
[----:B------:R-:W-:Y:S01]  /*6420*/  ISETP.NE.OR P0, PT, R28, RZ, P0 ;  /* 0x000000ff1c00720c */ /* 0x000fe20000705670 */
[----:B--2---:R-:W-:-:S12]  /*6430*/  ULEA UR5, UR7, UR5, 0x18 ;  /* 0x0000000507057291 */ /* 0x004fd8000f8ec0ff */
[----:B------:R-:W-:Y:S05]  /*6440*/  @P0 BRA `(.L_x_1033) ;  /* 0x0000000000280947 */ /* 0x000fea0003800000 */
[----:B------:R-:W0:Y:S01]  /*6450*/  LDCU.64 UR14, c[0x0][0x3b0] ;  /* 0x00007600ff0e77ac */ /* 0x000e220008000a00 */
[----:B------:R-:W-:Y:S01]  /*6460*/  HFMA2 R19, -RZ, RZ, 0, 0 ;  /* 0x00000000ff137431 */ /* 0x000fe200000001ff */
[----:B0-----:R-:W-:-:S04]  /*6470*/  UISETP.NE.U32.AND UP0, UPT, UR14, URZ, UPT ;  /* 0x000000ff0e00728c */ /* 0x001fc8000bf05070 */
[----:B------:R-:W-:-:S09]  /*6480*/  UISETP.NE.AND.EX UP0, UPT, UR15, URZ, UPT, UP0 ;  /* 0x000000ff0f00728c */ /* 0x000fd2000bf05300 */
[----:B------:R-:W-:Y:S05]  /*6490*/  BRA.U !UP0, `(.L_x_1034) ;  /* 0x0000000108107547 */ /* 0x000fea000b800000 */
[----:B------:R-:W0:Y:S01]  /*64a0*/  LDC.64 R16, c[0x0][0x3b0] ;  /* 0x0000ec00ff107b82 */ /* 0x000e220000000a00 */
[----:B------:R-:W-:-:S04]  /*64b0*/  IMAD R13, R0, 0x20, R9 ;  /* 0x00000020000d7824 */ /* 0x000fc800078e0209 */
[----:B0-----:R-:W-:-:S06]  /*64c0*/  IMAD.WIDE.U32 R16, R13, 0x4, R16 ;  /* 0x000000040d107825 */ /* 0x001fcc00078e0010 */
[----:B------:R-:W5:Y:S02]  /*64d0*/  LDG.E.128 R16, desc[UR10][R16.64] ;  /* 0x0000000a10107981 */ /* 0x000f64000c1e1d00 */
.L_x_1034:
[----:B-----5:R0:W-:Y:S02]  /*64e0*/  STS.128 [R8+UR5], R16 ;  /* 0x0000001008007988 */ /* 0x0201e40008000c05 */
.L_x_1033:
[----:B------:R-:W-:Y:S05]  /*64f0*/  BSYNC.RECONVERGENT B0 ;  /* 0x0000000000007941 */ /* 0x000fea0003800200 */
.L_x_1032:
[----:B------:R-:W1:Y:S01]  /*6500*/  LDCU UR9, c[0x0][0x3f4] ;  /* 0x00007e80ff0977ac */ /* 0x000e620008000800 */
[----:B------:R-:W2:Y:S01]  /*6510*/  LDC.64 R38, c[0x0][0x3c0] ;  /* 0x0000f000ff267b82 */ /* 0x000ea20000000a00 */
[C---:B------:R-:W-:Y:S01]  /*6520*/  IMAD.IADD R32, R6.reuse, 0x1, R3 ;  /* 0x0000000106207824 */ /* 0x040fe200078e0203 */
[----:B------:R-:W-:Y:S01]  /*6530*/  BSSY.RECONVERGENT B0, `(.L_x_1035) ;  /* 0x0000086000007945 */ /* 0x000fe20003800200 */
[----:B------:R-:W-:Y:S01]  /*6540*/  UIADD3 UR4, UPT, UPT, UR4, 0x110, URZ ;  /* 0x0000011004047890 */ /* 0x000fe2000fffe0ff */
[----:B------:R-:W3:Y:S03]  /*6550*/  LDCU UR13, c[0x0][0x40c] ;  /* 0x00008180ff0d77ac */ /* 0x000ee60008000800 */
[----:B------:R-:W-:Y:S01]  /*6560*/  ULEA UR4, UR7, UR4, 0x18 ;  /* 0x0000000407047291 */ /* 0x000fe2000f8ec0ff */
[----:B------:R-:W4:Y:S05]  /*6570*/  LDCU.64 UR16, c[0x0][0x3c8] ;  /* 0x00007900ff1077ac */ /* 0x000f2a0008000a00 */
[----:B------:R-:W-:-:S02]  /*6580*/  LEA R33, R6, UR4, 0x2 ;  /* 0x0000000406217c11 */ /* 0x000fc4000f8e10ff */
[----:B-1----:R-:W-:Y:S01]  /*6590*/  VIMNMX R37, PT, PT, R5, UR9, PT ;  /* 0x0000000905257c48 */ /* 0x002fe2000bfe0100 */
[----:B------:R-:W-:Y:S01]  /*65a0*/  IMAD R35, R12, UR9, R9 ;  /* 0x000000090c237c24 */ /* 0x000fe2000f8e0209 */
[----:B------:R-:W-:Y:S01]  /*65b0*/  MOV R14, UR9 ;  /* 0x00000009000e7c02 */ /* 0x000fe20008000f00 */
[----:B------:R-:W-:Y:S01]  /*65c0*/  BAR.SYNC.DEFER_BLOCKING 0x0 ;  /* 0x0000000000007b1d */ /* 0x000fe20000010000 */
[----:B------:R-:W-:-:S03]  /*65d0*/  ISETP.GE.AND P0, PT, R32, R37, PT ;  /* 0x000000252000720c */ /* 0x000fc60003f06270 */
[----:B------:R-:W-:Y:S01]  /*65e0*/  IMAD R13, R14, UR12, R9 ;  /* 0x0000000c0e0d7c24 */ /* 0x000fe2000f8e0209 */
[----:B------:R-:W-:Y:S01]  /*65f0*/  CS2R R14, SRZ ;  /* 0x00000000000e7805 */ /* 0x000fe2000001ff00 */
[----:B--2---:R-:W-:-:S04]  /*6600*/  IMAD.WIDE R34, R35, 0x4, R38 ;  /* 0x0000000423227825 */ /* 0x004fc800078e0226 */
[----:B------:R-:W-:Y:S01]  /*6610*/  IMAD.WIDE R38, R13, 0x4, R38 ;  /* 0x000000040d267825 */ /* 0x000fe200078e0226 */
[----:B------:R-:W-:-:S03]  /*6620*/  CS2R R12, SRZ ;  /* 0x00000000000c7805 */ /* 0x000fc6000001ff00 */
[----:B---34-:R-:W-:Y:S05]  /*6630*/  @P0 BRA `(.L_x_1036) ;  /* 0x0000000400d40947 */ /* 0x018fea0003800000 */
[----:B------:R-:W1:Y:S01]  /*6640*/  LDC R36, c[0x0][0x3f8] ;  /* 0x0000fe00ff247b82 */ /* 0x000e620000000800 */
[----:B------:R-:W-:Y:S01]  /*6650*/  IADD3 R30, PT, PT, R32, 0x8, RZ ;  /* 0x00000008201e7810 */ /* 0x000fe20007ffe0ff */
[----:B------:R-:W-:Y:S01]  /*6660*/  BSSY.RECONVERGENT B1, `(.L_x_1037) ;  /* 0x000002d000017945 */ /* 0x000fe20003800200 */
[----:B------:R-:W-:Y:S02]  /*6670*/  LOP3.LUT R12, RZ, R3, RZ, 0x33, !PT ;  /* 0x00000003ff0c7212 */ /* 0x000fe400078e33ff */
[----:B------:R-:W-:Y:S02]  /*6680*/  VIMNMX R31, PT, PT, R37, R30, !PT ;  /* 0x0000001e251f7248 */ /* 0x000fe40007fe0100 */
[----:B------:R-:W-:Y:S01]  /*6690*/  MOV R44, R32 ;  /* 0x00000020002c7202 */ /* 0x000fe20000000f00 */
[----:B------:R-:W2:Y:S01]  /*66a0*/  LDC.64 R40, c[0x0][0x458] ;  /* 0x00011600ff287b82 */ /* 0x000ea20000000a00 */
[----:B------:R-:W-:-:S04]  /*66b0*/  IADD3 R31, PT, PT, -R6, R31, R12 ;  /* 0x0000001f061f7210 */ /* 0x000fc80007ffe10c */
[----:B------:R-:W-:Y:S01]  /*66c0*/  LOP3.LUT P0, RZ, R31, 0x8, RZ, 0xc0, !PT ;  /* 0x000000081fff7812 */ /* 0x000fe2000780c0ff */
[----:B-1----:R-:W-:Y:S02]  /*66d0*/  IMAD R14, R11, R36, R0 ;  /* 0x000000240b0e7224 */ /* 0x002fe400078e0200 */
[----:B------:R-:W-:Y:S02]  /*66e0*/  IMAD R36, R36, UR9, RZ ;  /* 0x0000000924247c24 */ /* 0x000fe4000f8e02ff */
[----:B------:R-:W-:Y:S01]  /*66f0*/  IMAD R13, R14, 0x20, R9 ;  /* 0x000000200e0d7824 */ /* 0x000fe200078e0209 */
[----:B------:R-:W-:-:S03]  /*6700*/  CS2R R14, SRZ ;  /* 0x00000000000e7805 */ /* 0x000fc6000001ff00 */
[----:B--2---:R-:W-:Y:S01]  /*6710*/  IMAD.WIDE R40, R13, 0x4, R40 ;  /* 0x000000040d287825 */ /* 0x004fe200078e0228 */
[----:B------:R-:W-:-:S03]  /*6720*/  CS2R R12, SRZ ;  /* 0x00000000000c7805 */ /* 0x000fc6000001ff00 */
[----:B------:R-:W-:Y:S05]  /*6730*/  @P0 BRA `(.L_x_1038) ;  /* 0x00000000007c0947 */ /* 0x000fea0003800000 */
[----:B------:R-:W1:Y:S01]  /*6740*/  LDCU.64 UR14, c[0x0][0x3c8] ;  /* 0x00007900ff0e77ac */ /* 0x000e620008000a00 */
[----:B------:R-:W-:Y:S01]  /*6750*/  IADD3 R12, P0, PT, R32, UR8, RZ ;  /* 0x00000008200c7c10 */ /* 0x000fe2000ff1e0ff */
[----:B------:R2:W3:Y:S04]  /*6760*/  LDS R29, [R33] ;  /* 0x00000000211d7984 */ /* 0x0004e80000000800 */
[----:B------:R-:W-:Y:S01]  /*6770*/  IMAD.X R13, RZ, RZ, R4, P0 ;  /* 0x000000ffff0d7224 */ /* 0x000fe200000e0604 */
[----:B-1----:R-:W-:-:S04]  /*6780*/  LEA R20, P0, R12, UR14, 0x2 ;  /* 0x0000000e0c147c11 */ /* 0x002fc8000f8010ff */
[----:B------:R-:W-:-:S06]  /*6790*/  LEA.HI.X R21, R12, UR15, R13, 0x2, P0 ;  /* 0x0000000f0c157c11 */ /* 0x000fcc00080f140d */
[----:B------:R-:W4:Y:S01]  /*67a0*/  LDG.E R21, desc[UR10][R20.64] ;  /* 0x0000000a14157981 */ /* 0x000f22000c1e1900 */
[----:B------:R-:W-:Y:S02]  /*67b0*/  SHF.L.U32 R43, R32, 0x5, RZ ;  /* 0x00000005202b7819 */ /* 0x000fe400000006ff */
[----:B------:R-:W-:Y:S01]  /*67c0*/  ISETP.NE.AND P0, PT, R28, RZ, PT ;  /* 0x000000ff1c00720c */ /* 0x000fe20003f05270 */
[----:B----4-:R-:W-:-:S04]  /*67d0*/  IMAD R12, R36, R21, RZ ;  /* 0x00000015240c7224 */ /* 0x010fc800078e02ff */
[----:B------:R-:W-:-:S04]  /*67e0*/  IMAD R13, R12, 0x20, R43 ;  /* 0x000000200c0d7824 */ /* 0x000fc800078e022b */
[----:B------:R-:W-:-:S06]  /*67f0*/  IMAD.WIDE R12, R13, 0x4, R34 ;  /* 0x000000040d0c7825 */ /* 0x000fcc00078e0222 */
[----:B------:R-:W5:Y:S01]  /*6800*/  LDG.E.128 R12, desc[UR10][R12.64] ;  /* 0x0000000a0c0c7981 */ /* 0x000f62000c1e1d00 */
[----:B--23--:R-:W-:Y:S05]  /*6810*/  @P0 BRA `(.L_x_1039) ;  /* 0x0000000000300947 */ /* 0x00cfea0003800000 */
[----:B------:R-:W2:Y:S04]  /*6820*/  @P1 LDG.E.128 R20, desc[UR10][R40.64] ;  /* 0x0000000a28141981 */ /* 0x000ea8000c1e1d00 */
[----:B------:R-:W1:Y:S02]  /*6830*/  LDS.128 R24, [R8+UR5] ;  /* 0x0000000508187984 */ /* 0x000e640008000c00 */
[----:B-1---5:R-:W-:Y:S01]  /*6840*/  FADD.FTZ R12, R12, R24 ;  /* 0x000000180c0c7221 */ /* 0x022fe20000010000 */
        /* <DEDUP_REMOVED lines=9> */
.L_x_1039:
[C---:B-1---5:R-:W-:Y:S01]  /*68e0*/  FFMA.FTZ R12, R29.reuse, R12, RZ ;  /* 0x0000000c1d0c7223 */ /* 0x062fe200000100ff */
[C---:B------:R-:W-:Y:S01]  /*68f0*/  FFMA.FTZ R13, R29.reuse, R13, RZ ;  /* 0x0000000d1d0d7223 */ /* 0x040fe200000100ff */
[C---:B------:R-:W-:Y:S01]  /*6900*/  FFMA.FTZ R14, R29.reuse, R14, RZ ;  /* 0x0000000e1d0e7223 */ /* 0x040fe200000100ff */
[----:B------:R-:W-:Y:S01]  /*6910*/  FFMA.FTZ R15, R29, R15, RZ ;  /* 0x0000000f1d0f7223 */ /* 0x000fe200000100ff */
[----:B------:R-:W-:-:S07]  /*6920*/  MOV R44, R30 ;  /* 0x0000001e002c7202 */ /* 0x000fce0000000f00 */
.L_x_1038:
[----:B------:R-:W-:Y:S05]  /*6930*/  BSYNC.RECONVERGENT B1 ;  /* 0x0000000000017941 */ /* 0x000fea0003800200 */
.L_x_1037:
[----:B------:R-:W-:-:S13]  /*6940*/  ISETP.GE.U32.AND P0, PT, R31, 0x8, PT ;  /* 0x000000081f00780c */ /* 0x000fda0003f06070 */
[----:B------:R-:W-:Y:S05]  /*6950*/  @!P0 BRA `(.L_x_1036) ;  /* 0x00000004000c8947 */ /* 0x000fea0003800000 */
[----:B------:R-:W-:Y:S01]  /*6960*/  IMAD.SHL.U32 R21, R3, 0x4, RZ ;  /* 0x0000000403157824 */ /* 0x000fe200078e00ff */
[----:B------:R-:W-:Y:S01]  /*6970*/  MOV R23, UR4 ;  /* 0x0000000400177c02 */ /* 0x000fe20008000f00 */
[----:B------:R-:W-:Y:S01]  /*6980*/  IMAD.SHL.U32 R48, R36, 0x20, RZ ;  /* 0x0000002024307824 */ /* 0x000fe200078e00ff */
[----:B------:R-:W-:Y:S01]  /*6990*/  ISETP.NE.AND P2, PT, R28, RZ, PT ;  /* 0x000000ff1c00720c */ /* 0x000fe20003f45270 */
[C---:B-----5:R-:W-:Y:S01]  /*69a0*/  IMAD R46, R44.reuse, 0x4, -R21 ;  /* 0x000000042c2e7824 */ /* 0x060fe200078e0a15 */
[----:B------:R-:W-:-:S04]  /*69b0*/  SHF.L.U32 R45, R44, 0x5, RZ ;  /* 0x000000052c2d7819 */ /* 0x000fc800000006ff */
[----:B------:R-:W-:-:S07]  /*69c0*/  IADD3 R46, PT, PT, R46, 0x20, R23 ;  /* 0x000000202e2e7810 */ /* 0x000fce0007ffe017 */
.L_x_1043:
[----:B------:R-:W-:-:S04]  /*69d0*/  IADD3 R20, P0, PT, R44, UR8, RZ ;  /* 0x000000082c147c10 */ /* 0x000fc8000ff1e0ff */
[----:B------:R-:W-:Y:S02]  /*69e0*/  IADD3.X R21, PT, PT, RZ, R4, RZ, P0, !PT ;  /* 0x00000004ff157210 */ /* 0x000fe400007fe4ff */
        /* <DEDUP_REMOVED lines=20> */
.L_x_1041:
[----:B------:R-:W-:Y:S05]  /*6b30*/  BSYNC.RECONVERGENT B1 ;  /* 0x0000000000017941 */ /* 0x000fea0003800200 */
.L_x_1040:
[----:B------:R-:W1:Y:S04]  /*6b40*/  LDG.E R43, desc[UR10][R42.64+0x20] ;  /* 0x0000200a2a2b7981 */ /* 0x000e68000c1e1900 */
[----:B------:R-:W2:Y:S01]  /*6b50*/  LDS R29, [R46+-0x20] ;  /* 0xffffe0002e1d7984 */ /* 0x000ea20000000800 */
[----:B-1----:R-:W-:-:S04]  /*6b60*/  IMAD R24, R36, R43, RZ ;  /* 0x0000002b24187224 */ /* 0x002fc800078e02ff */
[----:B------:R-:W-:-:S05]  /*6b70*/  IMAD R24, R24, 0x20, R45 ;  /* 0x0000002018187824 */ /* 0x000fca00078e022d */
[----:B------:R-:W-:-:S05]  /*6b80*/  IADD3 R25, PT, PT, R24, 0x100, RZ ;  /* 0x0000010018197810 */ /* 0x000fca0007ffe0ff */
[----:B------:R-:W-:-:S06]  /*6b90*/  IMAD.WIDE R24, R25, 0x4, R34 ;  /* 0x0000000419187825 */ /* 0x000fcc00078e0222 */
[----:B------:R-:W5:Y:S01]  /*6ba0*/  LDG.E.128 R24, desc[UR10][R24.64] ;  /* 0x0000000a18187981 */ /* 0x000f62000c1e1d00 */
[----:B------:R-:W-:Y:S02]  /*6bb0*/  IMAD.U32 R28, RZ, RZ, UR13 ;  /* 0x0000000dff1c7e24 */ /* 0x000fe4000f8e00ff */
[C---:B--2--5:R-:W-:Y:S01]  /*6bc0*/  FFMA.FTZ R30, R29.reuse, R20, R12 ;  /* 0x000000141d1e7223 */ /* 0x064fe2000001000c */
[C---:B------:R-:W-:Y:S01]  /*6bd0*/  FFMA.FTZ R50, R29.reuse, R21, R13 ;  /* 0x000000151d327223 */ /* 0x040fe2000001000d */
[C---:B------:R-:W-:Y:S01]  /*6be0*/  FFMA.FTZ R31, R29.reuse, R22, R14 ;  /* 0x000000161d1f7223 */ /* 0x040fe2000001000e */
[----:B------:R-:W-:Y:S01]  /*6bf0*/  FFMA.FTZ R42, R29, R23, R15 ;  /* 0x000000171d2a7223 */ /* 0x000fe2000001000f */
[----:B------:R-:W-:-:S13]  /*6c00*/  ISETP.NE.AND P2, PT, R28, RZ, PT ;  /* 0x000000ff1c00720c */ /* 0x000fda0003f45270 */
[----:B------:R-:W-:Y:S05]  /*6c10*/  @P2 BRA `(.L_x_1042) ;  /* 0x0000000000342947 */ /* 0x000fea0003800000 */
[----:B------:R-:W2:Y:S04]  /*6c20*/  @P1 LDG.E.128 R12, desc[UR10][R40.64] ;  /* 0x0000000a280c1981 */ /* 0x000ea8000c1e1d00 */
[----:B------:R-:W1:Y:S02]  /*6c30*/  LDS.128 R20, [R8+UR5] ;  /* 0x0000000508147984 */ /* 0x000e640008000c00 */
[----:B-1----:R-:W-:Y:S01]  /*6c40*/  FADD.FTZ R25, R21, R25 ;  /* 0x0000001915197221 */ /* 0x002fe20000010000 */
[----:B------:R-:W-:Y:S01]  /*6c50*/  FADD.FTZ R24, R20, R24 ;  /* 0x0000001814187221 */ /* 0x000fe20000010000 */
[----:B------:R-:W-:Y:S01]  /*6c60*/  IADD3 R21, PT, PT, R45, 0x100, RZ ;  /* 0x000001002d157810 */ /* 0x000fe20007ffe0ff */
        /* <DEDUP_REMOVED lines=8> */
.L_x_1042:
[----:B------:R2:W1:Y:S01]  /*6cf0*/  LDS R15, [R46] ;  /* 0x000000002e0f7984 */ /* 0x0004620000000800 */
[----:B------:R-:W-:Y:S01]  /*6d00*/  VIADD R44, R44, 0x10 ;  /* 0x000000102c2c7836 */ /* 0x000fe20000000000 */
[----:B------:R-:W-:-:S04]  /*6d10*/  IADD3 R45, PT, PT, R45, 0x200, RZ ;  /* 0x000002002d2d7810 */ /* 0x000fc80007ffe0ff */
[----:B------:R-:W-:Y:S01]  /*6d20*/  ISETP.GE.AND P0, PT, R44, R37, PT ;  /* 0x000000252c00720c */ /* 0x000fe20003f06270 */
[----:B--2---:R-:W-:Y:S02]  /*6d30*/  VIADD R46, R46, 0x40 ;  /* 0x000000402e2e7836 */ /* 0x004fe40000000000 */
[C---:B-1----:R-:W-:Y:S01]  /*6d40*/  FFMA.FTZ R12, R15.reuse, R24, R30 ;  /* 0x000000180f0c7223 */ /* 0x042fe2000001001e */
[C---:B------:R-:W-:Y:S01]  /*6d50*/  FFMA.FTZ R13, R15.reuse, R25, R50 ;  /* 0x000000190f0d7223 */ /* 0x040fe20000010032 */
[C---:B------:R-:W-:Y:S01]  /*6d60*/  FFMA.FTZ R14, R15.reuse, R26, R31 ;  /* 0x0000001a0f0e7223 */ /* 0x040fe2000001001f */
[----:B------:R-:W-:-:S07]  /*6d70*/  FFMA.FTZ R15, R15, R27, R42 ;  /* 0x0000001b0f0f7223 */ /* 0x000fce000001002a */
[----:B------:R-:W-:Y:S05]  /*6d80*/  @!P0 BRA `(.L_x_1043) ;  /* 0xfffffffc00108947 */ /* 0x000fea000383ffff */
.L_x_1036:
[----:B------:R-:W-:Y:S05]  /*6d90*/  BSYNC.RECONVERGENT B0 ;  /* 0x0000000000007941 */ /* 0x000fea0003800200 */
.L_x_1035:
[----:B------:R-:W-:Y:S01]  /*6da0*/  ISETP.GE.AND P0, PT, R32, R5, PT ;  /* 0x000000052000720c */ /* 0x000fe20003f06270 */
[----:B------:R-:W1:Y:S01]  /*6db0*/  LDCU UR7, c[0x0][0x40c] ;  /* 0x00008180ff0777ac */ /* 0x000e620008000800 */
[----:B------:R-:W-:Y:S01]  /*6dc0*/  BSSY.RECONVERGENT B0, `(.L_x_1044) ;  /* 0x00000ca000007945 */ /* 0x000fe20003800200 */
[----:B------:R-:W2:Y:S10]  /*6dd0*/  LDCU.64 UR16, c[0x0][0x3c8] ;  /* 0x00007900ff1077ac */ /* 0x000eb40008000a00 */
[----:B------:R-:W-:Y:S05]  /*6de0*/  @P0 BRA `(.L_x_1045) ;  /* 0x0000000c001c0947 */ /* 0x000fea0003800000 */
[----:B------:R-:W3:Y:S01]  /*6df0*/  LDC R36, c[0x0][0x3f8] ;  /* 0x0000fe00ff247b82 */ /* 0x000ee20000000800 */
[----:B------:R-:W-:Y:S01]  /*6e00*/  IADD3 R42, PT, PT, R32, 0x8, RZ ;  /* 0x00000008202a7810 */ /* 0x000fe20007ffe0ff */
[----:B------:R-:W-:Y:S01]  /*6e10*/  BSSY.RECONVERGENT B1, `(.L_x_1046) ;  /* 0x0000047000017945 */ /* 0x000fe20003800200 */
[----:B------:R-:W-:Y:S02]  /*6e20*/  LOP3.LUT R21, RZ, R3, RZ, 0x33, !PT ;  /* 0x00000003ff157212 */ /* 0x000fe400078e33ff */
[----:B------:R-:W-:-:S03]  /*6e30*/  VIMNMX R37, PT, PT, R5, R42, !PT ;  /* 0x0000002a05257248 */ /* 0x000fc60007fe0100 */
[----:B------:R-:W4:Y:S01]  /*6e40*/  LDC.64 R40, c[0x0][0x458] ;  /* 0x00011600ff287b82 */ /* 0x000f220000000a00 */
[----:B------:R-:W-:-:S04]  /*6e50*/  IADD3 R37, PT, PT, -R6, R37, R21 ;  /* 0x0000002506257210 */ /* 0x000fc80007ffe115 */
[----:B------:R-:W-:-:S03]  /*6e60*/  LOP3.LUT P0, RZ, R37, 0x8, RZ, 0xc0, !PT ;  /* 0x0000000825ff7812 */ /* 0x000fc6000780c0ff */
[----:B------:R-:W0:Y:S01]  /*6e70*/  LDC R23, c[0x0][0x3f4] ;  /* 0x0000fd00ff177b82 */ /* 0x000e220000000800 */
[----:B---3--:R-:W-:-:S04]  /*6e80*/  IMAD R20, R11, R36, R0 ;  /* 0x000000240b147224 */ /* 0x008fc800078e0200 */
[----:B------:R-:W-:Y:S01]  /*6e90*/  IMAD R21, R20, 0x20, R9 ;  /* 0x0000002014157824 */ /* 0x000fe200078e0209 */
[----:B------:R-:W-:-:S03]  /*6ea0*/  MOV R20, R32 ;  /* 0x0000002000147202 */ /* 0x000fc60000000f00 */
[----:B----4-:R-:W-:-:S04]  /*6eb0*/  IMAD.WIDE R40, R21, 0x4, R40 ;  /* 0x0000000415287825 */ /* 0x010fc800078e0228 */
[----:B0-----:R-:W-:Y:S01]  /*6ec0*/  IMAD R36, R36, R23, RZ ;  /* 0x0000001724247224 */ /* 0x001fe200078e02ff */
[----:B------:R-:W-:Y:S06]  /*6ed0*/  @P0 BRA `(.L_x_1047) ;  /* 0x0000000000e80947 */ /* 0x000fec0003800000 */
[----:B------:R-:W-:Y:S01]  /*6ee0*/  ISETP.GE.AND P0, PT, R32, R23, PT ;  /* 0x000000172000720c */ /* 0x000fe20003f06270 */
[----:B------:R-:W-:-:S12]  /*6ef0*/  IMAD.MOV.U32 R20, RZ, RZ, R42 ;  /* 0x000000ffff147224 */ /* 0x000fd800078e002a */
[----:B------:R-:W-:Y:S05]  /*6f00*/  @!P0 BRA `(.L_x_1047) ;  /* 0x0000000000dc8947 */ /* 0x000fea0003800000 */
[----:B------:R-:W-:Y:S01]  /*6f10*/  IABS R25, R23 ;  /* 0x0000001700197213 */ /* 0x000fe20000000000 */
[----:B------:R-:W0:Y:S01]  /*6f20*/  LDCU.64 UR14, c[0x0][0x3c8] ;  /* 0x00007900ff0e77ac */ /* 0x000e220008000a00 */
        /* <DEDUP_REMOVED lines=23> */
[----:B------:R-:W-:Y:S02]  /*70a0*/  IADD3.X R22, PT, PT, RZ, R4, RZ, P0, !PT ;  /* 0x00000004ff167210 */ /* 0x000fe400007fe4ff */
[----:B0-----:R-:W-:-:S04]  /*70b0*/  LEA R24, P0, R21, UR14, 0x2 ;  /* 0x0000000e15187c11 */ /* 0x001fc8000f8010ff */
[----:B------:R-:W-:-:S06]  /*70c0*/  LEA.HI.X R25, R21, UR15, R22, 0x2, P0 ;  /* 0x0000000f15197c11 */ /* 0x000fcc00080f1416 */
[----:B------:R-:W4:Y:S01]  /*70d0*/  LDG.E R25, desc[UR10][R24.64] ;  /* 0x0000000a18197981 */ /* 0x000f22000c1e1900 */
[----:B------:R-:W-:Y:S01]  /*70e0*/  ISETP.NE.AND P0, PT, R28, RZ, PT ;  /* 0x000000ff1c00720c */ /* 0x000fe20003f05270 */
[----:B----4-:R-:W-:-:S04]  /*70f0*/  IMAD R21, R36, R25, R20 ;  /* 0x0000001924157224 */ /* 0x010fc800078e0214 */
[----:B------:R-:W-:-:S04]  /*7100*/  IMAD.SHL.U32 R21, R21, 0x20, RZ ;  /* 0x0000002015157824 */ /* 0x000fc800078e00ff */
[----:B------:R-:W-:-:S06]  /*7110*/  IMAD.WIDE R20, R21, 0x4, R34 ;  /* 0x0000000415147825 */ /* 0x000fcc00078e0222 */
[----:B------:R-:W5:Y:S01]  /*7120*/  LDG.E.128 R20, desc[UR10][R20.64] ;  /* 0x0000000a14147981 */ /* 0x000f62000c1e1d00 */
[----:B------:R-:W-:Y:S04]  /*7130*/  BSSY.RECONVERGENT B2, `(.L_x_1048) ;  /* 0x000000f000027945 */ /* 0x000fe80003800200 */
[----:B---3--:R-:W-:Y:S05]  /*7140*/  @P0 BRA `(.L_x_1049) ;  /* 0x0000000000340947 */ /* 0x008fea0003800000 */
[----:B------:R-:W3:Y:S04]  /*7150*/  @P1 LDG.E.128 R24, desc[UR10][R40.64] ;  /* 0x0000000a28181981 */ /* 0x000ee8000c1e1d00 */
[----:B------:R-:W0:Y:S02]  /*7160*/  LDS.128 R28, [R8+UR5] ;  /* 0x00000005081c7984 */ /* 0x000e240008000c00 */
[----:B0----5:R-:W-:Y:S01]  /*7170*/  FADD.FTZ R21, R29, R21 ;  /* 0x000000151d157221 */ /* 0x021fe20000010000 */
[----:B------:R-:W-:Y:S01]  /*7180*/  FADD.FTZ R20, R28, R20 ;  /* 0x000000141c147221 */ /* 0x000fe20000010000 */
[----:B------:R-:W-:Y:S01]  /*7190*/  SHF.L.U32 R29, R32, 0x5, RZ ;  /* 0x00000005201d7819 */ /* 0x000fe200000006ff */
[----:B------:R-:W-:Y:S01]  /*71a0*/  FADD.FTZ R22, R30, R22 ;  /* 0x000000161e167221 */ /* 0x000fe20000010000 */
[----:B------:R-:W-:Y:S01]  /*71b0*/  FADD.FTZ R23, R31, R23 ;  /* 0x000000171f177221 */ /* 0x000fe20000010000 */
[----:B---3--:R-:W-:Y:S01]  /*71c0*/  @P1 FMUL.FTZ R20, R20, R24 ;  /* 0x0000001814141220 */ /* 0x008fe20000410000 */
[----:B------:R-:W-:Y:S01]  /*71d0*/  @P1 FMUL.FTZ R21, R21, R25 ;  /* 0x0000001915151220 */ /* 0x000fe20000410000 */
[----:B------:R-:W-:Y:S01]  /*71e0*/  @P1 FMUL.FTZ R22, R22, R26 ;  /* 0x0000001a16161220 */ /* 0x000fe20000410000 */
[----:B------:R-:W-:Y:S01]  /*71f0*/  @P1 FMUL.FTZ R23, R23, R27 ;  /* 0x0000001b17171220 */ /* 0x000fe20000410000 */
[----:B------:R-:W-:-:S05]  /*7200*/  IMAD.WIDE.U32 R24, R29, 0x4, R38 ;  /* 0x000000041d187825 */ /* 0x000fca00078e0026 */
[----:B------:R0:W-:Y:S02]  /*7210*/  STG.E.128 desc[UR10][R24.64], R20 ;  /* 0x0000001418007986 */ /* 0x0001e4000c101d0a */
.L_x_1049:
[----:B-12---:R-:W-:Y:S05]  /*7220*/  BSYNC.RECONVERGENT B2 ;  /* 0x0000000000027941 */ /* 0x006fea0003800200 */
.L_x_1048:
[C---:B-----5:R-:W-:Y:S01]  /*7230*/  FFMA.FTZ R12, R33.reuse, R20, R12 ;  /* 0x00000014210c7223 */ /* 0x060fe2000001000c */
[C---:B------:R-:W-:Y:S01]  /*7240*/  FFMA.FTZ R13, R33.reuse, R21, R13 ;  /* 0x00000015210d7223 */ /* 0x040fe2000001000d */
[C---:B------:R-:W-:Y:S01]  /*7250*/  FFMA.FTZ R14, R33.reuse, R22, R14 ;  /* 0x00000016210e7223 */ /* 0x040fe2000001000e */
[----:B------:R-:W-:Y:S01]  /*7260*/  FFMA.FTZ R15, R33, R23, R15 ;  /* 0x00000017210f7223 */ /* 0x000fe2000001000f */
[----:B0-----:R-:W-:-:S07]  /*7270*/  IMAD.MOV.U32 R20, RZ, RZ, R42 ;  /* 0x000000ffff147224 */ /* 0x001fce00078e002a */
.L_x_1047:
[----:B-12---:R-:W-:Y:S05]  /*7280*/  BSYNC.RECONVERGENT B1 ;  /* 0x0000000000017941 */ /* 0x006fea0003800200 */
.L_x_1046:
[----:B------:R-:W-:-:S13]  /*7290*/  ISETP.GE.U32.AND P0, PT, R37, 0x8, PT ;  /* 0x000000082500780c */ /* 0x000fda0003f06070 */
[----:B------:R-:W-:Y:S05]  /*72a0*/  @!P0 BRA `(.L_x_1045) ;  /* 0x0000000400ec8947 */ /* 0x000fea0003800000 */
[----:B------:R-:W-:Y:S01]  /*72b0*/  SHF.L.U32 R37, R3, 0x2, RZ ;  /* 0x0000000203257819 */ /* 0x000fe200000006ff */
[----:B------:R-:W-:Y:S01]  /*72c0*/  IMAD.U32 R22, RZ, RZ, UR4 ;  /* 0x00000004ff167e24 */ /* 0x000fe2000f8e00ff */
[C---:B------:R-:W-:Y:S01]  /*72d0*/  SHF.L.U32 R33, R20.reuse, 0x5, RZ ;  /* 0x0000000514217819 */ /* 0x040fe200000006ff */
[C---:B------:R-:W-:Y:S01]  /*72e0*/  VIADD R32, R20.reuse, 0x8 ;  /* 0x0000000814207836 */ /* 0x040fe20000000000 */
[----:B------:R-:W-:-:S04]  /*72f0*/  LEA R37, R20, -R37, 0x2 ;  /* 0x8000002514257211 */ /* 0x000fc800078e10ff */
[----:B------:R-:W-:-:S07]  /*7300*/  IADD3 R37, PT, PT, R37, 0x20, R22 ;  /* 0x0000002025257810 */ /* 0x000fce0007ffe016 */
.L_x_1056:
[----:B------:R-:W0:Y:S01]  /*7310*/  LDC R43, c[0x0][0x3f4] ;  /* 0x0000fd00ff2b7b82 */ /* 0x000e220000000800 */
[----:B------:R-:W-:Y:S01]  /*7320*/  VIADD R22, R32, 0xfffffff8 ;  /* 0xfffffff820167836 */ /* 0x000fe20000000000 */
[----:B------:R-:W-:Y:S04]  /*7330*/  BSSY.RECONVERGENT B1, `(.L_x_1050) ;  /* 0x0000035000017945 */ /* 0x000fe80003800200 */
        /* <DEDUP_REMOVED lines=29> */
[----:B------:R-:W2:Y:S01]  /*7510*/  LDG.E R25, desc[UR10][R24.64] ;  /* 0x0000000a18197981 */ /* 0x000ea2000c1e1900 */
[----:B------:R-:W-:Y:S01]  /*7520*/  UISETP.NE.AND UP0, UPT, UR7, URZ, UPT ;  /* 0x000000ff0700728c */ /* 0x000fe2000bf05270 */
[----:B--2---:R-:W-:-:S04]  /*7530*/  IMAD R21, R36, R25, R20 ;  /* 0x0000001924157224 */ /* 0x004fc800078e0214 */
[----:B------:R-:W-:-:S04]  /*7540*/  IMAD.SHL.U32 R21, R21, 0x20, RZ ;  /* 0x0000002015157824 */ /* 0x000fc800078e00ff */
[----:B------:R-:W-:-:S06]  /*7550*/  IMAD.WIDE R20, R21, 0x4, R34 ;  /* 0x0000000415147825 */ /* 0x000fcc00078e0222 */
[----:B------:R-:W5:Y:S01]  /*7560*/  LDG.E.128 R20, desc[UR10][R20.64] ;  /* 0x0000000a14147981 */ /* 0x000f62000c1e1d00 */
        /* <DEDUP_REMOVED lines=13> */
.L_x_1052:
[C---:B-----5:R-:W-:Y:S01]  /*7640*/  FFMA.FTZ R12, R45.reuse, R20, R12 ;  /* 0x000000142d0c7223 */ /* 0x060fe2000001000c */
[C---:B------:R-:W-:Y:S01]  /*7650*/  FFMA.FTZ R13, R45.reuse, R21, R13 ;  /* 0x000000152d0d7223 */ /* 0x040fe2000001000d */
[C---:B------:R-:W-:Y:S01]  /*7660*/  FFMA.FTZ R14, R45.reuse, R22, R14 ;  /* 0x000000162d0e7223 */ /* 0x040fe2000001000e */
[----:B------:R-:W-:-:S07]  /*7670*/  FFMA.FTZ R15, R45, R23, R15 ;  /* 0x000000172d0f7223 */ /* 0x000fce000001000f */
.L_x_1051:
[----:B------:R-:W-:Y:S05]  /*7680*/  BSYNC.RECONVERGENT B1 ;  /* 0x0000000000017941 */ /* 0x000fea0003800200 */
.L_x_1050:
        /* <DEDUP_REMOVED lines=9> */
[----:B0-----:R-:W-:-:S06]  /*7720*/  IADD3 R24, PT, PT, R22, 0xffffffe, RZ ;  /* 0x0ffffffe16187810 */ /* 0x001fcc0007ffe0ff */
[----:B------:R-:W0:Y:S02]  /*7730*/  F2I.FTZ.U32.TRUNC.NTZ R21, R24 ;  /* 0x0000001800157305 */ /* 0x000e24000021f000 */
[----:B0-----:R-:W-:-:S04]  /*7740*/  IMAD.MOV R20, RZ, RZ, -R21 ;  /* 0x000000ffff147224 */ /* 0x001fc800078e0a15 */
        /* <DEDUP_REMOVED lines=12> */
[----:B------:R-:W-:Y:S02]  /*7810*/  @!P3 LOP3.LUT R20, RZ, R43, RZ, 0x33, !PT ;  /* 0x0000002bff14b212 */ /* 0x000fe400078e33ff */
[----:B------:R0:W1:Y:S02]  /*7820*/  LDS R43, [R37] ;  /* 0x00000000252b7984 */ /* 0x0000640000000800 */
        /* <DEDUP_REMOVED lines=24> */
.L_x_1055:
[C---:B-----5:R-:W-:Y:S01]  /*79b0*/  FFMA.FTZ R12, R43.reuse, R20, R12 ;  /* 0x000000142b0c7223 */ /* 0x060fe2000001000c */
[C---:B------:R-:W-:Y:S01]  /*79c0*/  FFMA.FTZ R13, R43.reuse, R21, R13 ;  /* 0x000000152b0d7223 */ /* 0x040fe2000001000d */
[C---:B------:R-:W-:Y:S01]  /*79d0*/  FFMA.FTZ R14, R43.reuse, R22, R14 ;  /* 0x000000162b0e7223 */ /* 0x040fe2000001000e */
[----:B------:R-:W-:-:S07]  /*79e0*/  FFMA.FTZ R15, R43, R23, R15 ;  /* 0x000000172b0f7223 */ /* 0x000fce000001000f */
.L_x_1054:
[----:B------:R-:W-:Y:S05]  /*79f0*/  BSYNC.RECONVERGENT B1 ;  /* 0x0000000000017941 */ /* 0x000fea0003800200 */
.L_x_1053:
[C---:B0-----:R-:W-:Y:S01]  /*7a00*/  VIADD R20, R32.reuse, 0x8 ;  /* 0x0000000820147836 */ /* 0x041fe20000000000 */
[----:B------:R-:W-:Y:S01]  /*7a10*/  IADD3 R32, PT, PT, R32, 0x10, RZ ;  /* 0x0000001020207810 */ /* 0x000fe20007ffe0ff */
[----:B------:R-:W-:Y:S01]  /*7a20*/  VIADD R33, R33, 0x200 ;  /* 0x0000020021217836 */ /* 0x000fe20000000000 */
[----:B------:R-:W-:Y:S02]  /*7a30*/  IADD3 R37, PT, PT, R37, 0x40, RZ ;  /* 0x0000004025257810 */ /* 0x000fe40007ffe0ff */
[----:B------:R-:W-:-:S13]  /*7a40*/  ISETP.GE.AND P0, PT, R20, R5, PT ;  /* 0x000000051400720c */ /* 0x000fda0003f06270 */
[----:B------:R-:W-:Y:S05]  /*7a50*/  @!P0 BRA `(.L_x_1056) ;  /* 0xfffffff8002c8947 */ /* 0x000fea000383ffff */
.L_x_1045:
[----:B-12---:R-:W-:Y:S05]  /*7a60*/  BSYNC.RECONVERGENT B0 ;  /* 0x0000000000007941 */ /* 0x006fea0003800200 */
.L_x_1044:
[----:B------:R-:W-:Y:S01]  /*7a70*/  ISETP.NE.AND P0, PT, R6, R7, PT ;  /* 0x000000070600720c */ /* 0x000fe20003f05270 */
[----:B------:R-:W-:-:S12]  /*7a80*/  BSSY.RECONVERGENT B0, `(.L_x_1057) ;  /* 0x0000028000007945 */ /* 0x000fd80003800200 */
[----:B------:R-:W-:Y:S05]  /*7a90*/  @P0 BRA `(.L_x_1058) ;  /* 0x0000000000980947 */ /* 0x000fea0003800000 */
[----:B------:R-:W-:Y:S01]  /*7aa0*/  IMAD.SHL.U32 R21, R5, 0x20, RZ ;  /* 0x0000002005157824 */ /* 0x000fe200078e00ff */
[----:B------:R-:W-:Y:S01]  /*7ab0*/  MOV R4, 0x400 ;  /* 0x0000040000047802 */ /* 0x000fe20000000f00 */
[----:B------:R-:W-:Y:S01]  /*7ac0*/  IMAD.IADD R3, R10, 0x1, -R3 ;  /* 0x000000010a037824 */ /* 0x000fe200078e0a03 */
[----:B------:R-:W1:Y:S01]  /*7ad0*/  LDCU UR5, c[0x0][0x40c] ;  /* 0x00008180ff0577ac */ /* 0x000e620008000800 */
[----:B------:R-:W-:-:S06]  /*7ae0*/  IMAD.WIDE R20, R21, 0x4, R38 ;  /* 0x0000000415147825 */ /* 0x000fcc00078e0226 */
[----:B------:R-:W5:Y:S01]  /*7af0*/  LDG.E.128 R20, desc[UR10][R20.64] ;  /* 0x0000000a14147981 */ /* 0x000f62000c1e1d00 */
[----:B------:R-:W-:Y:S01]  /*7b00*/  IADD3 R4, PT, PT, R4, 0x110, RZ ;  /* 0x0000011004047810 */ /* 0x000fe20007ffe0ff */
[----:B------:R-:W2:Y:S01]  /*7b10*/  S2R R5, SR_CgaCtaId ;  /* 0x0000000000057919 */ /* 0x000ea20000008800 */
[----:B-1----:R-:W-:Y:S02]  /*7b20*/  UISETP.NE.AND UP0, UPT, UR5, URZ, UPT ;  /* 0x000000ff0500728c */ /* 0x002fe4000bf05270 */
[----:B--2---:R-:W-:-:S04]  /*7b30*/  LEA R4, R5, R4, 0x18 ;  /* 0x0000000405047211 */ /* 0x004fc800078ec0ff */
[----:B------:R-:W-:-:S06]  /*7b40*/  LEA R3, R3, R4, 0x2 ;  /* 0x0000000403037211 */ /* 0x000fcc00078e10ff */
[----:B------:R-:W1:Y:S01]  /*7b50*/  LDS R3, [R3+-0x4] ;  /* 0xfffffc0003037984 */ /* 0x000e620000000800 */
[----:B------:R-:W-:Y:S05]  /*7b60*/  BRA.U UP0, `(.L_x_1059) ;  /* 0x0000000100547547 */ /* 0x000fea000b800000 */
[----:B------:R-:W2:Y:S02]  /*7b70*/  LDC.64 R4, c[0x0][0x460] ;  /* 0x00011800ff047b82 */ /* 0x000ea40000000a00 */
[----:B--2---:R-:W-:-:S04]  /*7b80*/  ISETP.NE.U32.AND P0, PT, R4, RZ, PT ;  /* 0x000000ff0400720c */ /* 0x004fc80003f05070 */
[----:B------:R-:W-:-:S13]  /*7b90*/  ISETP.NE.AND.EX P0, PT, R5, RZ, PT, P0 ;  /* 0x000000ff0500720c */ /* 0x000fda0003f05300 */
[----:B------:R-:W2:Y:S08]  /*7ba0*/  @P0 LDC R7, c[0x0][0x3f8] ;  /* 0x0000fe00ff070b82 */ /* 0x000eb00000000800 */
[----:B------:R-:W3:Y:S01]  /*7bb0*/  @P0 LDC.64 R4, c[0x0][0x458] ;  /* 0x00011600ff040b82 */ /* 0x000ee20000000a00 */
[----:B--2---:R-:W-:-:S04]  /*7bc0*/  @P0 IMAD R0, R11, R7, R0 ;  /* 0x000000070b000224 */ /* 0x004fc800078e0200 */
[----:B------:R-:W-:-:S04]  /*7bd0*/  @P0 IMAD R7, R0, 0x20, R9 ;  /* 0x0000002000070824 */ /* 0x000fc800078e0209 */
[----:B---3--:R-:W-:-:S05]  /*7be0*/  @P0 IMAD.WIDE R4, R7, 0x4, R4 ;  /* 0x0000000407040825 */ /* 0x008fca00078e0204 */
        /* <DEDUP_REMOVED lines=13> */
.L_x_1059:
[C---:B-1---5:R-:W-:Y:S01]  /*7cc0*/  FFMA.FTZ R12, R3.reuse, R20, R12 ;  /* 0x00000014030c7223 */ /* 0x062fe2000001000c */
[C---:B------:R-:W-:Y:S01]  /*7cd0*/  FFMA.FTZ R13, R3.reuse, R21, R13 ;  /* 0x00000015030d7223 */ /* 0x040fe2000001000d */
[C---:B------:R-:W-:Y:S01]  /*7ce0*/  FFMA.FTZ R14, R3.reuse, R22, R14 ;  /* 0x00000016030e7223 */ /* 0x040fe2000001000e */
[----:B------:R-:W-:-:S07]  /*7cf0*/  FFMA.FTZ R15, R3, R23, R15 ;  /* 0x00000017030f7223 */ /* 0x000fce000001000f */
.L_x_1058:
[----:B------:R-:W-:Y:S05]  /*7d00*/  BSYNC.RECONVERGENT B0 ;  /* 0x0000000000007941 */ /* 0x000fea0003800200 */
.L_x_1057:
[----:B------:R-:W-:Y:S01]  /*7d10*/  BAR.SYNC.DEFER_BLOCKING 0x0 ;  /* 0x0000000000007b1d */ /* 0x000fe20000010000 */
[C---:B------:R-:W-:Y:S01]  /*7d20*/  LOP3.LUT R0, R2.reuse, 0x3e0, RZ, 0xc0, !PT ;  /* 0x000003e002007812 */ /* 0x040fe200078ec0ff */
[----:B------:R-:W-:Y:S01]  /*7d30*/  IMAD.SHL.U32 R3, R9, 0x4, RZ ;  /* 0x0000000409037824 */ /* 0x000fe200078e00ff */
[----:B------:R-:W-:Y:S02]  /*7d40*/  ISETP.GT.U32.AND P2, PT, R2, 0x1f, PT ;  /* 0x0000001f0200780c */ /* 0x000fe40003f44070 */
[----:B------:R-:W-:Y:S02]  /*7d50*/  ISETP.NE.AND P0, PT, R0, 0x20, PT ;  /* 0x000000200000780c */ /* 0x000fe40003f05270 */
[----:B------:R-:W-:Y:S02]  /*7d60*/  LEA R6, R6, R3, 0x7 ;  /* 0x0000000306067211 */ /* 0x000fe400078e38ff */
[C---:B------:R-:W-:Y:S02]  /*7d70*/  LOP3.LUT R0, R2.reuse, 0x3f0, RZ, 0xc0, !PT ;  /* 0x000003f002007812 */ /* 0x040fe400078ec0ff */
[----:B------:R-:W-:-:S07]  /*7d80*/  ISETP.GT.U32.AND P1, PT, R2, 0xf, PT ;  /* 0x0000000f0200780c */ /* 0x000fce0003f24070 */
[----:B------:R-:W-:Y:S01]  /*7d90*/  @!P0 STS.128 [R6+UR4+-0x200], R12 ;  /* 0xfffe000c06008988 */ /* 0x000fe20008000c04 */
[----:B------:R-:W-:Y:S01]  /*7da0*/  BAR.SYNC.DEFER_BLOCKING 0x0 ;  /* 0x0000000000007b1d */ /* 0x000fe20000010000 */
[----:B------:R-:W-:Y:S02]  /*7db0*/  ISETP.NE.AND P0, PT, R0, 0x10, PT ;  /* 0x000000100000780c */ /* 0x000fe40003f05270 */
[----:B------:R-:W-:-:S03]  /*7dc0*/  LOP3.LUT R0, R2, 0x3f8, RZ, 0xc0, !PT ;  /* 0x000003f802007812 */ /* 0x000fc600078ec0ff */
[----:B0-----:R-:W0:Y:S02]  /*7dd0*/  @!P2 LDS.128 R16, [R6+UR4] ;  /* 0x000000040610a984 */ /* 0x001e240008000c00 */
        /* <DEDUP_REMOVED lines=9> */
[----:B------:R-:W0:Y:S02]  /*7e70*/  @!P1 LDS.128 R16, [R6+UR4] ;  /* 0x0000000406109984 */ /* 0x000e240008000c00 */
[----:B------:R-:W-:Y:S01]  /*7e80*/  BAR.SYNC.DEFER_BLOCKING 0x0 ;  /* 0x0000000000007b1d */ /* 0x000fe20000010000 */
[----:B0-----:R-:W-:Y:S01]  /*7e90*/  @!P1 FADD.FTZ R12, R12, R16 ;  /* 0x000000100c0c9221 */ /* 0x001fe20000010000 */
[----:B------:R-:W-:Y:S01]  /*7ea0*/  @!P1 FADD.FTZ R13, R13, R17 ;  /* 0x000000110d0d9221 */ /* 0x000fe20000010000 */
[----:B------:R-:W-:Y:S01]  /*7eb0*/  @!P1 FADD.FTZ R14, R14, R18 ;  /* 0x000000120e0e9221 */ /* 0x000fe20000010000 */
[----:B------:R-:W-:-:S05]  /*7ec0*/  @!P1 FADD.FTZ R15, R15, R19 ;  /* 0x000000130f0f9221 */ /* 0x000fca0000010000 */
[----:B------:R0:W-:Y:S01]  /*7ed0*/  @!P0 STS.128 [R3+UR4], R12 ;  /* 0x0000000c03008988 */ /* 0x0001e20008000c04 */
[----:B------:R-:W-:Y:S06]  /*7ee0*/  BAR.SYNC.DEFER_BLOCKING 0x0 ;  /* 0x0000000000007b1d */ /* 0x000fec0000010000 */
[----:B------:R-:W1:Y:S02]  /*7ef0*/  @!P2 LDS.128 R4, [R6+UR4] ;  /* 0x000000040604a984 */ /* 0x000e640008000c00 */
[----:B------:R-:W-:Y:S06]  /*7f00*/  BAR.SYNC.DEFER_BLOCKING 0x0 ;  /* 0x0000000000007b1d */ /* 0x000fec0000010000 */
[----:B------:R-:W-:Y:S05]  /*7f10*/  @P2 EXIT ;  /* 0x000000000000294d */ /* 0x000fea0003800000 */
[----:B------:R-:W3:Y:S01]  /*7f20*/  LDCU UR4, c[0x0][0x478] ;  /* 0x00008f00ff0477ac */ /* 0x000ee20008000800 */
[----:B01----:R-:W-:Y:S01]  /*7f30*/  @!P2 FADD.FTZ R12, R12, R4 ;  /* 0x000000040c0ca221 */ /* 0x003fe20000010000 */
[----:B------:R-:W-:Y:S01]  /*7f40*/  @!P2 FADD.FTZ R13, R13, R5 ;  /* 0x000000050d0da221 */ /* 0x000fe20000010000 */
[----:B------:R-:W-:Y:S01]  /*7f50*/  @!P2 FADD.FTZ R14, R14, R6 ;  /* 0x000000060e0ea221 */ /* 0x000fe20000010000 */
[----:B------:R-:W-:Y:S01]  /*7f60*/  @!P2 FADD.FTZ R15, R15, R7 ;  /* 0x000000070f0fa221 */ /* 0x000fe20000010000 */
[----:B---3--:R-:W-:-:S09]  /*7f70*/  UISETP.NE.AND UP0, UPT, UR4, 0x2, UPT ;  /* 0x000000020400788c */ /* 0x008fd2000bf05270 */
[----:B------:R-:W-:Y:S05]  /*7f80*/  BRA.U UP0, `(.L_x_1060) ;  /* 0x00000001007c7547 */ /* 0x000fea000b800000 */
[----:B------:R-:W0:Y:S01]  /*7f90*/  LDC.64 R2, c[0x0][0x470] ;  /* 0x00011c00ff027b82 */ /* 0x000e220000000a00 */
[----:B------:R-:W1:Y:S01]  /*7fa0*/  LDCU.64 UR4, c[0x0][0x380] ;  /* 0x00007000ff0477ac */ /* 0x000e620008000a00 */
[----:B0-----:R-:W3:Y:S01]  /*7fb0*/  LDG.E R2, desc[UR10][R2.64] ;  /* 0x0000000a02027981 */ /* 0x001ee2000c1e1900 */
[----:B------:R-:W-:Y:S02]  /*7fc0*/  VIADD R9, R9, UR12 ;  /* 0x0000000c09097c36 */ /* 0x000fe40008000000 */
        /* <DEDUP_REMOVED lines=20> */
[----:B------:R-:W-:Y:S02]  /*8110*/  LOP3.LUT R5, R0, 0xff, RZ, 0xc0, !PT ;  /* 0x000000ff00057812 */ /* 0x000fe400078ec0ff */
[----:B------:R-:W-:Y:S02]  /*8120*/  LEA R4, R4, R3, 0x8 ;  /* 0x0000000304047211 */ /* 0x000fe400078e40ff */
[----:B-1----:R-:W-:-:S03]  /*8130*/  IADD3 R2, P0, PT, R9, UR4, RZ ;  /* 0x0000000409027c10 */ /* 0x002fc6000ff1e0ff */
[----:B------:R-:W-:Y:S01]  /*8140*/  IMAD.IADD R5, R4, 0x1, R5 ;  /* 0x0000000104057824 */ /* 0x000fe200078e0205 */
[----:B------:R-:W-:-:S05]  /*8150*/  LEA.HI.X.SX32 R3, R9, UR5, 0x1, P0 ;  /* 0x0000000509037c11 */ /* 0x000fca00080f0eff */
[----:B------:R-:W-:Y:S01]  /*8160*/  STG.E desc[UR10][R2.64], R5 ;  /* 0x0000000502007986 */ /* 0x000fe2000c10190a */
[----:B------:R-:W-:Y:S05]  /*8170*/  EXIT ;  /* 0x000000000000794d */ /* 0x000fea0003800000 */
.L_x_1060:
[----:B------:R-:W0:Y:S01]  /*8180*/  LDC.64 R2, c[0x0][0x380] ;  /* 0x0000e000ff027b82 */ /* 0x000e220000000a00 */
[----:B------:R-:W-:-:S05]  /*8190*/  IADD3 R9, PT, PT, R9, UR12, RZ ;  /* 0x0000000c09097c10 */ /* 0x000fca000fffe0ff */
[----:B0-----:R-:W-:-:S05]  /*81a0*/  IMAD.WIDE R2, R9, 0x4, R2 ;  /* 0x0000000409027825 */ /* 0x001fca00078e0202 */
[----:B------:R-:W-:Y:S01]  /*81b0*/  STG.E.128 desc[UR10][R2.64], R12 ;  /* 0x0000000c02007986 */ /* 0x000fe2000c101d0a */
[----:B------:R-:W-:Y:S05]  /*81c0*/  EXIT ;  /* 0x000000000000794d */ /* 0x000fea0003800000 */
.L_x_975:
[----:B------:R-:W-:Y:S02]  /*81d0*/  HFMA2 R32, -RZ, RZ, 0, 1.847743988037109375e-06 ;  /* 0x0000001fff207431 */ /* 0x000fe400000001ff */
[----:B------:R-:W-:Y:S02]  /*81e0*/  IMAD.MOV.U32 R31, RZ, RZ, 0x10 ;  /* 0x00000010ff1f7424 */ /* 0x000fe400078e00ff */
[----:B------:R-:W-:-:S07]  /*81f0*/  IMAD.MOV.U32 R33, RZ, RZ, -0x1 ;  /* 0xffffffffff217424 */ /* 0x000fce00078e00ff */
[----:B0--3-5:R-:W-:Y:S05]  /*8200*/  WARPSYNC.COLLECTIVE R33, `(.L_x_1061) ;  /* 0x0000000021087348 */ /* 0x029fea0003c00000 */
[----:B------:R1:W2:Y:S02]  /*8210*/  SHFL.BFLY P4, R47, R30, R31, R32 ;  /* 0x0c00001f1e2f7389 */ /* 0x0002a40000080020 */
[----:B0123-5:R-:W-:Y:S05]  /*8220*/  ENDCOLLECTIVE ;  /* 0x000000000000791b */ /* 0x02ffea0003800000 */
.L_x_1061:
[----:B------:R-:W-:Y:S02]  /*8230*/  IMAD.MOV.U32 R31, RZ, RZ, 0x8 ;  /* 0x00000008ff1f7424 */ /* 0x000fe400078e00ff */
[----:B------:R-:W-:-:S05]  /*8240*/  FADD.FTZ R2, R30, R47 ;  /* 0x0000002f1e027221 */ /* 0x000fca0000010000 */
[----:B------:R-:W-:-:S07]  /*8250*/  MOV R30, R2 ;  /* 0x00000002001e7202 */ /* 0x000fce0000000f00 */
[----:B------:R-:W-:Y:S05]  /*8260*/  WARPSYNC.COLLECTIVE R33, `(.L_x_1062) ;  /* 0x0000000021087348 */ /* 0x000fea0003c00000 */
[----:B------:R0:W1:Y:S02]  /*8270*/  SHFL.BFLY P4, R47, R30, R31, R32 ;  /* 0x0c00001f1e2f7389 */ /* 0x0000640000080020 */
[----:B01----:R-:W-:Y:S05]  /*8280*/  ENDCOLLECTIVE ;  /* 0x000000000000791b */ /* 0x003fea0003800000 */
.L_x_1062:
[----:B------:R-:W-:Y:S02]  /*8290*/  IMAD.MOV.U32 R31, RZ, RZ, 0x4 ;  /* 0x00000004ff1f7424 */ /* 0x000fe400078e00ff */
[----:B------:R-:W-:-:S05]  /*82a0*/  FADD.FTZ R4, R2, R47 ;  /* 0x0000002f02047221 */ /* 0x000fca0000010000 */
[----:B------:R-:W-:-:S07]  /*82b0*/  MOV R30, R4 ;  /* 0x00000004001e7202 */ /* 0x000fce0000000f00 */
[----:B------:R-:W-:Y:S05]  /*82c0*/  WARPSYNC.COLLECTIVE R33, `(.L_x_1063) ;  /* 0x0000000021087348 */ /* 0x000fea0003c00000 */
[----:B------:R0:W1:Y:S02]  /*82d0*/  SHFL.BFLY P4, R47, R30, R31, R32 ;  /* 0x0c00001f1e2f7389 */ /* 0x0000640000080020 */
[----:B01----:R-:W-:Y:S05]  /*82e0*/  ENDCOLLECTIVE ;  /* 0x000000000000791b */ /* 0x003fea0003800000 */
.L_x_1063:
[----:B------:R-:W-:Y:S02]  /*82f0*/  IMAD.MOV.U32 R31, RZ, RZ, 0x2 ;  /* 0x00000002ff1f7424 */ /* 0x000fe400078e00ff */
[----:B------:R-:W-:-:S05]  /*8300*/  FADD.FTZ R8, R4, R47 ;  /* 0x0000002f04087221 */ /* 0x000fca0000010000 */
[----:B------:R-:W-:-:S07]  /*8310*/  MOV R30, R8 ;  /* 0x00000008001e7202 */ /* 0x000fce0000000f00 */
[----:B------:R-:W-:Y:S05]  /*8320*/  WARPSYNC.COLLECTIVE R33, `(.L_x_1064) ;  /* 0x0000000021087348 */ /* 0x000fea0003c00000 */
[----:B------:R0:W1:Y:S02]  /*8330*/  SHFL.BFLY P4, R47, R30, R31, R32 ;  /* 0x0c00001f1e2f7389 */ /* 0x0000640000080020 */
[----:B01----:R-:W-:Y:S05]  /*8340*/  ENDCOLLECTIVE ;  /* 0x000000000000791b */ /* 0x003fea0003800000 */
.L_x_1064:
[----:B------:R-:W-:Y:S02]  /*8350*/  IMAD.MOV.U32 R31, RZ, RZ, 0x1 ;  /* 0x00000001ff1f7424 */ /* 0x000fe400078e00ff */
[----:B------:R-:W-:-:S05]  /*8360*/  FADD.FTZ R9, R8, R47 ;  /* 0x0000002f08097221 */ /* 0x000fca0000010000 */
[----:B------:R-:W-:-:S07]  /*8370*/  MOV R30, R9 ;  /* 0x00000009001e7202 */ /* 0x000fce0000000f00 */
[----:B------:R-:W-:Y:S05]  /*8380*/  WARPSYNC.COLLECTIVE R33, `(.L_x_1065) ;  /* 0x0000000021087348 */ /* 0x000fea0003c00000 */
[----:B------:R0:W1:Y:S02]  /*8390*/  SHFL.BFLY P4, R47, R30, R31, R32 ;  /* 0x0c00001f1e2f7389 */ /* 0x0000640000080020 */
[----:B01----:R-:W-:Y:S05]  /*83a0*/  ENDCOLLECTIVE ;  /* 0x000000000000791b */ /* 0x003fea0003800000 */
.L_x_1065:
[----:B------:R-:W-:Y:S05]  /*83b0*/  BRA `(.L_x_1066) ;  /* 0xffffff8c00387947 */ /* 0x000fea000383ffff */
.L_x_992:
[----:B------:R-:W-:Y:S01]  /*83c0*/  HFMA2 R31, -RZ, RZ, 0, 1.1920928955078125e-07 ;  /* 0x00000002ff1f7431 */ /* 0x000fe200000001ff */
[----:B------:R-:W-:Y:S01]  /*83d0*/  BSSY B0, `(.L_x_1067) ;  /* 0x0000006000007945 */ /* 0x000fe20003800000 */
[----:B------:R-:W-:Y:S01]  /*83e0*/  IMAD.MOV.U32 R32, RZ, RZ, 0x1f ;  /* 0x0000001fff207424 */ /* 0x000fe200078e00ff */
[----:B------:R-:W-:-:S07]  /*83f0*/  MOV R33, 0xffffffff ;  /* 0xffffffff00217802 */ /* 0x000fce0000000f00 */
[----:B------:R-:W-:Y:S05]  /*8400*/  WARPSYNC.COLLECTIVE R33, `(.L_x_1068) ;  /* 0x0000000021087348 */ /* 0x000fea0003c00000 */
[----:B------:R0:W1:Y:S02]  /*8410*/  SHFL.BFLY P4, R47, R30, R31, R32 ;  /* 0x0c00001f1e2f7389 */ /* 0x0000640000080020 */
[----:B01----:R-:W-:Y:S05]  /*8420*/  ENDCOLLECTIVE ;  /* 0x000000000000791b */ /* 0x003fea0003800000 */
.L_x_1068:
[----:B------:R-:W-:Y:S05]  /*8430*/  BSYNC B0 ;  /* 0x0000000000007941 */ /* 0x000fea0003800000 */
.L_x_1067:
[----:B------:R-:W-:Y:S02]  /*8440*/  HFMA2 R32, -RZ, RZ, 0, 1.847743988037109375e-06 ;  /* 0x0000001fff207431 */ /* 0x000fe400000001ff */
[----:B------:R-:W-:Y:S01]  /*8450*/  FADD.FTZ R30, R30, R47 ;  /* 0x0000002f1e1e7221 */ /* 0x000fe20000010000 */
[----:B------:R-:W-:Y:S02]  /*8460*/  IMAD.MOV.U32 R31, RZ, RZ, 0x1 ;  /* 0x00000001ff1f7424 */ /* 0x000fe400078e00ff */
[----:B------:R-:W-:-:S07]  /*8470*/  IMAD.MOV.U32 R33, RZ, RZ, -0x1 ;  /* 0xffffffffff217424 */ /* 0x000fce00078e00ff */
[----:B------:R-:W-:Y:S05]  /*8480*/  WARPSYNC.COLLECTIVE R33, `(.L_x_1069) ;  /* 0x0000000021087348 */ /* 0x000fea0003c00000 */
[----:B------:R0:W1:Y:S02]  /*8490*/  SHFL.BFLY P4, R47, R30, R31, R32 ;  /* 0x0c00001f1e2f7389 */ /* 0x0000640000080020 */
[----:B01----:R-:W-:Y:S05]  /*84a0*/  ENDCOLLECTIVE ;  /* 0x000000000000791b */ /* 0x003fea0003800000 */
.L_x_1069:
[----:B------:R-:W-:Y:S05]  /*84b0*/  BRA `(.L_x_1070) ;  /* 0xffffffac00707947 */ /* 0x000fea000383ffff */
.L_x_996:
[----:B------:R-:W-:Y:S01]  /*84c0*/  HFMA2 R32, -RZ, RZ, 0, 1.847743988037109375e-06 ;  /* 0x0000001fff207431 */ /* 0x000fe200000001ff */
[----:B------:R-:W-:Y:S01]  /*84d0*/  BSSY B0, `(.L_x_1071) ;  /* 0x0000007000007945 */ /* 0x000fe20003800000 */
[----:B------:R-:W-:Y:S01]  /*84e0*/  MOV R30, R5 ;  /* 0x00000005001e7202 */ /* 0x000fe20000000f00 */
[----:B------:R-:W-:Y:S02]  /*84f0*/  IMAD.MOV.U32 R31, RZ, RZ, 0x10 ;  /* 0x00000010ff1f7424 */ /* 0x000fe400078e00ff */
[----:B------:R-:W-:-:S07]  /*8500*/  IMAD.MOV.U32 R33, RZ, RZ, -0x1 ;  /* 0xffffffffff217424 */ /* 0x000fce00078e00ff */
[----:B-1-3-5:R-:W-:Y:S05]  /*8510*/  WARPSYNC.COLLECTIVE R33, `(.L_x_1072) ;  /* 0x0000000021087348 */ /* 0x02afea0003c00000 */
[----:B------:R0:W2:Y:S02]  /*8520*/  SHFL.BFLY P4, R47, R30, R31, R32 ;  /* 0x0c00001f1e2f7389 */ /* 0x0000a40000080020 */
[----:B0123-5:R-:W-:Y:S05]  /*8530*/  ENDCOLLECTIVE ;  /* 0x000000000000791b */ /* 0x02ffea0003800000 */
.L_x_1072:
[----:B------:R-:W-:Y:S05]  /*8540*/  BSYNC B0 ;  /* 0x0000000000007941 */ /* 0x000fea0003800000 */
.L_x_1071:
[----:B------:R-:W-:Y:S01]  /*8550*/  FMNMX.FTZ R30, R47, R5, !PT ;  /* 0x000000052f1e7209 */ /* 0x000fe20007810000 */
[----:B------:R-:W-:Y:S01]  /*8560*/  IMAD.MOV.U32 R32, RZ, RZ, 0x1f ;  /* 0x0000001fff207424 */ /* 0x000fe200078e00ff */
[----:B------:R-:W-:Y:S02]  /*8570*/  MOV R31, 0x8 ;  /* 0x00000008001f7802 */ /* 0x000fe40000000f00 */
[----:B------:R-:W-:-:S07]  /*8580*/  MOV R33, 0xffffffff ;  /* 0xffffffff00217802 */ /* 0x000fce0000000f00 */
[----:B------:R-:W-:Y:S05]  /*8590*/  WARPSYNC.COLLECTIVE R33, `(.L_x_1073) ;  /* 0x0000000021087348 */ /* 0x000fea0003c00000 */
[----:B------:R0:W1:Y:S02]  /*85a0*/  SHFL.BFLY P4, R47, R30, R31, R32 ;  /* 0x0c00001f1e2f7389 */ /* 0x0000640000080020 */
[----:B01----:R-:W-:Y:S05]  /*85b0*/  ENDCOLLECTIVE ;  /* 0x000000000000791b */ /* 0x003fea0003800000 */
.L_x_1073:
[----:B------:R-:W-:Y:S01]  /*85c0*/  HFMA2 R31, -RZ, RZ, 0, 2.384185791015625e-07 ;  /* 0x00000004ff1f7431 */ /* 0x000fe200000001ff */
[----:B------:R-:W-:-:S05]  /*85d0*/  FMNMX.FTZ R8, R30, R47, !PT ;  /* 0x0000002f1e087209 */ /* 0x000fca0007810000 */
[----:B------:R-:W-:-:S07]  /*85e0*/  IMAD.MOV.U32 R30, RZ, RZ, R8 ;  /* 0x000000ffff1e7224 */ /* 0x000fce00078e0008 */
[----:B------:R-:W-:Y:S05]  /*85f0*/  WARPSYNC.COLLECTIVE R33, `(.L_x_1074) ;  /* 0x0000000021087348 */ /* 0x000fea0003c00000 */
[----:B------:R0:W1:Y:S02]  /*8600*/  SHFL.BFLY P4, R47, R30, R31, R32 ;  /* 0x0c00001f1e2f7389 */ /* 0x0000640000080020 */
[----:B01----:R-:W-:Y:S05]  /*8610*/  ENDCOLLECTIVE ;  /* 0x000000000000791b */ /* 0x003fea0003800000 */
.L_x_1074:
[----:B------:R-:W-:Y:S05]  /*8620*/  BRA `(.L_x_1075) ;  /* 0xffffffac00ec7947 */ /* 0x000fea000383ffff */
.L_x_1076:
        /* <DEDUP_REMOVED lines=13> */
.L_x_2690:


//--------------------- .text._ZN4mmha33masked_multihead_attention_kernelIfLi32ELi32ELi1ELi8ELi256ELb1ELb0EEEv26Multihead_attention_paramsIT_XT5_EE --------------------------
	.section	.text._ZN4mmha33masked_multihead_attention_kernelIfLi32ELi32ELi1ELi8ELi256ELb1ELb0EEEv26Multihead_attention_paramsIT_XT5_EE,"ax",@progbits
	.align	128
        .global         _ZN4mmha33masked_multihead_attention_kernelIfLi32ELi32ELi1ELi8ELi256ELb1ELb0EEEv26Multihead_attention_paramsIT_XT5_EE
        .type           _ZN4mmha33masked_multihead_attention_kernelIfLi32ELi32ELi1ELi8ELi256ELb1ELb0EEEv26Multihead_attention_paramsIT_XT5_EE,@function
        .size           _ZN4mmha33masked_multihead_attention_kernelIfLi32ELi32ELi1ELi8ELi256ELb1ELb0EEEv26Multihead_attention_paramsIT_XT5_EE,(.L_x_2691 - _ZN4mmha33masked_multihead_attention_kernelIfLi32ELi32ELi1ELi8ELi256ELb1ELb0EEEv26Multihead_attention_paramsIT_XT5_EE)
        .other          _ZN4mmha33masked_multihead_attention_kernelIfLi32ELi32ELi1ELi8ELi256ELb1ELb0EEEv26Multihead_attention_paramsIT_XT5_EE,@"STO_CUDA_ENTRY STV_DEFAULT"
_ZN4mmha33masked_multihead_attention_kernelIfLi32ELi32ELi1ELi8ELi256ELb1ELb0EEEv26Multihead_attention_paramsIT_XT5_EE:
.text._ZN4mmha33masked_multihead_attention_kernelIfLi32ELi32ELi1ELi8ELi256ELb1ELb0EEEv26Multihead_attention_paramsIT_XT5_EE:
        /* <DEDUP_REMOVED lines=12> */
.L_x_1077:
[----:B------:R-:W1:Y:S01]  /*00c0*/  LDC.64 R2, c[0x0][0x498] ;  /* 0x00012600ff027b82 */ /* 0x000e620000000a00 */
[----:B------:R-:W0:Y:S01]  /*00d0*/  LDCU UR7, c[0x0][0x3f0] ;  /* 0x00007e00ff0777ac */ /* 0x000e220008000800 */
[----:B------:R-:W2:Y:S06]  /*00e0*/  LDCU UR4, c[0x0][0x3f4] ;  /* 0x00007e80ff0477ac */ /* 0x000eac0008000800 */
[----:B------:R-:W3:Y:S01]  /*00f0*/  LDC R22, c[0x0][0x40c] ;  /* 0x00010300ff167b82 */ /* 0x000ee20000000800 */
[----:B------:R-:W-:-:S07]  /*0100*/  IMAD.MOV.U32 R113, RZ, RZ, RZ ;  /* 0x000000ffff717224 */ /* 0x000fce00078e00ff */
[----:B------:R-:W4:Y:S01]  /*0110*/  LDC R18, c[0x0][0x3f8] ;  /* 0x0000fe00ff127b82 */ /* 0x000f220000000800 */
[----:B0-----:R-:W-:-:S04]  /*0120*/  MOV R0, UR7 ;  /* 0x0000000700007c02 */ /* 0x001fc80008000f00 */
[----:B------:R-:W-:Y:S01]  /*0130*/  IABS R7, R0 ;  /* 0x0000000000077213 */ /* 0x000fe20000000000 */
[----:B-1----:R-:W-:-:S03]  /*0140*/  IMAD.WIDE.U32 R2, R23, 0x4, R2 ;  /* 0x0000000417027825 */ /* 0x002fc600078e0002 */
[----:B------:R-:W0:Y:S02]  /*0150*/  I2F.RP R0, R7 ;  /* 0x0000000700007306 */ /* 0x000e240000209400 */
[----:B------:R1:W4:Y:S06]  /*0160*/  LDG.E R10, desc[UR12][R2.64] ;  /* 0x0000000c020a7981 */ /* 0x00032c000c1e1900 */
[----:B0-----:R-:W0:Y:S02]  /*0170*/  MUFU.RCP R0, R0 ;  /* 0x0000000000007308 */ /* 0x001e240000001000 */
[----:B0-----:R-:W-:-:S06]  /*0180*/  VIADD R4, R0, 0xffffffe ;  /* 0x0ffffffe00047836 */ /* 0x001fcc0000000000 */
[----:B------:R0:W2:Y:S02]  /*0190*/  F2I.FTZ.U32.TRUNC.NTZ R5, R4 ;  /* 0x0000000400057305 */ /* 0x0000a4000021f000 */
[----:B0-----:R-:W-:Y:S01]  /*01a0*/  HFMA2 R4, -RZ, RZ, 0, 0 ;  /* 0x00000000ff047431 */ /* 0x001fe200000001ff */
[----:B--2---:R-:W-:-:S05]  /*01b0*/  IADD3 R6, PT, PT, RZ, -R5, RZ ;  /* 0x80000005ff067210 */ /* 0x004fca0007ffe0ff */
[----:B------:R-:W-:Y:S01]  /*01c0*/  IMAD R9, R6, R7, RZ ;  /* 0x0000000706097224 */ /* 0x000fe200078e02ff */
[----:B------:R-:W-:-:S03]  /*01d0*/  IABS R0, R23 ;  /* 0x0000001700007213 */ /* 0x000fc60000000000 */
[----:B------:R-:W-:Y:S01]  /*01e0*/  IMAD.HI.U32 R5, R5, R9, R4 ;  /* 0x0000000905057227 */ /* 0x000fe200078e0004 */
[----:B------:R-:W-:Y:S01]  /*01f0*/  ISETP.NE.AND P2, PT, RZ, UR7, PT ;  /* 0x00000007ff007c0c */ /* 0x000fe2000bf45270 */
[----:B------:R-:W0:Y:S04]  /*0200*/  LDC.64 R8, c[0x0][0x460] ;  /* 0x00011800ff087b82 */ /* 0x000e280000000a00 */
[----:B------:R-:W-:-:S04]  /*0210*/  IMAD.HI.U32 R5, R5, R0, RZ ;  /* 0x0000000005057227 */ /* 0x000fc800078e00ff */
[----:B------:R-:W-:-:S04]  /*0220*/  IMAD.MOV R4, RZ, RZ, -R5 ;  /* 0x000000ffff047224 */ /* 0x000fc800078e0a05 */
[----:B------:R-:W-:-:S05]  /*0230*/  IMAD R0, R7, R4, R0 ;  /* 0x0000000407007224 */ /* 0x000fca00078e0200 */
[----:B------:R-:W-:-:S13]  /*0240*/  ISETP.GT.U32.AND P3, PT, R7, R0, PT ;  /* 0x000000000700720c */ /* 0x000fda0003f64070 */
[----:B------:R-:W-:-:S04]  /*0250*/  @!P3 IADD3 R0, PT, PT, R0, -R7, RZ ;  /* 0x800000070000b210 */ /* 0x000fc80007ffe0ff */
[----:B------:R-:W-:Y:S02]  /*0260*/  ISETP.GE.U32.AND P0, PT, R0, R7, PT ;  /* 0x000000070000720c */ /* 0x000fe40003f06070 */
[----:B------:R-:W-:-:S04]  /*0270*/  LOP3.LUT R0, R23, UR7, RZ, 0x3c, !PT ;  /* 0x0000000717007c12 */ /* 0x000fc8000f8e3cff */
[----:B------:R-:W-:Y:S02]  /*0280*/  ISETP.GE.AND P4, PT, R0, RZ, PT ;  /* 0x000000ff0000720c */ /* 0x000fe40003f86270 */
[----:B------:R-:W-:-:S05]  /*0290*/  @!P3 IADD3 R5, PT, PT, R5, 0x1, RZ ;  /* 0x000000010505b810 */ /* 0x000fca0007ffe0ff */
[----:B------:R-:W-:Y:S01]  /*02a0*/  @P0 VIADD R5, R5, 0x1 ;  /* 0x0000000105050836 */ /* 0x000fe20000000000 */
[----:B------:R-:W-:-:S05]  /*02b0*/  @!P2 LOP3.LUT R0, RZ, UR7, RZ, 0x33, !PT ;  /* 0x00000007ff00ac12 */ /* 0x000fca000f8e33ff */
[----:B------:R-:W-:-:S04]  /*02c0*/  @!P4 IADD3 R5, PT, PT, -R5, RZ, RZ ;  /* 0x000000ff0505c210 */ /* 0x000fc80007ffe1ff */
[----:B------:R-:W-:Y:S02]  /*02d0*/  R2UR UR8, R5 ;  /* 0x00000000050872ca */ /* 0x000fe400000e0000 */
[----:B------:R-:W-:Y:S02]  /*02e0*/  @!P2 R2UR UR8, R0 ;  /* 0x000000000008a2ca */ /* 0x000fe400000e0000 */
[----:B------:R-:W-:-:S04]  /*02f0*/  MOV R0, UR4 ;  /* 0x0000000400007c02 */ /* 0x000fc80008000f00 */
[----:B------:R-:W-:-:S04]  /*0300*/  IABS R4, R0 ;  /* 0x0000000000047213 */ /* 0x000fc80000000000 */
[----:B------:R-:W-:Y:S02]  /*0310*/  R2UR UR10, R4 ;  /* 0x00000000040a72ca */ /* 0x000fe400000e0000 */
[----:B0-----:R-:W-:-:S04]  /*0320*/  ISETP.NE.U32.AND P1, PT, R8, RZ, PT ;  /* 0x000000ff0800720c */ /* 0x001fc80003f25070 */
[----:B------:R-:W-:-:S04]  /*0330*/  ISETP.NE.AND.EX P1, PT, R9, RZ, PT, P1 ;  /* 0x000000ff0900720c */ /* 0x000fc80003f25310 */
[----:B---3--:R-:W-:-:S03]  /*0340*/  ISETP.EQ.AND P1, PT, R22, RZ, P1 ;  /* 0x000000ff1600720c */ /* 0x008fc60000f22270 */
[----:B------:R-:W0:Y:S10]  /*0350*/  I2F.RP R6, UR10 ;  /* 0x0000000a00067d06 */ /* 0x000e340008209400 */
[----:B-1----:R-:W1:Y:S01]  /*0360*/  @P1 LDC.64 R2, c[0x0][0x460] ;  /* 0x00011800ff021b82 */ /* 0x002e620000000a00 */
[----:B0-----:R-:W0:Y:S01]  /*0370*/  MUFU.RCP R6, R6 ;  /* 0x0000000600067308 */ /* 0x001e220000001000 */
[----:B------:R-:W-:-:S02]  /*0380*/  MOV R5, UR8 ;  /* 0x0000000800057c02 */ /* 0x000fc40008000f00 */
[----:B0-----:R-:W-:-:S03]  /*0390*/  IADD3 R4, PT, PT, R6, 0xffffffe, RZ ;  /* 0x0ffffffe06047810 */ /* 0x001fc60007ffe0ff */
[----:B-1----:R-:W-:Y:S02]  /*03a0*/  @P1 IMAD.WIDE R2, R5, 0x4, R2 ;  /* 0x0000000405021825 */ /* 0x002fe400078e0202 */
[----:B------:R0:W1:Y:S03]  /*03b0*/  F2I.FTZ.U32.TRUNC.NTZ R5, R4 ;  /* 0x0000000400057305 */ /* 0x000066000021f000 */
[----:B------:R2:W5:Y:S01]  /*03c0*/  @P1 LDG.E R113, desc[UR12][R2.64] ;  /* 0x0000000c02711981 */ /* 0x000562000c1e1900 */
[----:B0-----:R-:W-:-:S05]  /*03d0*/  IMAD.MOV.U32 R4, RZ, RZ, RZ ;  /* 0x000000ffff047224 */ /* 0x001fca00078e00ff */
[----:B------:R-:W-:Y:S02]  /*03e0*/  R2UR UR4, R4 ;  /* 0x00000000040472ca */ /* 0x000fe400000e0000 */
[----:B-1----:R-:W-:Y:S01]  /*03f0*/  R2UR UR5, R5 ;  /* 0x00000000050572ca */ /* 0x002fe200000e0000 */
[----:B------:R-:W0:Y:S01]  /*0400*/  S2R R6, SR_TID.X ;  /* 0x0000000000067919 */ /* 0x000e220000002100 */
[----:B--2---:R-:W-:Y:S01]  /*0410*/  IADD3 R3, PT, PT, RZ, -R5, RZ ;  /* 0x80000005ff037210 */ /* 0x004fe20007ffe0ff */
[----:B------:R-:W1:Y:S04]  /*0420*/  LDC R4, c[0x0][0x3e8] ;  /* 0x0000fa00ff047b82 */ /* 0x000e680000000800 */
[----:B------:R-:W-:-:S06]  /*0430*/  IMAD R3, R3, UR10, RZ ;  /* 0x0000000a03037c24 */ /* 0x000fcc000f8e02ff */
[----:B------:R-:W-:-:S05]  /*0440*/  IMAD.HI.U32 R3, R5, R3, UR4 ;  /* 0x0000000405037e27 */ /* 0x000fca000f8e0003 */
[----:B------:R-:W-:Y:S01]  /*0450*/  R2UR UR9, R3 ;  /* 0x00000000030972ca */ /* 0x000fe200000e0000 */
[----:B------:R-:W2:Y:S01]  /*0460*/  S2UR UR14, SR_CTAID.X ;  /* 0x00000000000e79c3 */ /* 0x000ea20000002500 */
[----:B-1----:R-:W-:Y:S02]  /*0470*/  ISETP.NE.AND P0, PT, R4, RZ, PT ;  /* 0x000000ff0400720c */ /* 0x002fe40003f05270 */
[----:B----4-:R-:W-:-:S13]  /*0480*/  R2UR UR15, R10 ;  /* 0x000000000a0f72ca */ /* 0x010fda00000e0000 */
[----:B------:R-:W-:-:S06]  /*0490*/  UIADD3 UR11, UPT, UPT, UR15, -0x1, URZ ;  /* 0xffffffff0f0b7890 */ /* 0x000fcc000fffe0ff */
[----:B------:R-:W-:-:S04]  /*04a0*/  IABS R2, UR11 ;  /* 0x0000000b00027c13 */ /* 0x000fc80008000000 */
[----:B------:R-:W-:-:S13]  /*04b0*/  R2UR UR6, R2 ;  /* 0x00000000020672ca */ /* 0x000fda00000e0000 */
[----:B------:R-:W-:-:S07]  /*04c0*/  UIMAD.WIDE.U32 UR4, UR9, UR6, URZ ;  /* 0x00000006090472a5 */ /* 0x000fce000f8e00ff */
[----:B------:R-:W-:Y:S01]  /*04d0*/  R2UR UR4, R0 ;  /* 0x00000000000472ca */ /* 0x000fe200000e0000 */
[----:B------:R-:W-:-:S04]  /*04e0*/  UIADD3 UR5, UPT, UPT, -UR5, URZ, URZ ;  /* 0x000000ff05057290 */ /* 0x000fc8000fffe1ff */
[----:B------:R-:W-:-:S04]  /*04f0*/  UIMAD UR6, UR10, UR5, UR6 ;  /* 0x000000050a0672a4 */ /* 0x000fc8000f8e0206 */
[----:B------:R-:W-:-:S04]  /*0500*/  UISETP.GT.U32.AND UP1, UPT, UR10, UR6, UPT ;  /* 0x000000060a00728c */ /* 0x000fc8000bf24070 */
[----:B------:R-:W-:-:S06]  /*0510*/  UISETP.NE.AND UP0, UPT, UR4, URZ, UPT ;  /* 0x000000ff0400728c */ /* 0x000fcc000bf05270 */
[----:B------:R-:W-:Y:S01]  /*0520*/  PLOP3.LUT P2, PT, PT, PT, UP0, 0x80, 0x8 ;  /* 0x000000000008781c */ /* 0x000fe20003f4f008 */
[----:B------:R-:W-:Y:S01]  /*0530*/  @!UP1 UIADD3 UR6, UPT, UPT, UR6, -UR10, URZ ;  /* 0x8000000a06069290 */ /* 0x000fe2000fffe0ff */
[----:B------:R-:W-:-:S03]  /*0540*/  R2UR UR4, R18 ;  /* 0x00000000120472ca */ /* 0x000fc600000e0000 */
[----:B------:R-:W-:Y:S01]  /*0550*/  UISETP.GT.U32.AND UP1, UPT, UR10, UR6, UPT ;  /* 0x000000060a00728c */ /* 0x000fe2000bf24070 */
[----:B0-----:R-:W-:Y:S01]  /*0560*/  ISETP.GT.U32.AND P3, PT, R6, 0x1f, PT ;  /* 0x0000001f0600780c */ /* 0x001fe20003f64070 */
[----:B------:R-:W-:-:S06]  /*0570*/  UISETP.GE.AND UP2, UPT, UR11, URZ, UPT ;  /* 0x000000ff0b00728c */ /* 0x000fcc000bf46270 */
[----:B------:R-:W-:Y:S02]  /*0580*/  @!P2 R2UR UR5, R0 ;  /* 0x000000000005a2ca */ /* 0x000fe400000e0000 */
[----:B--2---:R-:W-:Y:S01]  /*0590*/  MOV R2, UR14 ;  /* 0x0000000e00027c02 */ /* 0x004fe20008000f00 */
[----:B------:R-:W-:Y:S01]  /*05a0*/  @!UP1 UIADD3 UR6, UPT, UPT, UR6, -UR10, URZ ;  /* 0x8000000a06069290 */ /* 0x000fe2000fffe0ff */
[----:B------:R-:W-:Y:S01]  /*05b0*/  IMAD R7, R23, R18, UR14 ;  /* 0x0000000e17077e24 */ /* 0x000fe2000f8e0212 */
[----:B------:R-:W-:Y:S01]  /*05c0*/  UIMAD UR4, UR8, UR4, URZ ;  /* 0x00000004080472a4 */ /* 0x000fe2000f8e02ff */
[----:B------:R-:W-:Y:S01]  /*05d0*/  BSSY.RECONVERGENT B0, `(.L_x_1078) ;  /* 0x0000016000007945 */ /* 0x000fe20003800200 */
[----:B------:R-:W-:Y:S01]  /*05e0*/  @P0 IMAD.SHL.U32 R2, R2, 0x20, RZ ;  /* 0x0000002002020824 */ /* 0x000fe200078e00ff */
[----:B------:R-:W-:Y:S01]  /*05f0*/  @!UP2 UIADD3 UR6, UPT, UPT, -UR6, URZ, URZ ;  /* 0x000000ff0606a290 */ /* 0x000fe2000fffe1ff */
[----:B------:R-:W-:-:S04]  /*0600*/  @!P0 SHF.L.U32 R3, R7, 0x5, RZ ;  /* 0x0000000507038819 */ /* 0x000fc800000006ff */
[----:B------:R-:W-:Y:S01]  /*0610*/  @!UP0 ULOP3.LUT UR6, URZ, UR5, URZ, 0x33, !UPT ;  /* 0x00000005ff068292 */ /* 0x000fe2000f8e33ff */
[----:B------:R-:W-:Y:S01]  /*0620*/  @P0 IMAD R3, R23, R4, R2 ;  /* 0x0000000417030224 */ /* 0x000fe200078e0202 */
[----:B------:R-:W-:Y:S01]  /*0630*/  MOV R14, RZ ;  /* 0x000000ff000e7202 */ /* 0x000fe20000000f00 */
[----:B------:R-:W-:Y:S09]  /*0640*/  @P3 BRA `(.L_x_1079) ;  /* 0x0000000000383947 */ /* 0x000ff20003800000 */
        /* <DEDUP_REMOVED lines=14> */
.L_x_1079:
[----:B------:R-:W-:Y:S05]  /*0730*/  BSYNC.RECONVERGENT B0 ;  /* 0x0000000000007941 */ /* 0x000fea0003800200 */
.L_x_1078:
[----:B------:R-:W1:Y:S01]  /*0740*/  LDCU.64 UR18, c[0x0][0x3a0] ;  /* 0x00007400ff1277ac */ /* 0x000e620008000a00 */
[----:B0-----:R-:W0:Y:S01]  /*0750*/  LDC.64 R4, c[0x0][0x418] ;  /* 0x00010600ff047b82 */ /* 0x001e220000000a00 */
[C---:B------:R-:W-:Y:S01]  /*0760*/  ISETP.GT.U32.OR P4, PT, R6.reuse, 0x1f, !P1 ;  /* 0x0000001f0600780c */ /* 0x040fe20004f84470 */
[----:B------:R-:W-:Y:S01]  /*0770*/  HFMA2 R16, -RZ, RZ, 0, 0 ;  /* 0x00000000ff107431 */ /* 0x000fe200000001ff */
[----:B------:R-:W2:Y:S01]  /*0780*/  LDCU.64 UR16, c[0x0][0x390] ;  /* 0x00007200ff1077ac */ /* 0x000ea20008000a00 */
[----:B------:R-:W-:Y:S02]  /*0790*/  LOP3.LUT R17, R6, 0x3, RZ, 0xc0, !PT ;  /* 0x0000000306117812 */ /* 0x000fe400078ec0ff */
[----:B------:R-:W-:Y:S01]  /*07a0*/  SHF.L.U32 R20, R7, 0x5, RZ ;  /* 0x0000000507147819 */ /* 0x000fe200000006ff */
[----:B------:R-:W3:Y:S01]  /*07b0*/  LDCU.U8 UR5, c[0x0][0x404] ;  /* 0x00008080ff0577ac */ /* 0x000ee20008000000 */
[----:B------:R-:W4:Y:S01]  /*07c0*/  @!P3 LDC.64 R2, c[0x0][0x3b8] ;  /* 0x0000ee00ff02bb82 */ /* 0x000f220000000a00 */
[----:B------:R-:W-:-:S02]  /*07d0*/  SHF.R.U32.HI R15, RZ, 0x2, R6 ;  /* 0x00000002ff0f7819 */ /* 0x000fc40000011606 */
[-C--:B------:R-:W-:Y:S01]  /*07e0*/  @!P3 IMAD R7, R20, R0.reuse, R17 ;  /* 0x000000001407b224 */ /* 0x080fe200078e0211 */
[----:B------:R-:W-:Y:S02]  /*07f0*/  MOV R13, UR14 ;  /* 0x0000000e000d7c02 */ /* 0x000fe40008000f00 */
[----:B------:R-:W-:Y:S02]  /*0800*/  @!P3 IMAD R12, R15, R0, UR11 ;  /* 0x0000000b0f0cbe24 */ /* 0x000fe4000f8e0200 */
[----:B------:R-:W3:Y:S01]  /*0810*/  @!P4 LDC.64 R10, c[0x0][0x450] ;  /* 0x00011400ff0acb82 */ /* 0x000ee20000000a00 */
[----:B-1----:R-:W-:Y:S01]  /*0820*/  ISETP.NE.U32.AND P0, PT, RZ, UR18, PT ;  /* 0x00000012ff007c0c */ /* 0x002fe2000bf05070 */
[----:B------:R-:W-:Y:S01]  /*0830*/  @!P3 IMAD R19, R12, 0x4, R7 ;  /* 0x000000040c13b824 */ /* 0x000fe200078e0207 */
[----:B------:R-:W-:Y:S01]  /*0840*/  LEA R7, R13, R6, 0x5 ;  /* 0x000000060d077211 */ /* 0x000fe200078e28ff */
[----:B-----5:R-:W-:Y:S01]  /*0850*/  @!P4 IMAD R18, R113, R18, RZ ;  /* 0x000000127112c224 */ /* 0x020fe200078e02ff */
[----:B------:R-:W-:-:S02]  /*0860*/  ISETP.NE.AND.EX P0, PT, RZ, UR19, PT, P0 ;  /* 0x00000013ff007c0c */ /* 0x000fc4000bf05300 */
[----:B--2---:R-:W-:Y:S02]  /*0870*/  ISETP.NE.U32.AND P2, PT, RZ, UR16, PT ;  /* 0x00000010ff007c0c */ /* 0x004fe4000bf45070 */
[----:B------:R-:W-:Y:S02]  /*0880*/  ISETP.GT.U32.OR P0, PT, R6, 0x1f, !P0 ;  /* 0x0000001f0600780c */ /* 0x000fe40004704470 */
[----:B------:R-:W-:Y:S02]  /*0890*/  ISETP.NE.AND.EX P2, PT, RZ, UR17, PT, P2 ;  /* 0x00000011ff007c0c */ /* 0x000fe4000bf45320 */
[----:B------:R-:W-:Y:S02]  /*08a0*/  ISETP.NE.OR P0, PT, R22, RZ, P0 ;  /* 0x000000ff1600720c */ /* 0x000fe40000705670 */
[----:B------:R-:W-:Y:S01]  /*08b0*/  ISETP.GT.U32.OR P2, PT, R6, 0x1f, !P2 ;  /* 0x0000001f0600780c */ /* 0x000fe20005744470 */
[----:B----4-:R-:W-:Y:S01]  /*08c0*/  @!P3 IMAD.WIDE R2, R19, 0x4, R2 ;  /* 0x000000041302b825 */ /* 0x010fe200078e0202 */
[----:B0-----:R-:W-:-:S02]  /*08d0*/  ISETP.NE.U32.AND P5, PT, R4, RZ, PT ;  /* 0x000000ff0400720c */ /* 0x001fc40003fa5070 */
[----:B------:R-:W-:Y:S01]  /*08e0*/  @!P4 LEA R21, R18, R7, 0x5 ;  /* 0x000000071215c211 */ /* 0x000fe200078e28ff */
[----:B------:R-:W-:Y:S01]  /*08f0*/  IMAD.MOV.U32 R19, RZ, RZ, RZ ;  /* 0x000000ffff137224 */ /* 0x000fe200078e00ff */
[----:B------:R-:W-:Y:S01]  /*0900*/  ISETP.NE.AND.EX P5, PT, R5, RZ, PT, P5 ;  /* 0x000000ff0500720c */ /* 0x000fe20003fa5350 */
[----:B------:R0:W2:Y:S04]  /*0910*/  @!P3 LDG.E R16, desc[UR12][R2.64] ;  /* 0x0000000c0210b981 */ /* 0x0000a8000c1e1900 */
[----:B------:R-:W1:Y:S08]  /*0920*/  @!P0 LDC.64 R8, c[0x0][0x3a0] ;  /* 0x0000e800ff088b82 */ /* 0x000e700000000a00 */
[----:B------:R-:W4:Y:S01]  /*0930*/  @!P2 LDC.64 R4, c[0x0][0x390] ;  /* 0x0000e400ff04ab82 */ /* 0x000f220000000a00 */
[----:B---3--:R-:W-:-:S06]  /*0940*/  @!P4 IMAD.WIDE R10, R21, 0x4, R10 ;  /* 0x00000004150ac825 */ /* 0x008fcc00078e020a */
[----:B------:R-:W3:Y:S01]  /*0950*/  @!P4 LDG.E R10, desc[UR12][R10.64] ;  /* 0x0000000c0a0ac981 */ /* 0x000ee2000c1e1900 */
[----:B------:R-:W0:Y:S01]  /*0960*/  LDC R21, c[0x0][0x400] ;  /* 0x00010000ff157b82 */ /* 0x000e220000000800 */
[----:B-1----:R-:W-:-:S07]  /*0970*/  @!P0 IMAD.WIDE.U32 R8, R7, 0x4, R8 ;  /* 0x0000000407088825 */ /* 0x002fce00078e0008 */
[----:B------:R-:W1:Y:S01]  /*0980*/  @P5 LDC.64 R12, c[0x0][0x418] ;  /* 0x00010600ff0c5b82 */ /* 0x000e620000000a00 */
[----:B------:R-:W2:Y:S01]  /*0990*/  @!P0 LDG.E R19, desc[UR12][R8.64] ;  /* 0x0000000c08138981 */ /* 0x000ea2000c1e1900 */
[----:B----4-:R-:W-:Y:S01]  /*09a0*/  @!P2 IMAD.WIDE.U32 R4, R7, 0x4, R4 ;  /* 0x000000040704a825 */ /* 0x010fe200078e0004 */
[----:B------:R-:W-:-:S06]  /*09b0*/  MOV R7, RZ ;  /* 0x000000ff00077202 */ /* 0x000fcc0000000f00 */
[----:B------:R-:W4:Y:S01]  /*09c0*/  @!P2 LDG.E R7, desc[UR12][R4.64] ;  /* 0x0000000c0407a981 */ /* 0x000f22000c1e1900 */
[----:B------:R-:W-:-:S04]  /*09d0*/  ISETP.NE.AND P2, PT, RZ, UR5, PT ;  /* 0x00000005ff007c0c */ /* 0x000fc8000bf45270 */
[C---:B0-----:R-:W-:Y:S02]  /*09e0*/  ISETP.GT.AND P0, PT, R21.reuse, RZ, !P2 ;  /* 0x000000ff1500720c */ /* 0x041fe40005704270 */
[----:B------:R-:W-:Y:S02]  /*09f0*/  ISETP.LT.OR P2, PT, R21, 0x1, !P2 ;  /* 0x000000011500780c */ /* 0x000fe40005741670 */
[----:B------:R-:W-:Y:S02]  /*0a00*/  IADD3 R2, PT, PT, RZ, -R0, RZ ;  /* 0x80000000ff027210 */ /* 0x000fe40007ffe0ff */
[----:B------:R-:W-:Y:S02]  /*0a10*/  PLOP3.LUT P0, PT, P0, P2, PT, 0xf8, 0x8f ;  /* 0x00000000008f781c */ /* 0x000fe40000705f70 */
[----:B------:R-:W-:Y:S01]  /*0a20*/  VIADDMNMX R2, R2, UR15, RZ, !PT ;  /* 0x0000000f02027c46 */ /* 0x000fe2000f8001ff */
[----:B------:R-:W-:Y:S01]  /*0a30*/  IMAD.MOV.U32 R111, RZ, RZ, RZ ;  /* 0x000000ffff6f7224 */ /* 0x000fe200078e00ff */
[----:B------:R-:W-:Y:S01]  /*0a40*/  ISETP.NE.AND P6, PT, R22, RZ, PT ;  /* 0x000000ff1600720c */ /* 0x000fe20003fc5270 */
[----:B-1----:R-:W-:Y:S01]  /*0a50*/  @P5 IMAD.WIDE.U32 R12, R23, 0x4, R12 ;  /* 0x00000004170c5825 */ /* 0x002fe200078e000c */
[----:B------:R-:W-:-:S03]  /*0a60*/  R2UR UR16, R2 ;  /* 0x00000000021072ca */ /* 0x000fc600000e0000 */
[----:B------:R-:W-:Y:S01]  /*0a70*/  IMAD R2, R23, R0, RZ ;  /* 0x0000000017027224 */ /* 0x000fe200078e02ff */
[----:B------:R0:W5:Y:S01]  /*0a80*/  @P5 LDG.E R111, desc[UR12][R12.64] ;  /* 0x0000000c0c6f5981 */ /* 0x000162000c1e1900 */
[----:B------:R-:W-:Y:S01]  /*0a90*/  ISETP.NE.AND P5, PT, R22, RZ, PT ;  /* 0x000000ff1600720c */ /* 0x000fe20003fa5270 */
[----:B--2---:R-:W-:-:S05]  /*0aa0*/  FADD.FTZ R3, R19, R16 ;  /* 0x0000001013037221 */ /* 0x004fca0000010000 */
[C---:B------:R-:W-:Y:S01]  /*0ab0*/  FSEL R16, R3.reuse, R16, !P6 ;  /* 0x0000001003107208 */ /* 0x040fe20007000000 */
[----:B---3--:R-:W-:Y:S01]  /*0ac0*/  @!P4 FMUL.FTZ R16, R3, R10 ;  /* 0x0000000a0310c220 */ /* 0x008fe20000410000 */
[----:B------:R-:W-:Y:S01]  /*0ad0*/  SHF.R.S32.HI R3, RZ, 0x1f, R2 ;  /* 0x0000001fff037819 */ /* 0x000fe20000011402 */
[----:B----4-:R-:W-:Y:S01]  /*0ae0*/  FADD.FTZ R7, R7, R14 ;  /* 0x0000000e07077221 */ /* 0x010fe20000010000 */
        /* <DEDUP_REMOVED lines=14> */
[----:B------:R-:W-:Y:S01]  /*0bd0*/  IMAD R11, R10, R13, RZ ;  /* 0x0000000d0a0b7224 */ /* 0x000fe200078e02ff */
[----:B------:R-:W-:-:S03]  /*0be0*/  MOV R10, R12 ;  /* 0x0000000c000a7202 */ /* 0x000fc60000000f00 */
[----:B------:R-:W-:Y:S02]  /*0bf0*/  IMAD.HI.U32 R5, R5, R11, R4 ;  /* 0x0000000b05057227 */ /* 0x000fe400078e0004 */
[----:B------:R-:W0:Y:S04]  /*0c00*/  S2R R11, SR_CgaCtaId ;  /* 0x00000000000b7919 */ /* 0x000e280000008800 */
        /* <DEDUP_REMOVED lines=9> */
[----:B------:R-:W-:-:S05]  /*0ca0*/  MOV R4, 0x400 ;  /* 0x0000040000047802 */ /* 0x000fca0000000f00 */
[----:B------:R-:W-:Y:S01]  /*0cb0*/  @P0 VIADD R5, R5, 0x1 ;  /* 0x0000000105050836 */ /* 0x000fe20000000000 */
[----:B------:R-:W-:Y:S01]  /*0cc0*/  ISETP.GE.AND P0, PT, R6, R21, PT ;  /* 0x000000150600720c */ /* 0x000fe20003f06270 */
[----:B------:R-:W-:-:S03]  /*0cd0*/  VIADD R4, R4, 0x140 ;  /* 0x0000014004047836 */ /* 0x000fc60000000000 */
[----:B------:R-:W-:Y:S02]  /*0ce0*/  ISETP.GT.U32.OR P0, PT, R6, 0x1f, P0 ;  /* 0x0000001f0600780c */ /* 0x000fe40000704470 */
[----:B------:R-:W-:Y:S02]  /*0cf0*/  MOV R10, R5 ;  /* 0x00000005000a7202 */ /* 0x000fe40000000f00 */
[----:B0-----:R-:W-:Y:S02]  /*0d00*/  LEA R4, R11, R4, 0x18 ;  /* 0x000000040b047211 */ /* 0x001fe400078ec0ff */
[----:B------:R-:W-:Y:S02]  /*0d10*/  @!P4 IADD3 R10, PT, PT, -R10, RZ, RZ ;  /* 0x000000ff0a0ac210 */ /* 0x000fe40007ffe1ff */
[----:B------:R-:W-:Y:S02]  /*0d20*/  @!P2 LOP3.LUT R10, RZ, R9, RZ, 0x33, !PT ;  /* 0x00000009ff0aa212 */ /* 0x000fe400078e33ff */
[----:B------:R-:W-:-:S02]  /*0d30*/  LEA R5, R21, R4, 0x2 ;  /* 0x0000000415057211 */ /* 0x000fc400078e10ff */
        /* <DEDUP_REMOVED lines=8> */
.L_x_1082:
[----:B------:R-:W-:Y:S05]  /*0dc0*/  BSYNC.RECONVERGENT B0 ;  /* 0x0000000000007941 */ /* 0x000fea0003800200 */
.L_x_1081:
        /* <DEDUP_REMOVED lines=9> */
.L_x_1084:
[----:B------:R-:W-:Y:S05]  /*0e60*/  BSYNC.RECONVERGENT B0 ;  /* 0x0000000000007941 */ /* 0x000fea0003800200 */
.L_x_1083:
[----:B------:R-:W-:Y:S06]  /*0e70*/  BAR.SYNC.DEFER_BLOCKING 0x0 ;  /* 0x0000000000007b1d */ /* 0x000fec0000010000 */
.L_x_1080:
[----:B------:R-:W4:Y:S01]  /*0e80*/  S2R R21, SR_CgaCtaId ;  /* 0x0000000000157919 */ /* 0x000f220000008800 */
[----:B------:R-:W-:Y:S02]  /*0e90*/  MOV R72, 0x400 ;  /* 0x0000040000487802 */ /* 0x000fe40000000f00 */
[----:B------:R-:W-:Y:S02]  /*0ea0*/  MOV R112, UR15 ;  /* 0x0000000f00707c02 */ /* 0x000fe40008000f00 */
[----:B-1----:R-:W-:Y:S02]  /*0eb0*/  IADD3 R5, PT, PT, R72, 0x140, RZ ;  /* 0x0000014048057810 */ /* 0x002fe40007ffe0ff */
[----:B------:R-:W-:Y:S01]  /*0ec0*/  MOV R109, 0xff7fffff ;  /* 0xff7fffff006d7802 */ /* 0x000fe20000000f00 */
[----:B------:R-:W-:Y:S01]  /*0ed0*/  VIADD R112, R112, -UR16 ;  /* 0x8000001070707c36 */ /* 0x000fe20008000000 */
        /* <DEDUP_REMOVED lines=10> */
[----:B------:R-:W-:Y:S02]  /*0f80*/  @!P5 LEA R13, R21, R10, 0x18 ;  /* 0x0000000a150dd211 */ /* 0x000fe400078ec0ff */
[----:B------:R-:W-:Y:S01]  /*0f90*/  LEA R15, R15, R20, 0x2 ;  /* 0x000000140f0f7211 */ /* 0x000fe200078e10ff */
[C---:B------:R-:W-:Y:S01]  /*0fa0*/  IMAD R4, R6.reuse, 0x4, R11 ;  /* 0x0000000406047824 */ /* 0x040fe200078e020b */
[----:B------:R-:W-:Y:S01]  /*0fb0*/  @!P5 LEA R10, R6, R13, 0x2 ;  /* 0x0000000d060ad211 */ /* 0x000fe200078e10ff */
[----:B--23--:R-:W-:-:S03]  /*0fc0*/  FMUL.FTZ R11, R16, R7 ;  /* 0x00000007100b7220 */ /* 0x00cfc60000410000 */
        /* <DEDUP_REMOVED lines=14> */
.L_x_1192:
        /* <DEDUP_REMOVED lines=11> */
[----:B-----5:R-:W-:Y:S02]  /*1160*/  IADD3 R4, PT, PT, -R111, UR11, RZ ;  /* 0x0000000b6f047c10 */ /* 0x020fe4000fffe1ff */
[----:B-1----:R-:W-:-:S05]  /*1170*/  MOV R7, UR5 ;  /* 0x0000000500077c02 */ /* 0x002fca0008000f00 */
[----:B------:R-:W-:-:S04]  /*1180*/  IMAD R7, R7, UR14, R4 ;  /* 0x0000000e07077c24 */ /* 0x000fc8000f8e0204 */
[----:B------:R-:W-:-:S04]  /*1190*/  IMAD R7, R7, UR5, R4 ;  /* 0x0000000507077c24 */ /* 0x000fc8000f8e0204 */
[----:B0-----:R-:W-:-:S06]  /*11a0*/  IMAD.WIDE R8, R7, 0x4, R8 ;  /* 0x0000000407087825 */ /* 0x001fcc00078e0208 */
[----:B------:R-:W2:Y:S02]  /*11b0*/  LDG.E R8, desc[UR12][R8.64] ;  /* 0x0000000c08087981 */ /* 0x000ea4000c1e1900 */
[----:B--2---:R-:W-:-:S07]  /*11c0*/  FADD.FTZ R109, R109, R8 ;  /* 0x000000086d6d7221 */ /* 0x004fce0000010000 */
.L_x_1087:
[----:B------:R1:W-:Y:S02]  /*11d0*/  STS [R112+-0x4], R109 ;  /* 0xfffffc6d70007388 */ /* 0x0003e40000000800 */
.L_x_1085:
[----:B------:R-:W-:Y:S05]  /*11e0*/  WARPSYNC.ALL ;  /* 0x0000000000007948 */ /* 0x000fea0003800000 */
[----:B------:R-:W-:Y:S01]  /*11f0*/  BAR.SYNC.DEFER_BLOCKING 0x0 ;  /* 0x0000000000007b1d */ /* 0x000fe20000010000 */
[----:B------:R-:W-:Y:S01]  /*1200*/  LEA R72, R21, R72, 0x18 ;  /* 0x0000004815487211 */ /* 0x000fe200078ec0ff */
[----:B------:R-:W-:Y:S02]  /*1210*/  UIADD3 UR5, UPT, UPT, UR11, 0x1f, -UR16 ;  /* 0x0000001f0b057890 */ /* 0x000fe4000fffe810 */
[----:B------:R-:W-:Y:S02]  /*1220*/  UIMAD UR4, UR4, UR7, UR14 ;  /* 0x00000007040472a4 */ /* 0x000fe4000f8e020e */
[----:B------:R-:W4:Y:S02]  /*1230*/  LDCU UR22, c[0x0][0x3f8] ;  /* 0x00007f00ff1677ac */ /* 0x000f240008000800 */
[----:B------:R-:W-:Y:S01]  /*1240*/  IMAD.U32 R4, RZ, RZ, UR5 ;  /* 0x00000005ff047e24 */ /* 0x000fe2000f8e00ff */
[----:B------:R-:W1:Y:S04]  /*1250*/  LDCU UR17, c[0x0][0x40c] ;  /* 0x00008180ff1177ac */ /* 0x000e680008000800 */
[----:B------:R-:W-:Y:S01]  /*1260*/  SHF.R.S32.HI R4, RZ, 0x1f, R4 ;  /* 0x0000001fff047819 */ /* 0x000fe20000011404 */
[----:B------:R-:W1:Y:S03]  /*1270*/  LDCU UR26, c[0x0][0x3f4] ;  /* 0x00007e80ff1a77ac */ /* 0x000e660008000800 */
[----:B------:R-:W-:Y:S01]  /*1280*/  LEA.HI R4, R4, UR5, RZ, 0x5 ;  /* 0x0000000504047c11 */ /* 0x000fe2000f8f28ff */
[----:B------:R-:W1:Y:S03]  /*1290*/  LDCU UR23, c[0x0][0x410] ;  /* 0x00008200ff1777ac */ /* 0x000e660008000800 */
[----:B0-2---:R-:W-:Y:S01]  /*12a0*/  LOP3.LUT R7, R4, 0xffffffe0, RZ, 0xc0, !PT ;  /* 0xffffffe004077812 */ /* 0x005fe200078ec0ff */
        /* <DEDUP_REMOVED lines=12> */
[----:B-1--4-:R-:W-:Y:S05]  /*1370*/  @P5 BRA `(.L_x_1088) ;  /* 0x0000000000205947 */ /* 0x012fea0003800000 */
[----:B------:R1:W4:Y:S04]  /*1380*/  LDS.128 R36, [R72+0xc0] ;  /* 0x0000c00048247984 */ /* 0x0003280000000c00 */
[----:B------:R1:W0:Y:S04]  /*1390*/  LDS.128 R32, [R72+0xd0] ;  /* 0x0000d00048207984 */ /* 0x0002280000000c00 */
[----:B------:R1:W0:Y:S04]  /*13a0*/  LDS.128 R28, [R72+0xe0] ;  /* 0x0000e000481c7984 */ /* 0x0002280000000c00 */
[----:B------:R1:W0:Y:S04]  /*13b0*/  LDS.128 R24, [R72+0xf0] ;  /* 0x0000f00048187984 */ /* 0x0002280000000c00 */
[----:B------:R1:W0:Y:S04]  /*13c0*/  LDS.128 R20, [R72+0x100] ;  /* 0x0001000048147984 */ /* 0x0002280000000c00 */
[----:B---3--:R1:W3:Y:S04]  /*13d0*/  LDS.128 R16, [R72+0x110] ;  /* 0x0001100048107984 */ /* 0x0082e80000000c00 */
[----:B------:R1:W0:Y:S04]  /*13e0*/  LDS.128 R12, [R72+0x120] ;  /* 0x00012000480c7984 */ /* 0x0002280000000c00 */
[----:B------:R1:W0:Y:S02]  /*13f0*/  LDS.128 R8, [R72+0x130] ;  /* 0x0001300048087984 */ /* 0x0002240000000c00 */
.L_x_1088:
[----:B------:R-:W-:Y:S04]  /*1400*/  BSSY.RECONVERGENT B1, `(.L_x_1089) ;  /* 0x0000277000017945 */ /* 0x000fe80003800200 */
[----:B------:R-:W-:Y:S05]  /*1410*/  @P0 BRA `(.L_x_1090) ;  /* 0x0000002400d40947 */ /* 0x000fea0003800000 */
[----:B------:R-:W1:Y:S01]  /*1420*/  LDCU UR8, c[0x0][0x440] ;  /* 0x00008800ff0877ac */ /* 0x000e620008000800 */
[----:B------:R-:W2:Y:S01]  /*1430*/  LDC R110, c[0x0][0x430] ;  /* 0x00010c00ff6e7b82 */ /* 0x000ea20000000800 */
[C---:B------:R-:W-:Y:S01]  /*1440*/  IADD3 R73, PT, PT, R6.reuse, UR16, RZ ;  /* 0x0000001006497c10 */ /* 0x040fe2000fffe0ff */
[----:B------:R-:W-:Y:S01]  /*1450*/  IMAD R6, R6, 0x4, R5 ;  /* 0x0000000406067824 */ /* 0x000fe200078e0205 */
[----:B------:R-:W4:Y:S01]  /*1460*/  LDCU.64 UR18, c[0x0][0x420] ;  /* 0x00008400ff1277ac */ /* 0x000f220008000a00 */
[----:B------:R-:W-:Y:S02]  /*1470*/  IADD3 R108, PT, PT, R7, UR16, RZ ;  /* 0x00000010076c7c10 */ /* 0x000fe4000fffe0ff */
[----:B------:R-:W-:Y:S01]  /*1480*/  IADD3 R7, PT, PT, R73, 0x1, RZ ;  /* 0x0000000149077810 */ /* 0x000fe20007ffe0ff */
[----:B------:R-:W2:Y:S01]  /*1490*/  LDCU UR5, c[0x0][0x408] ;  /* 0x00008100ff0577ac */ /* 0x000ea20008000800 */
[----:B-1----:R-:W-:Y:S02]  /*14a0*/  UIMAD UR4, UR14, UR8, UR11 ;  /* 0x000000080e0472a4 */ /* 0x002fe4000f8e020b */
[----:B------:R-:W-:-:S02]  /*14b0*/  MOV R4, UR8 ;  /* 0x0000000800047c02 */ /* 0x000fc40008000f00 */
[----:B----4-:R-:W-:Y:S02]  /*14c0*/  ISETP.NE.U32.AND P0, PT, RZ, UR18, PT ;  /* 0x00000012ff007c0c */ /* 0x010fe4000bf05070 */
[--C-:B------:R-:W-:Y:S01]  /*14d0*/  IADD3 R2, P2, P3, R2, UR18, R73.reuse ;  /* 0x0000001202027c10 */ /* 0x100fe2000fb5e049 */
[----:B------:R-:W-:Y:S01]  /*14e0*/  IMAD R4, R4, UR4, R73 ;  /* 0x0000000404047c24 */ /* 0x000fe2000f8e0249 */
[----:B------:R-:W-:Y:S01]  /*14f0*/  ISETP.NE.AND.EX P0, PT, RZ, UR19, PT, P0 ;  /* 0x00000013ff007c0c */ /* 0x000fe2000bf05300 */
[----:B--2---:R-:W-:Y:S01]  /*1500*/  VIADD R110, R110, UR5 ;  /* 0x000000056e6e7c36 */ /* 0x004fe20008000000 */
[----:B------:R-:W-:-:S11]  /*1510*/  IADD3.X R3, PT, PT, R3, UR19, RZ, P2, P3 ;  /* 0x0000001303037c10 */ /* 0x000fd600097e64ff */
.L_x_1117:
[----:B-12-4-:R-:W2:Y:S01]  /*1520*/  @P0 LDG.E.U8 R101, desc[UR12][R2.64] ;  /* 0x0000000c02650981 */ /* 0x016ea2000c1e1100 */
[----:B------:R-:W-:Y:S01]  /*1530*/  IADD3 R5, PT, PT, R7, -0x1, RZ ;  /* 0xffffffff07057810 */ /* 0x000fe20007ffe0ff */
[----:B------:R-:W-:Y:S01]  /*1540*/  UISETP.NE.AND UP0, UPT, UR17, URZ, UPT ;  /* 0x000000ff1100728c */ /* 0x000fe2000bf05270 */
[----:B------:R-:W-:Y:S01]  /*1550*/  MOV R0, UR26 ;  /* 0x0000001a00007c02 */ /* 0x000fe20008000f00 */
[----:B------:R-:W-:Y:S01]  /*1560*/  BSSY.RECONVERGENT B0, `(.L_x_1091) ;  /* 0x000021d000007945 */ /* 0x000fe20003800200 */
[----:B------:R-:W-:Y:S02]  /*1570*/  IABS R115, R5 ;  /* 0x0000000500737213 */ /* 0x000fe40000000000 */
[----:B------:R-:W-:Y:S02]  /*1580*/  IABS R102, R0 ;  /* 0x0000000000667213 */ /* 0x000fe40000000000 */
[----:B------:R-:W-:Y:S01]  /*1590*/  ISETP.GE.AND P3, PT, R5, RZ, PT ;  /* 0x000000ff0500720c */ /* 0x000fe20003f66270 */
[----:B------:R-:W-:Y:S01]  /*15a0*/  IMAD.HI.U32 R100, R115, UR9, RZ ;  /* 0x0000000973647c27 */ /* 0x000fe2000f8e00ff */
[----:B------:R-:W-:-:S03]  /*15b0*/  ISETP.NE.AND P5, PT, R0, RZ, PT ;  /* 0x000000ff0000720c */ /* 0x000fc60003fa5270 */
[----:B------:R-:W-:-:S04]  /*15c0*/  IMAD.MOV R100, RZ, RZ, -R100 ;  /* 0x000000ffff647224 */ /* 0x000fc800078e0a64 */
[----:B------:R-:W-:-:S05]  /*15d0*/  IMAD R115, R102, R100, R115 ;  /* 0x0000006466737224 */ /* 0x000fca00078e0273 */
[----:B------:R-:W-:-:S13]  /*15e0*/  ISETP.LT.U32.AND P2, PT, R115, UR10, PT ;  /* 0x0000000a73007c0c */ /* 0x000fda000bf41070 */
[----:B------:R-:W-:-:S04]  /*15f0*/  @!P2 IADD3 R115, PT, PT, R115, -R102, RZ ;  /* 0x800000667373a210 */ /* 0x000fc80007ffe0ff */
[----:B------:R-:W-:-:S13]  /*1600*/  ISETP.LT.U32.AND P2, PT, R115, UR10, PT ;  /* 0x0000000a73007c0c */ /* 0x000fda000bf41070 */
[----:B------:R-:W-:-:S05]  /*1610*/  @!P2 IADD3 R115, PT, PT, R115, -R102, RZ ;  /* 0x800000667373a210 */ /* 0x000fca0007ffe0ff */
[----:B------:R-:W-:Y:S01]  /*1620*/  @!P3 IMAD.MOV R115, RZ, RZ, -R115 ;  /* 0x000000ffff73b224 */ /* 0x000fe200078e0a73 */
[----:B------:R-:W-:Y:S02]  /*1630*/  @!P5 LOP3.LUT R115, RZ, R0, RZ, 0x33, !PT ;  /* 0x00000000ff73d212 */ /* 0x000fe400078e33ff */
[----:B--2---:R-:W-:Y:S01]  /*1640*/  ISETP.NE.AND P4, PT, R101, RZ, P0 ;  /* 0x000000ff6500720c */ /* 0x004fe20000785270 */
[----:B-----5:R-:W-:-:S12]  /*1650*/  BRA.U UP0, `(.L_x_1092) ;  /* 0x0000001d00047547 */ /* 0x020fd8000b800000 */
[----:B------:R-:W-:Y:S05]  /*1660*/  @!P1 BRA `(.L_x_1093) ;  /* 0x0000001000009947 */ /* 0x000fea0003800000 */
[----:B------:R-:W-:Y:S01]  /*1670*/  ISETP.GE.AND P2, PT, R5, UR11, PT ;  /* 0x0000000b05007c0c */ /* 0x000fe2000bf46270 */
[----:B------:R-:W-:-:S12]  /*1680*/  BSSY.RECONVERGENT B2, `(.L_x_1094) ;  /* 0x0000020000027945 */ /* 0x000fd80003800200 */
[----:B------:R-:W-:Y:S05]  /*1690*/  @P2 BRA `(.L_x_1095) ;  /* 0x0000000000782947 */ /* 0x000fea0003800000 */
[----:B------:R-:W1:Y:S01]  /*16a0*/  LDC.64 R106, c[0x0][0x450] ;  /* 0x00011400ff6a7b82 */ /* 0x000e620000000a00 */
[----:B------:R-:W-:Y:S01]  /*16b0*/  IMAD R101, R0, UR7, RZ ;  /* 0x0000000700657c24 */ /* 0x000fe2000f8e02ff */
[----:B------:R-:W-:Y:S02]  /*16c0*/  SHF.L.U32 R114, R115, 0x2, RZ ;  /* 0x0000000273727819 */ /* 0x000fe400000006ff */
[----:B------:R-:W-:Y:S02]  /*16d0*/  MOV R116, UR22 ;  /* 0x0000001600747c02 */ /* 0x000fe40008000f00 */
[----:B------:R-:W-:-:S03]  /*16e0*/  IADD3 R104, P3, PT, R114, R101, RZ ;  /* 0x0000006572687210 */ /* 0x000fc60007f7e0ff */
[----:B------:R-:W-:Y:S01]  /*16f0*/  IMAD R102, R113, R116, UR14 ;  /* 0x0000000e71667e24 */ /* 0x000fe2000f8e0274 */
[----:B------:R-:W-:Y:S02]  /*1700*/  LEA.HI.X.SX32 R101, R101, RZ, 0x1, P3 ;  /* 0x000000ff65657211 */ /* 0x000fe400018f0eff */
[----:B0-----:R-:W-:Y:S01]  /*1710*/  LEA R100, P3, R104, UR20, 0x2 ;  /* 0x0000001468647c11 */ /* 0x001fe2000f8610ff */
[----:B------:R-:W-:-:S03]  /*1720*/  IMAD.SHL.U32 R103, R102, 0x20, RZ ;  /* 0x0000002066677824 */ /* 0x000fc600078e00ff */
[----:B------:R-:W-:Y:S01]  /*1730*/  LEA.HI.X R101, R104, UR21, R101, 0x2, P3 ;  /* 0x0000001568657c11 */ /* 0x000fe200098f1465 */
[----:B-1----:R-:W-:-:S05]  /*1740*/  IMAD.WIDE R106, R103, 0x4, R106 ;  /* 0x00000004676a7825 */ /* 0x002fca00078e026a */
[----:B------:R-:W2:Y:S04]  /*1750*/  LDG.E.128 R100, desc[UR12][R100.64] ;  /* 0x0000000c64647981 */ /* 0x000ea8000c1e1d00 */
[----:B------:R-:W4:Y:S01]  /*1760*/  LDG.E.128 R104, desc[UR12][R106.64] ;  /* 0x0000000c6a687981 */ /* 0x000f22000c1e1d00 */
[----:B------:R-:W0:Y:S02]  /*1770*/  S2R R117, SR_CTAID.Y ;  /* 0x0000000000757919 */ /* 0x000e240000002600 */
[----:B0-----:R-:W-:-:S04]  /*1780*/  IMAD R117, R117, R116, UR14 ;  /* 0x0000000e75757e24 */ /* 0x001fc8000f8e0274 */
[----:B------:R-:W-:-:S05]  /*1790*/  IMAD R118, R117, R0, RZ ;  /* 0x0000000075767224 */ /* 0x000fca00078e02ff */
[----:B------:R-:W-:-:S04]  /*17a0*/  SHF.L.U32 R119, R118, 0x5, RZ ;  /* 0x0000000576777819 */ /* 0x000fc800000006ff */
[----:B------:R-:W-:-:S04]  /*17b0*/  IADD3 R114, P3, PT, R114, R119, RZ ;  /* 0x0000007772727210 */ /* 0x000fc80007f7e0ff */
[----:B------:R-:W-:Y:S01]  /*17c0*/  LEA.HI.X.SX32 R119, R119, RZ, 0x1, P3 ;  /* 0x000000ff77777211 */ /* 0x000fe200018f0eff */
[----:B--2---:R-:W-:Y:S01]  /*17d0*/  FADD.FTZ R117, R36, R100 ;  /* 0x0000006424757221 */ /* 0x004fe20000010000 */
[----:B------:R-:W-:Y:S01]  /*17e0*/  FADD.FTZ R116, R37, R101 ;  /* 0x0000006525747221 */ /* 0x000fe20000010000 */
[----:B------:R-:W-:Y:S02]  /*17f0*/  LEA R100, P3, R114, UR20, 0x2 ;  /* 0x0000001472647c11 */ /* 0x000fe4000f8610ff */
[----:B----4-:R-:W-:Y:S01]  /*1800*/  FMUL.FTZ R104, R117, R104 ;  /* 0x0000006875687220 */ /* 0x010fe20000410000 */
[----:B------:R-:W-:Y:S01]  /*1810*/  FADD.FTZ R117, R38, R102 ;  /* 0x0000006626757221 */ /* 0x000fe20000010000 */
[----:B------:R-:W-:Y:S01]  /*1820*/  FADD.FTZ R102, R39, R103 ;  /* 0x0000006727667221 */ /* 0x000fe20000010000 */
[----:B------:R-:W-:Y:S01]  /*1830*/  FMUL.FTZ R105, R116, R105 ;  /* 0x0000006974697220 */ /* 0x000fe20000410000 */
[----:B------:R-:W-:Y:S01]  /*1840*/  LEA.HI.X R101, R114, UR21, R119, 0x2, P3 ;  /* 0x0000001572657c11 */ /* 0x000fe200098f1477 */
[----:B------:R-:W-:Y:S01]  /*1850*/  FMUL.FTZ R106, R117, R106 ;  /* 0x0000006a756a7220 */ /* 0x000fe20000410000 */
[----:B------:R-:W-:-:S05]  /*1860*/  FMUL.FTZ R107, R102, R107 ;  /* 0x0000006b666b7220 */ /* 0x000fca0000410000 */
[----:B------:R1:W-:Y:S02]  /*1870*/  STG.E.128 desc[UR12][R100.64], R104 ;  /* 0x0000006864007986 */ /* 0x0003e4000c101d0c */
.L_x_1095:
[----:B0-----:R-:W-:Y:S05]  /*1880*/  BSYNC.RECONVERGENT B2 ;  /* 0x0000000000027941 */ /* 0x001fea0003800200 */
.L_x_1094:
[----:B------:R-:W-:Y:S01]  /*1890*/  BSSY.RECONVERGENT B2, `(.L_x_1096) ;  /* 0x000003a000027945 */ /* 0x000fe20003800200 */
[----:B------:R-:W-:-:S03]  /*18a0*/  IADD3 R119, PT, PT, R115, R0, RZ ;  /* 0x0000000073777210 */ /* 0x000fc60007ffe0ff */
[----:B------:R-:W-:Y:S05]  /*18b0*/  @P2 BRA `(.L_x_1097) ;  /* 0x0000000000dc2947 */ /* 0x000fea0003800000 */
[----:B-1----:R-:W0:Y:S01]  /*18c0*/  LDC.64 R100, c[0x0][0x450] ;  /* 0x00011400ff647b82 */ /* 0x002e220000000a00 */
[----:B------:R-:W-:Y:S01]  /*18d0*/  IMAD.SHL.U32 R117, R119, 0x4, RZ ;  /* 0x0000000477757824 */ /* 0x000fe200078e00ff */
[----:B------:R-:W-:Y:S01]  /*18e0*/  MOV R114, UR22 ;  /* 0x0000001600727c02 */ /* 0x000fe20008000f00 */
[----:B------:R-:W-:-:S03]  /*18f0*/  IMAD R116, R0, UR7, RZ ;  /* 0x0000000700747c24 */ /* 0x000fc6000f8e02ff */
[----:B------:R-:W-:Y:S01]  /*1900*/  SHF.R.S32.HI R103, RZ, 0x1f, R117 ;  /* 0x0000001fff677819 */ /* 0x000fe20000011475 */
[----:B------:R-:W-:Y:S01]  /*1910*/  IMAD R74, R113, R114, UR14 ;  /* 0x0000000e714a7e24 */ /* 0x000fe2000f8e0272 */
[----:B------:R-:W-:Y:S02]  /*1920*/  SHF.R.S32.HI R102, RZ, 0x1f, R116 ;  /* 0x0000001fff667819 */ /* 0x000fe40000011474 */
[----:B------:R-:W-:Y:S01]  /*1930*/  IADD3 R72, P3, PT, R116, R117, RZ ;  /* 0x0000007574487210 */ /* 0x000fe20007f7e0ff */
[----:B------:R-:W-:-:S03]  /*1940*/  IMAD.SHL.U32 R75, R74, 0x20, RZ ;  /* 0x000000204a4b7824 */ /* 0x000fc600078e00ff */
[----:B------:R-:W-:Y:S02]  /*1950*/  IADD3.X R73, PT, PT, R102, R103, RZ, P3, !PT ;  /* 0x0000006766497210 */ /* 0x000fe40001ffe4ff */
[----:B------:R-:W-:-:S04]  /*1960*/  LEA R120, P3, R72, UR20, 0x2 ;  /* 0x0000001448787c11 */ /* 0x000fc8000f8610ff */
[----:B------:R-:W-:Y:S01]  /*1970*/  LEA.HI.X R121, R72, UR21, R73, 0x2, P3 ;  /* 0x0000001548797c11 */ /* 0x000fe200098f1449 */
[----:B0-----:R-:W-:-:S04]  /*1980*/  IMAD.WIDE R100, R75, 0x4, R100 ;  /* 0x000000044b647825 */ /* 0x001fc800078e0264 */
[----:B------:R-:W2:Y:S04]  /*1990*/  LDG.E.128 R72, desc[UR12][R120.64] ;  /* 0x0000000c78487981 */ /* 0x000ea8000c1e1d00 */
[----:B------:R-:W4:Y:S01]  /*19a0*/  LDG.E.128 R76, desc[UR12][R100.64+0x10] ;  /* 0x0000100c644c7981 */ /* 0x000f22000c1e1d00 */
[----:B------:R-:W0:Y:S02]  /*19b0*/  S2R R125, SR_CTAID.Y ;  /* 0x00000000007d7919 */ /* 0x000e240000002600 */
[----:B0-----:R-:W-:-:S04]  /*19c0*/  IMAD R125, R125, R114, UR14 ;  /* 0x0000000e7d7d7e24 */ /* 0x001fc8000f8e0272 */
[----:B------:R-:W-:-:S05]  /*19d0*/  IMAD R114, R125, R0, RZ ;  /* 0x000000007d727224 */ /* 0x000fca00078e02ff */
[----:B------:R-:W-:-:S04]  /*19e0*/  SHF.L.U32 R114, R114, 0x5, RZ ;  /* 0x0000000572727819 */ /* 0x000fc800000006ff */
[----:B------:R-:W-:Y:S01]  /*19f0*/  IADD3 R117, P3, PT, R114, R117, RZ ;  /* 0x0000007572757210 */ /* 0x000fe20007f7e0ff */
[----:B--2---:R-:W-:Y:S01]  /*1a00*/  FADD.FTZ R123, R32, R72 ;  /* 0x00000048207b7221 */ /* 0x004fe20000010000 */
[----:B------:R-:W-:-:S03]  /*1a10*/  FADD.FTZ R118, R33, R73 ;  /* 0x0000004921767221 */ /* 0x000fc60000010000 */
[----:B----4-:R-:W-:Y:S01]  /*1a20*/  FMUL.FTZ R72, R123, R76 ;  /* 0x0000004c7b487220 */ /* 0x010fe20000410000 */
[----:B------:R-:W-:Y:S01]  /*1a30*/  FMUL.FTZ R73, R118, R77 ;  /* 0x0000004d76497220 */ /* 0x000fe20000410000 */
[----:B------:R-:W-:Y:S01]  /*1a40*/  FADD.FTZ R76, R35, R75 ;  /* 0x0000004b234c7221 */ /* 0x000fe20000010000 */
[----:B------:R-:W-:Y:S01]  /*1a50*/  LEA R123, R0, R115, 0x1 ;  /* 0x00000073007b7211 */ /* 0x000fe200078e08ff */
[----:B------:R-:W-:Y:S01]  /*1a60*/  FADD.FTZ R77, R34, R74 ;  /* 0x0000004a224d7221 */ /* 0x000fe20000010000 */
[----:B------:R-:W-:Y:S01]  /*1a70*/  SHF.R.S32.HI R118, RZ, 0x1f, R114 ;  /* 0x0000001fff767819 */ /* 0x000fe20000011472 */
[----:B------:R-:W-:Y:S02]  /*1a80*/  FMUL.FTZ R75, R76, R79 ;  /* 0x0000004f4c4b7220 */ /* 0x000fe40000410000 */
[----:B------:R-:W-:Y:S01]  /*1a90*/  IMAD.SHL.U32 R123, R123, 0x4, RZ ;  /* 0x000000047b7b7824 */ /* 0x000fe200078e00ff */
[----:B------:R-:W-:Y:S01]  /*1aa0*/  IADD3.X R76, PT, PT, R118, R103, RZ, P3, !PT ;  /* 0x00000067764c7210 */ /* 0x000fe20001ffe4ff */
[----:B------:R-:W-:Y:S01]  /*1ab0*/  FMUL.FTZ R74, R77, R78 ;  /* 0x0000004e4d4a7220 */ /* 0x000fe20000410000 */
[----:B------:R-:W-:-:S02]  /*1ac0*/  LEA R120, P3, R117, UR20, 0x2 ;  /* 0x0000001475787c11 */ /* 0x000fc4000f8610ff */
[----:B------:R-:W-:Y:S02]  /*1ad0*/  SHF.R.S32.HI R125, RZ, 0x1f, R123 ;  /* 0x0000001fff7d7819 */ /* 0x000fe4000001147b */
[----:B------:R-:W-:Y:S02]  /*1ae0*/  LEA.HI.X R121, R117, UR21, R76, 0x2, P3 ;  /* 0x0000001575797c11 */ /* 0x000fe400098f144c */
[----:B------:R-:W-:-:S03]  /*1af0*/  IADD3 R76, P3, PT, R116, R123, RZ ;  /* 0x0000007b744c7210 */ /* 0x000fc60007f7e0ff */
[----:B------:R0:W-:Y:S01]  /*1b00*/  STG.E.128 desc[UR12][R120.64], R72 ;  /* 0x0000004878007986 */ /* 0x0001e2000c101d0c */
[----:B------:R-:W-:Y:S02]  /*1b10*/  IADD3.X R77, PT, PT, R102, R125, RZ, P3, !PT ;  /* 0x0000007d664d7210 */ /* 0x000fe40001ffe4ff */
[C---:B------:R-:W-:Y:S01]  /*1b20*/  LEA R116, P3, R76.reuse, UR20, 0x2 ;  /* 0x000000144c747c11 */ /* 0x040fe2000f8610ff */
[----:B------:R-:W2:Y:S03]  /*1b30*/  LDG.E.128 R100, desc[UR12][R100.64+0x20] ;  /* 0x0000200c64647981 */ /* 0x000ea6000c1e1d00 */
[----:B------:R-:W-:-:S05]  /*1b40*/  LEA.HI.X R117, R76, UR21, R77, 0x2, P3 ;  /* 0x000000154c757c11 */ /* 0x000fca00098f144d */
[----:B------:R1:W4:Y:S01]  /*1b50*/  LDG.E.128 R76, desc[UR12][R116.64] ;  /* 0x0000000c744c7981 */ /* 0x000322000c1e1d00 */
[----:B------:R-:W-:-:S05]  /*1b60*/  IADD3 R114, P3, PT, R114, R123, RZ ;  /* 0x0000007b72727210 */ /* 0x000fca0007f7e0ff */
[----:B------:R-:W-:Y:S01]  /*1b70*/  IMAD.X R125, R118, 0x1, R125, P3 ;  /* 0x00000001767d7824 */ /* 0x000fe200018e067d */
[----:B-1----:R-:W-:-:S04]  /*1b80*/  LEA R116, P3, R114, UR20, 0x2 ;  /* 0x0000001472747c11 */ /* 0x002fc8000f8610ff */
[----:B------:R-:W-:Y:S01]  /*1b90*/  LEA.HI.X R117, R114, UR21, R125, 0x2, P3 ;  /* 0x0000001572757c11 */ /* 0x000fe200098f147d */
[----:B----4-:R-:W-:Y:S01]  /*1ba0*/  FADD.FTZ R78, R30, R78 ;  /* 0x0000004e1e4e7221 */ /* 0x010fe20000010000 */
[----:B------:R-:W-:Y:S01]  /*1bb0*/  FADD.FTZ R123, R28, R76 ;  /* 0x0000004c1c7b7221 */ /* 0x000fe20000010000 */
[----:B------:R-:W-:Y:S02]  /*1bc0*/  FADD.FTZ R118, R29, R77 ;  /* 0x0000004d1d767221 */ /* 0x000fe40000010000 */
[----:B--2---:R-:W-:Y:S01]  /*1bd0*/  FMUL.FTZ R78, R78, R102 ;  /* 0x000000664e4e7220 */ /* 0x004fe20000410000 */
[----:B------:R-:W-:Y:S01]  /*1be0*/  FADD.FTZ R102, R31, R79 ;  /* 0x0000004f1f667221 */ /* 0x000fe20000010000 */
[----:B------:R-:W-:Y:S01]  /*1bf0*/  FMUL.FTZ R76, R123, R100 ;  /* 0x000000647b4c7220 */ /* 0x000fe20000410000 */
[----:B------:R-:W-:Y:S02]  /*1c00*/  FMUL.FTZ R77, R118, R101 ;  /* 0x00000065764d7220 */ /* 0x000fe40000410000 */
[----:B------:R-:W-:-:S05]  /*1c10*/  FMUL.FTZ R79, R102, R103 ;  /* 0x00000067664f7220 */ /* 0x000fca0000410000 */
[----:B------:R0:W-:Y:S02]  /*1c20*/  STG.E.128 desc[UR12][R116.64], R76 ;  /* 0x0000004c74007986 */ /* 0x0001e4000c101d0c */
.L_x_1097:
[----:B------:R-:W-:Y:S05]  /*1c30*/  BSYNC.RECONVERGENT B2 ;  /* 0x0000000000027941 */ /* 0x000fea0003800200 */
.L_x_1096:
[----:B------:R-:W-:Y:S01]  /*1c40*/  BSSY.RECONVERGENT B2, `(.L_x_1098) ;  /* 0x000003b000027945 */ /* 0x000fe20003800200 */
[----:B0-----:R-:W-:-:S03]  /*1c50*/  LEA R117, R0, R119, 0x2 ;  /* 0x0000007700757211 */ /* 0x001fc600078e10ff */
[----:B------:R-:W-:Y:S05]  /*1c60*/  @P2 BRA `(.L_x_1099) ;  /* 0x0000000000e02947 */ /* 0x000fea0003800000 */
[----:B-1----:R-:W0:Y:S01]  /*1c70*/  LDC.64 R100, c[0x0][0x450] ;  /* 0x00011400ff647b82 */ /* 0x002e220000000a00 */
[C---:B------:R-:W-:Y:S01]  /*1c80*/  LEA R114, R0.reuse, R119, 0x1 ;  /* 0x0000007700727211 */ /* 0x040fe200078e08ff */
[----:B------:R-:W-:Y:S01]  /*1c90*/  IMAD R103, R0, UR7, RZ ;  /* 0x0000000700677c24 */ /* 0x000fe2000f8e02ff */
[----:B------:R-:W-:-:S03]  /*1ca0*/  MOV R116, UR22 ;  /* 0x0000001600747c02 */ /* 0x000fc60008000f00 */
[----:B------:R-:W-:Y:S01]  /*1cb0*/  IMAD.SHL.U32 R114, R114, 0x4, RZ ;  /* 0x0000000472727824 */ /* 0x000fe200078e00ff */
[----:B------:R-:W-:Y:S01]  /*1cc0*/  SHF.R.S32.HI R102, RZ, 0x1f, R103 ;  /* 0x0000001fff667819 */ /* 0x000fe20000011467 */
[----:B------:R-:W-:-:S03]  /*1cd0*/  IMAD R83, R113, R116, UR14 ;  /* 0x0000000e71537e24 */ /* 0x000fc6000f8e0274 */
[----:B------:R-:W-:Y:S01]  /*1ce0*/  SHF.R.S32.HI R119, RZ, 0x1f, R114 ;  /* 0x0000001fff777819 */ /* 0x000fe20000011472 */
[----:B------:R-:W-:Y:S01]  /*1cf0*/  IMAD.SHL.U32 R85, R83, 0x20, RZ ;  /* 0x0000002053557824 */ /* 0x000fe200078e00ff */
[----:B------:R-:W-:-:S04]  /*1d00*/  IADD3 R80, P3, PT, R103, R114, RZ ;  /* 0x0000007267507210 */ /* 0x000fc80007f7e0ff */
[----:B------:R-:W-:Y:S02]  /*1d10*/  IADD3.X R81, PT, PT, R102, R119, RZ, P3, !PT ;  /* 0x0000007766517210 */ /* 0x000fe40001ffe4ff */
[----:B------:R-:W-:-:S04]  /*1d20*/  LEA R82, P3, R80, UR20, 0x2 ;  /* 0x0000001450527c11 */ /* 0x000fc8000f8610ff */
[----:B------:R-:W-:Y:S01]  /*1d30*/  LEA.HI.X R83, R80, UR21, R81, 0x2, P3 ;  /* 0x0000001550537c11 */ /* 0x000fe200098f1451 */
[----:B0-----:R-:W-:-:S05]  /*1d40*/  IMAD.WIDE R100, R85, 0x4, R100 ;  /* 0x0000000455647825 */ /* 0x001fca00078e0264 */
[----:B------:R-:W2:Y:S04]  /*1d50*/  LDG.E.128 R80, desc[UR12][R82.64] ;  /* 0x0000000c52507981 */ /* 0x000ea8000c1e1d00 */
[----:B------:R-:W4:Y:S01]  /*1d60*/  LDG.E.128 R84, desc[UR12][R100.64+0x30] ;  /* 0x0000300c64547981 */ /* 0x000f22000c1e1d00 */
[----:B------:R-:W0:Y:S02]  /*1d70*/  S2R R123, SR_CTAID.Y ;  /* 0x00000000007b7919 */ /* 0x000e240000002600 */
[----:B0-----:R-:W-:-:S04]  /*1d80*/  IMAD R123, R123, R116, UR14 ;  /* 0x0000000e7b7b7e24 */ /* 0x001fc8000f8e0274 */
[----:B------:R-:W-:-:S05]  /*1d90*/  IMAD R116, R123, R0, RZ ;  /* 0x000000007b747224 */ /* 0x000fca00078e02ff */
[----:B------:R-:W-:-:S04]  /*1da0*/  SHF.L.U32 R116, R116, 0x5, RZ ;  /* 0x0000000574747819 */ /* 0x000fc800000006ff */
[----:B------:R-:W-:Y:S02]  /*1db0*/  IADD3 R114, P3, PT, R116, R114, RZ ;  /* 0x0000007274727210 */ /* 0x000fe40007f7e0ff */
[----:B------:R-:W-:-:S04]  /*1dc0*/  SHF.R.S32.HI R120, RZ, 0x1f, R116 ;  /* 0x0000001fff787819 */ /* 0x000fc80000011474 */
[----:B------:R-:W-:Y:S01]  /*1dd0*/  IADD3.X R119, PT, PT, R120, R119, RZ, P3, !PT ;  /* 0x0000007778777210 */ /* 0x000fe20001ffe4ff */
[----:B--2---:R-:W-:Y:S01]  /*1de0*/  FADD.FTZ R121, R24, R80 ;  /* 0x0000005018797221 */ /* 0x004fe20000010000 */
[----:B------:R-:W-:-:S03]  /*1df0*/  FADD.FTZ R118, R25, R81 ;  /* 0x0000005119767221 */ /* 0x000fc60000010000 */
[----:B----4-:R-:W-:Y:S01]  /*1e00*/  FMUL.FTZ R80, R121, R84 ;  /* 0x0000005479507220 */ /* 0x010fe20000410000 */
[----:B------:R-:W-:Y:S01]  /*1e10*/  LEA R121, R0, R115, 0x2 ;  /* 0x0000007300797211 */ /* 0x000fe200078e10ff */
[----:B------:R-:W-:Y:S01]  /*1e20*/  FMUL.FTZ R81, R118, R85 ;  /* 0x0000005576517220 */ /* 0x000fe20000410000 */
[----:B------:R-:W-:Y:S01]  /*1e30*/  LEA R118, P3, R114, UR20, 0x2 ;  /* 0x0000001472767c11 */ /* 0x000fe2000f8610ff */
[----:B------:R-:W-:Y:S01]  /*1e40*/  FADD.FTZ R85, R26, R82 ;  /* 0x000000521a557221 */ /* 0x000fe20000010000 */
[----:B------:R-:W-:Y:S01]  /*1e50*/  FADD.FTZ R84, R27, R83 ;  /* 0x000000531b547221 */ /* 0x000fe20000010000 */
[----:B------:R-:W-:Y:S01]  /*1e60*/  IMAD.SHL.U32 R121, R121, 0x4, RZ ;  /* 0x0000000479797824 */ /* 0x000fe200078e00ff */
[----:B------:R-:W-:Y:S01]  /*1e70*/  LEA.HI.X R119, R114, UR21, R119, 0x2, P3 ;  /* 0x0000001572777c11 */ /* 0x000fe200098f1477 */
[----:B------:R-:W-:Y:S01]  /*1e80*/  FMUL.FTZ R82, R85, R86 ;  /* 0x0000005655527220 */ /* 0x000fe20000410000 */
[----:B------:R-:W-:Y:S02]  /*1e90*/  FMUL.FTZ R83, R84, R87 ;  /* 0x0000005754537220 */ /* 0x000fe40000410000 */
[----:B------:R-:W-:-:S02]  /*1ea0*/  IADD3 R103, P3, PT, R103, R121, RZ ;  /* 0x0000007967677210 */ /* 0x000fc40007f7e0ff */
[----:B------:R-:W-:Y:S01]  /*1eb0*/  SHF.R.S32.HI R123, RZ, 0x1f, R121 ;  /* 0x0000001fff7b7819 */ /* 0x000fe20000011479 */
[----:B------:R0:W-:Y:S03]  /*1ec0*/  STG.E.128 desc[UR12][R118.64], R80 ;  /* 0x0000005076007986 */ /* 0x0001e6000c101d0c */
[----:B------:R-:W-:Y:S02]  /*1ed0*/  IADD3.X R102, PT, PT, R102, R123, RZ, P3, !PT ;  /* 0x0000007b66667210 */ /* 0x000fe40001ffe4ff */
[----:B------:R-:W-:-:S04]  /*1ee0*/  LEA R114, P3, R103, UR20, 0x2 ;  /* 0x0000001467727c11 */ /* 0x000fc8000f8610ff */
[----:B------:R-:W-:Y:S02]  /*1ef0*/  LEA.HI.X R115, R103, UR21, R102, 0x2, P3 ;  /* 0x0000001567737c11 */ /* 0x000fe400098f1466 */
[----:B------:R-:W2:Y:S04]  /*1f00*/  LDG.E.128 R100, desc[UR12][R100.64+0x40] ;  /* 0x0000400c64647981 */ /* 0x000ea8000c1e1d00 */
[----:B------:R-:W4:Y:S01]  /*1f10*/  LDG.E.128 R84, desc[UR12][R114.64] ;  /* 0x0000000c72547981 */ /* 0x000f22000c1e1d00 */
[----:B------:R-:W-:-:S05]  /*1f20*/  IADD3 R116, P3, PT, R116, R121, RZ ;  /* 0x0000007974747210 */ /* 0x000fca0007f7e0ff */
[----:B------:R-:W-:Y:S01]  /*1f30*/  IMAD.X R125, R120, 0x1, R123, P3 ;  /* 0x00000001787d7824 */ /* 0x000fe200018e067b */
[----:B0-----:R-:W-:-:S04]  /*1f40*/  LEA R118, P3, R116, UR20, 0x2 ;  /* 0x0000001474767c11 */ /* 0x001fc8000f8610ff */
        /* <DEDUP_REMOVED lines=10> */
.L_x_1099:
[----:B------:R-:W-:Y:S05]  /*1ff0*/  BSYNC.RECONVERGENT B2 ;  /* 0x0000000000027941 */ /* 0x000fea0003800200 */
.L_x_1098:
[----:B------:R-:W-:Y:S01]  /*2000*/  BSSY.RECONVERGENT B2, `(.L_x_1100) ;  /* 0x0000022000027945 */ /* 0x000fe20003800200 */
[----:B------:R-:W-:-:S03]  /*2010*/  IADD3 R115, PT, PT, R117, R0, RZ ;  /* 0x0000000075737210 */ /* 0x000fc60007ffe0ff */
[----:B------:R-:W-:Y:S05]  /*2020*/  @P2 BRA `(.L_x_1101) ;  /* 0x00000000007c2947 */ /* 0x000fea0003800000 */
[----:B-1----:R-:W1:Y:S01]  /*2030*/  LDC.64 R100, c[0x0][0x450] ;  /* 0x00011400ff647b82 */ /* 0x002e620000000a00 */
[----:B------:R-:W-:Y:S01]  /*2040*/  IMAD R91, R0, UR7, RZ ;  /* 0x00000007005b7c24 */ /* 0x000fe2000f8e02ff */
[----:B------:R-:W-:Y:S01]  /*2050*/  SHF.L.U32 R114, R117, 0x2, RZ ;  /* 0x0000000275727819 */ /* 0x000fe200000006ff */
[----:B0-----:R-:W-:-:S03]  /*2060*/  IMAD.U32 R118, RZ, RZ, UR22 ;  /* 0x00000016ff767e24 */ /* 0x001fc6000f8e00ff */
[----:B------:R-:W-:Y:S02]  /*2070*/  SHF.R.S32.HI R116, RZ, 0x1f, R114 ;  /* 0x0000001fff747819 */ /* 0x000fe40000011472 */
[----:B------:R-:W-:-:S04]  /*2080*/  IADD3 R89, P3, PT, R91, R114, RZ ;  /* 0x000000725b597210 */ /* 0x000fc80007f7e0ff */
[----:B------:R-:W-:Y:S01]  /*2090*/  LEA.HI.X.SX32 R90, R91, R116, 0x1, P3 ;  /* 0x000000745b5a7211 */ /* 0x000fe200018f0eff */
[----:B------:R-:W-:Y:S01]  /*20a0*/  IMAD R91, R113, R118, UR14 ;  /* 0x0000000e715b7e24 */ /* 0x000fe2000f8e0276 */
[----:B------:R-:W-:-:S04]  /*20b0*/  LEA R88, P3, R89, UR20, 0x2 ;  /* 0x0000001459587c11 */ /* 0x000fc8000f8610ff */
[----:B------:R-:W-:Y:S02]  /*20c0*/  SHF.L.U32 R91, R91, 0x5, RZ ;  /* 0x000000055b5b7819 */ /* 0x000fe400000006ff */
[----:B------:R-:W-:-:S03]  /*20d0*/  LEA.HI.X R89, R89, UR21, R90, 0x2, P3 ;  /* 0x0000001559597c11 */ /* 0x000fc600098f145a */
[----:B-1----:R-:W-:-:S03]  /*20e0*/  IMAD.WIDE R100, R91, 0x4, R100 ;  /* 0x000000045b647825 */ /* 0x002fc600078e0264 */
[----:B------:R-:W3:Y:S04]  /*20f0*/  LDG.E.128 R88, desc[UR12][R88.64] ;  /* 0x0000000c58587981 */ /* 0x000ee8000c1e1d00 */
[----:B------:R-:W2:Y:S01]  /*2100*/  LDG.E.128 R100, desc[UR12][R100.64+0x50] ;  /* 0x0000500c64647981 */ /* 0x000ea2000c1e1d00 */
[----:B------:R-:W0:Y:S02]  /*2110*/  S2R R117, SR_CTAID.Y ;  /* 0x0000000000757919 */ /* 0x000e240000002600 */
[----:B0-----:R-:W-:-:S04]  /*2120*/  IMAD R117, R117, R118, UR14 ;  /* 0x0000000e75757e24 */ /* 0x001fc8000f8e0276 */
[----:B------:R-:W-:-:S05]  /*2130*/  IMAD R117, R117, R0, RZ ;  /* 0x0000000075757224 */ /* 0x000fca00078e02ff */
[----:B------:R-:W-:-:S04]  /*2140*/  SHF.L.U32 R117, R117, 0x5, RZ ;  /* 0x0000000575757819 */ /* 0x000fc800000006ff */
[----:B------:R-:W-:-:S04]  /*2150*/  IADD3 R114, P3, PT, R117, R114, RZ ;  /* 0x0000007275727210 */ /* 0x000fc80007f7e0ff */
[----:B------:R-:W-:Y:S01]  /*2160*/  LEA.HI.X.SX32 R121, R117, R116, 0x1, P3 ;  /* 0x0000007475797211 */ /* 0x000fe200018f0eff */
[----:B---3--:R-:W-:Y:S01]  /*2170*/  FADD.FTZ R117, R16, R88 ;  /* 0x0000005810757221 */ /* 0x008fe20000010000 */
[----:B------:R-:W-:Y:S01]  /*2180*/  FADD.FTZ R119, R18, R90 ;  /* 0x0000005a12777221 */ /* 0x000fe20000010000 */
[----:B------:R-:W-:Y:S02]  /*2190*/  FADD.FTZ R116, R17, R89 ;  /* 0x0000005911747221 */ /* 0x000fe40000010000 */
[----:B--2---:R-:W-:Y:S01]  /*21a0*/  FMUL.FTZ R88, R117, R100 ;  /* 0x0000006475587220 */ /* 0x004fe20000410000 */
[----:B------:R-:W-:Y:S01]  /*21b0*/  FMUL.FTZ R90, R119, R102 ;  /* 0x00000066775a7220 */ /* 0x000fe20000410000 */
[----:B------:R-:W-:Y:S01]  /*21c0*/  LEA R100, P3, R114, UR20, 0x2 ;  /* 0x0000001472647c11 */ /* 0x000fe2000f8610ff */
[----:B------:R-:W-:Y:S01]  /*21d0*/  FADD.FTZ R102, R19, R91 ;  /* 0x0000005b13667221 */ /* 0x000fe20000010000 */
[----:B------:R-:W-:Y:S02]  /*21e0*/  FMUL.FTZ R89, R116, R101 ;  /* 0x0000006574597220 */ /* 0x000fe40000410000 */
[----:B------:R-:W-:Y:S01]  /*21f0*/  LEA.HI.X R101, R114, UR21, R121, 0x2, P3 ;  /* 0x0000001572657c11 */ /* 0x000fe200098f1479 */
[----:B------:R-:W-:-:S05]  /*2200*/  FMUL.FTZ R91, R102, R103 ;  /* 0x00000067665b7220 */ /* 0x000fca0000410000 */
[----:B------:R2:W-:Y:S03]  /*2210*/  STG.E.128 desc[UR12][R100.64], R88 ;  /* 0x0000005864007986 */ /* 0x0005e6000c101d0c */
.L_x_1101:
[----:B------:R-:W-:Y:S05]  /*2220*/  BSYNC.RECONVERGENT B2 ;  /* 0x0000000000027941 */ /* 0x000fea0003800200 */
.L_x_1100:
[----:B------:R-:W-:Y:S04]  /*2230*/  BSSY.RECONVERGENT B2, `(.L_x_1102) ;  /* 0x0000021000027945 */ /* 0x000fe80003800200 */
[----:B------:R-:W-:Y:S05]  /*2240*/  @P2 BRA `(.L_x_1103) ;  /* 0x00000000007c2947 */ /* 0x000fea0003800000 */
[----:B-12---:R-:W1:Y:S01]  /*2250*/  LDC.64 R100, c[0x0][0x450] ;  /* 0x00011400ff647b82 */ /* 0x006e620000000a00 */
[----:B------:R-:W-:Y:S01]  /*2260*/  IMAD.SHL.U32 R114, R115, 0x4, RZ ;  /* 0x0000000473727824 */ /* 0x000fe200078e00ff */
[----:B0-----:R-:W-:Y:S01]  /*2270*/  MOV R118, UR22 ;  /* 0x0000001600767c02 */ /* 0x001fe20008000f00 */
[----:B------:R-:W-:-:S03]  /*2280*/  IMAD R95, R0, UR7, RZ ;  /* 0x00000007005f7c24 */ /* 0x000fc6000f8e02ff */
        /* <DEDUP_REMOVED lines=8> */
[----:B------:R-:W2:Y:S04]  /*2310*/  LDG.E.128 R92, desc[UR12][R92.64] ;  /* 0x0000000c5c5c7981 */ /* 0x000ea8000c1e1d00 */
[----:B------:R-:W4:Y:S01]  /*2320*/  LDG.E.128 R100, desc[UR12][R100.64+0x60] ;  /* 0x0000600c64647981 */ /* 0x000f22000c1e1d00 */
[----:B------:R-:W0:Y:S02]  /*2330*/  S2R R117, SR_CTAID.Y ;  /* 0x0000000000757919 */ /* 0x000e240000002600 */
[----:B0-----:R-:W-:-:S04]  /*2340*/  IMAD R117, R117, R118, UR14 ;  /* 0x0000000e75757e24 */ /* 0x001fc8000f8e0276 */
[----:B------:R-:W-:-:S04]  /*2350*/  IMAD R117, R117, R0, RZ ;  /* 0x0000000075757224 */ /* 0x000fc800078e02ff */
[----:B------:R-:W-:-:S05]  /*2360*/  IMAD.SHL.U32 R117, R117, 0x20, RZ ;  /* 0x0000002075757824 */ /* 0x000fca00078e00ff */
[----:B------:R-:W-:-:S04]  /*2370*/  IADD3 R114, P3, PT, R117, R114, RZ ;  /* 0x0000007275727210 */ /* 0x000fc80007f7e0ff */
[----:B------:R-:W-:Y:S01]  /*2380*/  LEA.HI.X.SX32 R121, R117, R116, 0x1, P3 ;  /* 0x0000007475797211 */ /* 0x000fe200018f0eff */
[----:B--2---:R-:W-:Y:S01]  /*2390*/  FADD.FTZ R117, R12, R92 ;  /* 0x0000005c0c757221 */ /* 0x004fe20000010000 */
[----:B------:R-:W-:Y:S01]  /*23a0*/  FADD.FTZ R119, R14, R94 ;  /* 0x0000005e0e777221 */ /* 0x000fe20000010000 */
[----:B------:R-:W-:Y:S02]  /*23b0*/  FADD.FTZ R116, R13, R93 ;  /* 0x0000005d0d747221 */ /* 0x000fe40000010000 */
[----:B----4-:R-:W-:Y:S01]  /*23c0*/  FMUL.FTZ R92, R117, R100 ;  /* 0x00000064755c7220 */ /* 0x010fe20000410000 */
[----:B------:R-:W-:Y:S01]  /*23d0*/  FMUL.FTZ R94, R119, R102 ;  /* 0x00000066775e7220 */ /* 0x000fe20000410000 */
[----:B------:R-:W-:Y:S01]  /*23e0*/  LEA R100, P3, R114, UR20, 0x2 ;  /* 0x0000001472647c11 */ /* 0x000fe2000f8610ff */
[----:B------:R-:W-:Y:S01]  /*23f0*/  FADD.FTZ R102, R15, R95 ;  /* 0x0000005f0f667221 */ /* 0x000fe20000010000 */
[----:B------:R-:W-:Y:S02]  /*2400*/  FMUL.FTZ R93, R116, R101 ;  /* 0x00000065745d7220 */ /* 0x000fe40000410000 */
[----:B------:R-:W-:Y:S01]  /*2410*/  LEA.HI.X R101, R114, UR21, R121, 0x2, P3 ;  /* 0x0000001572657c11 */ /* 0x000fe200098f1479 */
[----:B------:R-:W-:-:S05]  /*2420*/  FMUL.FTZ R95, R102, R103 ;  /* 0x00000067665f7220 */ /* 0x000fca0000410000 */
[----:B------:R4:W-:Y:S03]  /*2430*/  STG.E.128 desc[UR12][R100.64], R92 ;  /* 0x0000005c64007986 */ /* 0x0009e6000c101d0c */
.L_x_1103:
[----:B------:R-:W-:Y:S05]  /*2440*/  BSYNC.RECONVERGENT B2 ;  /* 0x0000000000027941 */ /* 0x000fea0003800200 */
.L_x_1102:
[----:B------:R-:W-:Y:S05]  /*2450*/  @P2 BRA `(.L_x_1104) ;  /* 0x0000001000b42947 */ /* 0x000fea0003800000 */
[----:B-12-4-:R-:W1:Y:S01]  /*2460*/  LDC.64 R100, c[0x0][0x450] ;  /* 0x00011400ff647b82 */ /* 0x016e620000000a00 */
[----:B------:R-:W-:Y:S01]  /*2470*/  IADD3 R115, PT, PT, R115, R0, RZ ;  /* 0x0000000073737210 */ /* 0x000fe20007ffe0ff */
[----:B------:R-:W-:Y:S02]  /*2480*/  IMAD R97, R0, UR7, RZ ;  /* 0x0000000700617c24 */ /* 0x000fe4000f8e02ff */
[----:B------:R-:W-:Y:S01]  /*2490*/  IMAD.U32 R116, RZ, RZ, UR22 ;  /* 0x00000016ff747e24 */ /* 0x000fe2000f8e00ff */
[----:B------:R-:W-:-:S03]  /*24a0*/  SHF.L.U32 R115, R115, 0x2, RZ ;  /* 0x0000000273737819 */ /* 0x000fc600000006ff */
[----:B------:R-:W-:Y:S01]  /*24b0*/  IMAD R99, R113, R116, UR14 ;  /* 0x0000000e71637e24 */ /* 0x000fe2000f8e0274 */
[----:B------:R-:W-:Y:S02]  /*24c0*/  SHF.R.S32.HI R114, RZ, 0x1f, R115 ;  /* 0x0000001fff727819 */ /* 0x000fe40000011473 */
[----:B------:R-:W-:Y:S02]  /*24d0*/  IADD3 R96, P3, PT, R97, R115, RZ ;  /* 0x0000007361607210 */ /* 0x000fe40007f7e0ff */
[----:B------:R-:W-:Y:S02]  /*24e0*/  SHF.L.U32 R103, R99, 0x5, RZ ;  /* 0x0000000563677819 */ /* 0x000fe400000006ff */
[----:B------:R-:W-:Y:S02]  /*24f0*/  LEA.HI.X.SX32 R97, R97, R114, 0x1, P3 ;  /* 0x0000007261617211 */ /* 0x000fe400018f0eff */
[----:B------:R-:W-:-:S04]  /*2500*/  LEA R98, P3, R96, UR20, 0x2 ;  /* 0x0000001460627c11 */ /* 0x000fc8000f8610ff */
[----:B------:R-:W-:Y:S01]  /*2510*/  LEA.HI.X R99, R96, UR21, R97, 0x2, P3 ;  /* 0x0000001560637c11 */ /* 0x000fe200098f1461 */
[----:B-1----:R-:W-:-:S05]  /*2520*/  IMAD.WIDE R100, R103, 0x4, R100 ;  /* 0x0000000467647825 */ /* 0x002fca00078e0264 */
[----:B------:R-:W2:Y:S04]  /*2530*/  LDG.E.128 R96, desc[UR12][R98.64] ;  /* 0x0000000c62607981 */ /* 0x000ea8000c1e1d00 */
[----:B------:R-:W4:Y:S01]  /*2540*/  LDG.E.128 R100, desc[UR12][R100.64+0x70] ;  /* 0x0000700c64647981 */ /* 0x000f22000c1e1d00 */
[----:B------:R-:W1:Y:S02]  /*2550*/  S2R R117, SR_CTAID.Y ;  /* 0x0000000000757919 */ /* 0x000e640000002600 */
[----:B-1----:R-:W-:-:S04]  /*2560*/  IMAD R117, R117, R116, UR14 ;  /* 0x0000000e75757e24 */ /* 0x002fc8000f8e0274 */
[----:B------:R-:W-:-:S05]  /*2570*/  IMAD R117, R117, R0, RZ ;  /* 0x0000000075757224 */ /* 0x000fca00078e02ff */
[----:B------:R-:W-:-:S04]  /*2580*/  SHF.L.U32 R117, R117, 0x5, RZ ;  /* 0x0000000575757819 */ /* 0x000fc800000006ff */
[----:B------:R-:W-:-:S04]  /*2590*/  IADD3 R116, P3, PT, R117, R115, RZ ;  /* 0x0000007375747210 */ /* 0x000fc80007f7e0ff */
[----:B------:R-:W-:Y:S01]  /*25a0*/  LEA.HI.X.SX32 R117, R117, R114, 0x1, P3 ;  /* 0x0000007275757211 */ /* 0x000fe200018f0eff */
[----:B--2---:R-:W-:Y:S01]  /*25b0*/  FADD.FTZ R115, R8, R96 ;  /* 0x0000006008737221 */ /* 0x004fe20000010000 */
[----:B------:R-:W-:-:S03]  /*25c0*/  FADD.FTZ R114, R9, R97 ;  /* 0x0000006109727221 */ /* 0x000fc60000010000 */
[----:B----4-:R-:W-:Y:S01]  /*25d0*/  FMUL.FTZ R96, R115, R100 ;  /* 0x0000006473607220 */ /* 0x010fe20000410000 */
[----:B------:R-:W-:Y:S01]  /*25e0*/  FMUL.FTZ R97, R114, R101 ;  /* 0x0000006572617220 */ /* 0x000fe20000410000 */
[----:B------:R-:W-:Y:S01]  /*25f0*/  LEA R100, P3, R116, UR20, 0x2 ;  /* 0x0000001474647c11 */ /* 0x000fe2000f8610ff */
[----:B------:R-:W-:Y:S01]  /*2600*/  FADD.FTZ R115, R10, R98 ;  /* 0x000000620a737221 */ /* 0x000fe20000010000 */
[----:B------:R-:W-:Y:S02]  /*2610*/  FADD.FTZ R114, R11, R99 ;  /* 0x000000630b727221 */ /* 0x000fe40000010000 */
[----:B------:R-:W-:Y:S01]  /*2620*/  LEA.HI.X R101, R116, UR21, R117, 0x2, P3 ;  /* 0x0000001574657c11 */ /* 0x000fe200098f1475 */
[----:B------:R-:W-:Y:S01]  /*2630*/  FMUL.FTZ R98, R115, R102 ;  /* 0x0000006673627220 */ /* 0x000fe20000410000 */
[----:B------:R-:W-:-:S05]  /*2640*/  FMUL.FTZ R99, R114, R103 ;  /* 0x0000006772637220 */ /* 0x000fca0000410000 */
[----:B------:R1:W-:Y:S01]  /*2650*/  STG.E.128 desc[UR12][R100.64], R96 ;  /* 0x0000006064007986 */ /* 0x0003e2000c101d0c */
[----:B------:R-:W-:Y:S05]  /*2660*/  BRA `(.L_x_1104) ;  /* 0x0000001000307947 */ /* 0x000fea0003800000 */
.L_x_1093:
[----:B------:R-:W-:Y:S01]  /*2670*/  ISETP.GE.AND P2, PT, R5, UR11, PT ;  /* 0x0000000b05007c0c */ /* 0x000fe2000bf46270 */
[----:B------:R-:W-:Y:S01]  /*2680*/  BSSY.RECONVERGENT B2, `(.L_x_1105) ;  /* 0x0000018000027945 */ /* 0x000fe20003800200 */
[----:B------:R-:W-:-:S11]  /*2690*/  IMAD.IADD R103, R115, 0x1, R0 ;  /* 0x0000000173677824 */ /* 0x000fd600078e0200 */
[----:B------:R-:W-:Y:S05]  /*26a0*/  @P2 BRA `(.L_x_1106) ;  /* 0x0000000000542947 */ /* 0x000fea0003800000 */
[----:B------:R-:W-:Y:S01]  /*26b0*/  IMAD R101, R0, UR7, RZ ;  /* 0x0000000700657c24 */ /* 0x000fe2000f8e02ff */
[----:B------:R-:W-:-:S04]  /*26c0*/  SHF.L.U32 R100, R115, 0x2, RZ ;  /* 0x0000000273647819 */ /* 0x000fc800000006ff */
[----:B------:R-:W-:-:S04]  /*26d0*/  IADD3 R102, P3, PT, R100, R101, RZ ;  /* 0x0000006564667210 */ /* 0x000fc80007f7e0ff */
[----:B------:R-:W-:Y:S02]  /*26e0*/  LEA.HI.X.SX32 R101, R101, RZ, 0x1, P3 ;  /* 0x000000ff65657211 */ /* 0x000fe400018f0eff */
[----:B0-----:R-:W-:-:S04]  /*26f0*/  LEA R106, P3, R102, UR20, 0x2 ;  /* 0x00000014666a7c11 */ /* 0x001fc8000f8610ff */
[----:B------:R-:W-:Y:S02]  /*2700*/  LEA.HI.X R107, R102, UR21, R101, 0x2, P3 ;  /* 0x00000015666b7c11 */ /* 0x000fe400098f1465 */
[----:B------:R-:W0:Y:S01]  /*2710*/  S2R R102, SR_CTAID.Y ;  /* 0x0000000000667919 */ /* 0x000e220000002600 */
[----:B------:R-:W0:Y:S03]  /*2720*/  LDC R101, c[0x0][0x3f8] ;  /* 0x0000fe00ff657b82 */ /* 0x000e260000000800 */
[----:B------:R-:W2:Y:S01]  /*2730*/  LDG.E.128 R104, desc[UR12][R106.64] ;  /* 0x0000000c6a687981 */ /* 0x000ea2000c1e1d00 */
[----:B0-----:R-:W-:-:S04]  /*2740*/  IMAD R101, R102, R101, UR14 ;  /* 0x0000000e66657e24 */ /* 0x001fc8000f8e0265 */
[----:B------:R-:W-:-:S05]  /*2750*/  IMAD R101, R101, R0, RZ ;  /* 0x0000000065657224 */ /* 0x000fca00078e02ff */
[----:B------:R-:W-:-:S04]  /*2760*/  SHF.L.U32 R101, R101, 0x5, RZ ;  /* 0x0000000565657819 */ /* 0x000fc800000006ff */
        /* <DEDUP_REMOVED lines=9> */
.L_x_1106:
[----:B0-----:R-:W-:Y:S05]  /*2800*/  BSYNC.RECONVERGENT B2 ;  /* 0x0000000000027941 */ /* 0x001fea0003800200 */
.L_x_1105:
[----:B------:R-:W-:Y:S04]  /*2810*/  BSSY.RECONVERGENT B2, `(.L_x_1107) ;  /* 0x000002b000027945 */ /* 0x000fe80003800200 */
[----:B------:R-:W-:Y:S05]  /*2820*/  @P2 BRA `(.L_x_1108) ;  /* 0x0000000000a42947 */ /* 0x000fea0003800000 */
[----:B------:R-:W-:Y:S02]  /*2830*/  IMAD.SHL.U32 R77, R103, 0x4, RZ ;  /* 0x00000004674d7824 */ /* 0x000fe400078e00ff */
[----:B------:R-:W-:Y:S01]  /*2840*/  IMAD R78, R0, UR7, RZ ;  /* 0x00000007004e7c24 */ /* 0x000fe2000f8e02ff */
[----:B------:R-:W0:Y:S01]  /*2850*/  S2R R117, SR_CTAID.Y ;  /* 0x0000000000757919 */ /* 0x000e220000002600 */
[----:B-1----:R-:W0:Y:S01]  /*2860*/  LDC R100, c[0x0][0x3f8] ;  /* 0x0000fe00ff647b82 */ /* 0x002e220000000800 */
[----:B------:R-:W-:Y:S02]  /*2870*/  SHF.R.S32.HI R76, RZ, 0x1f, R77 ;  /* 0x0000001fff4c7819 */ /* 0x000fe4000001144d */
[----:B------:R-:W-:Y:S02]  /*2880*/  SHF.R.S32.HI R79, RZ, 0x1f, R78 ;  /* 0x0000001fff4f7819 */ /* 0x000fe4000001144e */
[----:B------:R-:W-:-:S04]  /*2890*/  IADD3 R73, P3, PT, R78, R77, RZ ;  /* 0x0000004d4e497210 */ /* 0x000fc80007f7e0ff */
[----:B------:R-:W-:Y:S02]  /*28a0*/  IADD3.X R74, PT, PT, R79, R76, RZ, P3, !PT ;  /* 0x0000004c4f4a7210 */ /* 0x000fe40001ffe4ff */
[----:B------:R-:W-:-:S04]  /*28b0*/  LEA R72, P3, R73, UR20, 0x2 ;  /* 0x0000001449487c11 */ /* 0x000fc8000f8610ff */
[----:B------:R-:W-:-:S06]  /*28c0*/  LEA.HI.X R73, R73, UR21, R74, 0x2, P3 ;  /* 0x0000001549497c11 */ /* 0x000fcc00098f144a */
[----:B------:R-:W2:Y:S01]  /*28d0*/  LDG.E.128 R72, desc[UR12][R72.64] ;  /* 0x0000000c48487981 */ /* 0x000ea2000c1e1d00 */
[----:B------:R-:W-:-:S05]  /*28e0*/  LEA R101, R0, R115, 0x1 ;  /* 0x0000007300657211 */ /* 0x000fca00078e08ff */
[----:B------:R-:W-:Y:S02]  /*28f0*/  IMAD.SHL.U32 R101, R101, 0x4, RZ ;  /* 0x0000000465657824 */ /* 0x000fe400078e00ff */
[----:B0-----:R-:W-:-:S03]  /*2900*/  IMAD R117, R117, R100, UR14 ;  /* 0x0000000e75757e24 */ /* 0x001fc6000f8e0264 */
[----:B------:R-:W-:Y:S02]  /*2910*/  IADD3 R78, P3, PT, R78, R101, RZ ;  /* 0x000000654e4e7210 */ /* 0x000fe40007f7e0ff */
[----:B------:R-:W-:Y:S01]  /*2920*/  SHF.R.S32.HI R102, RZ, 0x1f, R101 ;  /* 0x0000001fff667819 */ /* 0x000fe20000011465 */
[----:B------:R-:W-:-:S03]  /*2930*/  IMAD R100, R117, R0, RZ ;  /* 0x0000000075647224 */ /* 0x000fc600078e02ff */
[----:B------:R-:W-:Y:S02]  /*2940*/  IADD3.X R79, PT, PT, R79, R102, RZ, P3, !PT ;  /* 0x000000664f4f7210 */ /* 0x000fe40001ffe4ff */
[----:B------:R-:W-:Y:S02]  /*2950*/  LEA R116, P3, R78, UR20, 0x2 ;  /* 0x000000144e747c11 */ /* 0x000fe4000f8610ff */
[----:B------:R-:W-:Y:S02]  /*2960*/  SHF.L.U32 R100, R100, 0x5, RZ ;  /* 0x0000000564647819 */ /* 0x000fe400000006ff */
[----:B------:R-:W-:Y:S02]  /*2970*/  LEA.HI.X R117, R78, UR21, R79, 0x2, P3 ;  /* 0x000000154e757c11 */ /* 0x000fe400098f144f */
[----:B------:R-:W-:Y:S02]  /*2980*/  IADD3 R77, P3, PT, R100, R77, RZ ;  /* 0x0000004d644d7210 */ /* 0x000fe40007f7e0ff */
[----:B------:R-:W-:-:S05]  /*2990*/  SHF.R.S32.HI R121, RZ, 0x1f, R100 ;  /* 0x0000001fff797819 */ /* 0x000fca0000011464 */
[----:B------:R-:W-:Y:S01]  /*29a0*/  IMAD.X R76, R121, 0x1, R76, P3 ;  /* 0x00000001794c7824 */ /* 0x000fe200018e064c */
[----:B------:R-:W-:-:S04]  /*29b0*/  LEA R118, P3, R77, UR20, 0x2 ;  /* 0x000000144d767c11 */ /* 0x000fc8000f8610ff */
[----:B------:R-:W-:Y:S01]  /*29c0*/  LEA.HI.X R119, R77, UR21, R76, 0x2, P3 ;  /* 0x000000154d777c11 */ /* 0x000fe200098f144c */
[----:B--2---:R-:W-:Y:S01]  /*29d0*/  FADD.FTZ R72, R32, R72 ;  /* 0x0000004820487221 */ /* 0x004fe20000010000 */
[----:B------:R-:W-:Y:S01]  /*29e0*/  FADD.FTZ R73, R33, R73 ;  /* 0x0000004921497221 */ /* 0x000fe20000010000 */
[----:B------:R-:W-:Y:S01]  /*29f0*/  FADD.FTZ R74, R34, R74 ;  /* 0x0000004a224a7221 */ /* 0x000fe20000010000 */
[----:B------:R-:W-:-:S05]  /*2a00*/  FADD.FTZ R75, R35, R75 ;  /* 0x0000004b234b7221 */ /* 0x000fca0000010000 */
[----:B------:R0:W-:Y:S04]  /*2a10*/  STG.E.128 desc[UR12][R118.64], R72 ;  /* 0x0000004876007986 */ /* 0x0001e8000c101d0c */
[----:B------:R-:W2:Y:S01]  /*2a20*/  LDG.E.128 R76, desc[UR12][R116.64] ;  /* 0x0000000c744c7981 */ /* 0x000ea2000c1e1d00 */
[----:B------:R-:W-:-:S04]  /*2a30*/  IADD3 R101, P3, PT, R100, R101, RZ ;  /* 0x0000006564657210 */ /* 0x000fc80007f7e0ff */
[----:B------:R-:W-:Y:S02]  /*2a40*/  IADD3.X R102, PT, PT, R121, R102, RZ, P3, !PT ;  /* 0x0000006679667210 */ /* 0x000fe40001ffe4ff */
[----:B------:R-:W-:-:S04]  /*2a50*/  LEA R100, P3, R101, UR20, 0x2 ;  /* 0x0000001465647c11 */ /* 0x000fc8000f8610ff */
[----:B------:R-:W-:Y:S01]  /*2a60*/  LEA.HI.X R101, R101, UR21, R102, 0x2, P3 ;  /* 0x0000001565657c11 */ /* 0x000fe200098f1466 */
[----:B--2---:R-:W-:Y:S01]  /*2a70*/  FADD.FTZ R76, R28, R76 ;  /* 0x0000004c1c4c7221 */ /* 0x004fe20000010000 */
[----:B------:R-:W-:Y:S01]  /*2a80*/  FADD.FTZ R77, R29, R77 ;  /* 0x0000004d1d4d7221 */ /* 0x000fe20000010000 */
[----:B------:R-:W-:Y:S01]  /*2a90*/  FADD.FTZ R78, R30, R78 ;  /* 0x0000004e1e4e7221 */ /* 0x000fe20000010000 */
[----:B------:R-:W-:-:S05]  /*2aa0*/  FADD.FTZ R79, R31, R79 ;  /* 0x0000004f1f4f7221 */ /* 0x000fca0000010000 */
[----:B------:R0:W-:Y:S02]  /*2ab0*/  STG.E.128 desc[UR12][R100.64], R76 ;  /* 0x0000004c64007986 */ /* 0x0001e4000c101d0c */
.L_x_1108:
[----:B------:R-:W-:Y:S05]  /*2ac0*/  BSYNC.RECONVERGENT B2 ;  /* 0x0000000000027941 */ /* 0x000fea0003800200 */
.L_x_1107:
[----:B------:R-:W-:Y:S01]  /*2ad0*/  LEA R117, R0, R103, 0x2 ;  /* 0x0000006700757211 */ /* 0x000fe200078e10ff */
[----:B------:R-:W-:Y:S04]  /*2ae0*/  BSSY.RECONVERGENT B2, `(.L_x_1109) ;  /* 0x000002d000027945 */ /* 0x000fe80003800200 */
[----:B01----:R-:W-:Y:S01]  /*2af0*/  IMAD.IADD R101, R117, 0x1, R0 ;  /* 0x0000000175657824 */ /* 0x003fe200078e0200 */
[----:B------:R-:W-:Y:S06]  /*2b00*/  @P2 BRA `(.L_x_1110) ;  /* 0x0000000000a82947 */ /* 0x000fec0003800000 */
[C---:B------:R-:W-:Y:S01]  /*2b10*/  LEA R85, R0.reuse, R103, 0x1 ;  /* 0x0000006700557211 */ /* 0x040fe200078e08ff */
[----:B------:R-:W-:Y:S01]  /*2b20*/  IMAD R86, R0, UR7, RZ ;  /* 0x0000000700567c24 */ /* 0x000fe2000f8e02ff */
[----:B------:R-:W0:Y:S01]  /*2b30*/  S2R R119, SR_CTAID.Y ;  /* 0x0000000000777919 */ /* 0x000e220000002600 */
[----:B------:R-:W0:Y:S01]  /*2b40*/  LDC R100, c[0x0][0x3f8] ;  /* 0x0000fe00ff647b82 */ /* 0x000e220000000800 */
[----:B------:R-:W-:Y:S02]  /*2b50*/  SHF.L.U32 R85, R85, 0x2, RZ ;  /* 0x0000000255557819 */ /* 0x000fe400000006ff */
[----:B------:R-:W-:Y:S02]  /*2b60*/  SHF.R.S32.HI R87, RZ, 0x1f, R86 ;  /* 0x0000001fff577819 */ /* 0x000fe40000011456 */
[----:B------:R-:W-:Y:S02]  /*2b70*/  SHF.R.S32.HI R84, RZ, 0x1f, R85 ;  /* 0x0000001fff547819 */ /* 0x000fe40000011455 */
[----:B------:R-:W-:-:S05]  /*2b80*/  IADD3 R81, P3, PT, R86, R85, RZ ;  /* 0x0000005556517210 */ /* 0x000fca0007f7e0ff */
[----:B------:R-:W-:Y:S01]  /*2b90*/  IMAD.X R82, R87, 0x1, R84, P3 ;  /* 0x0000000157527824 */ /* 0x000fe200018e0654 */
[----:B------:R-:W-:-:S04]  /*2ba0*/  LEA R80, P3, R81, UR20, 0x2 ;  /* 0x0000001451507c11 */ /* 0x000fc8000f8610ff */
[----:B------:R-:W-:-:S06]  /*2bb0*/  LEA.HI.X R81, R81, UR21, R82, 0x2, P3 ;  /* 0x0000001551517c11 */ /* 0x000fcc00098f1452 */
[----:B------:R-:W2:Y:S01]  /*2bc0*/  LDG.E.128 R80, desc[UR12][R80.64] ;  /* 0x0000000c50507981 */ /* 0x000ea2000c1e1d00 */
[----:B------:R-:W-:-:S04]  /*2bd0*/  LEA R103, R0, R115, 0x2 ;  /* 0x0000007300677211 */ /* 0x000fc800078e10ff */
[----:B------:R-:W-:Y:S01]  /*2be0*/  SHF.L.U32 R103, R103, 0x2, RZ ;  /* 0x0000000267677819 */ /* 0x000fe200000006ff */
[----:B0-----:R-:W-:-:S03]  /*2bf0*/  IMAD R115, R119, R100, UR14 ;  /* 0x0000000e77737e24 */ /* 0x001fc6000f8e0264 */
[----:B------:R-:W-:Y:S02]  /*2c00*/  IADD3 R86, P3, PT, R86, R103, RZ ;  /* 0x0000006756567210 */ /* 0x000fe40007f7e0ff */
[----:B------:R-:W-:Y:S01]  /*2c10*/  SHF.R.S32.HI R102, RZ, 0x1f, R103 ;  /* 0x0000001fff667819 */ /* 0x000fe20000011467 */
[----:B------:R-:W-:-:S04]  /*2c20*/  IMAD R100, R115, R0, RZ ;  /* 0x0000000073647224 */ /* 0x000fc800078e02ff */
[----:B------:R-:W-:Y:S01]  /*2c30*/  IMAD.X R87, R87, 0x1, R102, P3 ;  /* 0x0000000157577824 */ /* 0x000fe200018e0666 */
[----:B------:R-:W-:Y:S02]  /*2c40*/  LEA R114, P3, R86, UR20, 0x2 ;  /* 0x0000001456727c11 */ /* 0x000fe4000f8610ff */
[----:B------:R-:W-:Y:S02]  /*2c50*/  SHF.L.U32 R100, R100, 0x5, RZ ;  /* 0x0000000564647819 */ /* 0x000fe400000006ff */
[----:B------:R-:W-:Y:S02]  /*2c60*/  LEA.HI.X R115, R86, UR21, R87, 0x2, P3 ;  /* 0x0000001556737c11 */ /* 0x000fe400098f1457 */
[----:B------:R-:W-:Y:S02]  /*2c70*/  IADD3 R85, P3, PT, R100, R85, RZ ;  /* 0x0000005564557210 */ /* 0x000fe40007f7e0ff */
[----:B------:R-:W-:-:S04]  /*2c80*/  SHF.R.S32.HI R121, RZ, 0x1f, R100 ;  /* 0x0000001fff797819 */ /* 0x000fc80000011464 */
[----:B------:R-:W-:Y:S02]  /*2c90*/  IADD3.X R84, PT, PT, R121, R84, RZ, P3, !PT ;  /* 0x0000005479547210 */ /* 0x000fe40001ffe4ff */
        /* <DEDUP_REMOVED lines=8> */
[----:B------:R-:W-:-:S05]  /*2d20*/  IADD3 R100, P3, PT, R100, R103, RZ ;  /* 0x0000006764647210 */ /* 0x000fca0007f7e0ff */
[----:B------:R-:W-:Y:S01]  /*2d30*/  IMAD.X R121, R121, 0x1, R102, P3 ;  /* 0x0000000179797824 */ /* 0x000fe200018e0666 */
[----:B------:R-:W-:-:S04]  /*2d40*/  LEA R102, P3, R100, UR20, 0x2 ;  /* 0x0000001464667c11 */ /* 0x000fc8000f8610ff */
[----:B------:R-:W-:Y:S01]  /*2d50*/  LEA.HI.X R103, R100, UR21, R121, 0x2, P3 ;  /* 0x0000001564677c11 */ /* 0x000fe200098f1479 */
[----:B--2---:R-:W-:Y:S01]  /*2d60*/  FADD.FTZ R84, R20, R84 ;  /* 0x0000005414547221 */ /* 0x004fe20000010000 */
[----:B------:R-:W-:Y:S01]  /*2d70*/  FADD.FTZ R85, R21, R85 ;  /* 0x0000005515557221 */ /* 0x000fe20000010000 */
[----:B------:R-:W-:Y:S01]  /*2d80*/  FADD.FTZ R86, R22, R86 ;  /* 0x0000005616567221 */ /* 0x000fe20000010000 */
[----:B------:R-:W-:-:S05]  /*2d90*/  FADD.FTZ R87, R23, R87 ;  /* 0x0000005717577221 */ /* 0x000fca0000010000 */
[----:B------:R0:W-:Y:S02]  /*2da0*/  STG.E.128 desc[UR12][R102.64], R84 ;  /* 0x0000005466007986 */ /* 0x0001e4000c101d0c */
.L_x_1110:
[----:B------:R-:W-:Y:S05]  /*2db0*/  BSYNC.RECONVERGENT B2 ;  /* 0x0000000000027941 */ /* 0x000fea0003800200 */
.L_x_1109:
[----:B------:R-:W-:Y:S04]  /*2dc0*/  BSSY.RECONVERGENT B2, `(.L_x_1111) ;  /* 0x0000018000027945 */ /* 0x000fe80003800200 */
[----:B------:R-:W-:Y:S05]  /*2dd0*/  @P2 BRA `(.L_x_1112) ;  /* 0x0000000000582947 */ /* 0x000fea0003800000 */
[----:B------:R-:W-:Y:S01]  /*2de0*/  IMAD R89, R0, UR7, RZ ;  /* 0x0000000700597c24 */ /* 0x000fe2000f8e02ff */
[----:B------:R-:W-:Y:S01]  /*2df0*/  SHF.L.U32 R117, R117, 0x2, RZ ;  /* 0x0000000275757819 */ /* 0x000fe200000006ff */
[----:B0-----:R-:W0:Y:S01]  /*2e00*/  S2R R103, SR_CTAID.Y ;  /* 0x0000000000677919 */ /* 0x001e220000002600 */
[----:B------:R-:W0:Y:S02]  /*2e10*/  LDC R102, c[0x0][0x3f8] ;  /* 0x0000fe00ff667b82 */ /* 0x000e240000000800 */
[----:B------:R-:W-:Y:S02]  /*2e20*/  SHF.R.S32.HI R100, RZ, 0x1f, R117 ;  /* 0x0000001fff647819 */ /* 0x000fe40000011475 */
[----:B------:R-:W-:-:S04]  /*2e30*/  IADD3 R88, P3, PT, R89, R117, RZ ;  /* 0x0000007559587210 */ /* 0x000fc80007f7e0ff */
[----:B------:R-:W-:Y:S02]  /*2e40*/  LEA.HI.X.SX32 R89, R89, R100, 0x1, P3 ;  /* 0x0000006459597211 */ /* 0x000fe400018f0eff */
[----:B------:R-:W-:-:S04]  /*2e50*/  LEA R90, P3, R88, UR20, 0x2 ;  /* 0x00000014585a7c11 */ /* 0x000fc8000f8610ff */
[----:B------:R-:W-:-:S06]  /*2e60*/  LEA.HI.X R91, R88, UR21, R89, 0x2, P3 ;  /* 0x00000015585b7c11 */ /* 0x000fcc00098f1459 */
[----:B------:R-:W3:Y:S01]  /*2e70*/  LDG.E.128 R88, desc[UR12][R90.64] ;  /* 0x0000000c5a587981 */ /* 0x000ee2000c1e1d00 */
[----:B0-----:R-:W-:-:S04]  /*2e80*/  IMAD R103, R103, R102, UR14 ;  /* 0x0000000e67677e24 */ /* 0x001fc8000f8e0266 */
[----:B------:R-:W-:-:S05]  /*2e90*/  IMAD R103, R103, R0, RZ ;  /* 0x0000000067677224 */ /* 0x000fca00078e02ff */
[----:B------:R-:W-:-:S04]  /*2ea0*/  SHF.L.U32 R103, R103, 0x5, RZ ;  /* 0x0000000567677819 */ /* 0x000fc800000006ff */
        /* <DEDUP_REMOVED lines=8> */
[----:B------:R1:W-:Y:S02]  /*2f30*/  STG.E.128 desc[UR12][R102.64], R88 ;  /* 0x0000005866007986 */ /* 0x0003e4000c101d0c */
.L_x_1112:
[----:B------:R-:W-:Y:S05]  /*2f40*/  BSYNC.RECONVERGENT B2 ;  /* 0x0000000000027941 */ /* 0x000fea0003800200 */
.L_x_1111:
[----:B------:R-:W-:Y:S04]  /*2f50*/  BSSY.RECONVERGENT B2, `(.L_x_1113) ;  /* 0x0000018000027945 */ /* 0x000fe80003800200 */
[----:B------:R-:W-:Y:S05]  /*2f60*/  @P2 BRA `(.L_x_1114) ;  /* 0x0000000000582947 */ /* 0x000fea0003800000 */
[----:B------:R-:W-:Y:S02]  /*2f70*/  IMAD.SHL.U32 R100, R101, 0x4, RZ ;  /* 0x0000000465647824 */ /* 0x000fe400078e00ff */
[----:B------:R-:W-:Y:S01]  /*2f80*/  IMAD R93, R0, UR7, RZ ;  /* 0x00000007005d7c24 */ /* 0x000fe2000f8e02ff */
[----:B------:R-:W2:Y:S01]  /*2f90*/  S2R R114, SR_CTAID.Y ;  /* 0x0000000000727919 */ /* 0x000ea20000002600 */
[----:B01----:R-:W2:Y:S01]  /*2fa0*/  LDC R103, c[0x0][0x3f8] ;  /* 0x0000fe00ff677b82 */ /* 0x003ea20000000800 */
[----:B------:R-:W-:Y:S02]  /*2fb0*/  SHF.R.S32.HI R102, RZ, 0x1f, R100 ;  /* 0x0000001fff667819 */ /* 0x000fe40000011464 */
        /* <DEDUP_REMOVED lines=17> */
.L_x_1114:
[----:B------:R-:W-:Y:S05]  /*30d0*/  BSYNC.RECONVERGENT B2 ;  /* 0x0000000000027941 */ /* 0x000fea0003800200 */
.L_x_1113:
[----:B------:R-:W-:Y:S05]  /*30e0*/  @P2 BRA `(.L_x_1104) ;  /* 0x0000000400902947 */ /* 0x000fea0003800000 */
[----:B------:R-:W-:Y:S01]  /*30f0*/  IADD3 R101, PT, PT, R101, R0, RZ ;  /* 0x0000000065657210 */ /* 0x000fe20007ffe0ff */
[----:B------:R-:W-:Y:S01]  /*3100*/  IMAD R97, R0, UR7, RZ ;  /* 0x0000000700617c24 */ /* 0x000fe2000f8e02ff */
[----:B012---:R-:W0:Y:S01]  /*3110*/  S2R R103, SR_CTAID.Y ;  /* 0x0000000000677919 */ /* 0x007e220000002600 */
[----:B------:R-:W0:Y:S02]  /*3120*/  LDC R102, c[0x0][0x3f8] ;  /* 0x0000fe00ff667b82 */ /* 0x000e240000000800 */
[----:B------:R-:W-:-:S05]  /*3130*/  IMAD.SHL.U32 R101, R101, 0x4, RZ ;  /* 0x0000000465657824 */ /* 0x000fca00078e00ff */
[----:B------:R-:W-:Y:S02]  /*3140*/  SHF.R.S32.HI R100, RZ, 0x1f, R101 ;  /* 0x0000001fff647819 */ /* 0x000fe40000011465 */
[----:B------:R-:W-:-:S04]  /*3150*/  IADD3 R96, P3, PT, R97, R101, RZ ;  /* 0x0000006561607210 */ /* 0x000fc80007f7e0ff */
[----:B------:R-:W-:Y:S02]  /*3160*/  LEA.HI.X.SX32 R97, R97, R100, 0x1, P3 ;  /* 0x0000006461617211 */ /* 0x000fe400018f0eff */
[----:B------:R-:W-:-:S04]  /*3170*/  LEA R98, P3, R96, UR20, 0x2 ;  /* 0x0000001460627c11 */ /* 0x000fc8000f8610ff */
[----:B------:R-:W-:-:S06]  /*3180*/  LEA.HI.X R99, R96, UR21, R97, 0x2, P3 ;  /* 0x0000001560637c11 */ /* 0x000fcc00098f1461 */
[----:B------:R-:W2:Y:S01]  /*3190*/  LDG.E.128 R96, desc[UR12][R98.64] ;  /* 0x0000000c62607981 */ /* 0x000ea2000c1e1d00 */
[----:B0-----:R-:W-:-:S04]  /*31a0*/  IMAD R103, R103, R102, UR14 ;  /* 0x0000000e67677e24 */ /* 0x001fc8000f8e0266 */
        /* <DEDUP_REMOVED lines=10> */
[----:B------:R0:W-:Y:S01]  /*3250*/  STG.E.128 desc[UR12][R100.64], R96 ;  /* 0x0000006064007986 */ /* 0x0001e2000c101d0c */
[----:B------:R-:W-:Y:S05]  /*3260*/  BRA `(.L_x_1104) ;  /* 0x0000000400307947 */ /* 0x000fea0003800000 */
.L_x_1092:
[----:B------:R-:W-:Y:S01]  /*3270*/  ISETP.GE.AND P2, PT, R5, UR11, PT ;  /* 0x0000000b05007c0c */ /* 0x000fe2000bf46270 */
[----:B------:R-:W-:-:S12]  /*3280*/  IMAD.IADD R121, R115, 0x1, R0 ;  /* 0x0000000173797824 */ /* 0x000fd800078e0200 */
[----:B------:R-:W1:Y:S01]  /*3290*/  @!P2 LDC.64 R100, c[0x0][0x3b8] ;  /* 0x0000ee00ff64ab82 */ /* 0x000e620000000a00 */
[C---:B------:R-:W-:Y:S01]  /*32a0*/  @!P2 LEA R102, R0.reuse, R115, 0x1 ;  /* 0x000000730066a211 */ /* 0x040fe200078e08ff */
[----:B------:R-:W-:-:S03]  /*32b0*/  @!P2 IMAD R117, R0, UR7, RZ ;  /* 0x000000070075ac24 */ /* 0x000fc6000f8e02ff */
[----:B------:R-:W-:Y:S02]  /*32c0*/  @!P2 SHF.L.U32 R116, R102, 0x2, RZ ;  /* 0x000000026674a819 */ /* 0x000fe400000006ff */
[----:B------:R-:W-:Y:S02]  /*32d0*/  @!P2 SHF.L.U32 R102, R121, 0x2, RZ ;  /* 0x000000027966a819 */ /* 0x000fe400000006ff */
[----:B------:R-:W-:Y:S02]  /*32e0*/  @!P2 SHF.R.S32.HI R119, RZ, 0x1f, R117 ;  /* 0x0000001fff77a819 */ /* 0x000fe40000011475 */
[C---:B------:R-:W-:Y:S02]  /*32f0*/  @!P2 IADD3 R103, P3, PT, R117.reuse, R102, RZ ;  /* 0x000000667567a210 */ /* 0x040fe40007f7e0ff */
[----:B------:R-:W-:Y:S02]  /*3300*/  @!P2 IADD3 R117, P5, PT, R117, R116, RZ ;  /* 0x000000747575a210 */ /* 0x000fe40007fbe0ff */
[----:B------:R-:W-:-:S02]  /*3310*/  @!P2 LEA.HI.X.SX32 R114, R102, R119, 0x1, P3 ;  /* 0x000000776672a211 */ /* 0x000fc400018f0eff */
[----:B------:R-:W-:Y:S02]  /*3320*/  @!P2 LEA.HI.X.SX32 R116, R116, R119, 0x1, P5 ;  /* 0x000000777474a211 */ /* 0x000fe400028f0eff */
[-C--:B-1----:R-:W-:Y:S02]  /*3330*/  @!P2 LEA R102, P3, R103, R100.reuse, 0x2 ;  /* 0x000000646766a211 */ /* 0x082fe400078610ff */
[----:B------:R-:W-:Y:S02]  /*3340*/  @!P2 LEA R120, P5, R117, R100, 0x2 ;  /* 0x000000647578a211 */ /* 0x000fe400078a10ff */
[-C--:B------:R-:W-:Y:S02]  /*3350*/  @!P2 LEA.HI.X R103, R103, R101.reuse, R114, 0x2, P3 ;  /* 0x000000656767a211 */ /* 0x080fe400018f1472 */
[----:B------:R-:W-:Y:S02]  /*3360*/  @!P2 LEA.HI.X R123, R117, R101, R116, 0x2, P5 ;  /* 0x00000065757ba211 */ /* 0x000fe400028f1474 */
[----:B------:R-:W1:Y:S01]  /*3370*/  @!P2 LDC.64 R100, c[0x0][0x3b8] ;  /* 0x0000ee00ff64ab82 */ /* 0x000e620000000a00 */
[C---:B------:R-:W-:Y:S01]  /*3380*/  @!P2 IMAD R114, R0.reuse, 0x2, R121 ;  /* 0x000000020072a824 */ /* 0x040fe200078e0279 */
[----:B------:R2:W5:Y:S01]  /*3390*/  @!P2 LDG.E.128 R72, desc[UR12][R102.64] ;  /* 0x0000000c6648a981 */ /* 0x000562000c1e1d00 */
[C---:B------:R-:W-:Y:S01]  /*33a0*/  @!P2 IMAD R117, R0.reuse, UR7, RZ ;  /* 0x000000070075ac24 */ /* 0x040fe2000f8e02ff */
[----:B------:R-:W-:-:S02]  /*33b0*/  @!P2 LEA R116, R0, R115, 0x2 ;  /* 0x000000730074a211 */ /* 0x000fc400078e10ff */
[----:B------:R-:W-:Y:S02]  /*33c0*/  @!P2 SHF.L.U32 R114, R114, 0x2, RZ ;  /* 0x000000027272a819 */ /* 0x000fe400000006ff */
[----:B------:R-:W-:Y:S01]  /*33d0*/  @!P2 SHF.R.S32.HI R125, RZ, 0x1f, R117 ;  /* 0x0000001fff7da819 */ /* 0x000fe20000011475 */
[----:B------:R-:W-:Y:S01]  /*33e0*/  @!P2 IMAD.SHL.U32 R116, R116, 0x4, RZ ;  /* 0x000000047474a824 */ /* 0x000fe200078e00ff */
[C---:B------:R-:W-:Y:S01]  /*33f0*/  @!P2 IADD3 R119, P3, PT, R117.reuse, R114, RZ ;  /* 0x000000727577a210 */ /* 0x040fe20007f7e0ff */
[----:B--2---:R-:W2:Y:S03]  /*3400*/  @!P2 LDC.64 R102, c[0x0][0x3b8] ;  /* 0x0000ee00ff66ab82 */ /* 0x004ea60000000a00 */
[----:B------:R-:W-:Y:S02]  /*3410*/  @!P2 LEA.HI.X.SX32 R114, R114, R125, 0x1, P3 ;  /* 0x0000007d7272a211 */ /* 0x000fe400018f0eff */
[----:B------:R-:W-:-:S04]  /*3420*/  @!P2 IADD3 R117, P5, PT, R117, R116, RZ ;  /* 0x000000747575a210 */ /* 0x000fc80007fbe0ff */
[----:B------:R-:W-:Y:S02]  /*3430*/  @!P2 LEA.HI.X.SX32 R116, R116, R125, 0x1, P5 ;  /* 0x0000007d7474a211 */ /* 0x000fe400028f0eff */
[----:B-1----:R-:W-:-:S04]  /*3440*/  @!P2 LEA R118, P3, R119, R100, 0x2 ;  /* 0x000000647776a211 */ /* 0x002fc800078610ff */
[-C--:B------:R-:W-:Y:S02]  /*3450*/  @!P2 LEA.HI.X R119, R119, R101.reuse, R114, 0x2, P3 ;  /* 0x000000657777a211 */ /* 0x080fe400018f1472 */
[C---:B------:R-:W-:Y:S01]  /*3460*/  @!P2 LEA R114, P3, R117.reuse, R100, 0x2 ;  /* 0x000000647572a211 */ /* 0x040fe200078610ff */
[C---:B------:R-:W-:Y:S02]  /*3470*/  @!P2 IMAD R100, R0.reuse, UR7, RZ ;  /* 0x000000070064ac24 */ /* 0x040fe4000f8e02ff */
[----:B------:R-:W-:Y:S01]  /*3480*/  @!P2 IMAD R124, R0, UR7, RZ ;  /* 0x00000007007cac24 */ /* 0x000fe2000f8e02ff */
[----:B------:R-:W-:Y:S01]  /*3490*/  @!P2 LEA.HI.X R117, R117, R101, R116, 0x2, P3 ;  /* 0x000000657575a211 */ /* 0x000fe200018f1474 */
[----:B------:R-:W5:Y:S01]  /*34a0*/  @!P2 LDG.E.128 R80, desc[UR12][R118.64] ;  /* 0x0000000c7650a981 */ /* 0x000f62000c1e1d00 */
[----:B------:R-:W-:-:S04]  /*34b0*/  @!P2 LEA R115, P3, R115, R100, 0x2 ;  /* 0x000000647373a211 */ /* 0x000fc800078610ff */
[----:B------:R-:W-:Y:S02]  /*34c0*/  @!P2 LEA.HI.X.SX32 R100, R100, RZ, 0x1, P3 ;  /* 0x000000ff6464a211 */ /* 0x000fe400018f0eff */
[C---:B--2---:R-:W-:Y:S02]  /*34d0*/  @!P2 LEA R116, P3, R115.reuse, R102, 0x2 ;  /* 0x000000667374a211 */ /* 0x044fe400078610ff */
[----:B------:R-:W-:Y:S02]  /*34e0*/  @!P2 MOV R102, R120 ;  /* 0x000000780066a202 */ /* 0x000fe40000000f00 */
[----:B------:R-:W-:Y:S02]  /*34f0*/  @!P2 LEA.HI.X R115, R115, R103, R100, 0x2, P3 ;  /* 0x000000677373a211 */ /* 0x000fe400018f1464 */
[----:B------:R-:W1:Y:S01]  /*3500*/  @!P2 LDC.64 R100, c[0x0][0x3b8] ;  /* 0x0000ee00ff64ab82 */ /* 0x000e620000000a00 */
[----:B------:R-:W-:Y:S01]  /*3510*/  @!P2 MOV R103, R123 ;  /* 0x0000007b0067a202 */ /* 0x000fe20000000f00 */
[----:B------:R-:W-:-:S04]  /*3520*/  IMAD R123, R0, 0x4, R121 ;  /* 0x00000004007b7824 */ /* 0x000fc800078e0279 */
[----:B------:R2:W5:Y:S01]  /*3530*/  @!P2 LDG.E.128 R76, desc[UR12][R102.64] ;  /* 0x0000000c664ca981 */ /* 0x000562000c1e1d00 */
[----:B------:R-:W-:-:S04]  /*3540*/  @!P2 SHF.L.U32 R120, R123, 0x2, RZ ;  /* 0x000000027b78a819 */ /* 0x000fc800000006ff */
[----:B------:R-:W-:Y:S02]  /*3550*/  @!P2 SHF.R.S32.HI R121, RZ, 0x1f, R120 ;  /* 0x0000001fff79a819 */ /* 0x000fe40000011478 */
[----:B------:R-:W-:-:S04]  /*3560*/  @!P2 IADD3 R122, P3, PT, R124, R120, RZ ;  /* 0x000000787c7aa210 */ /* 0x000fc80007f7e0ff */
[----:B------:R-:W-:Y:S02]  /*3570*/  @!P2 LEA.HI.X.SX32 R121, R124, R121, 0x1, P3 ;  /* 0x000000797c79a211 */ /* 0x000fe400018f0eff */
[----:B-1----:R-:W-:-:S04]  /*3580*/  @!P2 LEA R120, P3, R122, R100, 0x2 ;  /* 0x000000647a78a211 */ /* 0x002fc800078610ff */
[----:B------:R-:W-:Y:S02]  /*3590*/  @!P2 LEA.HI.X R121, R122, R101, R121, 0x2, P3 ;  /* 0x000000657a79a211 */ /* 0x000fe400018f1479 */
[----:B------:R-:W1:Y:S01]  /*35a0*/  @!P2 LDC.64 R100, c[0x0][0x3b8] ;  /* 0x0000ee00ff64ab82 */ /* 0x000e620000000a00 */
[----:B------:R-:W-:Y:S02]  /*35b0*/  IADD3 R123, PT, PT, R123, R0, RZ ;  /* 0x000000007b7b7210 */ /* 0x000fe40007ffe0ff */
[----:B------:R4:W5:Y:S03]  /*35c0*/  @!P2 LDG.E.128 R88, desc[UR12][R120.64] ;  /* 0x0000000c7858a981 */ /* 0x000966000c1e1d00 */
[----:B--2---:R-:W-:-:S05]  /*35d0*/  @!P2 IMAD.SHL.U32 R102, R123, 0x4, RZ ;  /* 0x000000047b66a824 */ /* 0x004fca00078e00ff */
[----:B------:R-:W-:Y:S02]  /*35e0*/  @!P2 SHF.R.S32.HI R103, RZ, 0x1f, R102 ;  /* 0x0000001fff67a819 */ /* 0x000fe40000011466 */
[----:B------:R-:W-:-:S04]  /*35f0*/  @!P2 IADD3 R122, P3, PT, R124, R102, RZ ;  /* 0x000000667c7aa210 */ /* 0x000fc80007f7e0ff */
[----:B------:R-:W-:Y:S02]  /*3600*/  @!P2 LEA.HI.X.SX32 R103, R124, R103, 0x1, P3 ;  /* 0x000000677c67a211 */ /* 0x000fe400018f0eff */
[C---:B-1----:R-:W-:Y:S02]  /*3610*/  @!P2 LEA R102, P3, R122.reuse, R100, 0x2 ;  /* 0x000000647a66a211 */ /* 0x042fe400078610ff */
[----:B------:R-:W-:Y:S02]  /*3620*/  @!P2 IADD3 R100, PT, PT, R123, R0, RZ ;  /* 0x000000007b64a210 */ /* 0x000fe40007ffe0ff */
[----:B------:R-:W-:Y:S01]  /*3630*/  @!P2 LEA.HI.X R103, R122, R101, R103, 0x2, P3 ;  /* 0x000000657a67a211 */ /* 0x000fe200018f1467 */
[----:B------:R-:W-:Y:S01]  /*3640*/  @!P2 IMAD R122, R0, UR7, RZ ;  /* 0x00000007007aac24 */ /* 0x000fe2000f8e02ff */
[----:B------:R-:W-:-:S03]  /*3650*/  @!P2 SHF.L.U32 R100, R100, 0x2, RZ ;  /* 0x000000026464a819 */ /* 0x000fc600000006ff */
[----:B------:R4:W5:Y:S01]  /*3660*/  @!P2 LDG.E.128 R92, desc[UR12][R102.64] ;  /* 0x0000000c665ca981 */ /* 0x000962000c1e1d00 */
[----:B------:R-:W-:Y:S02]  /*3670*/  @!P2 SHF.R.S32.HI R101, RZ, 0x1f, R100 ;  /* 0x0000001fff65a819 */ /* 0x000fe40000011464 */
[----:B------:R-:W-:-:S04]  /*3680*/  @!P2 IADD3 R119, P3, PT, R122, R100, RZ ;  /* 0x000000647a77a210 */ /* 0x000fc80007f7e0ff */
[----:B------:R-:W-:Y:S02]  /*3690*/  @!P2 LEA.HI.X.SX32 R122, R122, R101, 0x1, P3 ;  /* 0x000000657a7aa211 */ /* 0x000fe400018f0eff */
[----:B------:R-:W1:Y:S02]  /*36a0*/  @!P2 LDC.64 R100, c[0x0][0x3b8] ;  /* 0x0000ee00ff64ab82 */ /* 0x000e640000000a00 */
[----:B-1----:R-:W-:Y:S01]  /*36b0*/  @!P2 LEA R118, P3, R119, R100, 0x2 ;  /* 0x000000647776a211 */ /* 0x002fe200078610ff */
[----:B------:R-:W-:-:S03]  /*36c0*/  @!P2 IMAD.MOV.U32 R100, RZ, RZ, R114 ;  /* 0x000000ffff64a224 */ /* 0x000fc600078e0072 */
[----:B------:R-:W-:Y:S02]  /*36d0*/  @!P2 LEA.HI.X R119, R119, R101, R122, 0x2, P3 ;  /* 0x000000657777a211 */ /* 0x000fe400018f147a */
[----:B------:R-:W-:Y:S02]  /*36e0*/  @!P2 MOV R101, R117 ;  /* 0x000000750065a202 */ /* 0x000fe40000000f00 */
[----:B------:R-:W-:Y:S01]  /*36f0*/  @!P2 MOV R117, R115 ;  /* 0x000000730075a202 */ /* 0x000fe20000000f00 */
[----:B------:R4:W5:Y:S04]  /*3700*/  @!P2 LDG.E.128 R96, desc[UR12][R118.64] ;  /* 0x0000000c7660a981 */ /* 0x000968000c1e1d00 */
[----:B------:R4:W5:Y:S04]  /*3710*/  @!P2 LDG.E.128 R84, desc[UR12][R100.64] ;  /* 0x0000000c6454a981 */ /* 0x000968000c1e1d00 */
[----:B------:R4:W5:Y:S02]  /*3720*/  @!P2 LDG.E.128 R104, desc[UR12][R116.64] ;  /* 0x0000000c7468a981 */ /* 0x000964000c1e1d00 */
.L_x_1104:
[----:B0-----:R-:W-:Y:S05]  /*3730*/  BSYNC.RECONVERGENT B0 ;  /* 0x0000000000007941 */ /* 0x001fea0003800200 */
.L_x_1091:
[----:B------:R-:W-:Y:S04]  /*3740*/  BSSY.RECONVERGENT B0, `(.L_x_1115) ;  /* 0x000003a000007945 */ /* 0x000fe80003800200 */
[----:B------:R-:W-:Y:S05]  /*3750*/  @P2 BRA `(.L_x_1116) ;  /* 0x0000000000e02947 */ /* 0x000fea0003800000 */
[----:B-12-4-:R-:W0:Y:S01]  /*3760*/  LDC.64 R100, c[0x0][0x448] ;  /* 0x00011200ff647b82 */ /* 0x016e220000000a00 */
[----:B------:R-:W-:Y:S01]  /*3770*/  ISETP.NE.U32.AND P3, PT, RZ, UR24, PT ;  /* 0x00000018ff007c0c */ /* 0x000fe2000bf65070 */
[----:B------:R-:W-:-:S03]  /*3780*/  IMAD.U32 R115, RZ, RZ, UR14 ;  /* 0x0000000eff737e24 */ /* 0x000fc6000f8e00ff */
        /* <DEDUP_REMOVED lines=8> */
[----:B------:R0:W4:Y:S01]  /*3810*/  @P2 LDG.E R102, desc[UR12][R102.64] ;  /* 0x0000000c66662981 */ /* 0x000122000c1e1900 */
[----:B-----5:R-:W-:Y:S01]  /*3820*/  FMUL.FTZ R115, R64, R72 ;  /* 0x0000004840737220 */ /* 0x020fe20000410000 */
[----:B------:R-:W-:-:S03]  /*3830*/  FMUL.FTZ R114, R65, R73 ;  /* 0x0000004941727220 */ /* 0x000fc60000410000 */
        /* <DEDUP_REMOVED lines=11> */
[----:B------:R-:W-:Y:S01]  /*38f0*/  FFMA.FTZ R114, R45, R93, R114 ;  /* 0x0000005d2d727223 */ /* 0x000fe20000010072 */
[----:B0-----:R-:W-:Y:S02]  /*3900*/  FMUL.FTZ R103, R66, R74 ;  /* 0x0000004a42677220 */ /* 0x001fe40000410000 */
[----:B------:R-:W-:Y:S01]  /*3910*/  FFMA.FTZ R101, R40, R96, R115 ;  /* 0x0000006028657223 */ /* 0x000fe20000010073 */
[----:B------:R-:W-:Y:S01]  /*3920*/  FFMA.FTZ R114, R41, R97, R114 ;  /* 0x0000006129727223 */ /* 0x000fe20000010072 */
[----:B------:R-:W-:-:S03]  /*3930*/  FFMA.FTZ R103, R70, R106, R103 ;  /* 0x0000006a46677223 */ /* 0x000fc60000010067 */
[----:B------:R-:W-:Y:S01]  /*3940*/  FADD.FTZ R101, R101, R114 ;  /* 0x0000007265657221 */ /* 0x000fe20000010000 */
[----:B------:R-:W-:Y:S01]  /*3950*/  FMUL.FTZ R114, R67, R75 ;  /* 0x0000004b43727220 */ /* 0x000fe20000410000 */
        /* <DEDUP_REMOVED lines=12> */
[----:B------:R-:W-:Y:S01]  /*3a20*/  @P2 ISETP.GE.AND P5, PT, R5, R110, PT ;  /* 0x0000006e0500220c */ /* 0x000fe20003fa6270 */
[----:B------:R-:W-:Y:S02]  /*3a30*/  FADD.FTZ R101, R116, R101 ;  /* 0x0000006574657221 */ /* 0x000fe40000010000 */
[----:B------:R-:W-:Y:S01]  /*3a40*/  FFMA.FTZ R114, R43, R99, R114 ;  /* 0x000000632b727223 */ /* 0x000fe20000010072 */
[----:B------:R-:W-:-:S03]  /*3a50*/  @P2 SEL R116, R111, RZ, !P5 ;  /* 0x000000ff6f742207 */ /* 0x000fc60006800000 */
[----:B------:R-:W-:Y:S01]  /*3a60*/  FADD.FTZ R101, R114, R101 ;  /* 0x0000006572657221 */ /* 0x000fe20000010000 */
[----:B------:R-:W-:-:S03]  /*3a70*/  @P2 IADD3 R116, PT, PT, R7, -UR15, R116 ;  /* 0x8000000f07742c10 */ /* 0x000fc6000fffe074 */
[----:B------:R-:W-:Y:S01]  /*3a80*/  FMUL.FTZ R101, R101, UR23 ;  /* 0x0000001765657c20 */ /* 0x000fe20008410000 */
[----:B------:R-:W-:-:S03]  /*3a90*/  @P2 I2FP.F32.S32 R116, R116 ;  /* 0x0000007400742245 */ /* 0x000fc60000201400 */
[----:B--2---:R-:W-:-:S04]  /*3aa0*/  @P3 FADD.FTZ R101, R101, R100 ;  /* 0x0000006465653221 */ /* 0x004fc80000010000 */
[----:B----4-:R-:W-:-:S05]  /*3ab0*/  @P2 FFMA.FTZ R101, R116, R102, R101 ;  /* 0x0000006674652223 */ /* 0x010fca0000010065 */
[----:B------:R0:W-:Y:S01]  /*3ac0*/  STS [R6], R101 ;  /* 0x0000006506007388 */ /* 0x0001e20000000800 */
[----:B------:R-:W-:-:S07]  /*3ad0*/  @!P4 FMNMX.FTZ R109, R109, R101, !PT ;  /* 0x000000656d6dc209 */ /* 0x000fce0007810000 */
.L_x_1116:
[----:B------:R-:W-:Y:S05]  /*3ae0*/  BSYNC.RECONVERGENT B0 ;  /* 0x0000000000007941 */ /* 0x000fea0003800200 */
.L_x_1115:
[----:B------:R-:W-:Y:S01]  /*3af0*/  IADD3 R5, PT, PT, R7, 0xff, RZ ;  /* 0x000000ff07057810 */ /* 0x000fe20007ffe0ff */
[----:B0-----:R-:W-:Y:S01]  /*3b00*/  VIADD R6, R6, 0x400 ;  /* 0x0000040006067836 */ /* 0x001fe20000000000 */
[----:B------:R-:W-:Y:S02]  /*3b10*/  IADD3 R2, P3, PT, R2, 0x100, RZ ;  /* 0x0000010002027810 */ /* 0x000fe40007f7e0ff */
[----:B------:R-:W-:Y:S02]  /*3b20*/  ISETP.GE.AND P2, PT, R5, R108, PT ;  /* 0x0000006c0500720c */ /* 0x000fe40003f46270 */
[----:B------:R-:W-:Y:S02]  /*3b30*/  IADD3 R7, PT, PT, R7, 0x100, RZ ;  /* 0x0000010007077810 */ /* 0x000fe40007ffe0ff */
[----:B------:R-:W-:Y:S02]  /*3b40*/  IADD3 R4, PT, PT, R4, 0x100, RZ ;  /* 0x0000010004047810 */ /* 0x000fe40007ffe0ff */
[----:B------:R-:W-:-:S07]  /*3b50*/  IADD3.X R3, PT, PT, RZ, R3, RZ, P3, !PT ;  /* 0x00000003ff037210 */ /* 0x000fce0001ffe4ff */
[----:B------:R-:W-:Y:S05]  /*3b60*/  @!P2 BRA `(.L_x_1117) ;  /* 0xffffffd8006ca947 */ /* 0x000fea000383ffff */
.L_x_1090:
[----:B0-----:R-:W-:Y:S05]  /*3b70*/  BSYNC.RECONVERGENT B1 ;  /* 0x0000000000017941 */ /* 0x001fea0003800200 */
.L_x_1089:
[----:B------:R-:W0:Y:S01]  /*3b80*/  SHFL.BFLY PT, R2, R109, 0x10, 0x1f ;  /* 0x0e001f006d027f89 */ /* 0x000e2200000e0000 */
[----:B------:R-:W1:Y:S01]  /*3b90*/  S2UR UR8, SR_CgaCtaId ;  /* 0x00000000000879c3 */ /* 0x000e620000008800 */
[----:B------:R-:W-:Y:S01]  /*3ba0*/  UMOV UR5, 0x400 ;  /* 0x0000040000057882 */ /* 0x000fe20000000000 */
[----:B------:R-:W-:Y:S01]  /*3bb0*/  BSSY.RECONVERGENT B0, `(.L_x_1118) ;  /* 0x000016b000007945 */ /* 0x000fe20003800200 */
[----:B------:R-:W2:Y:S01]  /*3bc0*/  S2R R14, SR_TID.X ;  /* 0x00000000000e7919 */ /* 0x000ea20000002100 */
[----:B0-----:R-:W-:Y:S01]  /*3bd0*/  FMNMX.FTZ R3, R2, R109, !PT ;  /* 0x0000006d02037209 */ /* 0x001fe20007810000 */
[----:B-1----:R-:W-:-:S04]  /*3be0*/  ULEA UR9, UR8, UR5, 0x18 ;  /* 0x0000000508097291 */ /* 0x002fc8000f8ec0ff */
[----:B------:R-:W0:Y:S01]  /*3bf0*/  SHFL.BFLY PT, R2, R3, 0x8, 0x1f ;  /* 0x0d001f0003027f89 */ /* 0x000e2200000e0000 */
[----:B--2---:R-:W-:Y:S02]  /*3c00*/  SHF.R.U32.HI R15, RZ, 0x3, R14 ;  /* 0x00000003ff0f7819 */ /* 0x004fe4000001160e */
[----:B0-----:R-:W-:-:S05]  /*3c10*/  FMNMX.FTZ R4, R3, R2, !PT ;  /* 0x0000000203047209 */ /* 0x001fca0007810000 */
[----:B------:R-:W0:Y:S02]  /*3c20*/  SHFL.BFLY PT, R5, R4, 0x4, 0x1f ;  /* 0x0c801f0004057f89 */ /* 0x000e2400000e0000 */
[----:B0-----:R-:W-:-:S05]  /*3c30*/  FMNMX.FTZ R5, R4, R5, !PT ;  /* 0x0000000504057209 */ /* 0x001fca0007810000 */
[----:B------:R-:W0:Y:S02]  /*3c40*/  SHFL.BFLY PT, R2, R5, 0x2, 0x1f ;  /* 0x0c401f0005027f89 */ /* 0x000e2400000e0000 */
[----:B0-----:R-:W-:Y:S02]  /*3c50*/  FMNMX.FTZ R6, R5, R2, !PT ;  /* 0x0000000205067209 */ /* 0x001fe40007810000 */
[----:B------:R-:W-:-:S03]  /*3c60*/  LOP3.LUT P0, R2, R14, 0x1f, RZ, 0xc0, !PT ;  /* 0x0000001f0e027812 */ /* 0x000fc6000780c0ff */
[----:B------:R-:W0:Y:S01]  /*3c70*/  SHFL.BFLY PT, R7, R6, 0x1, 0x1f ;  /* 0x0c201f0006077f89 */ /* 0x000e2200000e0000 */
[C---:B------:R-:W-:Y:S02]  /*3c80*/  ISETP.GT.U32.AND P2, PT, R2.reuse, 0x7, PT ;  /* 0x000000070200780c */ /* 0x040fe40003f44070 */
[----:B------:R-:W-:Y:S02]  /*3c90*/  LEA R4, R2, UR9, 0x2 ;  /* 0x0000000902047c11 */ /* 0x000fe4000f8e10ff */
[----:B0-----:R-:W-:Y:S01]  /*3ca0*/  FMNMX.FTZ R10, R6, R7, !PT ;  /* 0x00000007060a7209 */ /* 0x001fe20007810000 */
[----:B------:R-:W-:-:S04]  /*3cb0*/  IMAD.MOV.U32 R7, RZ, RZ, -0x800001 ;  /* 0xff7fffffff077424 */ /* 0x000fc800078e00ff */
[----:B------:R-:W-:Y:S01]  /*3cc0*/  @!P0 STS [R15+UR9], R10 ;  /* 0x0000000a0f008988 */ /* 0x000fe20008000809 */
        /* <DEDUP_REMOVED lines=28> */
[----:B------:R-:W-:Y:S01]  /*3e90*/  UIADD3 UR4, UPT, UPT, UR5, 0x140, URZ ;  /* 0x0000014005047890 */ /* 0x000fe2000fffe0ff */
[----:B------:R-:W-:Y:S01]  /*3ea0*/  LEA.HI R0, R0, 0x1, RZ, 0x18 ;  /* 0x0000000100007811 */ /* 0x000fe200078fc0ff */
[----:B------:R-:W-:Y:S01]  /*3eb0*/  IMAD.MOV.U32 R6, RZ, RZ, RZ ;  /* 0x000000ffff067224 */ /* 0x000fe200078e00ff */
[----:B------:R-:W-:Y:S01]  /*3ec0*/  MOV R7, R3 ;  /* 0x0000000300077202 */ /* 0x000fe20000000f00 */
[----:B------:R-:W-:Y:S01]  /*3ed0*/  ULEA UR4, UR8, UR4, 0x18 ;  /* 0x0000000408047291 */ /* 0x000fe2000f8ec0ff */
[----:B------:R-:W-:-:S04]  /*3ee0*/  LOP3.LUT R0, R0, 0x3, RZ, 0xc0, !PT ;  /* 0x0000000300007812 */ /* 0x000fc800078ec0ff */
[----:B------:R-:W-:Y:S02]  /*3ef0*/  IADD3 R8, PT, PT, -R0, RZ, RZ ;  /* 0x000000ff00087210 */ /* 0x000fe40007ffe1ff */
[----:B------:R-:W-:-:S07]  /*3f00*/  LEA R0, R14, UR4, 0x2 ;  /* 0x000000040e007c11 */ /* 0x000fce000f8e10ff */
.L_x_1123:
[----:B------:R-:W0:Y:S01]  /*3f10*/  LDS R10, [R0] ;  /* 0x00000000000a7984 */ /* 0x000e220000000800 */
[----:B------:R-:W-:Y:S01]  /*3f20*/  VIADD R8, R8, 0x1 ;  /* 0x0000000108087836 */ /* 0x000fe20000000000 */
[----:B------:R-:W-:-:S04]  /*3f30*/  IADD3 R7, PT, PT, R7, 0x100, RZ ;  /* 0x0000010007077810 */ /* 0x000fc80007ffe0ff */
        /* <DEDUP_REMOVED lines=8> */
.L_x_1122:
[----:B------:R-:W-:Y:S05]  /*3fc0*/  BSYNC.RECONVERGENT B1 ;  /* 0x0000000000017941 */ /* 0x000fea0003800200 */
.L_x_1121:
[----:B------:R-:W-:Y:S05]  /*3fd0*/  @!P2 BRA `(.L_x_1119) ;  /* 0x0000001000a0a947 */ /* 0x000fea0003800000 */
[----:B------:R-:W-:Y:S01]  /*3fe0*/  IADD3 R8, PT, PT, -R7, UR15, RZ ;  /* 0x0000000f07087c10 */ /* 0x000fe2000fffe1ff */
[----:B------:R-:W-:Y:S01]  /*3ff0*/  UIADD3 UR4, UPT, UPT, UR5, 0x140, URZ ;  /* 0x0000014005047890 */ /* 0x000fe2000fffe0ff */
[----:B------:R-:W-:Y:S01]  /*4000*/  IMAD.U32 R0, RZ, RZ, UR16 ;  /* 0x00000010ff007e24 */ /* 0x000fe2000f8e00ff */
[----:B------:R-:W-:Y:S01]  /*4010*/  BSSY.RECONVERGENT B1, `(.L_x_1124) ;  /* 0x0000070000017945 */ /* 0x000fe20003800200 */
[----:B------:R-:W-:Y:S01]  /*4020*/  ISETP.GT.AND P2, PT, R8, 0xc00, PT ;  /* 0x00000c000800780c */ /* 0x000fe20003f44270 */
[----:B------:R-:W-:Y:S01]  /*4030*/  ULEA UR4, UR8, UR4, 0x18 ;  /* 0x0000000408047291 */ /* 0x000fe2000f8ec0ff */
[----:B------:R-:W-:Y:S02]  /*4040*/  PLOP3.LUT P0, PT, PT, PT, PT, 0x80, 0x8 ;  /* 0x000000000008781c */ /* 0x000fe40003f0f070 */
[----:B------:R-:W-:-:S03]  /*4050*/  SHF.L.U32 R0, R0, 0x2, RZ ;  /* 0x0000000200007819 */ /* 0x000fc600000006ff */
[----:B------:R-:W-:Y:S01]  /*4060*/  IMAD.U32 R9, RZ, RZ, UR4 ;  /* 0x00000004ff097e24 */ /* 0x000fe2000f8e00ff */
[----:B------:R-:W-:-:S04]  /*4070*/  LEA R0, R7, -R0, 0x2 ;  /* 0x8000000007007211 */ /* 0x000fc800078e10ff */
[----:B------:R-:W-:Y:S01]  /*4080*/  IADD3 R0, PT, PT, R0, 0x800, R9 ;  /* 0x0000080000007810 */ /* 0x000fe20007ffe009 */
[----:B------:R-:W-:Y:S06]  /*4090*/  @!P2 BRA `(.L_x_1125) ;  /* 0x00000004009ca947 */ /* 0x000fec0003800000 */
[----:B------:R-:W-:Y:S02]  /*40a0*/  MOV R32, UR15 ;  /* 0x0000000f00207c02 */ /* 0x000fe40008000f00 */
[----:B------:R-:W-:Y:S02]  /*40b0*/  PLOP3.LUT P0, PT, PT, PT, PT, 0x8, 0x80 ;  /* 0x000000000080781c */ /* 0x000fe40003f0e170 */
[----:B------:R-:W-:-:S11]  /*40c0*/  IADD3 R32, PT, PT, R32, -0xc00, RZ ;  /* 0xfffff40020207810 */ /* 0x000fd60007ffe0ff */
.L_x_1126:
        /* <DEDUP_REMOVED lines=100> */
.L_x_1125:
[----:B------:R-:W-:Y:S05]  /*4710*/  BSYNC.RECONVERGENT B1 ;  /* 0x0000000000017941 */ /* 0x000fea0003800200 */
.L_x_1124:
        /* <DEDUP_REMOVED lines=9> */
[----:B---3--:R-:W3:Y:S04]  /*47b0*/  LDS R16, [R0+0x400] ;  /* 0x0004000000107984 */ /* 0x008ee80000000800 */
[----:B------:R-:W4:Y:S04]  /*47c0*/  LDS R18, [R0+0x800] ;  /* 0x0008000000127984 */ /* 0x000f280000000800 */
[----:B------:R-:W4:Y:S04]  /*47d0*/  LDS R20, [R0+0xc00] ;  /* 0x000c000000147984 */ /* 0x000f280000000800 */
[----:B------:R-:W4:Y:S04]  /*47e0*/  LDS R22, [R0+0x1000] ;  /* 0x0010000000167984 */ /* 0x000f280000000800 */
[----:B------:R-:W4:Y:S01]  /*47f0*/  LDS R24, [R0+0x1400] ;  /* 0x0014000000187984 */ /* 0x000f220000000800 */
[----:B0-----:R-:W-:-:S04]  /*4800*/  FADD.FTZ R8, -R5, R8 ;  /* 0x0000000805087221 */ /* 0x001fc80000010100 */
[----:B------:R-:W-:Y:S01]  /*4810*/  FMUL.FTZ R8, R8, 1.4426950216293334961 ;  /* 0x3fb8aa3b08087820 */ /* 0x000fe20000410000 */
[----:B-1----:R-:W-:-:S03]  /*4820*/  FADD.FTZ R10, -R5, R10 ;  /* 0x0000000a050a7221 */ /* 0x002fc60000010100 */
[----:B------:R-:W0:Y:S01]  /*4830*/  MUFU.EX2 R9, R8 ;  /* 0x0000000800097308 */ /* 0x000e220000000800 */
[----:B------:R-:W-:Y:S01]  /*4840*/  FMUL.FTZ R10, R10, 1.4426950216293334961 ;  /* 0x3fb8aa3b0a0a7820 */ /* 0x000fe20000410000 */
[C---:B--2---:R-:W-:Y:S01]  /*4850*/  FADD.FTZ R12, -R5.reuse, R12 ;  /* 0x0000000c050c7221 */ /* 0x044fe20000010100 */
[----:B---3--:R-:W-:-:S03]  /*4860*/  FADD.FTZ R16, -R5, R16 ;  /* 0x0000001005107221 */ /* 0x008fc60000010100 */
[----:B------:R-:W-:Y:S02]  /*4870*/  FMUL.FTZ R12, R12, 1.4426950216293334961 ;  /* 0x3fb8aa3b0c0c7820 */ /* 0x000fe40000410000 */
[----:B------:R-:W1:Y:S01]  /*4880*/  MUFU.EX2 R11, R10 ;  /* 0x0000000a000b7308 */ /* 0x000e620000000800 */
[----:B------:R-:W-:Y:S01]  /*4890*/  FMUL.FTZ R16, R16, 1.4426950216293334961 ;  /* 0x3fb8aa3b10107820 */ /* 0x000fe20000410000 */
[C---:B----4-:R-:W-:Y:S01]  /*48a0*/  FADD.FTZ R18, -R5.reuse, R18 ;  /* 0x0000001205127221 */ /* 0x050fe20000010100 */
[----:B------:R-:W-:-:S03]  /*48b0*/  FADD.FTZ R20, -R5, R20 ;  /* 0x0000001405147221 */ /* 0x000fc60000010100 */
[----:B------:R-:W-:Y:S02]  /*48c0*/  FMUL.FTZ R18, R18, 1.4426950216293334961 ;  /* 0x3fb8aa3b12127820 */ /* 0x000fe40000410000 */
[----:B------:R-:W2:Y:S01]  /*48d0*/  MUFU.EX2 R13, R12 ;  /* 0x0000000c000d7308 */ /* 0x000ea20000000800 */
[----:B------:R-:W-:Y:S01]  /*48e0*/  FMUL.FTZ R20, R20, 1.4426950216293334961 ;  /* 0x3fb8aa3b14147820 */ /* 0x000fe20000410000 */
[C---:B------:R-:W-:Y:S01]  /*48f0*/  FADD.FTZ R22, -R5.reuse, R22 ;  /* 0x0000001605167221 */ /* 0x040fe20000010100 */
[----:B0-----:R-:W-:Y:S01]  /*4900*/  FADD.FTZ R6, R6, R9 ;  /* 0x0000000906067221 */ /* 0x001fe20000010000 */
[----:B------:R-:W-:Y:S01]  /*4910*/  FADD.FTZ R24, -R5, R24 ;  /* 0x0000001805187221 */ /* 0x000fe20000010100 */
        /* <DEDUP_REMOVED lines=23> */
.L_x_1128:
[----:B------:R-:W-:Y:S05]  /*4a90*/  BSYNC.RECONVERGENT B1 ;  /* 0x0000000000017941 */ /* 0x000fea0003800200 */
.L_x_1127:
[----:B------:R-:W-:-:S13]  /*4aa0*/  ISETP.LT.OR P0, PT, R7, UR15, P0 ;  /* 0x0000000f07007c0c */ /* 0x000fda0008701670 */
[----:B------:R-:W-:Y:S05]  /*4ab0*/  @!P0 BRA `(.L_x_1119) ;  /* 0x0000000400e88947 */ /* 0x000fea0003800000 */
[----:B------:R-:W0:Y:S04]  /*4ac0*/  LDS R8, [R0+-0x800] ;  /* 0xfff8000000087984 */ /* 0x000e280000000800 */
[----:B------:R-:W1:Y:S04]  /*4ad0*/  LDS R10, [R0+-0x400] ;  /* 0xfffc0000000a7984 */ /* 0x000e680000000800 */
[----:B------:R-:W2:Y:S04]  /*4ae0*/  LDS R12, [R0] ;  /* 0x00000000000c7984 */ /* 0x000ea80000000800 */
[----:B---3--:R-:W3:Y:S01]  /*4af0*/  LDS R16, [R0+0x400] ;  /* 0x0004000000107984 */ /* 0x008ee20000000800 */
[C---:B0-----:R-:W-:Y:S01]  /*4b00*/  FADD.FTZ R8, -R5.reuse, R8 ;  /* 0x0000000805087221 */ /* 0x041fe20000010100 */
[----:B-1----:R-:W-:-:S03]  /*4b10*/  FADD.FTZ R10, -R5, R10 ;  /* 0x0000000a050a7221 */ /* 0x002fc60000010100 */
[----:B------:R-:W-:Y:S01]  /*4b20*/  FMUL.FTZ R8, R8, 1.4426950216293334961 ;  /* 0x3fb8aa3b08087820 */ /* 0x000fe20000410000 */
[C---:B--2---:R-:W-:Y:S01]  /*4b30*/  FADD.FTZ R12, -R5.reuse, R12 ;  /* 0x0000000c050c7221 */ /* 0x044fe20000010100 */
[----:B------:R-:W-:Y:S02]  /*4b40*/  FMUL.FTZ R10, R10, 1.4426950216293334961 ;  /* 0x3fb8aa3b0a0a7820 */ /* 0x000fe40000410000 */
        /* <DEDUP_REMOVED lines=8> */
[----:B------:R-:W3:Y:S01]  /*4bd0*/  MUFU.EX2 R11, R16 ;  /* 0x00000010000b7308 */ /* 0x000ee20000000800 */
[----:B-1----:R0:W-:Y:S01]  /*4be0*/  STS [R0+-0x400], R9 ;  /* 0xfffc000900007388 */ /* 0x0021e20000000800 */
[----:B------:R-:W-:-:S03]  /*4bf0*/  FADD.FTZ R6, R6, R9 ;  /* 0x0000000906067221 */ /* 0x000fc60000010000 */
[----:B--2---:R0:W-:Y:S01]  /*4c00*/  STS [R0], R5 ;  /* 0x0000000500007388 */ /* 0x0041e20000000800 */
[----:B------:R-:W-:-:S03]  /*4c10*/  FADD.FTZ R6, R6, R5 ;  /* 0x0000000506067221 */ /* 0x000fc60000010000 */
[----:B---3--:R0:W-:Y:S01]  /*4c20*/  STS [R0+0x400], R11 ;  /* 0x0004000b00007388 */ /* 0x0081e20000000800 */
[----:B------:R-:W-:Y:S01]  /*4c30*/  FADD.FTZ R6, R6, R11 ;  /* 0x0000000b06067221 */ /* 0x000fe20000010000 */
[----:B------:R-:W-:Y:S06]  /*4c40*/  BRA `(.L_x_1119) ;  /* 0x0000000400847947 */ /* 0x000fec0003800000 */
.L_x_1120:
        /* <DEDUP_REMOVED lines=8> */
[----:B------:R-:W-:Y:S02]  /*4cd0*/  ISETP.NE.AND P2, PT, R6, 0x300, PT ;  /* 0x000003000600780c */ /* 0x000fe40003f45270 */
[----:B------:R-:W-:Y:S01]  /*4ce0*/  MOV R6, RZ ;  /* 0x000000ff00067202 */ /* 0x000fe20000000f00 */
[----:B-1----:R-:W-:Y:S02]  /*4cf0*/  IMAD R13, R0, UR4, RZ ;  /* 0x00000004000d7c24 */ /* 0x002fe4000f8e02ff */
[----:B------:R-:W-:-:S03]  /*4d00*/  IMAD.MOV.U32 R0, RZ, RZ, R3 ;  /* 0x000000ffff007224 */ /* 0x000fc600078e0003 */
[----:B---3--:R-:W-:-:S05]  /*4d10*/  SHF.R.S32.HI R16, RZ, 0x1f, R13 ;  /* 0x0000001fff107819 */ /* 0x008fca000001140d */
[----:B------:R-:W-:Y:S05]  /*4d20*/  @!P2 BRA `(.L_x_1130) ;  /* 0x000000000068a947 */ /* 0x000fea0003800000 */
[----:B------:R-:W-:Y:S01]  /*4d30*/  UIADD3 UR4, UPT, UPT, UR5, 0x140, URZ ;  /* 0x0000014005047890 */ /* 0x000fe2000fffe0ff */
[----:B------:R-:W-:Y:S02]  /*4d40*/  LEA.HI R0, R7, 0x1, RZ, 0x18 ;  /* 0x0000000107007811 */ /* 0x000fe400078fc0ff */
[----:B------:R-:W-:Y:S01]  /*4d50*/  IADD3 R8, P2, P3, R13, R8, R3 ;  /* 0x000000080d087210 */ /* 0x000fe20007b5e003 */
[----:B------:R-:W-:Y:S01]  /*4d60*/  ULEA UR4, UR8, UR4, 0x18 ;  /* 0x0000000408047291 */ /* 0x000fe2000f8ec0ff */
[----:B------:R-:W-:Y:S02]  /*4d70*/  LOP3.LUT R7, R0, 0x3, RZ, 0xc0, !PT ;  /* 0x0000000300077812 */ /* 0x000fe400078ec0ff */
[----:B------:R-:W-:Y:S02]  /*4d80*/  IADD3.X R9, PT, PT, R16, R9, RZ, P2, P3 ;  /* 0x0000000910097210 */ /* 0x000fe400017e64ff */
[----:B------:R-:W-:Y:S01]  /*4d90*/  MOV R6, RZ ;  /* 0x000000ff00067202 */ /* 0x000fe20000000f00 */
[----:B------:R-:W-:Y:S01]  /*4da0*/  IMAD.MOV R10, RZ, RZ, -R7 ;  /* 0x000000ffff0a7224 */ /* 0x000fe200078e0a07 */
[----:B------:R-:W-:-:S02]  /*4db0*/  MOV R0, R3 ;  /* 0x0000000300007202 */ /* 0x000fc40000000f00 */
[----:B------:R-:W-:-:S07]  /*4dc0*/  LEA R7, R14, UR4, 0x2 ;  /* 0x000000040e077c11 */ /* 0x000fce000f8e10ff */
.L_x_1131:
[----:B------:R1:W2:Y:S01]  /*4dd0*/  LDG.E.U8 R11, desc[UR12][R8.64] ;  /* 0x0000000c080b7981 */ /* 0x0002a2000c1e1100 */
[----:B------:R-:W-:Y:S01]  /*4de0*/  IADD3 R10, PT, PT, R10, 0x1, RZ ;  /* 0x000000010a0a7810 */ /* 0x000fe20007ffe0ff */
[----:B------:R-:W-:Y:S01]  /*4df0*/  VIADD R0, R0, 0x100 ;  /* 0x0000010000007836 */ /* 0x000fe20000000000 */
[----:B-1----:R-:W-:-:S04]  /*4e00*/  IADD3 R8, P3, PT, R8, 0x100, RZ ;  /* 0x0000010008087810 */ /* 0x002fc80007f7e0ff */
[----:B------:R-:W-:Y:S02]  /*4e10*/  IADD3.X R9, PT, PT, RZ, R9, RZ, P3, !PT ;  /* 0x00000009ff097210 */ /* 0x000fe40001ffe4ff */
[----:B--2---:R-:W-:Y:S01]  /*4e20*/  ISETP.NE.AND P2, PT, R11, RZ, PT ;  /* 0x000000ff0b00720c */ /* 0x004fe20003f45270 */
[----:B------:R-:W-:-:S12]  /*4e30*/  HFMA2 R11, -RZ, RZ, 0, 0 ;  /* 0x00000000ff0b7431 */ /* 0x000fd800000001ff */
        /* <DEDUP_REMOVED lines=9> */
.L_x_1130:
[----:B------:R-:W-:Y:S05]  /*4ed0*/  BSYNC.RECONVERGENT B1 ;  /* 0x0000000000017941 */ /* 0x000fea0003800200 */
.L_x_1129:
[----:B------:R-:W-:Y:S05]  /*4ee0*/  @!P0 BRA `(.L_x_1119) ;  /* 0x0000000000dc8947 */ /* 0x000fea0003800000 */
[----:B------:R-:W1:Y:S01]  /*4ef0*/  S2R R10, SR_CgaCtaId ;  /* 0x00000000000a7919 */ /* 0x000e620000008800 */
[----:B------:R-:W2:Y:S01]  /*4f00*/  LDCU.64 UR18, c[0x0][0x420] ;  /* 0x00008400ff1277ac */ /* 0x000ea20008000a00 */
[----:B------:R-:W-:Y:S01]  /*4f10*/  MOV R7, 0x400 ;  /* 0x0000040000077802 */ /* 0x000fe20000000f00 */
[----:B------:R-:W-:-:S03]  /*4f20*/  IMAD.U32 R11, RZ, RZ, UR16 ;  /* 0x00000010ff0b7e24 */ /* 0x000fc6000f8e00ff */
[----:B------:R-:W-:Y:S02]  /*4f30*/  IADD3 R9, PT, PT, R7, 0x140, RZ ;  /* 0x0000014007097810 */ /* 0x000fe40007ffe0ff */
        /* <DEDUP_REMOVED lines=8> */
.L_x_1132:
        /* <DEDUP_REMOVED lines=10> */
[----:B------:R-:W1:Y:S04]  /*5060*/  @!P2 LDS R12, [R7+-0x400] ;  /* 0xfffc0000070ca984 */ /* 0x000e680000000800 */
[----:B------:R-:W2:Y:S04]  /*5070*/  @!P3 LDS R16, [R7] ;  /* 0x000000000710b984 */ /* 0x000ea80000000800 */
[----:B------:R-:W3:Y:S01]  /*5080*/  @!P4 LDS R18, [R7+0x400] ;  /* 0x000400000712c984 */ /* 0x000ee20000000800 */
[----:B0-----:R-:W-:Y:S01]  /*5090*/  @!P0 FADD.FTZ R11, -R5, R10 ;  /* 0x0000000a050b8221 */ /* 0x001fe20000010100 */
[----:B------:R-:W-:-:S03]  /*50a0*/  MOV R10, RZ ;  /* 0x000000ff000a7202 */ /* 0x000fc60000000f00 */
[----:B------:R-:W-:Y:S01]  /*50b0*/  @!P0 FMUL.FTZ R11, R11, 1.4426950216293334961 ;  /* 0x3fb8aa3b0b0b8820 */ /* 0x000fe20000410000 */
[C---:B-1----:R-:W-:Y:S01]  /*50c0*/  @!P2 FADD.FTZ R13, -R5.reuse, R12 ;  /* 0x0000000c050da221 */ /* 0x042fe20000010100 */
[----:B------:R-:W-:Y:S02]  /*50d0*/  IMAD.MOV.U32 R12, RZ, RZ, RZ ;  /* 0x000000ffff0c7224 */ /* 0x000fe400078e00ff */
[----:B--2---:R-:W-:Y:S01]  /*50e0*/  @!P3 FADD.FTZ R17, -R5, R16 ;  /* 0x000000100511b221 */ /* 0x004fe20000010100 */
[----:B------:R-:W-:Y:S01]  /*50f0*/  HFMA2 R16, -RZ, RZ, 0, 0 ;  /* 0x00000000ff107431 */ /* 0x000fe200000001ff */
[----:B------:R-:W0:Y:S01]  /*5100*/  @!P0 MUFU.EX2 R10, R11 ;  /* 0x0000000b000a8308 */ /* 0x000e220000000800 */
[----:B------:R-:W-:Y:S01]  /*5110*/  @!P2 FMUL.FTZ R13, R13, 1.4426950216293334961 ;  /* 0x3fb8aa3b0d0da820 */ /* 0x000fe20000410000 */
[----:B---3--:R-:W-:Y:S01]  /*5120*/  @!P4 FADD.FTZ R19, -R5, R18 ;  /* 0x000000120513c221 */ /* 0x008fe20000010100 */
[----:B------:R-:W-:Y:S01]  /*5130*/  @!P3 FMUL.FTZ R17, R17, 1.4426950216293334961 ;  /* 0x3fb8aa3b1111b820 */ /* 0x000fe20000410000 */
[----:B------:R-:W-:-:S02]  /*5140*/  MOV R18, RZ ;  /* 0x000000ff00127202 */ /* 0x000fc40000000f00 */
[----:B------:R-:W-:Y:S01]  /*5150*/  @!P4 FMUL.FTZ R19, R19, 1.4426950216293334961 ;  /* 0x3fb8aa3b1313c820 */ /* 0x000fe20000410000 */
[----:B------:R-:W-:Y:S01]  /*5160*/  ISETP.GE.AND P0, PT, R0, UR15, PT ;  /* 0x0000000f00007c0c */ /* 0x000fe2000bf06270 */
[----:B------:R-:W1:Y:S01]  /*5170*/  @!P2 MUFU.EX2 R12, R13 ;  /* 0x0000000d000ca308 */ /* 0x000e620000000800 */
[----:B------:R-:W-:-:S04]  /*5180*/  IADD3 R8, P2, PT, R8, 0x400, RZ ;  /* 0x0000040008087810 */ /* 0x000fc80007f5e0ff */
[----:B------:R-:W-:-:S03]  /*5190*/  IADD3.X R9, PT, PT, RZ, R9, RZ, P2, !PT ;  /* 0x00000009ff097210 */ /* 0x000fc600017fe4ff */
        /* <DEDUP_REMOVED lines=10> */
[----:B0-----:R-:W-:Y:S01]  /*5240*/  IADD3 R7, PT, PT, R7, 0x1000, RZ ;  /* 0x0000100007077810 */ /* 0x001fe20007ffe0ff */
[----:B------:R-:W-:Y:S06]  /*5250*/  @!P0 BRA `(.L_x_1132) ;  /* 0xfffffffc00588947 */ /* 0x000fec000383ffff */
.L_x_1119:
[----:B------:R-:W-:Y:S05]  /*5260*/  BSYNC.RECONVERGENT B0 ;  /* 0x0000000000007941 */ /* 0x000fea0003800200 */
.L_x_1118:
        /* <DEDUP_REMOVED lines=25> */
[----:B0-----:R-:W-:-:S06]  /*5400*/  FADD.FTZ R7, R6, R7 ;  /* 0x0000000706077221 */ /* 0x001fcc0000010000 */
[----:B------:R-:W0:Y:S02]  /*5410*/  SHFL.IDX PT, R7, R7, RZ, 0x1f ;  /* 0x00001fff07077589 */ /* 0x000e2400000e0000 */
[----:B0-----:R-:W-:-:S06]  /*5420*/  FADD.FTZ R0, R7, 9.9999999747524270788e-07 ;  /* 0x358637bd07007421 */ /* 0x001fcc0000010000 */
[----:B------:R-:W0:Y:S01]  /*5430*/  MUFU.RCP R0, R0 ;  /* 0x0000000000007308 */ /* 0x000e220000001000 */
[----:B------:R-:W-:Y:S05]  /*5440*/  BRA.U !UP0, `(.L_x_1133) ;  /* 0x0000000108247547 */ /* 0x000fea000b800000 */
[----:B------:R-:W1:Y:S01]  /*5450*/  S2UR UR5, SR_CTAID.Y ;  /* 0x00000000000579c3 */ /* 0x000e620000002600 */
[----:B------:R-:W1:Y:S01]  /*5460*/  LDCU UR8, c[0x0][0x3f8] ;  /* 0x00007f00ff0877ac */ /* 0x000e620008000800 */
[----:B------:R-:W2:Y:S01]  /*5470*/  LDCU UR4, c[0x0][0x488] ;  /* 0x00009100ff0477ac */ /* 0x000ea20008000800 */
[----:B------:R-:W2:Y:S01]  /*5480*/  LDCU UR9, c[0x0][0x40c] ;  /* 0x00008180ff0977ac */ /* 0x000ea20008000800 */
[----:B------:R-:W3:Y:S01]  /*5490*/  LDCU UR10, c[0x0][0x3f4] ;  /* 0x00007e80ff0a77ac */ /* 0x000ee20008000800 */
[----:B-1----:R-:W-:-:S04]  /*54a0*/  UIMAD UR5, UR5, UR8, UR14 ;  /* 0x00000008050572a4 */ /* 0x002fc8000f8e020e */
[----:B--2---:R-:W-:-:S04]  /*54b0*/  UIMAD UR4, UR5, UR4, UR9 ;  /* 0x00000004050472a4 */ /* 0x004fc8000f8e0209 */
[----:B---3--:R-:W-:-:S04]  /*54c0*/  UIMAD UR4, UR4, UR10, URZ ;  /* 0x0000000a040472a4 */ /* 0x008fc8000f8e02ff */
[----:B------:R-:W-:-:S12]  /*54d0*/  USHF.R.S32.HI UR5, URZ, 0x1f, UR4 ;  /* 0x0000001fff057899 */ /* 0x000fd80008011404 */
.L_x_1133:
[----:B------:R-:W-:Y:S04]  /*54e0*/  BSSY.RECONVERGENT B0, `(.L_x_1134) ;  /* 0x000015a000007945 */ /* 0x000fe80003800200 */
[----:B------:R-:W-:Y:S05]  /*54f0*/  @P0 BRA `(.L_x_1135) ;  /* 0x0000001400600947 */ /* 0x000fea0003800000 */
[----:B------:R-:W-:-:S09]  /*5500*/  UISETP.NE.AND UP0, UPT, UR17, URZ, UPT ;  /* 0x000000ff1100728c */ /* 0x000fd2000bf05270 */
[----:B------:R-:W-:Y:S05]  /*5510*/  BRA.U UP0, `(.L_x_1136) ;  /* 0x0000000900447547 */ /* 0x000fea000b800000 */
        /* <DEDUP_REMOVED lines=12> */
[----:B------:R-:W-:Y:S01]  /*55e0*/  UIADD3 UR8, UPT, UPT, UR8, 0x140, URZ ;  /* 0x0000014008087890 */ /* 0x000fe2000fffe0ff */
[C---:B------:R-:W-:Y:S02]  /*55f0*/  SHF.L.U32 R4, R2.reuse, 0x8, RZ ;  /* 0x0000000802047819 */ /* 0x040fe400000006ff */
[----:B------:R-:W-:Y:S02]  /*5600*/  LOP3.LUT R2, R2, 0x3, RZ, 0xc0, !PT ;  /* 0x0000000302027812 */ /* 0x000fe400078ec0ff */
[----:B------:R-:W-:Y:S02]  /*5610*/  LOP3.LUT R4, R4, 0x300, RZ, 0xc0, !PT ;  /* 0x0000030004047812 */ /* 0x000fe400078ec0ff */
[----:B------:R-:W-:-:S03]  /*5620*/  IADD3 R5, PT, PT, -R2, RZ, RZ ;  /* 0x000000ff02057210 */ /* 0x000fc60007ffe1ff */
[----:B------:R-:W-:Y:S01]  /*5630*/  IMAD.IADD R3, R3, 0x1, R4 ;  /* 0x0000000103037824 */ /* 0x000fe200078e0204 */
[----:B-1----:R-:W-:-:S06]  /*5640*/  ULEA UR8, UR9, UR8, 0x18 ;  /* 0x0000000809087291 */ /* 0x002fcc000f8ec0ff */
[----:B------:R-:W-:-:S07]  /*5650*/  LEA R2, R14, UR8, 0x2 ;  /* 0x000000080e027c11 */ /* 0x000fce000f8e10ff */
.L_x_1139:
[----:B------:R-:W0:Y:S01]  /*5660*/  LDS R7, [R2] ;  /* 0x0000000002077984 */ /* 0x000e220000000800 */
[----:B------:R-:W-:-:S04]  /*5670*/  IADD3 R5, PT, PT, R5, 0x1, RZ ;  /* 0x0000000105057810 */ /* 0x000fc80007ffe0ff */
[----:B------:R-:W-:Y:S01]  /*5680*/  ISETP.NE.AND P0, PT, R5, RZ, PT ;  /* 0x000000ff0500720c */ /* 0x000fe20003f05270 */
[----:B0-----:R-:W-:-:S05]  /*5690*/  FMUL.FTZ R7, R7, R0 ;  /* 0x0000000007077220 */ /* 0x001fca0000410000 */
[----:B------:R0:W-:Y:S02]  /*56a0*/  STS [R2], R7 ;  /* 0x0000000702007388 */ /* 0x0001e40000000800 */
[----:B0-----:R-:W-:-:S05]  /*56b0*/  IADD3 R2, PT, PT, R2, 0x400, RZ ;  /* 0x0000040002027810 */ /* 0x001fca0007ffe0ff */
[----:B------:R-:W-:Y:S05]  /*56c0*/  @P0 BRA `(.L_x_1139) ;  /* 0xfffffffc00e40947 */ /* 0x000fea000383ffff */
.L_x_1138:
[----:B------:R-:W-:Y:S05]  /*56d0*/  BSYNC.RECONVERGENT B1 ;  /* 0x0000000000017941 */ /* 0x000fea0003800200 */
.L_x_1137:
[----:B------:R-:W-:Y:S05]  /*56e0*/  @!P2 BRA `(.L_x_1135) ;  /* 0x0000001000e4a947 */ /* 0x000fea0003800000 */
[----:B------:R-:W1:Y:S01]  /*56f0*/  S2R R5, SR_CgaCtaId ;  /* 0x0000000000057919 */ /* 0x000e620000008800 */
[----:B------:R-:W-:Y:S01]  /*5700*/  IADD3 R4, PT, PT, -R3, UR15, RZ ;  /* 0x0000000f03047c10 */ /* 0x000fe2000fffe1ff */
[----:B------:R-:W-:Y:S01]  /*5710*/  IMAD.U32 R6, RZ, RZ, UR16 ;  /* 0x00000010ff067e24 */ /* 0x000fe2000f8e00ff */
[----:B------:R-:W-:Y:S01]  /*5720*/  MOV R2, 0x400 ;  /* 0x0000040000027802 */ /* 0x000fe20000000f00 */
[----:B------:R-:W-:Y:S01]  /*5730*/  BSSY.RECONVERGENT B1, `(.L_x_1140) ;  /* 0x0000040000017945 */ /* 0x000fe20003800200 */
[----:B------:R-:W-:Y:S02]  /*5740*/  ISETP.GT.AND P2, PT, R4, 0xc00, PT ;  /* 0x00000c000400780c */ /* 0x000fe40003f44270 */
[----:B------:R-:W-:Y:S02]  /*5750*/  IADD3 R4, PT, PT, R2, 0x140, RZ ;  /* 0x0000014002047810 */ /* 0x000fe40007ffe0ff */
[----:B------:R-:W-:Y:S02]  /*5760*/  SHF.L.U32 R2, R6, 0x2, RZ ;  /* 0x0000000206027819 */ /* 0x000fe400000006ff */
[----:B------:R-:W-:-:S03]  /*5770*/  PLOP3.LUT P0, PT, PT, PT, PT, 0x80, 0x8 ;  /* 0x000000000008781c */ /* 0x000fc60003f0f070 */
[----:B------:R-:W-:Y:S01]  /*5780*/  IMAD R2, R3, 0x4, -R2 ;  /* 0x0000000403027824 */ /* 0x000fe200078e0a02 */
[----:B-1----:R-:W-:-:S04]  /*5790*/  LEA R5, R5, R4, 0x18 ;  /* 0x0000000405057211 */ /* 0x002fc800078ec0ff */
[----:B------:R-:W-:Y:S01]  /*57a0*/  IADD3 R2, PT, PT, R2, 0x800, R5 ;  /* 0x0000080002027810 */ /* 0x000fe20007ffe005 */
[----:B------:R-:W-:Y:S06]  /*57b0*/  @!P2 BRA `(.L_x_1141) ;  /* 0x0000000000dca947 */ /* 0x000fec0003800000 */
[----:B------:R-:W-:Y:S02]  /*57c0*/  MOV R4, UR15 ;  /* 0x0000000f00047c02 */ /* 0x000fe40008000f00 */
[----:B------:R-:W-:Y:S02]  /*57d0*/  PLOP3.LUT P0, PT, PT, PT, PT, 0x8, 0x80 ;  /* 0x000000000080781c */ /* 0x000fe40003f0e170 */
[----:B------:R-:W-:-:S11]  /*57e0*/  IADD3 R4, PT, PT, R4, -0xc00, RZ ;  /* 0xfffff40004047810 */ /* 0x000fd60007ffe0ff */
.L_x_1142:
[----:B------:R-:W0:Y:S01]  /*57f0*/  LDS R5, [R2+-0x800] ;  /* 0xfff8000002057984 */ /* 0x000e220000000800 */
[----:B------:R-:W-:-:S03]  /*5800*/  VIADD R3, R3, 0x1000 ;  /* 0x0000100003037836 */ /* 0x000fc60000000000 */
[----:B------:R-:W1:Y:S02]  /*5810*/  LDS R7, [R2+-0x400] ;  /* 0xfffc000002077984 */ /* 0x000e640000000800 */
[----:B------:R-:W-:Y:S02]  /*5820*/  ISETP.GE.AND P2, PT, R3, R4, PT ;  /* 0x000000040300720c */ /* 0x000fe40003f46270 */
        /* <DEDUP_REMOVED lines=19> */
[C---:B---3--:R-:W-:Y:S01]  /*5960*/  FMUL.FTZ R17, R0.reuse, R17 ;  /* 0x0000001100117220 */ /* 0x048fe20000410000 */
[C---:B------:R-:W-:Y:S02]  /*5970*/  FMUL.FTZ R19, R0.reuse, R19 ;  /* 0x0000001300137220 */ /* 0x040fe40000410000 */
        /* <DEDUP_REMOVED lines=27> */
.L_x_1141:
[----:B------:R-:W-:Y:S05]  /*5b30*/  BSYNC.RECONVERGENT B1 ;  /* 0x0000000000017941 */ /* 0x000fea0003800200 */
.L_x_1140:
        /* <DEDUP_REMOVED lines=23> */
[----:B---3--:R-:W-:-:S03]  /*5cb0*/  FMUL.FTZ R17, R0, R17 ;  /* 0x0000001100117220 */ /* 0x008fc60000410000 */
[----:B------:R-:W-:Y:S01]  /*5cc0*/  STS [R2+0x800], R13 ;  /* 0x0008000d02007388 */ /* 0x000fe20000000800 */
[----:B------:R-:W-:-:S03]  /*5cd0*/  FMUL.FTZ R19, R0, R19 ;  /* 0x0000001300137220 */ /* 0x000fc60000410000 */
[----:B------:R-:W-:Y:S01]  /*5ce0*/  STS [R2+0xc00], R17 ;  /* 0x000c001102007388 */ /* 0x000fe20000000800 */
[----:B------:R-:W-:-:S03]  /*5cf0*/  FMUL.FTZ R21, R0, R21 ;  /* 0x0000001500157220 */ /* 0x000fc60000410000 */
[----:B------:R-:W-:Y:S04]  /*5d00*/  STS [R2+0x1000], R19 ;  /* 0x0010001302007388 */ /* 0x000fe80000000800 */
[----:B------:R0:W-:Y:S02]  /*5d10*/  STS [R2+0x1400], R21 ;  /* 0x0014001502007388 */ /* 0x0001e40000000800 */
[----:B0-----:R-:W-:-:S07]  /*5d20*/  VIADD R2, R2, 0x2000 ;  /* 0x0000200002027836 */ /* 0x001fce0000000000 */
.L_x_1144:
[----:B------:R-:W-:Y:S05]  /*5d30*/  BSYNC.RECONVERGENT B1 ;  /* 0x0000000000017941 */ /* 0x000fea0003800200 */
.L_x_1143:
[----:B------:R-:W-:-:S13]  /*5d40*/  ISETP.LT.OR P0, PT, R3, UR15, P0 ;  /* 0x0000000f03007c0c */ /* 0x000fda0008701670 */
        /* <DEDUP_REMOVED lines=14> */
.L_x_1136:
        /* <DEDUP_REMOVED lines=19> */
[----:B------:R-:W-:Y:S02]  /*5f60*/  IADD3 R3, PT, PT, R3, R4, RZ ;  /* 0x0000000403037210 */ /* 0x000fe40007ffe0ff */
[----:B--2---:R-:W-:-:S04]  /*5f70*/  LEA R8, P0, R9, UR18, 0x2 ;  /* 0x0000001209087c11 */ /* 0x004fc8000f8010ff */
[----:B------:R-:W-:Y:S01]  /*5f80*/  LEA.HI.X R9, R9, UR19, R6, 0x2, P0 ;  /* 0x0000001309097c11 */ /* 0x000fe200080f1406 */
[----:B-1----:R-:W-:Y:S01]  /*5f90*/  ULEA UR8, UR9, UR8, 0x18 ;  /* 0x0000000809087291 */ /* 0x002fe2000f8ec0ff */
[----:B------:R-:W-:-:S05]  /*5fa0*/  IADD3 R6, PT, PT, -R2, RZ, RZ ;  /* 0x000000ff02067210 */ /* 0x000fca0007ffe1ff */
[----:B------:R-:W-:-:S07]  /*5fb0*/  LEA R2, R14, UR8, 0x2 ;  /* 0x000000080e027c11 */ /* 0x000fce000f8e10ff */
.L_x_1147:
[----:B-1----:R-:W0:Y:S01]  /*5fc0*/  LDS R5, [R2] ;  /* 0x0000000002057984 */ /* 0x002e220000000800 */
[----:B------:R-:W-:Y:S01]  /*5fd0*/  IMAD.MOV.U32 R4, RZ, RZ, R8 ;  /* 0x000000ffff047224 */ /* 0x000fe200078e0008 */
[----:B------:R-:W-:Y:S02]  /*5fe0*/  IADD3 R6, PT, PT, R6, 0x1, RZ ;  /* 0x0000000106067810 */ /* 0x000fe40007ffe0ff */
[----:B------:R-:W-:Y:S02]  /*5ff0*/  IADD3 R8, P3, PT, R8, 0x400, RZ ;  /* 0x0000040008087810 */ /* 0x000fe40007f7e0ff */
[----:B------:R-:W-:Y:S01]  /*6000*/  ISETP.NE.AND P0, PT, R6, RZ, PT ;  /* 0x000000ff0600720c */ /* 0x000fe20003f05270 */
[----:B0-----:R-:W-:Y:S01]  /*6010*/  FMUL.FTZ R7, R5, R0 ;  /* 0x0000000005077220 */ /* 0x001fe20000410000 */
[----:B------:R-:W-:Y:S01]  /*6020*/  MOV R5, R9 ;  /* 0x0000000900057202 */ /* 0x000fe20000000f00 */
[----:B------:R-:W-:-:S03]  /*6030*/  IMAD.X R9, RZ, RZ, R9, P3 ;  /* 0x000000ffff097224 */ /* 0x000fc600018e0609 */
[----:B------:R0:W-:Y:S04]  /*6040*/  STS [R2], R7 ;  /* 0x0000000702007388 */ /* 0x0001e80000000800 */
[----:B------:R1:W-:Y:S01]  /*6050*/  STG.E desc[UR12][R4.64], R7 ;  /* 0x0000000704007986 */ /* 0x0003e2000c10190c */
[----:B0-----:R-:W-:Y:S02]  /*6060*/  IADD3 R2, PT, PT, R2, 0x400, RZ ;  /* 0x0000040002027810 */ /* 0x001fe40007ffe0ff */
[----:B------:R-:W-:Y:S05]  /*6070*/  @P0 BRA `(.L_x_1147) ;  /* 0xfffffffc00d00947 */ /* 0x000fea000383ffff */
.L_x_1146:
[----:B------:R-:W-:Y:S05]  /*6080*/  BSYNC.RECONVERGENT B1 ;  /* 0x0000000000017941 */ /* 0x000fea0003800200 */
.L_x_1145:
[----:B------:R-:W-:Y:S05]  /*6090*/  @!P2 BRA `(.L_x_1135) ;  /* 0x000000080078a947 */ /* 0x000fea0003800000 */
[----:B------:R-:W2:Y:S01]  /*60a0*/  S2R R6, SR_CgaCtaId ;  /* 0x0000000000067919 */ /* 0x000ea20000008800 */
[----:B------:R-:W0:Y:S01]  /*60b0*/  LDCU.64 UR8, c[0x0][0x480] ;  /* 0x00009000ff0877ac */ /* 0x000e220008000a00 */
[C---:B-1----:R-:W-:Y:S01]  /*60c0*/  IADD3 R4, P0, PT, R3.reuse, UR4, RZ ;  /* 0x0000000403047c10 */ /* 0x042fe2000ff1e0ff */
[----:B------:R-:W-:Y:S01]  /*60d0*/  IMAD.U32 R9, RZ, RZ, UR16 ;  /* 0x00000010ff097e24 */ /* 0x000fe2000f8e00ff */
[----:B------:R-:W-:Y:S01]  /*60e0*/  IADD3 R10, PT, PT, -R3, UR15, RZ ;  /* 0x0000000f030a7c10 */ /* 0x000fe2000fffe1ff */
[----:B------:R-:W-:Y:S01]  /*60f0*/  BSSY.RECONVERGENT B1, `(.L_x_1148) ;  /* 0x000005a000017945 */ /* 0x000fe20003800200 */
[----:B------:R-:W-:Y:S02]  /*6100*/  IADD3.X R5, PT, PT, RZ, UR5, RZ, P0, !PT ;  /* 0x00000005ff057c10 */ /* 0x000fe400087fe4ff */
[----:B------:R-:W-:Y:S02]  /*6110*/  MOV R2, 0x400 ;  /* 0x0000040000027802 */ /* 0x000fe40000000f00 */
[----:B------:R-:W-:-:S02]  /*6120*/  ISETP.GT.AND P2, PT, R10, 0xc00, PT ;  /* 0x00000c000a00780c */ /* 0x000fc40003f44270 */
[----:B0-----:R-:W-:-:S04]  /*6130*/  LEA R7, P0, R4, UR8, 0x2 ;  /* 0x0000000804077c11 */ /* 0x001fc8000f8010ff */
[----:B------:R-:W-:Y:S02]  /*6140*/  LEA.HI.X R8, R4, UR9, R5, 0x2, P0 ;  /* 0x0000000904087c11 */ /* 0x000fe400080f1405 */
[----:B------:R-:W-:Y:S02]  /*6150*/  IADD3 R5, PT, PT, R2, 0x140, RZ ;  /* 0x0000014002057810 */ /* 0x000fe40007ffe0ff */
        /* <DEDUP_REMOVED lines=8> */
[----:B------:R-:W-:Y:S02]  /*61e0*/  MOV R8, UR15 ;  /* 0x0000000f00087c02 */ /* 0x000fe40008000f00 */
[----:B------:R-:W-:-:S03]  /*61f0*/  PLOP3.LUT P0, PT, PT, PT, PT, 0x8, 0x80 ;  /* 0x000000000080781c */ /* 0x000fc60003f0e170 */
[----:B------:R-:W-:-:S10]  /*6200*/  VIADD R8, R8, 0xfffff400 ;  /* 0xfffff40008087836 */ /* 0x000fd40000000000 */
.L_x_1150:
[----:B------:R-:W0:Y:S01]  /*6210*/  LDS R7, [R2+-0x800] ;  /* 0xfff8000002077984 */ /* 0x000e220000000800 */
[----:B------:R-:W-:Y:S02]  /*6220*/  IADD3 R3, PT, PT, R3, 0x1000, RZ ;  /* 0x0000100003037810 */ /* 0x000fe40007ffe0ff */
[----:B------:R-:W-:Y:S01]  /*6230*/  IADD3 R6, P2, PT, R4, 0x4000, RZ ;  /* 0x0000400004067810 */ /* 0x000fe20007f5e0ff */
[----:B------:R-:W1:Y:S01]  /*6240*/  LDS R9, [R2+-0x400] ;  /* 0xfffc000002097984 */ /* 0x000e620000000800 */
[----:B------:R-:W-:-:S03]  /*6250*/  ISETP.GE.AND P3, PT, R3, R8, PT ;  /* 0x000000080300720c */ /* 0x000fc60003f66270 */
[----:B------:R-:W2:Y:S04]  /*6260*/  LDS R11, [R2] ;  /* 0x00000000020b7984 */ /* 0x000ea80000000800 */
[----:B------:R-:W4:Y:S04]  /*6270*/  LDS R13, [R2+0x400] ;  /* 0x00040000020d7984 */ /* 0x000f280000000800 */
[----:B---3--:R-:W3:Y:S04]  /*6280*/  LDS R17, [R2+0x800] ;  /* 0x0008000002117984 */ /* 0x008ee80000000800 */
[----:B------:R-:W3:Y:S04]  /*6290*/  LDS R19, [R2+0xc00] ;  /* 0x000c000002137984 */ /* 0x000ee80000000800 */
        /* <DEDUP_REMOVED lines=13> */
[----:B---3--:R-:W-:-:S03]  /*6370*/  FMUL.FTZ R17, R0, R17 ;  /* 0x0000001100117220 */ /* 0x008fc60000410000 */
[----:B------:R-:W3:Y:S01]  /*6380*/  LDS R39, [R2+0x3400] ;  /* 0x0034000002277984 */ /* 0x000ee20000000800 */
[C---:B------:R-:W-:Y:S01]  /*6390*/  FMUL.FTZ R19, R0.reuse, R19 ;  /* 0x0000001300137220 */ /* 0x040fe20000410000 */
[C---:B------:R-:W-:Y:S02]  /*63a0*/  FMUL.FTZ R21, R0.reuse, R21 ;  /* 0x0000001500157220 */ /* 0x040fe40000410000 */
[----:B------:R-:W-:Y:S01]  /*63b0*/  STG.E desc[UR12][R4.64+-0x800], R7 ;  /* 0xfff8000704007986 */ /* 0x000fe2000c10190c */
[----:B------:R-:W-:-:S03]  /*63c0*/  FMUL.FTZ R23, R0, R23 ;  /* 0x0000001700177220 */ /* 0x000fc60000410000 */
[----:B------:R0:W-:Y:S01]  /*63d0*/  STS [R2+-0x800], R7 ;  /* 0xfff8000702007388 */ /* 0x0001e20000000800 */
[----:B------:R-:W-:-:S03]  /*63e0*/  FMUL.FTZ R25, R0, R25 ;  /* 0x0000001900197220 */ /* 0x000fc60000410000 */
[----:B------:R-:W-:Y:S01]  /*63f0*/  STG.E desc[UR12][R4.64+-0x400], R9 ;  /* 0xfffc000904007986 */ /* 0x000fe2000c10190c */
[----:B------:R-:W-:-:S03]  /*6400*/  FMUL.FTZ R27, R0, R27 ;  /* 0x0000001b001b7220 */ /* 0x000fc60000410000 */
[----:B------:R-:W-:Y:S01]  /*6410*/  STS [R2+-0x400], R9 ;  /* 0xfffc000902007388 */ /* 0x000fe20000000800 */
[----:B0-----:R-:W-:Y:S01]  /*6420*/  IADD3.X R7, PT, PT, RZ, R5, RZ, P2, !PT ;  /* 0x00000005ff077210 */ /* 0x001fe200017fe4ff */
[C---:B------:R-:W-:Y:S02]  /*6430*/  FMUL.FTZ R29, R0.reuse, R29 ;  /* 0x0000001d001d7220 */ /* 0x040fe40000410000 */
[----:B------:R-:W-:Y:S01]  /*6440*/  STG.E desc[UR12][R4.64], R11 ;  /* 0x0000000b04007986 */ /* 0x000fe2000c10190c */
[----:B------:R-:W-:-:S03]  /*6450*/  FMUL.FTZ R31, R0, R31 ;  /* 0x0000001f001f7220 */ /* 0x000fc60000410000 */
[----:B------:R-:W-:Y:S01]  /*6460*/  STS [R2], R11 ;  /* 0x0000000b02007388 */ /* 0x000fe20000000800 */
[----:B-1----:R-:W-:-:S03]  /*6470*/  FMUL.FTZ R33, R0, R33 ;  /* 0x0000002100217220 */ /* 0x002fc60000410000 */
[----:B------:R-:W-:Y:S01]  /*6480*/  STG.E desc[UR12][R4.64+0x400], R13 ;  /* 0x0004000d04007986 */ /* 0x000fe2000c10190c */
[----:B--2---:R-:W-:-:S03]  /*6490*/  FMUL.FTZ R35, R0, R35 ;  /* 0x0000002300237220 */ /* 0x004fc60000410000 */
[----:B------:R-:W-:Y:S01]  /*64a0*/  STS [R2+0x400], R13 ;  /* 0x0004000d02007388 */ /* 0x000fe20000000800 */
[----:B----4-:R-:W-:-:S03]  /*64b0*/  FMUL.FTZ R37, R0, R37 ;  /* 0x0000002500257220 */ /* 0x010fc60000410000 */
[----:B------:R-:W-:Y:S01]  /*64c0*/  STG.E desc[UR12][R4.64+0x800], R17 ;  /* 0x0008001104007986 */ /* 0x000fe2000c10190c */
[----:B---3--:R-:W-:-:S03]  /*64d0*/  FMUL.FTZ R39, R0, R39 ;  /* 0x0000002700277220 */ /* 0x008fc60000410000 */
        /* <DEDUP_REMOVED lines=24> */
[----:B-1----:R-:W-:Y:S01]  /*6660*/  VIADD R2, R2, 0x4000 ;  /* 0x0000400002027836 */ /* 0x002fe20000000000 */
[----:B------:R-:W-:Y:S01]  /*6670*/  MOV R5, R7 ;  /* 0x0000000700057202 */ /* 0x000fe20000000f00 */
[----:B------:R-:W-:Y:S06]  /*6680*/  @!P3 BRA `(.L_x_1150) ;  /* 0xfffffff800e0b947 */ /* 0x000fec000383ffff */
.L_x_1149:
[----:B------:R-:W-:Y:S05]  /*6690*/  BSYNC.RECONVERGENT B1 ;  /* 0x0000000000017941 */ /* 0x000fea0003800200 */
.L_x_1148:
        /* <DEDUP_REMOVED lines=11> */
[----:B---3--:R-:W3:Y:S04]  /*6750*/  LDS R17, [R2+0x800] ;  /* 0x0008000002117984 */ /* 0x008ee80000000800 */
[----:B------:R-:W3:Y:S04]  /*6760*/  LDS R19, [R2+0xc00] ;  /* 0x000c000002137984 */ /* 0x000ee80000000800 */
        /* <DEDUP_REMOVED lines=9> */
[----:B---3--:R-:W-:-:S03]  /*6800*/  FMUL.FTZ R17, R0, R17 ;  /* 0x0000001100117220 */ /* 0x008fc60000410000 */
[----:B------:R-:W-:Y:S01]  /*6810*/  STS [R2+-0x400], R9 ;  /* 0xfffc000902007388 */ /* 0x000fe20000000800 */
[----:B0-----:R-:W-:Y:S02]  /*6820*/  IMAD.X R7, RZ, RZ, R5, P2 ;  /* 0x000000ffff077224 */ /* 0x001fe400010e0605 */
[C---:B------:R-:W-:Y:S01]  /*6830*/  FMUL.FTZ R19, R0.reuse, R19 ;  /* 0x0000001300137220 */ /* 0x040fe20000410000 */
        /* <DEDUP_REMOVED lines=17> */
.L_x_1152:
[----:B------:R-:W-:Y:S05]  /*6950*/  BSYNC.RECONVERGENT B1 ;  /* 0x0000000000017941 */ /* 0x000fea0003800200 */
.L_x_1151:
        /* <DEDUP_REMOVED lines=18> */
.L_x_1135:
[----:B------:R-:W-:Y:S05]  /*6a80*/  BSYNC.RECONVERGENT B0 ;  /* 0x0000000000007941 */ /* 0x000fea0003800200 */
.L_x_1134:
[----:B------:R-:W-:Y:S01]  /*6a90*/  USHF.R.S32.HI UR4, URZ, 0x1f, UR11 ;  /* 0x0000001fff047899 */ /* 0x000fe2000801140b */
[----:B------:R-:W2:Y:S01]  /*6aa0*/  S2R R28, SR_CgaCtaId ;  /* 0x00000000001c7919 */ /* 0x000ea20000008800 */
[----:B------:R-:W4:Y:S01]  /*6ab0*/  LDCU UR8, c[0x0][0x40c] ;  /* 0x00008180ff0877ac */ /* 0x000f220008000800 */
[----:B------:R-:W-:Y:S01]  /*6ac0*/  MOV R29, 0x400 ;  /* 0x00000400001d7802 */ /* 0x000fe20000000f00 */
[C---:B01----:R-:W-:Y:S01]  /*6ad0*/  IMAD.SHL.U32 R2, R14.reuse, 0x10, RZ ;  /* 0x000000100e027824 */ /* 0x043fe200078e00ff */
[----:B---3--:R-:W-:Y:S01]  /*6ae0*/  SHF.L.U32 R17, R14, 0x2, RZ ;  /* 0x000000020e117819 */ /* 0x008fe200000006ff */
[----:B------:R-:W-:Y:S01]  /*6af0*/  BSSY.RECONVERGENT B0, `(.L_x_1153) ;  /* 0x000001a000007945 */ /* 0x000fe20003800200 */
[----:B------:R-:W-:Y:S02]  /*6b00*/  MOV R0, UR4 ;  /* 0x0000000400007c02 */ /* 0x000fe40008000f00 */
[----:B------:R-:W-:Y:S02]  /*6b10*/  CS2R R6, SRZ ;  /* 0x0000000000067805 */ /* 0x000fe4000001ff00 */
[----:B------:R-:W-:-:S02]  /*6b20*/  IADD3 R3, PT, PT, R29, 0xc0, RZ ;  /* 0x000000c01d037810 */ /* 0x000fc40007ffe0ff */
[----:B------:R-:W-:Y:S02]  /*6b30*/  CS2R R4, SRZ ;  /* 0x0000000000047805 */ /* 0x000fe4000001ff00 */
[----:B------:R-:W-:Y:S02]  /*6b40*/  LEA.HI R0, R0, UR11, RZ, 0x5 ;  /* 0x0000000b00007c11 */ /* 0x000fe4000f8f28ff */
[----:B------:R-:W-:Y:S02]  /*6b50*/  LOP3.LUT R2, R2, 0x70, RZ, 0xc0, !PT ;  /* 0x0000007002027812 */ /* 0x000fe400078ec0ff */
[----:B------:R-:W-:Y:S02]  /*6b60*/  LOP3.LUT R0, R0, 0xffffffe0, RZ, 0xc0, !PT ;  /* 0xffffffe000007812 */ /* 0x000fe400078ec0ff */
[----:B------:R-:W-:Y:S02]  /*6b70*/  LOP3.LUT R17, R17, 0x1c, RZ, 0xc0, !PT ;  /* 0x0000001c11117812 */ /* 0x000fe400078ec0ff */
[----:B------:R-:W-:-:S04]  /*6b80*/  IADD3 R0, PT, PT, -R0, UR11, RZ ;  /* 0x0000000b00007c10 */ /* 0x000fc8000fffe1ff */
[----:B------:R-:W-:-:S04]  /*6b90*/  ISETP.NE.AND P0, PT, R15, R0, PT ;  /* 0x000000000f00720c */ /* 0x000fc80003f05270 */
[----:B----4-:R-:W-:Y:S02]  /*6ba0*/  ISETP.NE.OR P0, PT, RZ, UR8, P0 ;  /* 0x00000008ff007c0c */ /* 0x010fe40008705670 */
[----:B--2---:R-:W-:-:S05]  /*6bb0*/  LEA R3, R28, R3, 0x18 ;  /* 0x000000031c037211 */ /* 0x004fca00078ec0ff */
[----:B------:R-:W-:-:S06]  /*6bc0*/  IMAD.IADD R16, R3, 0x1, R2 ;  /* 0x0000000103107824 */ /* 0x000fcc00078e0202 */
        /* <DEDUP_REMOVED lines=11> */
.L_x_1155:
[----:B-----5:R0:W-:Y:S02]  /*6c80*/  STS.128 [R16], R4 ;  /* 0x0000000410007388 */ /* 0x0201e40000000c00 */
.L_x_1154:
[----:B------:R-:W-:Y:S05]  /*6c90*/  BSYNC.RECONVERGENT B0 ;  /* 0x0000000000007941 */ /* 0x000fea0003800200 */
.L_x_1153:
[----:B------:R-:W1:Y:S01]  /*6ca0*/  S2R R3, SR_CTAID.Y ;  /* 0x0000000000037919 */ /* 0x000e620000002600 */
[----:B------:R-:W2:Y:S01]  /*6cb0*/  LDCU UR5, c[0x0][0x3f4] ;  /* 0x00007e80ff0577ac */ /* 0x000ea20008000800 */
[----:B------:R-:W1:Y:S01]  /*6cc0*/  LDC R20, c[0x0][0x3f8] ;  /* 0x0000fe00ff147b82 */ /* 0x000e620000000800 */
[----:B------:R-:W-:Y:S01]  /*6cd0*/  VIADD R19, R15, UR16 ;  /* 0x000000100f137c36 */ /* 0x000fe20008000000 */
[----:B------:R-:W-:Y:S01]  /*6ce0*/  BSSY.RECONVERGENT B0, `(.L_x_1156) ;  /* 0x000014c000007945 */ /* 0x000fe20003800200 */
[----:B------:R-:W-:-:S05]  /*6cf0*/  CS2R R10, SRZ ;  /* 0x00000000000a7805 */ /* 0x000fca000001ff00 */
[----:B------:R-:W3:Y:S01]  /*6d00*/  LDC.64 R12, c[0x0][0x3c0] ;  /* 0x0000f000ff0c7b82 */ /* 0x000ee20000000a00 */
[----:B--2---:R-:W-:Y:S02]  /*6d10*/  UISETP.LT.AND UP0, UPT, UR11, UR5, UPT ;  /* 0x000000050b00728c */ /* 0x004fe4000bf01270 */
[----:B------:R-:W-:Y:S02]  /*6d20*/  MOV R2, UR5 ;  /* 0x0000000500027c02 */ /* 0x000fe40008000f00 */
[----:B------:R-:W-:-:S03]  /*6d30*/  USEL UR4, UR11, UR5, UP0 ;  /* 0x000000050b047287 */ /* 0x000fc60008000000 */
[----:B------:R-:W-:Y:S03]  /*6d40*/  BAR.SYNC.DEFER_BLOCKING 0x0 ;  /* 0x0000000000007b1d */ /* 0x000fe60000010000 */
[----:B------:R-:W-:Y:S01]  /*6d50*/  ISETP.GE.AND P0, PT, R19, UR4, PT ;  /* 0x0000000413007c0c */ /* 0x000fe2000bf06270 */
[----:B-1----:R-:W-:Y:S02]  /*6d60*/  IMAD R18, R3, R20, UR14 ;  /* 0x0000000e03127e24 */ /* 0x002fe4000f8e0214 */
[----:B------:R-:W-:-:S03]  /*6d70*/  IMAD R3, R2, UR7, R17 ;  /* 0x0000000702037c24 */ /* 0x000fc6000f8e0211 */
[----:B------:R-:W-:Y:S01]  /*6d80*/  SHF.L.U32 R18, R18, 0x5, RZ ;  /* 0x0000000512127819 */ /* 0x000fe200000006ff */
[----:B---3--:R-:W-:-:S04]  /*6d90*/  IMAD.WIDE R2, R3, 0x4, R12 ;  /* 0x0000000403027825 */ /* 0x008fc800078e020c */
[----:B------:R-:W-:-:S04]  /*6da0*/  IMAD R9, R18, UR5, R17 ;  /* 0x0000000512097c24 */ /* 0x000fc8000f8e0211 */
[----:B------:R-:W-:Y:S01]  /*6db0*/  IMAD.WIDE R12, R9, 0x4, R12 ;  /* 0x00000004090c7825 */ /* 0x000fe200078e020c */
[----:B------:R-:W-:Y:S01]  /*6dc0*/  CS2R R8, SRZ ;  /* 0x0000000000087805 */ /* 0x000fe2000001ff00 */
[----:B------:R-:W-:Y:S06]  /*6dd0*/  @P0 BRA `(.L_x_1157) ;  /* 0x0000001000f00947 */ /* 0x000fec0003800000 */
[----:B------:R-:W-:-:S09]  /*6de0*/  UISETP.NE.AND UP0, UPT, UR8, URZ, UPT ;  /* 0x000000ff0800728c */ /* 0x000fd2000bf05270 */
[----:B------:R-:W-:Y:S05]  /*6df0*/  BRA.U UP0, `(.L_x_1158) ;  /* 0x0000000900347547 */ /* 0x000fea000b800000 */
[----:B------:R-:W-:Y:S01]  /*6e00*/  MOV R8, UR4 ;  /* 0x0000000400087c02 */ /* 0x000fe20008000f00 */
[----:B------:R-:W-:Y:S01]  /*6e10*/  ULOP3.LUT UR5, URZ, UR16, URZ, 0x33, !UPT ;  /* 0x00000010ff057292 */ /* 0x000fe2000f8e33ff */
[----:B------:R-:W1:Y:S01]  /*6e20*/  LDC.64 R30, c[0x0][0x458] ;  /* 0x00011600ff1e7b82 */ /* 0x000e620000000a00 */
[----:B------:R-:W-:Y:S01]  /*6e30*/  IMAD R20, R113, R20, UR14 ;  /* 0x0000000e71147e24 */ /* 0x000fe2000f8e0214 */
[----:B------:R-:W-:Y:S01]  /*6e40*/  VIADDMNMX R8, R19, 0x20, R8, !PT ;  /* 0x0000002013087846 */ /* 0x000fe20007800108 */
[----:B------:R-:W-:Y:S01]  /*6e50*/  BSSY.RECONVERGENT B1, `(.L_x_1159) ;  /* 0x000002d000017945 */ /* 0x000fe20003800200 */
[----:B------:R-:W-:Y:S01]  /*6e60*/  IMAD.MOV.U32 R40, RZ, RZ, R19 ;  /* 0x000000ffff287224 */ /* 0x000fe200078e0013 */
[----:B------:R-:W-:Y:S02]  /*6e70*/  CS2R R10, SRZ ;  /* 0x00000000000a7805 */ /* 0x000fe4000001ff00 */
[----:B------:R-:W-:Y:S02]  /*6e80*/  IADD3 R24, PT, PT, -R15, UR5, R8 ;  /* 0x000000050f187c10 */ /* 0x000fe4000fffe108 */
[----:B------:R-:W-:-:S02]  /*6e90*/  LEA R9, R20, R17, 0x5 ;  /* 0x0000001114097211 */ /* 0x000fc400078e28ff */
[C---:B------:R-:W-:Y:S02]  /*6ea0*/  LOP3.LUT R8, R24.reuse, 0x60, RZ, 0xc0, !PT ;  /* 0x0000006018087812 */ /* 0x040fe400078ec0ff */
[----:B------:R-:W-:Y:S02]  /*6eb0*/  ISETP.GE.U32.AND P2, PT, R24, 0x60, PT ;  /* 0x000000601800780c */ /* 0x000fe40003f46070 */
[----:B------:R-:W-:Y:S01]  /*6ec0*/  ISETP.NE.AND P0, PT, R8, 0x60, PT ;  /* 0x000000600800780c */ /* 0x000fe20003f05270 */
[----:B-1----:R-:W-:Y:S01]  /*6ed0*/  IMAD.WIDE R30, R9, 0x4, R30 ;  /* 0x00000004091e7825 */ /* 0x002fe200078e021e */
[----:B------:R-:W-:-:S11]  /*6ee0*/  CS2R R8, SRZ ;  /* 0x0000000000087805 */ /* 0x000fd6000001ff00 */
[----:B------:R-:W-:Y:S05]  /*6ef0*/  @!P0 BRA `(.L_x_1160) ;  /* 0x0000000000888947 */ /* 0x000fea0003800000 */
[----:B------:R1:W2:Y:S01]  /*6f00*/  LDS.128 R20, [R16] ;  /* 0x0000000010147984 */ /* 0x0002a20000000c00 */
[----:B------:R-:W-:Y:S01]  /*6f10*/  LEA.HI R24, R24, 0x1, RZ, 0x1b ;  /* 0x0000000118187811 */ /* 0x000fe200078fd8ff */
[----:B------:R-:W-:Y:S01]  /*6f20*/  IMAD.MOV.U32 R40, RZ, RZ, R19 ;  /* 0x000000ffff287224 */ /* 0x000fe200078e0013 */
[----:B------:R-:W-:Y:S02]  /*6f30*/  IADD3 R29, PT, PT, R29, 0x140, RZ ;  /* 0x000001401d1d7810 */ /* 0x000fe40007ffe0ff */
[----:B------:R-:W-:Y:S02]  /*6f40*/  LOP3.LUT R24, R24, 0x3, RZ, 0xc0, !PT ;  /* 0x0000000318187812 */ /* 0x000fe400078ec0ff */
[----:B------:R-:W-:Y:S02]  /*6f50*/  LEA R26, R28, R29, 0x18 ;  /* 0x0000001d1c1a7211 */ /* 0x000fe400078ec0ff */
[----:B------:R-:W-:Y:S01]  /*6f60*/  SHF.L.U32 R27, R19, 0x5, RZ ;  /* 0x00000005131b7819 */ /* 0x000fe200000006ff */
[----:B------:R-:W-:Y:S01]  /*6f70*/  IMAD.MOV R28, RZ, RZ, -R24 ;  /* 0x000000ffff1c7224 */ /* 0x000fe200078e0a18 */
[----:B------:R-:W-:-:S02]  /*6f80*/  MOV R8, RZ ;  /* 0x000000ff00087202 */ /* 0x000fc40000000f00 */
[----:B-1----:R-:W-:-:S07]  /*6f90*/  LEA R26, R15, R26, 0x2 ;  /* 0x0000001a0f1a7211 */ /* 0x002fce00078e10ff */
.L_x_1161:
[C---:B-1----:R-:W-:Y:S01]  /*6fa0*/  IMAD.WIDE.U32 R24, R27.reuse, 0x4, R2 ;  /* 0x000000041b187825 */ /* 0x042fe200078e0002 */
[----:B------:R-:W3:Y:S04]  /*6fb0*/  @P1 LDG.E.128 R36, desc[UR12][R30.64] ;  /* 0x0000000c1e241981 */ /* 0x000ee8000c1e1d00 */
[----:B------:R1:W2:Y:S04]  /*6fc0*/  LDG.E.128 R32, desc[UR12][R24.64] ;  /* 0x0000000c18207981 */ /* 0x0002a8000c1e1d00 */
[----:B------:R4:W0:Y:S01]  /*6fd0*/  LDS R29, [R26] ;  /* 0x000000001a1d7984 */ /* 0x0008220000000800 */
[----:B-1----:R-:W-:Y:S01]  /*6fe0*/  IMAD.WIDE.U32 R24, R27, 0x4, R12 ;  /* 0x000000041b187825 */ /* 0x002fe200078e000c */
[----:B------:R-:W-:-:S04]  /*6ff0*/  IADD3 R28, PT, PT, R28, 0x1, RZ ;  /* 0x000000011c1c7810 */ /* 0x000fc80007ffe0ff */
[----:B------:R-:W-:Y:S01]  /*7000*/  ISETP.NE.AND P0, PT, R28, RZ, PT ;  /* 0x000000ff1c00720c */ /* 0x000fe20003f05270 */
[----:B------:R-:W-:Y:S01]  /*7010*/  VIADD R27, R27, 0x400 ;  /* 0x000004001b1b7836 */ /* 0x000fe20000000000 */
[----:B------:R-:W-:Y:S02]  /*7020*/  IADD3 R40, PT, PT, R40, 0x20, RZ ;  /* 0x0000002028287810 */ /* 0x000fe40007ffe0ff */
[----:B----4-:R-:W-:Y:S01]  /*7030*/  IADD3 R26, PT, PT, R26, 0x80, RZ ;  /* 0x000000801a1a7810 */ /* 0x010fe20007ffe0ff */
[----:B--2---:R-:W-:Y:S01]  /*7040*/  FADD.FTZ R32, R20, R32 ;  /* 0x0000002014207221 */ /* 0x004fe20000010000 */
[----:B------:R-:W-:Y:S01]  /*7050*/  FADD.FTZ R33, R21, R33 ;  /* 0x0000002115217221 */ /* 0x000fe20000010000 */
[----:B------:R-:W-:Y:S01]  /*7060*/  FADD.FTZ R34, R22, R34 ;  /* 0x0000002216227221 */ /* 0x000fe20000010000 */
[----:B------:R-:W-:Y:S01]  /*7070*/  FADD.FTZ R35, R23, R35 ;  /* 0x0000002317237221 */ /* 0x000fe20000010000 */
[----:B---3--:R-:W-:Y:S01]  /*7080*/  @P1 FMUL.FTZ R32, R32, R36 ;  /* 0x0000002420201220 */ /* 0x008fe20000410000 */
[----:B------:R-:W-:Y:S01]  /*7090*/  @P1 FMUL.FTZ R33, R33, R37 ;  /* 0x0000002521211220 */ /* 0x000fe20000410000 */
[----:B------:R-:W-:Y:S01]  /*70a0*/  @P1 FMUL.FTZ R34, R34, R38 ;  /* 0x0000002622221220 */ /* 0x000fe20000410000 */
[----:B------:R-:W-:-:S05]  /*70b0*/  @P1 FMUL.FTZ R35, R35, R39 ;  /* 0x0000002723231220 */ /* 0x000fca0000410000 */
[----:B------:R1:W-:Y:S01]  /*70c0*/  STG.E.128 desc[UR12][R24.64], R32 ;  /* 0x0000002018007986 */ /* 0x0003e2000c101d0c */
[C---:B0-----:R-:W-:Y:S01]  /*70d0*/  FFMA.FTZ R8, R29.reuse, R32, R8 ;  /* 0x000000201d087223 */ /* 0x041fe20000010008 */
[C---:B------:R-:W-:Y:S01]  /*70e0*/  FFMA.FTZ R9, R29.reuse, R33, R9 ;  /* 0x000000211d097223 */ /* 0x040fe20000010009 */
[C---:B------:R-:W-:Y:S01]  /*70f0*/  FFMA.FTZ R10, R29.reuse, R34, R10 ;  /* 0x000000221d0a7223 */ /* 0x040fe2000001000a */
[----:B------:R-:W-:Y:S01]  /*7100*/  FFMA.FTZ R11, R29, R35, R11 ;  /* 0x000000231d0b7223 */ /* 0x000fe2000001000b */
[----:B------:R-:W-:Y:S06]  /*7110*/  @P0 BRA `(.L_x_1161) ;  /* 0xfffffffc00a00947 */ /* 0x000fec000383ffff */
.L_x_1160:
[----:B------:R-:W-:Y:S05]  /*7120*/  BSYNC.RECONVERGENT B1 ;  /* 0x0000000000017941 */ /* 0x000fea0003800200 */
.L_x_1159:
[----:B------:R-:W-:Y:S05]  /*7130*/  @!P2 BRA `(.L_x_1157) ;  /* 0x000000100018a947 */ /* 0x000fea0003800000 */
[----:B------:R2:W3:Y:S01]  /*7140*/  LDS.128 R20, [R16] ;  /* 0x0000000010147984 */ /* 0x0004e20000000c00 */
[----:B-1----:R-:W-:Y:S01]  /*7150*/  MOV R24, 0x400 ;  /* 0x0000040000187802 */ /* 0x002fe20000000f00 */
[----:B------:R-:W-:Y:S01]  /*7160*/  BSSY.RECONVERGENT B1, `(.L_x_1162) ;  /* 0x0000055000017945 */ /* 0x000fe20003800200 */
[----:B------:R-:W1:Y:S02]  /*7170*/  S2R R25, SR_CgaCtaId ;  /* 0x0000000000197919 */ /* 0x000e640000008800 */
[----:B------:R-:W-:-:S04]  /*7180*/  IADD3 R24, PT, PT, R24, 0x140, RZ ;  /* 0x0000014018187810 */ /* 0x000fc80007ffe0ff */
[----:B-12---:R-:W-:-:S07]  /*7190*/  LEA R56, R25, R24, 0x18 ;  /* 0x0000001819387211 */ /* 0x006fce00078ec0ff */
.L_x_1163:
[----:B------:R-:W-:Y:S01]  /*71a0*/  IMAD.SHL.U32 R41, R40, 0x20, RZ ;  /* 0x0000002028297824 */ /* 0x000fe200078e00ff */
[----:B------:R-:W2:Y:S03]  /*71b0*/  @P1 LDG.E.128 R32, desc[UR12][R30.64] ;  /* 0x0000000c1e201981 */ /* 0x000ea6000c1e1d00 */
[----:B-1----:R-:W-:-:S05]  /*71c0*/  IMAD.WIDE.U32 R28, R41, 0x4, R2 ;  /* 0x00000004291c7825 */ /* 0x002fca00078e0002 */
[----:B------:R1:W3:Y:S01]  /*71d0*/  LDG.E.128 R24, desc[UR12][R28.64] ;  /* 0x0000000c1c187981 */ /* 0x0002e2000c1e1d00 */
[----:B------:R-:W-:-:S05]  /*71e0*/  IADD3 R39, PT, PT, R41, 0x400, RZ ;  /* 0x0000040029277810 */ /* 0x000fca0007ffe0ff */
[----:B------:R-:W-:-:S04]  /*71f0*/  IMAD.WIDE.U32 R36, R39, 0x4, R2 ;  /* 0x0000000427247825 */ /* 0x000fc800078e0002 */
[----:B-1----:R-:W-:-:S04]  /*7200*/  IMAD.WIDE.U32 R28, R41, 0x4, R12 ;  /* 0x00000004291c7825 */ /* 0x002fc800078e000c */
[----:B---3--:R-:W-:Y:S01]  /*7210*/  FADD.FTZ R24, R20, R24 ;  /* 0x0000001814187221 */ /* 0x008fe20000010000 */
[----:B------:R-:W-:Y:S01]  /*7220*/  FADD.FTZ R25, R21, R25 ;  /* 0x0000001915197221 */ /* 0x000fe20000010000 */
[----:B------:R-:W-:Y:S01]  /*7230*/  FADD.FTZ R26, R22, R26 ;  /* 0x0000001a161a7221 */ /* 0x000fe20000010000 */
[----:B------:R-:W-:Y:S01]  /*7240*/  FADD.FTZ R27, R23, R27 ;  /* 0x0000001b171b7221 */ /* 0x000fe20000010000 */
[----:B--2---:R-:W-:Y:S01]  /*7250*/  @P1 FMUL.FTZ R24, R24, R32 ;  /* 0x0000002018181220 */ /* 0x004fe20000410000 */
[----:B------:R-:W-:Y:S01]  /*7260*/  @P1 FMUL.FTZ R25, R25, R33 ;  /* 0x0000002119191220 */ /* 0x000fe20000410000 */
[----:B------:R-:W-:Y:S01]  /*7270*/  @P1 FMUL.FTZ R26, R26, R34 ;  /* 0x000000221a1a1220 */ /* 0x000fe20000410000 */
[----:B------:R-:W-:-:S05]  /*7280*/  @P1 FMUL.FTZ R27, R27, R35 ;  /* 0x000000231b1b1220 */ /* 0x000fca0000410000 */
[----:B------:R1:W-:Y:S04]  /*7290*/  STG.E.128 desc[UR12][R28.64], R24 ;  /* 0x000000181c007986 */ /* 0x0003e8000c101d0c */
[----:B------:R-:W2:Y:S04]  /*72a0*/  LDG.E.128 R32, desc[UR12][R36.64] ;  /* 0x0000000c24207981 */ /* 0x000ea8000c1e1d00 */
[----:B------:R-:W3:Y:S01]  /*72b0*/  @P1 LDG.E.128 R44, desc[UR12][R30.64] ;  /* 0x0000000c1e2c1981 */ /* 0x000ee2000c1e1d00 */
[----:B------:R-:W-:-:S05]  /*72c0*/  IADD3 R49, PT, PT, R41, 0x800, RZ ;  /* 0x0000080029317810 */ /* 0x000fca0007ffe0ff */
[----:B------:R-:W-:-:S04]  /*72d0*/  IMAD.WIDE.U32 R42, R49, 0x4, R2 ;  /* 0x00000004312a7825 */ /* 0x000fc800078e0002 */
[----:B-1----:R-:W-:-:S04]  /*72e0*/  IMAD.WIDE.U32 R28, R39, 0x4, R12 ;  /* 0x00000004271c7825 */ /* 0x002fc800078e000c */
        /* <DEDUP_REMOVED lines=8> */
[----:B------:R1:W-:Y:S04]  /*7370*/  STG.E.128 desc[UR12][R28.64], R32 ;  /* 0x000000201c007986 */ /* 0x0003e8000c101d0c */
[----:B------:R2:W3:Y:S04]  /*7380*/  LDG.E.128 R36, desc[UR12][R42.64] ;  /* 0x0000000c2a247981 */ /* 0x0004e8000c1e1d00 */
[----:B------:R-:W4:Y:S01]  /*7390*/  @P1 LDG.E.128 R44, desc[UR12][R30.64] ;  /* 0x0000000c1e2c1981 */ /* 0x000f22000c1e1d00 */
[----:B------:R-:W-:-:S04]  /*73a0*/  VIADD R57, R41, 0xc00 ;  /* 0x00000c0029397836 */ /* 0x000fc80000000000 */
[----:B--2---:R-:W-:-:S04]  /*73b0*/  IMAD.WIDE.U32 R42, R57, 0x4, R2 ;  /* 0x00000004392a7825 */ /* 0x004fc800078e0002 */
[----:B-1----:R-:W-:Y:S01]  /*73c0*/  IMAD.WIDE.U32 R28, R49, 0x4, R12 ;  /* 0x00000004311c7825 */ /* 0x002fe200078e000c */
[----:B------:R-:W-:-:S04]  /*73d0*/  IADD3 R41, PT, PT, R40, -UR16, RZ ;  /* 0x8000001028297c10 */ /* 0x000fc8000fffe0ff */
[----:B------:R-:W-:-:S05]  /*73e0*/  LEA R51, R41, R56, 0x2 ;  /* 0x0000003829337211 */ /* 0x000fca00078e10ff */
[----:B------:R-:W1:Y:S04]  /*73f0*/  LDS R41, [R51] ;  /* 0x0000000033297984 */ /* 0x000e680000000800 */
[----:B------:R-:W2:Y:S04]  /*7400*/  LDS R48, [R51+0x80] ;  /* 0x0000800033307984 */ /* 0x000ea80000000800 */
[----:B------:R-:W0:Y:S04]  /*7410*/  LDS R49, [R51+0x100] ;  /* 0x0001000033317984 */ /* 0x000e280000000800 */
[----:B------:R-:W0:Y:S01]  /*7420*/  LDS R50, [R51+0x180] ;  /* 0x0001800033327984 */ /* 0x000e220000000800 */
[----:B---3--:R-:W-:Y:S01]  /*7430*/  FADD.FTZ R36, R20, R36 ;  /* 0x0000002414247221 */ /* 0x008fe20000010000 */
[----:B------:R-:W-:Y:S01]  /*7440*/  FADD.FTZ R37, R21, R37 ;  /* 0x0000002515257221 */ /* 0x000fe20000010000 */
[----:B------:R-:W-:Y:S01]  /*7450*/  FADD.FTZ R38, R22, R38 ;  /* 0x0000002616267221 */ /* 0x000fe20000010000 */
[----:B------:R-:W-:Y:S01]  /*7460*/  FADD.FTZ R39, R23, R39 ;  /* 0x0000002717277221 */ /* 0x000fe20000010000 */
[----:B----4-:R-:W-:Y:S01]  /*7470*/  @P1 FMUL.FTZ R36, R36, R44 ;  /* 0x0000002c24241220 */ /* 0x010fe20000410000 */
[----:B------:R-:W-:Y:S01]  /*7480*/  @P1 FMUL.FTZ R37, R37, R45 ;  /* 0x0000002d25251220 */ /* 0x000fe20000410000 */
[----:B------:R-:W-:Y:S01]  /*7490*/  @P1 FMUL.FTZ R38, R38, R46 ;  /* 0x0000002e26261220 */ /* 0x000fe20000410000 */
[----:B------:R-:W-:-:S05]  /*74a0*/  @P1 FMUL.FTZ R39, R39, R47 ;  /* 0x0000002f27271220 */ /* 0x000fca0000410000 */
[----:B------:R3:W-:Y:S04]  /*74b0*/  STG.E.128 desc[UR12][R28.64], R36 ;  /* 0x000000241c007986 */ /* 0x0007e8000c101d0c */
[----:B------:R1:W4:Y:S04]  /*74c0*/  LDG.E.128 R44, desc[UR12][R42.64] ;  /* 0x0000000c2a2c7981 */ /* 0x000328000c1e1d00 */
[----:B------:R-:W4:Y:S01]  /*74d0*/  @P1 LDG.E.128 R52, desc[UR12][R30.64] ;  /* 0x0000000c1e341981 */ /* 0x000f22000c1e1d00 */
[----:B------:R-:W-:Y:S01]  /*74e0*/  IADD3 R40, PT, PT, R40, 0x80, RZ ;  /* 0x0000008028287810 */ /* 0x000fe20007ffe0ff */
[----:B---3--:R-:W-:-:S04]  /*74f0*/  IMAD.WIDE.U32 R28, R57, 0x4, R12 ;  /* 0x00000004391c7825 */ /* 0x008fc800078e000c */
[C---:B-1----:R-:W-:Y:S01]  /*7500*/  FFMA.FTZ R43, R41.reuse, R24, R8 ;  /* 0x00000018292b7223 */ /* 0x042fe20000010008 */
[----:B------:R-:W-:Y:S01]  /*7510*/  ISETP.GE.AND P0, PT, R40, UR4, PT ;  /* 0x0000000428007c0c */ /* 0x000fe2000bf06270 */
[C---:B------:R-:W-:Y:S01]  /*7520*/  FFMA.FTZ R8, R41.reuse, R25, R9 ;  /* 0x0000001929087223 */ /* 0x040fe20000010009 */
[C---:B------:R-:W-:Y:S01]  /*7530*/  FFMA.FTZ R9, R41.reuse, R26, R10 ;  /* 0x0000001a29097223 */ /* 0x040fe2000001000a */
[----:B------:R-:W-:Y:S01]  /*7540*/  FFMA.FTZ R10, R41, R27, R11 ;  /* 0x0000001b290a7223 */ /* 0x000fe2000001000b */
[C---:B--2---:R-:W-:Y:S01]  /*7550*/  FFMA.FTZ R32, R48.reuse, R32, R43 ;  /* 0x0000002030207223 */ /* 0x044fe2000001002b */
[C---:B------:R-:W-:Y:S01]  /*7560*/  FFMA.FTZ R8, R48.reuse, R33, R8 ;  /* 0x0000002130087223 */ /* 0x040fe20000010008 */
[C---:B------:R-:W-:Y:S01]  /*7570*/  FFMA.FTZ R9, R48.reuse, R34, R9 ;  /* 0x0000002230097223 */ /* 0x040fe20000010009 */
[----:B------:R-:W-:Y:S01]  /*7580*/  FFMA.FTZ R10, R48, R35, R10 ;  /* 0x00000023300a7223 */ /* 0x000fe2000001000a */
[C---:B0-----:R-:W-:Y:S01]  /*7590*/  FFMA.FTZ R11, R49.reuse, R36, R32 ;  /* 0x00000024310b7223 */ /* 0x041fe20000010020 */
[C---:B------:R-:W-:Y:S01]  /*75a0*/  FFMA.FTZ R24, R49.reuse, R37, R8 ;  /* 0x0000002531187223 */ /* 0x040fe20000010008 */
[C---:B------:R-:W-:Y:S01]  /*75b0*/  FFMA.FTZ R25, R49.reuse, R38, R9 ;  /* 0x0000002631197223 */ /* 0x040fe20000010009 */
[----:B------:R-:W-:Y:S01]  /*75c0*/  FFMA.FTZ R26, R49, R39, R10 ;  /* 0x00000027311a7223 */ /* 0x000fe2000001000a */
[----:B----4-:R-:W-:Y:S01]  /*75d0*/  FADD.FTZ R44, R20, R44 ;  /* 0x0000002c142c7221 */ /* 0x010fe20000010000 */
[----:B------:R-:W-:Y:S01]  /*75e0*/  FADD.FTZ R45, R21, R45 ;  /* 0x0000002d152d7221 */ /* 0x000fe20000010000 */
[----:B------:R-:W-:Y:S01]  /*75f0*/  FADD.FTZ R46, R22, R46 ;  /* 0x0000002e162e7221 */ /* 0x000fe20000010000 */
[----:B------:R-:W-:Y:S01]  /*7600*/  FADD.FTZ R47, R23, R47 ;  /* 0x0000002f172f7221 */ /* 0x000fe20000010000 */
[----:B------:R-:W-:Y:S01]  /*7610*/  @P1 FMUL.FTZ R44, R44, R52 ;  /* 0x000000342c2c1220 */ /* 0x000fe20000410000 */
[----:B------:R-:W-:Y:S01]  /*7620*/  @P1 FMUL.FTZ R45, R45, R53 ;  /* 0x000000352d2d1220 */ /* 0x000fe20000410000 */
[----:B------:R-:W-:Y:S01]  /*7630*/  @P1 FMUL.FTZ R46, R46, R54 ;  /* 0x000000362e2e1220 */ /* 0x000fe20000410000 */
[----:B------:R-:W-:-:S05]  /*7640*/  @P1 FMUL.FTZ R47, R47, R55 ;  /* 0x000000372f2f1220 */ /* 0x000fca0000410000 */
[----:B------:R1:W-:Y:S01]  /*7650*/  STG.E.128 desc[UR12][R28.64], R44 ;  /* 0x0000002c1c007986 */ /* 0x0003e2000c101d0c */
[C---:B------:R-:W-:Y:S01]  /*7660*/  FFMA.FTZ R8, R50.reuse, R44, R11 ;  /* 0x0000002c32087223 */ /* 0x040fe2000001000b */
[C---:B------:R-:W-:Y:S01]  /*7670*/  FFMA.FTZ R9, R50.reuse, R45, R24 ;  /* 0x0000002d32097223 */ /* 0x040fe20000010018 */
[C---:B------:R-:W-:Y:S01]  /*7680*/  FFMA.FTZ R10, R50.reuse, R46, R25 ;  /* 0x0000002e320a7223 */ /* 0x040fe20000010019 */
[----:B------:R-:W-:Y:S01]  /*7690*/  FFMA.FTZ R11, R50, R47, R26 ;  /* 0x0000002f320b7223 */ /* 0x000fe2000001001a */
[----:B------:R-:W-:Y:S06]  /*76a0*/  @!P0 BRA `(.L_x_1163) ;  /* 0xfffffff800bc8947 */ /* 0x000fec000383ffff */
[----:B------:R-:W-:Y:S05]  /*76b0*/  BSYNC.RECONVERGENT B1 ;  /* 0x0000000000017941 */ /* 0x000fea0003800200 */
.L_x_1162:
[----:B------:R-:W-:Y:S05]  /*76c0*/  BRA `(.L_x_1157) ;  /* 0x0000000800b47947 */ /* 0x000fea0003800000 */
.L_x_1158:
[----:B------:R-:W-:Y:S01]  /*76d0*/  IMAD.U32 R8, RZ, RZ, UR4 ;  /* 0x00000004ff087e24 */ /* 0x000fe2000f8e00ff */
[----:B------:R-:W-:Y:S01]  /*76e0*/  ULOP3.LUT UR5, URZ, UR16, URZ, 0x33, !UPT ;  /* 0x00000010ff057292 */ /* 0x000fe2000f8e33ff */
[----:B------:R-:W-:Y:S01]  /*76f0*/  BSSY.RECONVERGENT B1, `(.L_x_1164) ;  /* 0x0000057000017945 */ /* 0x000fe20003800200 */
[----:B------:R-:W-:Y:S02]  /*7700*/  MOV R30, R19 ;  /* 0x00000013001e7202 */ /* 0x000fe40000000f00 */
[----:B------:R-:W-:Y:S02]  /*7710*/  CS2R R10, SRZ ;  /* 0x00000000000a7805 */ /* 0x000fe4000001ff00 */
[----:B------:R-:W-:-:S04]  /*7720*/  VIADDMNMX R8, R19, 0x20, R8, !PT ;  /* 0x0000002013087846 */ /* 0x000fc80007800108 */
[----:B------:R-:W-:Y:S02]  /*7730*/  IADD3 R31, PT, PT, -R15, UR5, R8 ;  /* 0x000000050f1f7c10 */ /* 0x000fe4000fffe108 */
[----:B------:R-:W-:Y:S02]  /*7740*/  CS2R R8, SRZ ;  /* 0x0000000000087805 */ /* 0x000fe4000001ff00 */
[C---:B------:R-:W-:Y:S02]  /*7750*/  ISETP.GE.U32.AND P0, PT, R31.reuse, 0xe0, PT ;  /* 0x000000e01f00780c */ /* 0x040fe40003f06070 */
[----:B------:R-:W-:-:S04]  /*7760*/  LEA.HI R68, R31, 0x1, RZ, 0x1b ;  /* 0x000000011f447811 */ /* 0x000fc800078fd8ff */
[----:B------:R-:W-:-:S04]  /*7770*/  LOP3.LUT R70, R68, 0x7, RZ, 0xc0, !PT ;  /* 0x0000000744467812 */ /* 0x000fc800078ec0ff */
[----:B------:R-:W-:-:S03]  /*7780*/  ISETP.NE.AND P2, PT, R70, RZ, PT ;  /* 0x000000ff4600720c */ /* 0x000fc60003f45270 */
[----:B------:R-:W-:Y:S10]  /*7790*/  @!P0 BRA `(.L_x_1165) ;  /* 0x0000000400308947 */ /* 0x000ff40003800000 */
[----:B------:R-:W-:Y:S01]  /*77a0*/  IADD3 R21, PT, PT, R29, 0x140, RZ ;  /* 0x000001401d157810 */ /* 0x000fe20007ffe0ff */
[----:B------:R-:W-:Y:S01]  /*77b0*/  HFMA2 R57, -RZ, RZ, 0, 0 ;  /* 0x00000000ff397431 */ /* 0x000fe200000001ff */
[----:B------:R-:W-:Y:S01]  /*77c0*/  LOP3.LUT R56, R68, 0xffffff8, RZ, 0xc0, !PT ;  /* 0x0ffffff844387812 */ /* 0x000fe200078ec0ff */
[----:B------:R-:W-:Y:S01]  /*77d0*/  IMAD.MOV.U32 R30, RZ, RZ, R19 ;  /* 0x000000ffff1e7224 */ /* 0x000fe200078e0013 */
[----:B------:R-:W-:Y:S02]  /*77e0*/  MOV R8, RZ ;  /* 0x000000ff00087202 */ /* 0x000fe40000000f00 */
[----:B------:R-:W-:-:S07]  /*77f0*/  LEA R69, R28, R21, 0x18 ;  /* 0x000000151c457211 */ /* 0x000fce00078ec0ff */
.L_x_1166:
[----:B------:R-:W-:-:S04]  /*7800*/  SHF.L.U32 R47, R30, 0x5, RZ ;  /* 0x000000051e2f7819 */ /* 0x000fc800000006ff */
[C---:B------:R-:W-:Y:S01]  /*7810*/  IADD3 R25, PT, PT, R47.reuse, 0x400, RZ ;  /* 0x000004002f197810 */ /* 0x040fe20007ffe0ff */
[C---:B------:R-:W-:Y:S01]  /*7820*/  IMAD.WIDE.U32 R20, R47.reuse, 0x4, R2 ;  /* 0x000000042f147825 */ /* 0x040fe200078e0002 */
[----:B------:R-:W-:-:S03]  /*7830*/  IADD3 R37, PT, PT, R47, 0xc00, RZ ;  /* 0x00000c002f257810 */ /* 0x000fc60007ffe0ff */
[----:B------:R-:W-:Y:S02]  /*7840*/  VIADD R33, R47, 0x800 ;  /* 0x000008002f217836 */ /* 0x000fe40000000000 */
[--C-:B------:R-:W-:Y:S01]  /*7850*/  IMAD.WIDE.U32 R24, R25, 0x4, R2.reuse ;  /* 0x0000000419187825 */ /* 0x100fe200078e0002 */
[----:B------:R-:W2:Y:S03]  /*7860*/  LDG.E.128 R20, desc[UR12][R20.64] ;  /* 0x0000000c14147981 */ /* 0x000ea6000c1e1d00 */
[--C-:B------:R-:W-:Y:S01]  /*7870*/  IMAD.WIDE.U32 R32, R33, 0x4, R2.reuse ;  /* 0x0000000421207825 */ /* 0x100fe200078e0002 */
[----:B------:R-:W-:Y:S01]  /*7880*/  IADD3 R41, PT, PT, R47, 0x1000, RZ ;  /* 0x000010002f297810 */ /* 0x000fe20007ffe0ff */
[----:B------:R-:W3:Y:S02]  /*7890*/  LDG.E.128 R24, desc[UR12][R24.64] ;  /* 0x0000000c18187981 */ /* 0x000ee4000c1e1d00 */
[--C-:B------:R-:W-:Y:S01]  /*78a0*/  IMAD.WIDE.U32 R36, R37, 0x4, R2.reuse ;  /* 0x0000000425247825 */ /* 0x100fe200078e0002 */
[----:B------:R-:W-:Y:S01]  /*78b0*/  IADD3 R45, PT, PT, R47, 0x1400, RZ ;  /* 0x000014002f2d7810 */ /* 0x000fe20007ffe0ff */
[----:B------:R-:W4:Y:S02]  /*78c0*/  LDG.E.128 R32, desc[UR12][R32.64] ;  /* 0x0000000c20207981 */ /* 0x000f24000c1e1d00 */
[----:B------:R-:W-:-:S02]  /*78d0*/  IMAD.WIDE.U32 R40, R41, 0x4, R2 ;  /* 0x0000000429287825 */ /* 0x000fc400078e0002 */
[----:B------:R-:W4:Y:S02]  /*78e0*/  LDG.E.128 R36, desc[UR12][R36.64] ;  /* 0x0000000c24247981 */ /* 0x000f24000c1e1d00 */
[----:B------:R-:W-:Y:S02]  /*78f0*/  VIADD R49, R47, 0x1800 ;  /* 0x000018002f317836 */ /* 0x000fe40000000000 */
[--C-:B------:R-:W-:Y:S01]  /*7900*/  IMAD.WIDE.U32 R44, R45, 0x4, R2.reuse ;  /* 0x000000042d2c7825 */ /* 0x100fe200078e0002 */
[----:B------:R-:W4:Y:S01]  /*7910*/  LDG.E.128 R40, desc[UR12][R40.64] ;  /* 0x0000000c28287981 */ /* 0x000f22000c1e1d00 */
[----:B------:R-:W-:Y:S02]  /*7920*/  IADD3 R53, PT, PT, R47, 0x1c00, RZ ;  /* 0x00001c002f357810 */ /* 0x000fe40007ffe0ff */
[--C-:B------:R-:W-:Y:S02]  /*7930*/  IMAD.WIDE.U32 R48, R49, 0x4, R2.reuse ;  /* 0x0000000431307825 */ /* 0x100fe400078e0002 */
[----:B------:R-:W4:Y:S02]  /*7940*/  LDG.E.128 R44, desc[UR12][R44.64] ;  /* 0x0000000c2c2c7981 */ /* 0x000f24000c1e1d00 */
[----:B------:R-:W-:-:S02]  /*7950*/  IMAD.WIDE.U32 R52, R53, 0x4, R2 ;  /* 0x0000000435347825 */ /* 0x000fc400078e0002 */
[----:B------:R-:W4:Y:S04]  /*7960*/  LDG.E.128 R48, desc[UR12][R48.64] ;  /* 0x0000000c30307981 */ /* 0x000f28000c1e1d00 */
[----:B------:R-:W4:Y:S01]  /*7970*/  LDG.E.128 R52, desc[UR12][R52.64] ;  /* 0x0000000c34347981 */ /* 0x000f22000c1e1d00 */
[C---:B------:R-:W-:Y:S01]  /*7980*/  IADD3 R58, PT, PT, R30.reuse, -UR16, RZ ;  /* 0x800000101e3a7c10 */ /* 0x040fe2000fffe0ff */
[----:B------:R-:W-:Y:S01]  /*7990*/  VIADD R57, R57, 0x8 ;  /* 0x0000000839397836 */ /* 0x000fe20000000000 */
[----:B------:R-:W-:Y:S02]  /*79a0*/  IADD3 R30, PT, PT, R30, 0x100, RZ ;  /* 0x000001001e1e7810 */ /* 0x000fe40007ffe0ff */
[----:B------:R-:W-:Y:S02]  /*79b0*/  LEA R58, R58, R69, 0x2 ;  /* 0x000000453a3a7211 */ /* 0x000fe400078e10ff */
[----:B------:R-:W-:-:S03]  /*79c0*/  ISETP.NE.AND P0, PT, R57, R56, PT ;  /* 0x000000383900720c */ /* 0x000fc60003f05270 */
[----:B------:R-:W2:Y:S04]  /*79d0*/  LDS R59, [R58] ;  /* 0x000000003a3b7984 */ /* 0x000ea80000000800 */
[----:B------:R-:W3:Y:S04]  /*79e0*/  LDS R60, [R58+0x80] ;  /* 0x000080003a3c7984 */ /* 0x000ee80000000800 */
[----:B------:R-:W4:Y:S04]  /*79f0*/  LDS R62, [R58+0x100] ;  /* 0x000100003a3e7984 */ /* 0x000f280000000800 */
[----:B------:R-:W1:Y:S04]  /*7a00*/  LDS R63, [R58+0x180] ;  /* 0x000180003a3f7984 */ /* 0x000e680000000800 */
[----:B------:R-:W0:Y:S04]  /*7a10*/  LDS R64, [R58+0x200] ;  /* 0x000200003a407984 */ /* 0x000e280000000800 */
[----:B------:R-:W0:Y:S04]  /*7a20*/  LDS R65, [R58+0x280] ;  /* 0x000280003a417984 */ /* 0x000e280000000800 */
[----:B------:R-:W0:Y:S04]  /*7a30*/  LDS R66, [R58+0x300] ;  /* 0x000300003a427984 */ /* 0x000e280000000800 */
[----:B------:R-:W0:Y:S01]  /*7a40*/  LDS R67, [R58+0x380] ;  /* 0x000380003a437984 */ /* 0x000e220000000800 */
[-C--:B--2---:R-:W-:Y:S01]  /*7a50*/  FFMA.FTZ R61, R20, R59.reuse, R8 ;  /* 0x0000003b143d7223 */ /* 0x084fe20000010008 */
[-C--:B------:R-:W-:Y:S01]  /*7a60*/  FFMA.FTZ R8, R21, R59.reuse, R9 ;  /* 0x0000003b15087223 */ /* 0x080fe20000010009 */
[-C--:B------:R-:W-:Y:S01]  /*7a70*/  FFMA.FTZ R9, R22, R59.reuse, R10 ;  /* 0x0000003b16097223 */ /* 0x080fe2000001000a */
[----:B------:R-:W-:Y:S01]  /*7a80*/  FFMA.FTZ R10, R23, R59, R11 ;  /* 0x0000003b170a7223 */ /* 0x000fe2000001000b */
[-C--:B---3--:R-:W-:Y:S01]  /*7a90*/  FFMA.FTZ R61, R24, R60.reuse, R61 ;  /* 0x0000003c183d7223 */ /* 0x088fe2000001003d */
[-C--:B------:R-:W-:Y:S01]  /*7aa0*/  FFMA.FTZ R8, R25, R60.reuse, R8 ;  /* 0x0000003c19087223 */ /* 0x080fe20000010008 */
[-C--:B------:R-:W-:Y:S01]  /*7ab0*/  FFMA.FTZ R9, R26, R60.reuse, R9 ;  /* 0x0000003c1a097223 */ /* 0x080fe20000010009 */
[----:B------:R-:W-:Y:S01]  /*7ac0*/  FFMA.FTZ R10, R27, R60, R10 ;  /* 0x0000003c1b0a7223 */ /* 0x000fe2000001000a */
[-C--:B----4-:R-:W-:Y:S01]  /*7ad0*/  FFMA.FTZ R61, R32, R62.reuse, R61 ;  /* 0x0000003e203d7223 */ /* 0x090fe2000001003d */
[-C--:B------:R-:W-:Y:S01]  /*7ae0*/  FFMA.FTZ R8, R33, R62.reuse, R8 ;  /* 0x0000003e21087223 */ /* 0x080fe20000010008 */
[-C--:B------:R-:W-:Y:S01]  /*7af0*/  FFMA.FTZ R9, R34, R62.reuse, R9 ;  /* 0x0000003e22097223 */ /* 0x080fe20000010009 */
[----:B------:R-:W-:Y:S01]  /*7b00*/  FFMA.FTZ R10, R35, R62, R10 ;  /* 0x0000003e230a7223 */ /* 0x000fe2000001000a */
[-C--:B-1----:R-:W-:Y:S01]  /*7b10*/  FFMA.FTZ R61, R36, R63.reuse, R61 ;  /* 0x0000003f243d7223 */ /* 0x082fe2000001003d */
[-C--:B------:R-:W-:Y:S01]  /*7b20*/  FFMA.FTZ R8, R37, R63.reuse, R8 ;  /* 0x0000003f25087223 */ /* 0x080fe20000010008 */
[-C--:B------:R-:W-:Y:S01]  /*7b30*/  FFMA.FTZ R9, R38, R63.reuse, R9 ;  /* 0x0000003f26097223 */ /* 0x080fe20000010009 */
[----:B------:R-:W-:Y:S01]  /*7b40*/  FFMA.FTZ R10, R39, R63, R10 ;  /* 0x0000003f270a7223 */ /* 0x000fe2000001000a */
[-C--:B0-----:R-:W-:Y:S01]  /*7b50*/  FFMA.FTZ R61, R40, R64.reuse, R61 ;  /* 0x00000040283d7223 */ /* 0x081fe2000001003d */
[-C--:B------:R-:W-:Y:S01]  /*7b60*/  FFMA.FTZ R8, R41, R64.reuse, R8 ;  /* 0x0000004029087223 */ /* 0x080fe20000010008 */
[-C--:B------:R-:W-:Y:S01]  /*7b70*/  FFMA.FTZ R9, R42, R64.reuse, R9 ;  /* 0x000000402a097223 */ /* 0x080fe20000010009 */
[----:B------:R-:W-:Y:S01]  /*7b80*/  FFMA.FTZ R10, R43, R64, R10 ;  /* 0x000000402b0a7223 */ /* 0x000fe2000001000a */
[-C--:B------:R-:W-:Y:S01]  /*7b90*/  FFMA.FTZ R61, R44, R65.reuse, R61 ;  /* 0x000000412c3d7223 */ /* 0x080fe2000001003d */
        /* <DEDUP_REMOVED lines=11> */
[----:B------:R-:W-:Y:S06]  /*7c50*/  @P0 BRA `(.L_x_1166) ;  /* 0xfffffff800e80947 */ /* 0x000fec000383ffff */
.L_x_1165:
[----:B------:R-:W-:Y:S05]  /*7c60*/  BSYNC.RECONVERGENT B1 ;  /* 0x0000000000017941 */ /* 0x000fea0003800200 */
.L_x_1164:
[----:B------:R-:W-:Y:S05]  /*7c70*/  @!P2 BRA `(.L_x_1157) ;  /* 0x000000040048a947 */ /* 0x000fea0003800000 */
[----:B------:R-:W-:Y:S01]  /*7c80*/  ISETP.GE.U32.AND P0, PT, R70, 0x4, PT ;  /* 0x000000044600780c */ /* 0x000fe20003f06070 */
[----:B------:R-:W-:Y:S01]  /*7c90*/  BSSY.RECONVERGENT B1, `(.L_x_1167) ;  /* 0x0000028000017945 */ /* 0x000fe20003800200 */
[----:B------:R-:W-:-:S11]  /*7ca0*/  LOP3.LUT P2, R46, R68, 0x3, RZ, 0xc0, !PT ;  /* 0x00000003442e7812 */ /* 0x000fd6000784c0ff */
[----:B------:R-:W-:Y:S05]  /*7cb0*/  @!P0 BRA `(.L_x_1168) ;  /* 0x0000000000948947 */ /* 0x000fea0003800000 */
[----:B------:R-:W-:-:S04]  /*7cc0*/  SHF.L.U32 R27, R30, 0x5, RZ ;  /* 0x000000051e1b7819 */ /* 0x000fc800000006ff */
[C---:B------:R-:W-:Y:S01]  /*7cd0*/  IADD3 R25, PT, PT, R27.reuse, 0x400, RZ ;  /* 0x000004001b197810 */ /* 0x040fe20007ffe0ff */
[C---:B------:R-:W-:Y:S01]  /*7ce0*/  IMAD.WIDE.U32 R20, R27.reuse, 0x4, R2 ;  /* 0x000000041b147825 */ /* 0x040fe200078e0002 */
[----:B------:R-:W-:-:S03]  /*7cf0*/  IADD3 R37, PT, PT, R27, 0xc00, RZ ;  /* 0x00000c001b257810 */ /* 0x000fc60007ffe0ff */
[----:B------:R-:W-:Y:S02]  /*7d00*/  VIADD R33, R27, 0x800 ;  /* 0x000008001b217836 */ /* 0x000fe40000000000 */
[--C-:B------:R-:W-:Y:S01]  /*7d10*/  IMAD.WIDE.U32 R24, R25, 0x4, R2.reuse ;  /* 0x0000000419187825 */ /* 0x100fe200078e0002 */
[----:B------:R-:W2:Y:S03]  /*7d20*/  LDG.E.128 R20, desc[UR12][R20.64] ;  /* 0x0000000c14147981 */ /* 0x000ea6000c1e1d00 */
[--C-:B------:R-:W-:Y:S02]  /*7d30*/  IMAD.WIDE.U32 R32, R33, 0x4, R2.reuse ;  /* 0x0000000421207825 */ /* 0x100fe400078e0002 */
[----:B------:R-:W3:Y:S02]  /*7d40*/  LDG.E.128 R24, desc[UR12][R24.64] ;  /* 0x0000000c18187981 */ /* 0x000ee4000c1e1d00 */
[----:B------:R-:W-:-:S02]  /*7d50*/  IMAD.WIDE.U32 R36, R37, 0x4, R2 ;  /* 0x0000000425247825 */ /* 0x000fc400078e0002 */
[----:B------:R-:W4:Y:S04]  /*7d60*/  LDG.E.128 R32, desc[UR12][R32.64] ;  /* 0x0000000c20207981 */ /* 0x000f28000c1e1d00 */
[----:B------:R-:W4:Y:S01]  /*7d70*/  LDG.E.128 R36, desc[UR12][R36.64] ;  /* 0x0000000c24247981 */ /* 0x000f22000c1e1d00 */
[----:B------:R-:W-:Y:S02]  /*7d80*/  IADD3 R41, PT, PT, R29, 0x140, RZ ;  /* 0x000001401d297810 */ /* 0x000fe40007ffe0ff */
[----:B------:R-:W-:Y:S02]  /*7d90*/  IADD3 R40, PT, PT, R30, -UR16, RZ ;  /* 0x800000101e287c10 */ /* 0x000fe4000fffe0ff */
[----:B------:R-:W-:Y:S02]  /*7da0*/  LEA R41, R28, R41, 0x18 ;  /* 0x000000291c297211 */ /* 0x000fe400078ec0ff */
[----:B------:R-:W-:-:S03]  /*7db0*/  IADD3 R30, PT, PT, R30, 0x80, RZ ;  /* 0x000000801e1e7810 */ /* 0x000fc60007ffe0ff */
[----:B------:R-:W-:-:S05]  /*7dc0*/  IMAD R40, R40, 0x4, R41 ;  /* 0x0000000428287824 */ /* 0x000fca00078e0229 */
[----:B------:R-:W2:Y:S04]  /*7dd0*/  LDS R41, [R40] ;  /* 0x0000000028297984 */ /* 0x000ea80000000800 */
[----:B------:R-:W3:Y:S04]  /*7de0*/  LDS R42, [R40+0x80] ;  /* 0x00008000282a7984 */ /* 0x000ee80000000800 */
[----:B------:R-:W4:Y:S04]  /*7df0*/  LDS R44, [R40+0x100] ;  /* 0x00010000282c7984 */ /* 0x000f280000000800 */
[----:B------:R-:W1:Y:S01]  /*7e00*/  LDS R45, [R40+0x180] ;  /* 0x00018000282d7984 */ /* 0x000e620000000800 */
        /* <DEDUP_REMOVED lines=15> */
[----:B------:R-:W-:-:S07]  /*7f00*/  FFMA.FTZ R11, R39, R45, R44 ;  /* 0x0000002d270b7223 */ /* 0x000fce000001002c */
.L_x_1168:
[----:B------:R-:W-:Y:S05]  /*7f10*/  BSYNC.RECONVERGENT B1 ;  /* 0x0000000000017941 */ /* 0x000fea0003800200 */
.L_x_1167:
[----:B------:R-:W-:Y:S05]  /*7f20*/  @!P2 BRA `(.L_x_1157) ;  /* 0x00000000009ca947 */ /* 0x000fea0003800000 */
[----:B------:R-:W-:Y:S01]  /*7f30*/  ISETP.NE.AND P2, PT, R46, 0x1, PT ;  /* 0x000000012e00780c */ /* 0x000fe20003f45270 */
[----:B------:R-:W-:Y:S01]  /*7f40*/  BSSY.RECONVERGENT B1, `(.L_x_1169) ;  /* 0x0000018000017945 */ /* 0x000fe20003800200 */
[----:B------:R-:W-:-:S11]  /*7f50*/  LOP3.LUT P0, RZ, R31, 0x20, RZ, 0xc0, !PT ;  /* 0x000000201fff7812 */ /* 0x000fd6000780c0ff */
[----:B------:R-:W-:Y:S05]  /*7f60*/  @!P2 BRA `(.L_x_1170) ;  /* 0x000000000054a947 */ /* 0x000fea0003800000 */
[----:B------:R-:W-:-:S04]  /*7f70*/  SHF.L.U32 R21, R30, 0x5, RZ ;  /* 0x000000051e157819 */ /* 0x000fc800000006ff */
[C---:B------:R-:W-:Y:S01]  /*7f80*/  IADD3 R23, PT, PT, R21.reuse, 0x400, RZ ;  /* 0x0000040015177810 */ /* 0x040fe20007ffe0ff */
[----:B------:R-:W-:-:S04]  /*7f90*/  IMAD.WIDE.U32 R20, R21, 0x4, R2 ;  /* 0x0000000415147825 */ /* 0x000fc800078e0002 */
[----:B------:R-:W-:Y:S01]  /*7fa0*/  IMAD.WIDE.U32 R22, R23, 0x4, R2 ;  /* 0x0000000417167825 */ /* 0x000fe200078e0002 */
[----:B------:R-:W2:Y:S04]  /*7fb0*/  LDG.E.128 R24, desc[UR12][R20.64] ;  /* 0x0000000c14187981 */ /* 0x000ea8000c1e1d00 */
[----:B------:R-:W3:Y:S01]  /*7fc0*/  LDG.E.128 R36, desc[UR12][R22.64] ;  /* 0x0000000c16247981 */ /* 0x000ee2000c1e1d00 */
[----:B------:R-:W-:Y:S01]  /*7fd0*/  VIADD R33, R29, 0x140 ;  /* 0x000001401d217836 */ /* 0x000fe20000000000 */
[C---:B------:R-:W-:Y:S02]  /*7fe0*/  IADD3 R31, PT, PT, R30.reuse, -UR16, RZ ;  /* 0x800000101e1f7c10 */ /* 0x040fe4000fffe0ff */
[----:B------:R-:W-:Y:S02]  /*7ff0*/  IADD3 R30, PT, PT, R30, 0x40, RZ ;  /* 0x000000401e1e7810 */ /* 0x000fe40007ffe0ff */
[----:B------:R-:W-:-:S04]  /*8000*/  LEA R32, R28, R33, 0x18 ;  /* 0x000000211c207211 */ /* 0x000fc800078ec0ff */
[----:B------:R-:W-:-:S05]  /*8010*/  LEA R31, R31, R32, 0x2 ;  /* 0x000000201f1f7211 */ /* 0x000fca00078e10ff */
[----:B------:R-:W2:Y:S04]  /*8020*/  LDS R32, [R31] ;  /* 0x000000001f207984 */ /* 0x000ea80000000800 */
[----:B------:R-:W3:Y:S01]  /*8030*/  LDS R34, [R31+0x80] ;  /* 0x000080001f227984 */ /* 0x000ee20000000800 */
[-C--:B--2---:R-:W-:Y:S01]  /*8040*/  FFMA.FTZ R33, R24, R32.reuse, R8 ;  /* 0x0000002018217223 */ /* 0x084fe20000010008 */
[-C--:B------:R-:W-:Y:S01]  /*8050*/  FFMA.FTZ R24, R25, R32.reuse, R9 ;  /* 0x0000002019187223 */ /* 0x080fe20000010009 */
[-C--:B------:R-:W-:Y:S01]  /*8060*/  FFMA.FTZ R25, R26, R32.reuse, R10 ;  /* 0x000000201a197223 */ /* 0x080fe2000001000a */
[----:B------:R-:W-:Y:S01]  /*8070*/  FFMA.FTZ R32, R27, R32, R11 ;  /* 0x000000201b207223 */ /* 0x000fe2000001000b */
[-C--:B---3--:R-:W-:Y:S01]  /*8080*/  FFMA.FTZ R8, R36, R34.reuse, R33 ;  /* 0x0000002224087223 */ /* 0x088fe20000010021 */
[-C--:B------:R-:W-:Y:S01]  /*8090*/  FFMA.FTZ R9, R37, R34.reuse, R24 ;  /* 0x0000002225097223 */ /* 0x080fe20000010018 */
[-C--:B------:R-:W-:Y:S01]  /*80a0*/  FFMA.FTZ R10, R38, R34.reuse, R25 ;  /* 0x00000022260a7223 */ /* 0x080fe20000010019 */
[----:B------:R-:W-:-:S07]  /*80b0*/  FFMA.FTZ R11, R39, R34, R32 ;  /* 0x00000022270b7223 */ /* 0x000fce0000010020 */
.L_x_1170:
[----:B------:R-:W-:Y:S05]  /*80c0*/  BSYNC.RECONVERGENT B1 ;  /* 0x0000000000017941 */ /* 0x000fea0003800200 */
.L_x_1169:
[----:B------:R-:W-:Y:S05]  /*80d0*/  @P0 BRA `(.L_x_1157) ;  /* 0x0000000000300947 */ /* 0x000fea0003800000 */
[----:B------:R-:W-:-:S04]  /*80e0*/  IMAD.SHL.U32 R21, R30, 0x20, RZ ;  /* 0x000000201e157824 */ /* 0x000fc800078e00ff */
[----:B------:R-:W-:-:S06]  /*80f0*/  IMAD.WIDE.U32 R20, R21, 0x4, R2 ;  /* 0x0000000415147825 */ /* 0x000fcc00078e0002 */
[----:B------:R-:W2:Y:S01]  /*8100*/  LDG.E.128 R20, desc[UR12][R20.64] ;  /* 0x0000000c14147981 */ /* 0x000ea2000c1e1d00 */
[----:B------:R-:W-:Y:S02]  /*8110*/  IADD3 R29, PT, PT, R29, 0x140, RZ ;  /* 0x000001401d1d7810 */ /* 0x000fe40007ffe0ff */
[----:B------:R-:W-:Y:S02]  /*8120*/  IADD3 R24, PT, PT, R30, -UR16, RZ ;  /* 0x800000101e187c10 */ /* 0x000fe4000fffe0ff */
[----:B------:R-:W-:-:S04]  /*8130*/  LEA R29, R28, R29, 0x18 ;  /* 0x0000001d1c1d7211 */ /* 0x000fc800078ec0ff */
[----:B------:R-:W-:-:S06]  /*8140*/  LEA R24, R24, R29, 0x2 ;  /* 0x0000001d18187211 */ /* 0x000fcc00078e10ff */
[----:B------:R-:W2:Y:S02]  /*8150*/  LDS R24, [R24] ;  /* 0x0000000018187984 */ /* 0x000ea40000000800 */
[-C--:B--2---:R-:W-:Y:S01]  /*8160*/  FFMA.FTZ R8, R20, R24.reuse, R8 ;  /* 0x0000001814087223 */ /* 0x084fe20000010008 */
[-C--:B------:R-:W-:Y:S01]  /*8170*/  FFMA.FTZ R9, R21, R24.reuse, R9 ;  /* 0x0000001815097223 */ /* 0x080fe20000010009 */
[-C--:B------:R-:W-:Y:S01]  /*8180*/  FFMA.FTZ R10, R22, R24.reuse, R10 ;  /* 0x00000018160a7223 */ /* 0x080fe2000001000a */
[----:B------:R-:W-:-:S07]  /*8190*/  FFMA.FTZ R11, R23, R24, R11 ;  /* 0x00000018170b7223 */ /* 0x000fce000001000b */
.L_x_1157:
[----:B------:R-:W-:Y:S05]  /*81a0*/  BSYNC.RECONVERGENT B0 ;  /* 0x0000000000007941 */ /* 0x000fea0003800200 */
.L_x_1156:
[----:B------:R-:W-:Y:S01]  /*81b0*/  ISETP.GE.AND P0, PT, R19, UR11, PT ;  /* 0x0000000b13007c0c */ /* 0x000fe2000bf06270 */
[----:B------:R-:W2:Y:S01]  /*81c0*/  LDCU UR7, c[0x0][0x40c] ;  /* 0x00008180ff0777ac */ /* 0x000ea20008000800 */
[----:B------:R-:W-:Y:S11]  /*81d0*/  BSSY.RECONVERGENT B0, `(.L_x_1171) ;  /* 0x00000be000007945 */ /* 0x000ff60003800200 */
[----:B------:R-:W-:Y:S05]  /*81e0*/  @P0 BRA `(.L_x_1172) ;  /* 0x0000000800f00947 */ /* 0x000fea0003800000 */
[----:B------:R-:W3:Y:S01]  /*81f0*/  LDCU UR4, c[0x0][0x3f8] ;  /* 0x00007f00ff0477ac */ /* 0x000ee20008000800 */
[----:B-1----:R-:W-:Y:S01]  /*8200*/  VIADD R24, R19, 0x20 ;  /* 0x0000002013187836 */ /* 0x002fe20000000000 */
[----:B------:R-:W1:Y:S01]  /*8210*/  LDC.64 R20, c[0x0][0x458] ;  /* 0x00011600ff147b82 */ /* 0x000e620000000a00 */
[----:B------:R-:W-:Y:S01]  /*8220*/  BSSY.RECONVERGENT B1, `(.L_x_1173) ;  /* 0x0000043000017945 */ /* 0x000fe20003800200 */
[----:B------:R-:W-:Y:S02]  /*8230*/  ULOP3.LUT UR5, URZ, UR16, URZ, 0x33, !UPT ;  /* 0x00000010ff057292 */ /* 0x000fe4000f8e33ff */
[----:B------:R-:W-:-:S04]  /*8240*/  VIMNMX R22, PT, PT, R24, UR11, !PT ;  /* 0x0000000b18167c48 */ /* 0x000fc8000ffe0100 */
[----:B------:R-:W-:Y:S02]  /*8250*/  IADD3 R25, PT, PT, -R15, UR5, R22 ;  /* 0x000000050f197c10 */ /* 0x000fe4000fffe116 */
[----:B------:R-:W-:Y:S02]  /*8260*/  MOV R22, R19 ;  /* 0x0000001300167202 */ /* 0x000fe40000000f00 */
[----:B------:R-:W-:Y:S02]  /*8270*/  LOP3.LUT P0, RZ, R25, 0x20, RZ, 0xc0, !PT ;  /* 0x0000002019ff7812 */ /* 0x000fe4000780c0ff */
[----:B---3--:R-:W-:-:S05]  /*8280*/  MOV R26, UR4 ;  /* 0x00000004001a7c02 */ /* 0x008fca0008000f00 */
[----:B------:R-:W-:-:S05]  /*8290*/  IMAD R26, R113, R26, UR14 ;  /* 0x0000000e711a7e24 */ /* 0x000fca000f8e021a */
[----:B------:R-:W-:-:S05]  /*82a0*/  LEA R23, R26, R17, 0x5 ;  /* 0x000000111a177211 */ /* 0x000fca00078e28ff */
[----:B-1----:R-:W-:Y:S01]  /*82b0*/  IMAD.WIDE R20, R23, 0x4, R20 ;  /* 0x0000000417147825 */ /* 0x002fe200078e0214 */
[----:B------:R-:W-:Y:S06]  /*82c0*/  @P0 BRA `(.L_x_1174) ;  /* 0x0000000000e00947 */ /* 0x000fec0003800000 */
[----:B------:R-:W1:Y:S01]  /*82d0*/  LDC R26, c[0x0][0x3f4] ;  /* 0x0000fd00ff1a7b82 */ /* 0x000e620000000800 */
[----:B------:R-:W-:Y:S01]  /*82e0*/  IMAD.MOV.U32 R22, RZ, RZ, R24 ;  /* 0x000000ffff167224 */ /* 0x000fe200078e0018 */
[----:B-1----:R-:W-:-:S13]  /*82f0*/  ISETP.GE.AND P0, PT, R19, R26, PT ;  /* 0x0000001a1300720c */ /* 0x002fda0003f06270 */
[----:B------:R-:W-:Y:S05]  /*8300*/  @!P0 BRA `(.L_x_1174) ;  /* 0x0000000000d08947 */ /* 0x000fea0003800000 */
[----:B------:R-:W-:Y:S02]  /*8310*/  IABS R27, R26 ;  /* 0x0000001a001b7213 */ /* 0x000fe40000000000 */
[----:B------:R-:W-:Y:S02]  /*8320*/  IABS R30, R19 ;  /* 0x00000013001e7213 */ /* 0x000fe40000000000 */
[----:B------:R-:W1:Y:S01]  /*8330*/  I2F.RP R28, R27 ;  /* 0x0000001b001c7306 */ /* 0x000e620000209400 */
[----:B------:R-:W-:Y:S02]  /*8340*/  ISETP.GE.AND P2, PT, R19, RZ, PT ;  /* 0x000000ff1300720c */ /* 0x000fe40003f46270 */
[----:B------:R-:W-:-:S05]  /*8350*/  ISETP.NE.AND P3, PT, R26, RZ, PT ;  /* 0x000000ff1a00720c */ /* 0x000fca0003f65270 */
[----:B-1----:R-:W1:Y:S02]  /*8360*/  MUFU.RCP R28, R28 ;  /* 0x0000001c001c7308 */ /* 0x002e640000001000 */
[----:B-1----:R-:W-:-:S06]  /*8370*/  IADD3 R29, PT, PT, R28, 0xffffffe, RZ ;  /* 0x0ffffffe1c1d7810 */ /* 0x002fcc0007ffe0ff */
[----:B------:R-:W1:Y:S02]  /*8380*/  F2I.FTZ.U32.TRUNC.NTZ R23, R29 ;  /* 0x0000001d00177305 */ /* 0x000e64000021f000 */
[----:B-1----:R-:W-:-:S05]  /*8390*/  IADD3 R22, PT, PT, RZ, -R23, RZ ;  /* 0x80000017ff167210 */ /* 0x002fca0007ffe0ff */
        /* <DEDUP_REMOVED lines=14> */
[----:B------:R-:W-:-:S05]  /*8480*/  IMAD.WIDE.U32 R22, R23, 0x4, R2 ;  /* 0x0000000417167825 */ /* 0x000fca00078e0002 */
[----:B------:R1:W5:Y:S01]  /*8490*/  LDG.E.128 R28, desc[UR12][R22.64] ;  /* 0x0000000c161c7981 */ /* 0x000362000c1e1d00 */
[----:B------:R-:W3:Y:S01]  /*84a0*/  S2UR UR5, SR_CgaCtaId ;  /* 0x00000000000579c3 */ /* 0x000ee20000008800 */
[----:B------:R-:W-:Y:S02]  /*84b0*/  UMOV UR4, 0x400 ;  /* 0x0000040000047882 */ /* 0x000fe40000000000 */
[----:B------:R-:W-:-:S04]  /*84c0*/  UIADD3 UR4, UPT, UPT, UR4, 0x140, URZ ;  /* 0x0000014004047890 */ /* 0x000fc8000fffe0ff */
[----:B---3--:R-:W-:-:S06]  /*84d0*/  ULEA UR4, UR5, UR4, 0x18 ;  /* 0x0000000405047291 */ /* 0x008fcc000f8ec0ff */
[----:B------:R-:W-:-:S05]  /*84e0*/  LEA R27, R15, UR4, 0x2 ;  /* 0x000000040f1b7c11 */ /* 0x000fca000f8e10ff */
[----:B------:R-:W3:Y:S01]  /*84f0*/  LDCU UR4, c[0x0][0x40c] ;  /* 0x00008180ff0477ac */ /* 0x000ee20008000800 */
[----:B------:R-:W4:Y:S01]  /*8500*/  LDS R27, [R27] ;  /* 0x000000001b1b7984 */ /* 0x000f220000000800 */
[----:B---3--:R-:W-:-:S09]  /*8510*/  UISETP.NE.AND UP0, UPT, UR4, URZ, UPT ;  /* 0x000000ff0400728c */ /* 0x008fd2000bf05270 */
[----:B-1----:R-:W-:Y:S05]  /*8520*/  BRA.U UP0, `(.L_x_1175) ;  /* 0x0000000100347547 */ /* 0x002fea000b800000 */
[----:B------:R-:W3:Y:S01]  /*8530*/  @P1 LDG.E.128 R36, desc[UR12][R20.64] ;  /* 0x0000000c14241981 */ /* 0x000ee2000c1e1d00 */
[----:B------:R-:W-:-:S03]  /*8540*/  SHF.L.U32 R23, R19, 0x5, RZ ;  /* 0x0000000513177819 */ /* 0x000fc600000006ff */
[----:B------:R-:W1:Y:S02]  /*8550*/  LDS.128 R32, [R16] ;  /* 0x0000000010207984 */ /* 0x000e640000000c00 */
[----:B------:R-:W-:-:S04]  /*8560*/  IMAD.WIDE.U32 R22, R23, 0x4, R12 ;  /* 0x0000000417167825 */ /* 0x000fc800078e000c */
[----:B-1---5:R-:W-:Y:S01]  /*8570*/  FADD.FTZ R28, R28, R32 ;  /* 0x000000201c1c7221 */ /* 0x022fe20000010000 */
[----:B------:R-:W-:Y:S01]  /*8580*/  FADD.FTZ R29, R29, R33 ;  /* 0x000000211d1d7221 */ /* 0x000fe20000010000 */
[----:B------:R-:W-:Y:S01]  /*8590*/  FADD.FTZ R30, R30, R34 ;  /* 0x000000221e1e7221 */ /* 0x000fe20000010000 */
[----:B------:R-:W-:Y:S01]  /*85a0*/  FADD.FTZ R31, R31, R35 ;  /* 0x000000231f1f7221 */ /* 0x000fe20000010000 */
[----:B---3--:R-:W-:Y:S01]  /*85b0*/  @P1 FMUL.FTZ R28, R28, R36 ;  /* 0x000000241c1c1220 */ /* 0x008fe20000410000 */
[----:B------:R-:W-:Y:S01]  /*85c0*/  @P1 FMUL.FTZ R29, R29, R37 ;  /* 0x000000251d1d1220 */ /* 0x000fe20000410000 */
[----:B------:R-:W-:Y:S01]  /*85d0*/  @P1 FMUL.FTZ R30, R30, R38 ;  /* 0x000000261e1e1220 */ /* 0x000fe20000410000 */
[----:B------:R-:W-:-:S05]  /*85e0*/  @P1 FMUL.FTZ R31, R31, R39 ;  /* 0x000000271f1f1220 */ /* 0x000fca0000410000 */
[----:B------:R1:W-:Y:S02]  /*85f0*/  STG.E.128 desc[UR12][R22.64], R28 ;  /* 0x0000001c16007986 */ /* 0x0003e4000c101d0c */
.L_x_1175:
[C---:B----45:R-:W-:Y:S01]  /*8600*/  FFMA.FTZ R8, R27.reuse, R28, R8 ;  /* 0x0000001c1b087223 */ /* 0x070fe20000010008 */
[C---:B------:R-:W-:Y:S01]  /*8610*/  FFMA.FTZ R9, R27.reuse, R29, R9 ;  /* 0x0000001d1b097223 */ /* 0x040fe20000010009 */
[C---:B------:R-:W-:Y:S01]  /*8620*/  FFMA.FTZ R10, R27.reuse, R30, R10 ;  /* 0x0000001e1b0a7223 */ /* 0x040fe2000001000a */
[----:B------:R-:W-:Y:S01]  /*8630*/  FFMA.FTZ R11, R27, R31, R11 ;  /* 0x0000001f1b0b7223 */ /* 0x000fe2000001000b */
[----:B-1----:R-:W-:-:S07]  /*8640*/  MOV R22, R24 ;  /* 0x0000001800167202 */ /* 0x002fce0000000f00 */
.L_x_1174:
[----:B--2---:R-:W-:Y:S05]  /*8650*/  BSYNC.RECONVERGENT B1 ;  /* 0x0000000000017941 */ /* 0x004fea0003800200 */
.L_x_1173:
[----:B------:R-:W-:-:S13]  /*8660*/  ISETP.GE.U32.AND P0, PT, R25, 0x20, PT ;  /* 0x000000201900780c */ /* 0x000fda0003f06070 */
[----:B------:R-:W-:Y:S05]  /*8670*/  @!P0 BRA `(.L_x_1172) ;  /* 0x0000000400cc8947 */ /* 0x000fea0003800000 */
[----:B------:R-:W1:Y:S01]  /*8680*/  S2R R24, SR_CgaCtaId ;  /* 0x0000000000187919 */ /* 0x000e620000008800 */
[----:B------:R-:W-:Y:S01]  /*8690*/  MOV R19, 0x400 ;  /* 0x0000040000137802 */ /* 0x000fe20000000f00 */
[----:B------:R-:W-:-:S03]  /*86a0*/  IMAD.U32 R25, RZ, RZ, UR16 ;  /* 0x00000010ff197e24 */ /* 0x000fc6000f8e00ff */
[----:B------:R-:W-:Y:S02]  /*86b0*/  IADD3 R23, PT, PT, R19, 0x140, RZ ;  /* 0x0000014013177810 */ /* 0x000fe40007ffe0ff */
[----:B------:R-:W-:Y:S02]  /*86c0*/  SHF.L.U32 R19, R25, 0x2, RZ ;  /* 0x0000000219137819 */ /* 0x000fe400000006ff */
[C---:B------:R-:W-:Y:S02]  /*86d0*/  SHF.L.U32 R25, R22.reuse, 0x5, RZ ;  /* 0x0000000516197819 */ /* 0x040fe400000006ff */
[----:B------:R-:W-:Y:S02]  /*86e0*/  LEA R19, R22, -R19, 0x2 ;  /* 0x8000001316137211 */ /* 0x000fe400078e10ff */
[----:B-1----:R-:W-:Y:S01]  /*86f0*/  LEA R26, R24, R23, 0x18 ;  /* 0x00000017181a7211 */ /* 0x002fe200078ec0ff */
[----:B------:R-:W-:-:S03]  /*8700*/  VIADD R24, R22, 0x20 ;  /* 0x0000002016187836 */ /* 0x000fc60000000000 */
[----:B------:R-:W-:-:S07]  /*8710*/  IADD3 R19, PT, PT, R19, 0x80, R26 ;  /* 0x0000008013137810 */ /* 0x000fce0007ffe01a */
.L_x_1182:
[----:B------:R-:W1:Y:S01]  /*8720*/  LDC R41, c[0x0][0x3f4] ;  /* 0x0000fd00ff297b82 */ /* 0x000e620000000800 */
[----:B------:R-:W-:Y:S01]  /*8730*/  IADD3 R26, PT, PT, R24, -0x20, RZ ;  /* 0xffffffe0181a7810 */ /* 0x000fe20007ffe0ff */
[----:B------:R-:W-:Y:S03]  /*8740*/  BSSY.RECONVERGENT B1, `(.L_x_1176) ;  /* 0x000002f000017945 */ /* 0x000fe60003800200 */
        /* <DEDUP_REMOVED lines=10> */
[----:B-1----:R-:W-:-:S04]  /*87f0*/  IMAD.MOV R22, RZ, RZ, -R23 ;  /* 0x000000ffff167224 */ /* 0x002fc800078e0a17 */
        /* <DEDUP_REMOVED lines=10> */
[----:B------:R-:W-:Y:S02]  /*88a0*/  @!P0 IADD3 R22, PT, PT, R22, -R27, RZ ;  /* 0x8000001b16168210 */ /* 0x000fe40007ffe0ff */
[----:B------:R1:W2:Y:S02]  /*88b0*/  LDS R27, [R19+-0x80] ;  /* 0xffff8000131b7984 */ /* 0x0002a40000000800 */
[----:B------:R-:W-:Y:S02]  /*88c0*/  @!P2 IADD3 R22, PT, PT, -R22, RZ, RZ ;  /* 0x000000ff1616a210 */ /* 0x000fe40007ffe1ff */
[----:B------:R-:W-:-:S04]  /*88d0*/  @!P3 LOP3.LUT R22, RZ, R41, RZ, 0x33, !PT ;  /* 0x00000029ff16b212 */ /* 0x000fc800078e33ff */
[----:B------:R-:W-:-:S05]  /*88e0*/  SHF.L.U32 R23, R22, 0x5, RZ ;  /* 0x0000000516177819 */ /* 0x000fca00000006ff */
[----:B------:R-:W-:-:S05]  /*88f0*/  IMAD.WIDE.U32 R22, R23, 0x4, R2 ;  /* 0x0000000417167825 */ /* 0x000fca00078e0002 */
[----:B------:R1:W5:Y:S01]  /*8900*/  LDG.E.128 R28, desc[UR12][R22.64] ;  /* 0x0000000c161c7981 */ /* 0x000362000c1e1d00 */
[----:B------:R-:W-:-:S09]  /*8910*/  UISETP.NE.AND UP0, UPT, UR7, URZ, UPT ;  /* 0x000000ff0700728c */ /* 0x000fd2000bf05270 */
[----:B-1----:R-:W-:Y:S05]  /*8920*/  BRA.U UP0, `(.L_x_1178) ;  /* 0x0000000100307547 */ /* 0x002fea000b800000 */
[----:B------:R-:W3:Y:S01]  /*8930*/  @P1 LDG.E.128 R36, desc[UR12][R20.64] ;  /* 0x0000000c14241981 */ /* 0x000ee2000c1e1d00 */
[----:B------:R-:W-:-:S03]  /*8940*/  IMAD.WIDE.U32 R22, R25, 0x4, R12 ;  /* 0x0000000419167825 */ /* 0x000fc600078e000c */
[----:B------:R-:W1:Y:S02]  /*8950*/  LDS.128 R32, [R16] ;  /* 0x0000000010207984 */ /* 0x000e640000000c00 */
        /* <DEDUP_REMOVED lines=9> */
.L_x_1178:
[C---:B--2--5:R-:W-:Y:S01]  /*89f0*/  FFMA.FTZ R8, R27.reuse, R28, R8 ;  /* 0x0000001c1b087223 */ /* 0x064fe20000010008 */
[C---:B------:R-:W-:Y:S01]  /*8a00*/  FFMA.FTZ R9, R27.reuse, R29, R9 ;  /* 0x0000001d1b097223 */ /* 0x040fe20000010009 */
[C---:B------:R-:W-:Y:S01]  /*8a10*/  FFMA.FTZ R10, R27.reuse, R30, R10 ;  /* 0x0000001e1b0a7223 */ /* 0x040fe2000001000a */
[----:B------:R-:W-:-:S07]  /*8a20*/  FFMA.FTZ R11, R27, R31, R11 ;  /* 0x0000001f1b0b7223 */ /* 0x000fce000001000b */
.L_x_1177:
[----:B------:R-:W-:Y:S05]  /*8a30*/  BSYNC.RECONVERGENT B1 ;  /* 0x0000000000017941 */ /* 0x000fea0003800200 */
.L_x_1176:
[----:B------:R-:W-:Y:S01]  /*8a40*/  ISETP.GE.AND P0, PT, R24, R41, PT ;  /* 0x000000291800720c */ /* 0x000fe20003f06270 */
[----:B------:R-:W-:-:S12]  /*8a50*/  BSSY.RECONVERGENT B1, `(.L_x_1179) ;  /* 0x000002f000017945 */ /* 0x000fd80003800200 */
[----:B------:R-:W-:Y:S05]  /*8a60*/  @!P0 BRA `(.L_x_1180) ;  /* 0x0000000000b48947 */ /* 0x000fea0003800000 */
[----:B------:R-:W-:Y:S02]  /*8a70*/  IABS R27, R41 ;  /* 0x00000029001b7213 */ /* 0x000fe40000000000 */
[----:B-1----:R-:W-:Y:S02]  /*8a80*/  IABS R30, R24 ;  /* 0x00000018001e7213 */ /* 0x002fe40000000000 */
[----:B------:R-:W1:Y:S01]  /*8a90*/  I2F.RP R26, R27 ;  /* 0x0000001b001a7306 */ /* 0x000e620000209400 */
[----:B------:R-:W-:Y:S02]  /*8aa0*/  ISETP.GE.AND P2, PT, R24, RZ, PT ;  /* 0x000000ff1800720c */ /* 0x000fe40003f46270 */
[----:B------:R-:W-:-:S05]  /*8ab0*/  ISETP.NE.AND P3, PT, R41, RZ, PT ;  /* 0x000000ff2900720c */ /* 0x000fca0003f65270 */
[----:B-1----:R-:W1:Y:S02]  /*8ac0*/  MUFU.RCP R26, R26 ;  /* 0x0000001a001a7308 */ /* 0x002e640000001000 */
[----:B-1----:R-:W-:-:S06]  /*8ad0*/  VIADD R28, R26, 0xffffffe ;  /* 0x0ffffffe1a1c7836 */ /* 0x002fcc0000000000 */
[----:B------:R-:W1:Y:S02]  /*8ae0*/  F2I.FTZ.U32.TRUNC.NTZ R23, R28 ;  /* 0x0000001c00177305 */ /* 0x000e64000021f000 */
[----:B-1----:R-:W-:-:S05]  /*8af0*/  IADD3 R22, PT, PT, RZ, -R23, RZ ;  /* 0x80000017ff167210 */ /* 0x002fca0007ffe0ff */
        /* <DEDUP_REMOVED lines=11> */
[----:B------:R1:W2:Y:S02]  /*8bb0*/  LDS R27, [R19] ;  /* 0x00000000131b7984 */ /* 0x0002a40000000800 */
[----:B------:R-:W-:Y:S02]  /*8bc0*/  @!P2 IADD3 R22, PT, PT, -R22, RZ, RZ ;  /* 0x000000ff1616a210 */ /* 0x000fe40007ffe1ff */
[----:B------:R-:W-:-:S05]  /*8bd0*/  @!P3 LOP3.LUT R22, RZ, R41, RZ, 0x33, !PT ;  /* 0x00000029ff16b212 */ /* 0x000fca00078e33ff */
[----:B------:R-:W-:-:S04]  /*8be0*/  IMAD.SHL.U32 R23, R22, 0x20, RZ ;  /* 0x0000002016177824 */ /* 0x000fc800078e00ff */
[----:B------:R-:W-:-:S05]  /*8bf0*/  IMAD.WIDE.U32 R22, R23, 0x4, R2 ;  /* 0x0000000417167825 */ /* 0x000fca00078e0002 */
[----:B------:R1:W5:Y:S01]  /*8c00*/  LDG.E.128 R28, desc[UR12][R22.64] ;  /* 0x0000000c161c7981 */ /* 0x000362000c1e1d00 */
[----:B------:R-:W-:-:S09]  /*8c10*/  UISETP.NE.AND UP0, UPT, UR7, URZ, UPT ;  /* 0x000000ff0700728c */ /* 0x000fd2000bf05270 */
[----:B-1----:R-:W-:Y:S05]  /*8c20*/  BRA.U UP0, `(.L_x_1181) ;  /* 0x0000000100347547 */ /* 0x002fea000b800000 */
[----:B------:R-:W3:Y:S01]  /*8c30*/  @P1 LDG.E.128 R32, desc[UR12][R20.64] ;  /* 0x0000000c14201981 */ /* 0x000ee2000c1e1d00 */
[----:B------:R-:W-:-:S03]  /*8c40*/  IADD3 R23, PT, PT, R25, 0x400, RZ ;  /* 0x0000040019177810 */ /* 0x000fc60007ffe0ff */
        /* <DEDUP_REMOVED lines=11> */
.L_x_1181:
[C---:B--2--5:R-:W-:Y:S01]  /*8d00*/  FFMA.FTZ R8, R27.reuse, R28, R8 ;  /* 0x0000001c1b087223 */ /* 0x064fe20000010008 */
[C---:B------:R-:W-:Y:S01]  /*8d10*/  FFMA.FTZ R9, R27.reuse, R29, R9 ;  /* 0x0000001d1b097223 */ /* 0x040fe20000010009 */
[C---:B------:R-:W-:Y:S01]  /*8d20*/  FFMA.FTZ R10, R27.reuse, R30, R10 ;  /* 0x0000001e1b0a7223 */ /* 0x040fe2000001000a */
[----:B------:R-:W-:-:S07]  /*8d30*/  FFMA.FTZ R11, R27, R31, R11 ;  /* 0x0000001f1b0b7223 */ /* 0x000fce000001000b */
.L_x_1180:
[----:B------:R-:W-:Y:S05]  /*8d40*/  BSYNC.RECONVERGENT B1 ;  /* 0x0000000000017941 */ /* 0x000fea0003800200 */
.L_x_1179:
[C---:B-1----:R-:W-:Y:S01]  /*8d50*/  IADD3 R22, PT, PT, R24.reuse, 0x20, RZ ;  /* 0x0000002018167810 */ /* 0x042fe20007ffe0ff */
[----:B------:R-:W-:Y:S01]  /*8d60*/  VIADD R25, R25, 0x800 ;  /* 0x0000080019197836 */ /* 0x000fe20000000000 */
[----:B------:R-:W-:Y:S02]  /*8d70*/  IADD3 R24, PT, PT, R24, 0x40, RZ ;  /* 0x0000004018187810 */ /* 0x000fe40007ffe0ff */
[----:B------:R-:W-:Y:S02]  /*8d80*/  ISETP.GE.AND P0, PT, R22, UR11, PT ;  /* 0x0000000b16007c0c */ /* 0x000fe4000bf06270 */
[----:B------:R-:W-:-:S11]  /*8d90*/  IADD3 R19, PT, PT, R19, 0x100, RZ ;  /* 0x0000010013137810 */ /* 0x000fd60007ffe0ff */
[----:B------:R-:W-:Y:S05]  /*8da0*/  @!P0 BRA `(.L_x_1182) ;  /* 0xfffffff8005c8947 */ /* 0x000fea000383ffff */
.L_x_1172:
[----:B--2---:R-:W-:Y:S05]  /*8db0*/  BSYNC.RECONVERGENT B0 ;  /* 0x0000000000007941 */ /* 0x004fea0003800200 */
.L_x_1171:
[----:B------:R-:W-:Y:S01]  /*8dc0*/  ISETP.NE.AND P0, PT, R15, R0, PT ;  /* 0x000000000f00720c */ /* 0x000fe20003f05270 */
[----:B------:R-:W-:-:S12]  /*8dd0*/  BSSY.RECONVERGENT B0, `(.L_x_1183) ;  /* 0x0000023000007945 */ /* 0x000fd80003800200 */
[----:B------:R-:W-:Y:S05]  /*8de0*/  @P0 BRA `(.L_x_1184) ;  /* 0x0000000000840947 */ /* 0x000fea0003800000 */
[----:B------:R-:W-:Y:S01]  /*8df0*/  USHF.L.U32 UR4, UR11, 0x5, URZ ;  /* 0x000000050b047899 */ /* 0x000fe200080006ff */
[----:B------:R2:W3:Y:S05]  /*8e00*/  LDS R19, [R112+-0x4] ;  /* 0xfffffc0070137984 */ /* 0x0004ea0000000800 */
[----:B------:R-:W-:-:S05]  /*8e10*/  MOV R3, UR4 ;  /* 0x0000000400037c02 */ /* 0x000fca0008000f00 */
[----:B------:R-:W-:Y:S01]  /*8e20*/  IMAD.WIDE R2, R3, 0x4, R12 ;  /* 0x0000000403027825 */ /* 0x000fe200078e020c */
[----:B------:R-:W4:Y:S04]  /*8e30*/  LDCU UR4, c[0x0][0x40c] ;  /* 0x00008180ff0477ac */ /* 0x000f280008000800 */
[----:B------:R2:W5:Y:S01]  /*8e40*/  LDG.E.128 R20, desc[UR12][R2.64] ;  /* 0x0000000c02147981 */ /* 0x000562000c1e1d00 */
[----:B----4-:R-:W-:-:S09]  /*8e50*/  UISETP.NE.AND UP0, UPT, UR4, URZ, UPT ;  /* 0x000000ff0400728c */ /* 0x010fd2000bf05270 */
[----:B--2---:R-:W-:Y:S05]  /*8e60*/  BRA.U UP0, `(.L_x_1185) ;  /* 0x0000000100547547 */ /* 0x004fea000b800000 */
[----:B------:R-:W2:Y:S02]  /*8e70*/  LDCU.64 UR4, c[0x0][0x460] ;  /* 0x00008c00ff0477ac */ /* 0x000ea40008000a00 */
[----:B--2---:R-:W-:-:S04]  /*8e80*/  ISETP.NE.U32.AND P0, PT, RZ, UR4, PT ;  /* 0x00000004ff007c0c */ /* 0x004fc8000bf05070 */
[----:B------:R-:W-:-:S13]  /*8e90*/  ISETP.NE.AND.EX P0, PT, RZ, UR5, PT, P0 ;  /* 0x00000005ff007c0c */ /* 0x000fda000bf05300 */
[----:B------:R-:W2:Y:S08]  /*8ea0*/  @P0 LDC R0, c[0x0][0x3f8] ;  /* 0x0000fe00ff000b82 */ /* 0x000eb00000000800 */
[----:B------:R-:W4:Y:S01]  /*8eb0*/  @P0 LDC.64 R2, c[0x0][0x458] ;  /* 0x00011600ff020b82 */ /* 0x000f220000000a00 */
[----:B--2---:R-:W-:-:S05]  /*8ec0*/  @P0 IMAD R0, R113, R0, UR14 ;  /* 0x0000000e71000e24 */ /* 0x004fca000f8e0200 */
[----:B-1----:R-:W-:-:S05]  /*8ed0*/  @P0 LEA R25, R0, R17, 0x5 ;  /* 0x0000001100190211 */ /* 0x002fca00078e28ff */
[----:B----4-:R-:W-:-:S05]  /*8ee0*/  @P0 IMAD.WIDE R2, R25, 0x4, R2 ;  /* 0x0000000419020825 */ /* 0x010fca00078e0202 */
        /* <DEDUP_REMOVED lines=13> */
.L_x_1185:
[C---:B---3-5:R-:W-:Y:S01]  /*8fc0*/  FFMA.FTZ R8, R19.reuse, R20, R8 ;  /* 0x0000001413087223 */ /* 0x068fe20000010008 */
[C---:B------:R-:W-:Y:S01]  /*8fd0*/  FFMA.FTZ R9, R19.reuse, R21, R9 ;  /* 0x0000001513097223 */ /* 0x040fe20000010009 */
[C---:B------:R-:W-:Y:S01]  /*8fe0*/  FFMA.FTZ R10, R19.reuse, R22, R10 ;  /* 0x00000016130a7223 */ /* 0x040fe2000001000a */
[----:B------:R-:W-:-:S07]  /*8ff0*/  FFMA.FTZ R11, R19, R23, R11 ;  /* 0x00000017130b7223 */ /* 0x000fce000001000b */
.L_x_1184:
[----:B------:R-:W-:Y:S05]  /*9000*/  BSYNC.RECONVERGENT B0 ;  /* 0x0000000000007941 */ /* 0x000fea0003800200 */
.L_x_1183:
[----:B------:R-:W3:Y:S08]  /*9010*/  S2UR UR5, SR_CgaCtaId ;  /* 0x00000000000579c3 */ /* 0x000ef00000008800 */
[----:B------:R-:W-:Y:S01]  /*9020*/  BAR.SYNC.DEFER_BLOCKING 0x0 ;  /* 0x0000000000007b1d */ /* 0x000fe20000010000 */
[C---:B------:R-:W-:Y:S02]  /*9030*/  LOP3.LUT R0, R14.reuse, 0x380, RZ, 0xc0, !PT ;  /* 0x000003800e007812 */ /* 0x040fe400078ec0ff */
[----:B------:R-:W-:-:S02]  /*9040*/  ISETP.GT.U32.AND P1, PT, R14, 0x7f, PT ;  /* 0x0000007f0e00780c */ /* 0x000fc40003f24070 */
[----:B------:R-:W-:Y:S01]  /*9050*/  ISETP.NE.AND P0, PT, R0, 0x80, PT ;  /* 0x000000800000780c */ /* 0x000fe20003f05270 */
[----:B------:R-:W-:Y:S01]  /*9060*/  UMOV UR4, 0x400 ;  /* 0x0000040000047882 */ /* 0x000fe20000000000 */
[----:B------:R-:W-:Y:S01]  /*9070*/  SHF.L.U32 R0, R17, 0x2, RZ ;  /* 0x0000000211007819 */ /* 0x000fe200000006ff */
[----:B------:R-:W-:Y:S01]  /*9080*/  UIADD3 UR4, UPT, UPT, UR4, 0x140, URZ ;  /* 0x0000014004047890 */ /* 0x000fe2000fffe0ff */
[C---:B------:R-:W-:Y:S02]  /*9090*/  LOP3.LUT R2, R14.reuse, 0x3c0, RZ, 0xc0, !PT ;  /* 0x000003c00e027812 */ /* 0x040fe400078ec0ff */
[----:B------:R-:W-:Y:S02]  /*90a0*/  LEA R15, R15, R0, 0x7 ;  /* 0x000000000f0f7211 */ /* 0x000fe400078e38ff */
[C---:B------:R-:W-:Y:S02]  /*90b0*/  ISETP.GT.U32.AND P2, PT, R14.reuse, 0x3f, PT ;  /* 0x0000003f0e00780c */ /* 0x040fe40003f44070 */
[----:B------:R-:W-:Y:S01]  /*90c0*/  ISETP.GT.U32.AND P3, PT, R14, 0x1f, PT ;  /* 0x0000001f0e00780c */ /* 0x000fe20003f64070 */
[----:B---3--:R-:W-:-:S09]  /*90d0*/  ULEA UR4, UR5, UR4, 0x18 ;  /* 0x0000000405047291 */ /* 0x008fd2000f8ec0ff */
        /* <DEDUP_REMOVED lines=43> */
[----:B--2---:R-:W2:Y:S02]  /*9390*/  @!P2 LDS.128 R12, [R15+UR4] ;  /* 0x000000040f0ca984 */ /* 0x004ea40008000c00 */
        /* <DEDUP_REMOVED lines=12> */
[----:B------:R-:W-:Y:S02]  /*9460*/  IMAD.IADD R17, R18, 0x1, R17 ;  /* 0x0000000112117824 */ /* 0x000fe400078e0211 */
        /* <DEDUP_REMOVED lines=11> */
[----:B------:R-:W-:Y:S02]  /*9520*/  SHF.L.U32 R2, R0, 0x10, RZ ;  /* 0x0000001000027819 */ /* 0x000fe400000006ff */
[----:B------:R-:W-:Y:S02]  /*9530*/  PRMT R0, R3, 0x7710, RZ ;  /* 0x0000771003007816 */ /* 0x000fe400000000ff */
[----:B------:R-:W-:Y:S02]  /*9540*/  LOP3.LUT R3, R2, 0xff0000, RZ, 0xc0, !PT ;  /* 0x00ff000002037812 */ /* 0x000fe400078ec0ff */
[----:B0-----:R-:W-:Y:S02]  /*9550*/  PRMT R9, R9, 0x8880, RZ ;  /* 0x0000888009097816 */ /* 0x001fe400000000ff */
[----:B------:R-:W-:Y:S02]  /*9560*/  LEA R3, R0, R3, 0x18 ;  /* 0x0000000300037211 */ /* 0x000fe400078ec0ff */
[----:B------:R-:W-:-:S02]  /*9570*/  PRMT R2, R9, 0x7710, RZ ;  /* 0x0000771009027816 */ /* 0x000fc400000000ff */
[----:B---3--:R-:W-:-:S04]  /*9580*/  PRMT R4, R8, 0x8880, RZ ;  /* 0x0000888008047816 */ /* 0x008fc800000000ff */
[----:B------:R-:W-:Y:S02]  /*9590*/  PRMT R0, R4, 0x7710, RZ ;  /* 0x0000771004007816 */ /* 0x000fe400000000ff */
[----:B------:R-:W-:Y:S02]  /*95a0*/  LOP3.LUT R4, R2, 0xff, RZ, 0xc0, !PT ;  /* 0x000000ff02047812 */ /* 0x000fe400078ec0ff */
[C---:B--2---:R-:W-:Y:S02]  /*95b0*/  IADD3 R2, P0, PT, R17.reuse, UR4, RZ ;  /* 0x0000000411027c10 */ /* 0x044fe4000ff1e0ff */
[----:B------:R-:W-:Y:S02]  /*95c0*/  LOP3.LUT R5, R0, 0xff, RZ, 0xc0, !PT ;  /* 0x000000ff00057812 */ /* 0x000fe400078ec0ff */
[----:B------:R-:W-:Y:S02]  /*95d0*/  LEA R4, R4, R3, 0x8 ;  /* 0x0000000304047211 */ /* 0x000fe400078e40ff */
[----:B------:R-:W-:-:S02]  /*95e0*/  LEA.HI.X.SX32 R3, R17, UR5, 0x1, P0 ;  /* 0x0000000511037c11 */ /* 0x000fc400080f0eff */
[----:B------:R-:W-:-:S05]  /*95f0*/  IADD3 R5, PT, PT, R4, R5, RZ ;  /* 0x0000000504057210 */ /* 0x000fca0007ffe0ff */
[----:B------:R-:W-:Y:S01]  /*9600*/  STG.E desc[UR12][R2.64], R5 ;  /* 0x0000000502007986 */ /* 0x000fe2000c10190c */
[----:B------:R-:W-:Y:S05]  /*9610*/  EXIT ;  /* 0x000000000000794d */ /* 0x000fea0003800000 */
.L_x_1186:
[----:B------:R-:W0:Y:S01]  /*9620*/  LDC.64 R2, c[0x0][0x380] ;  /* 0x0000e000ff027b82 */ /* 0x000e220000000a00 */
[----:B------:R-:W-:-:S04]  /*9630*/  IMAD.IADD R17, R18, 0x1, R17 ;  /* 0x0000000112117824 */ /* 0x000fc800078e0211 */
[----:B0-----:R-:W-:-:S05]  /*9640*/  IMAD.WIDE R2, R17, 0x4, R2 ;  /* 0x0000000411027825 */ /* 0x001fca00078e0202 */
[----:B------:R-:W-:Y:S01]  /*9650*/  STG.E.128 desc[UR12][R2.64], R8 ;  /* 0x0000000802007986 */ /* 0x000fe2000c101d0c */
[----:B------:R-:W-:Y:S05]  /*9660*/  EXIT ;  /* 0x000000000000794d */ /* 0x000fea0003800000 */
.L_x_1086:
[----:B------:R-:W-:Y:S01]  /*9670*/  HFMA2 R13, -RZ, RZ, 0, 9.5367431640625e-07 ;  /* 0x00000010ff0d7431 */ /* 0x000fe200000001ff */
[----:B------:R-:W-:Y:S02]  /*9680*/  MOV R14, 0x1f ;  /* 0x0000001f000e7802 */ /* 0x000fe40000000f00 */
[----:B------:R-:W-:-:S07]  /*9690*/  MOV R12, 0xffffffff ;  /* 0xffffffff000c7802 */ /* 0x000fce0000000f00 */
[----:B-1---5:R-:W-:Y:S05]  /*96a0*/  WARPSYNC.COLLECTIVE R12, `(.L_x_1187) ;  /* 0x000000000c087348 */ /* 0x022fea0003c00000 */
[----:B-1----:R0:W1:Y:S02]  /*96b0*/  SHFL.BFLY P0, R10, R11, R13, R14 ;  /* 0x0c00000d0b0a7389 */ /* 0x002064000000000e */
[----:B01---5:R-:W-:Y:S05]  /*96c0*/  ENDCOLLECTIVE ;  /* 0x000000000000791b */ /* 0x023fea0003800000 */
.L_x_1187:
[----:B------:R-:W-:Y:S02]  /*96d0*/  HFMA2 R13, -RZ, RZ, 0, 4.76837158203125e-07 ;  /* 0x00000008ff0d7431 */ /* 0x000fe400000001ff */
[----:B------:R-:W-:-:S04]  /*96e0*/  IMAD.MOV.U32 R4, RZ, RZ, R10 ;  /* 0x000000ffff047224 */ /* 0x000fc800078e000a */
[----:B------:R-:W-:-:S05]  /*96f0*/  FADD.FTZ R4, R11, R4 ;  /* 0x000000040b047221 */ /* 0x000fca0000010000 */
[----:B------:R-:W-:-:S07]  /*9700*/  MOV R11, R4 ;  /* 0x00000004000b7202 */ /* 0x000fce0000000f00 */
[----:B------:R-:W-:Y:S05]  /*9710*/  WARPSYNC.COLLECTIVE R12, `(.L_x_1188) ;  /* 0x000000000c087348 */ /* 0x000fea0003c00000 */
[----:B------:R0:W1:Y:S02]  /*9720*/  SHFL.BFLY P0, R10, R11, R13, R14 ;  /* 0x0c00000d0b0a7389 */ /* 0x000064000000000e */
[----:B01----:R-:W-:Y:S05]  /*9730*/  ENDCOLLECTIVE ;  /* 0x000000000000791b */ /* 0x003fea0003800000 */
.L_x_1188:
[----:B------:R-:W-:Y:S01]  /*9740*/  HFMA2 R13, -RZ, RZ, 0, 2.384185791015625e-07 ;  /* 0x00000004ff0d7431 */ /* 0x000fe200000001ff */
[----:B------:R-:W-:-:S05]  /*9750*/  MOV R7, R10 ;  /* 0x0000000a00077202 */ /* 0x000fca0000000f00 */
[----:B------:R-:W-:-:S04]  /*9760*/  FADD.FTZ R7, R4, R7 ;  /* 0x0000000704077221 */ /* 0x000fc80000010000 */
[----:B------:R-:W-:-:S07]  /*9770*/  IMAD.MOV.U32 R11, RZ, RZ, R7 ;  /* 0x000000ffff0b7224 */ /* 0x000fce00078e0007 */
[----:B------:R-:W-:Y:S05]  /*9780*/  WARPSYNC.COLLECTIVE R12, `(.L_x_1189) ;  /* 0x000000000c087348 */ /* 0x000fea0003c00000 */
[----:B------:R0:W1:Y:S02]  /*9790*/  SHFL.BFLY P0, R10, R11, R13, R14 ;  /* 0x0c00000d0b0a7389 */ /* 0x000064000000000e */
[----:B01----:R-:W-:Y:S05]  /*97a0*/  ENDCOLLECTIVE ;  /* 0x000000000000791b */ /* 0x003fea0003800000 */
.L_x_1189:
[----:B------:R-:W-:Y:S01]  /*97b0*/  IMAD.MOV.U32 R13, RZ, RZ, 0x2 ;  /* 0x00000002ff0d7424 */ /* 0x000fe200078e00ff */
[----:B------:R-:W-:-:S05]  /*97c0*/  MOV R8, R10 ;  /* 0x0000000a00087202 */ /* 0x000fca0000000f00 */
[----:B------:R-:W-:-:S05]  /*97d0*/  FADD.FTZ R8, R7, R8 ;  /* 0x0000000807087221 */ /* 0x000fca0000010000 */
[----:B------:R-:W-:-:S07]  /*97e0*/  MOV R11, R8 ;  /* 0x00000008000b7202 */ /* 0x000fce0000000f00 */
[----:B------:R-:W-:Y:S05]  /*97f0*/  WARPSYNC.COLLECTIVE R12, `(.L_x_1190) ;  /* 0x000000000c087348 */ /* 0x000fea0003c00000 */
[----:B------:R0:W1:Y:S02]  /*9800*/  SHFL.BFLY P0, R10, R11, R13, R14 ;  /* 0x0c00000d0b0a7389 */ /* 0x000064000000000e */
[----:B01----:R-:W-:Y:S05]  /*9810*/  ENDCOLLECTIVE ;  /* 0x000000000000791b */ /* 0x003fea0003800000 */
.L_x_1190:
[----:B------:R-:W-:Y:S01]  /*9820*/  HFMA2 R13, -RZ, RZ, 0, 5.9604644775390625e-08 ;  /* 0x00000001ff0d7431 */ /* 0x000fe200000001ff */
[----:B------:R-:W-:-:S05]  /*9830*/  MOV R9, R10 ;  /* 0x0000000a00097202 */ /* 0x000fca0000000f00 */
[----:B------:R-:W-:-:S05]  /*9840*/  FADD.FTZ R9, R8, R9 ;  /* 0x0000000908097221 */ /* 0x000fca0000010000 */
[----:B------:R-:W-:-:S07]  /*9850*/  MOV R11, R9 ;  /* 0x00000009000b7202 */ /* 0x000fce0000000f00 */
[----:B------:R-:W-:Y:S05]  /*9860*/  WARPSYNC.COLLECTIVE R12, `(.L_x_1191) ;  /* 0x000000000c087348 */ /* 0x000fea0003c00000 */
[----:B------:R0:W1:Y:S02]  /*9870*/  SHFL.BFLY P0, R10, R11, R13, R14 ;  /* 0x0c00000d0b0a7389 */ /* 0x000064000000000e */
[----:B01----:R-:W-:Y:S05]  /*9880*/  ENDCOLLECTIVE ;  /* 0x000000000000791b */ /* 0x003fea0003800000 */
.L_x_1191:
[----:B------:R-:W-:Y:S05]  /*9890*/  BRA `(.L_x_1192) ;  /* 0xffffff7800047947 */ /* 0x000fea000383ffff */
.L_x_1193:
        /* <DEDUP_REMOVED lines=14> */
.L_x_2691:


//--------------------- .text._ZN4mmha33masked_multihead_attention_kernelIfLi32ELi32ELi2ELi8ELi128ELb1ELb0EEEv26Multihead_attention_paramsIT_XT5_EE --------------------------
	.section	.text._ZN4mmha33masked_multihead_attention_kernelIfLi32ELi32ELi2ELi8ELi128ELb1ELb0EEEv26Multihead_attention_paramsIT_XT5_EE,"ax",@progbits
	.align	128
        .global         _ZN4mmha33masked_multihead_attention_kernelIfLi32ELi32ELi2ELi8ELi128ELb1ELb0EEEv26Multihead_attention_paramsIT_XT5_EE
        .type           _ZN4mmha33masked_multihead_attention_kernelIfLi32ELi32ELi2ELi8ELi128ELb1ELb0EEEv26Multihead_attention_paramsIT_XT5_EE,@function
        .size           _ZN4mmha33masked_multihead_attention_kernelIfLi32ELi32ELi2ELi8ELi128ELb1ELb0EEEv26Multihead_attention_paramsIT_XT5_EE,(.L_x_2692 - _ZN4mmha33masked_multihead_attention_kernelIfLi32ELi32ELi2ELi8ELi128ELb1ELb0EEEv26Multihead_attention_paramsIT_XT5_EE)
        .other          _ZN4mmha33masked_multihead_attention_kernelIfLi32ELi32ELi2ELi8ELi128ELb1ELb0EEEv26Multihead_attention_paramsIT_XT5_EE,@"STO_CUDA_ENTRY STV_DEFAULT"
_ZN4mmha33masked_multihead_attention_kernelIfLi32ELi32ELi2ELi8ELi128ELb1ELb0EEEv26Multihead_attention_paramsIT_XT5_EE:
.text._ZN4mmha33masked_multihead_attention_kernelIfLi32ELi32ELi2ELi8ELi128ELb1ELb0EEEv26Multihead_attention_paramsIT_XT5_EE:
        /* <DEDUP_REMOVED lines=12> */
.L_x_1194:
[----:B------:R-:W1:Y:S01]  /*00c0*/  LDC.64 R2, c[0x0][0x498] ;  /* 0x00012600ff027b82 */ /* 0x000e620000000a00 */
[----:B------:R-:W0:Y:S01]  /*00d0*/  LDCU UR9, c[0x0][0x3f0] ;  /* 0x00007e00ff0977ac */ /* 0x000e220008000800 */
[----:B------:R-:W2:Y:S06]  /*00e0*/  LDCU UR4, c[0x0][0x3f4] ;  /* 0x00007e80ff0477ac */ /* 0x000eac0008000800 */
[----:B------:R-:W3:Y:S01]  /*00f0*/  LDC R26, c[0x0][0x40c] ;  /* 0x00010300ff1a7b82 */ /* 0x000ee20000000800 */
[----:B------:R-:W-:-:S07]  /*0100*/  IMAD.MOV.U32 R65, RZ, RZ, RZ ;  /* 0x000000ffff417224 */ /* 0x000fce00078e00ff */
        /* <DEDUP_REMOVED lines=29> */
[----:B------:R-:W-:Y:S02]  /*02e0*/  @!P2 R2UR UR7, R0 ;  /* 0x000000000007a2ca */ /* 0x000fe400000e0000 */
[----:B------:R-:W-:-:S04]  /*02f0*/  MOV R0, UR4 ;  /* 0x0000000400007c02 */ /* 0x000fc80008000f00 */
[----:B------:R-:W-:-:S04]  /*0300*/  IABS R4, R0 ;  /* 0x0000000000047213 */ /* 0x000fc80000000000 */
[----:B------:R-:W-:Y:S02]  /*0310*/  R2UR UR10, R4 ;  /* 0x00000000040a72ca */ /* 0x000fe400000e0000 */
[----:B-1----:R-:W-:-:S04]  /*0320*/  ISETP.NE.U32.AND P1, PT, R10, RZ, PT ;  /* 0x000000ff0a00720c */ /* 0x002fc80003f25070 */
[----:B------:R-:W-:-:S04]  /*0330*/  ISETP.NE.AND.EX P1, PT, R11, RZ, PT, P1 ;  /* 0x000000ff0b00720c */ /* 0x000fc80003f25310 */
[----:B---3--:R-:W-:-:S03]  /*0340*/  ISETP.EQ.AND P1, PT, R26, RZ, P1 ;  /* 0x000000ff1a00720c */ /* 0x008fc60000f22270 */
[----:B------:R-:W1:Y:S10]  /*0350*/  I2F.RP R4, UR10 ;  /* 0x0000000a00047d06 */ /* 0x000e740008209400 */
[----:B0-----:R-:W0:Y:S01]  /*0360*/  @P1 LDC.64 R2, c[0x0][0x460] ;  /* 0x00011800ff021b82 */ /* 0x001e220000000a00 */
[----:B-1----:R-:W1:Y:S01]  /*0370*/  MUFU.RCP R4, R4 ;  /* 0x0000000400047308 */ /* 0x002e620000001000 */
[----:B------:R-:W-:Y:S01]  /*0380*/  MOV R7, UR7 ;  /* 0x0000000700077c02 */ /* 0x000fe20008000f00 */
[----:B-1----:R-:W-:-:S04]  /*0390*/  VIADD R6, R4, 0xffffffe ;  /* 0x0ffffffe04067836 */ /* 0x002fc80000000000 */
[----:B0-----:R-:W-:Y:S02]  /*03a0*/  @P1 IMAD.WIDE R2, R7, 0x4, R2 ;  /* 0x0000000407021825 */ /* 0x001fe400078e0202 */
[----:B------:R0:W1:Y:S03]  /*03b0*/  F2I.FTZ.U32.TRUNC.NTZ R7, R6 ;  /* 0x0000000600077305 */ /* 0x000066000021f000 */
[----:B------:R2:W5:Y:S01]  /*03c0*/  @P1 LDG.E R65, desc[UR12][R2.64] ;  /* 0x0000000c02411981 */ /* 0x000562000c1e1900 */
[----:B0-----:R-:W-:-:S04]  /*03d0*/  MOV R6, RZ ;  /* 0x000000ff00067202 */ /* 0x001fc80000000f00 */
[----:B------:R-:W-:Y:S02]  /*03e0*/  R2UR UR4, R6 ;  /* 0x00000000060472ca */ /* 0x000fe400000e0000 */
[----:B-1----:R-:W-:Y:S01]  /*03f0*/  R2UR UR5, R7 ;  /* 0x00000000070572ca */ /* 0x002fe200000e0000 */
[----:B------:R-:W-:-:S04]  /*0400*/  IMAD.MOV R9, RZ, RZ, -R7 ;  /* 0x000000ffff097224 */ /* 0x000fc800078e0a07 */
[----:B------:R-:W-:-:S08]  /*0410*/  IMAD R9, R9, UR10, RZ ;  /* 0x0000000a09097c24 */ /* 0x000fd0000f8e02ff */
[----:B--2---:R-:W-:-:S05]  /*0420*/  IMAD.HI.U32 R2, R7, R9, UR4 ;  /* 0x0000000407027e27 */ /* 0x004fca000f8e0009 */
[----:B------:R-:W-:Y:S02]  /*0430*/  R2UR UR4, R2 ;  /* 0x00000000020472ca */ /* 0x000fe400000e0000 */
[----:B------:R-:W0:Y:S01]  /*0440*/  S2R R2, SR_TID.X ;  /* 0x0000000000027919 */ /* 0x000e220000002100 */
[----:B------:R-:W1:Y:S01]  /*0450*/  S2UR UR14, SR_CTAID.X ;  /* 0x00000000000e79c3 */ /* 0x000e620000002500 */
[----:B----4-:R-:W-:-:S07]  /*0460*/  R2UR UR15, R8 ;  /* 0x00000000080f72ca */ /* 0x010fce00000e0000 */
[----:B------:R-:W2:Y:S06]  /*0470*/  LDC R8, c[0x0][0x3e8] ;  /* 0x0000fa00ff087b82 */ /* 0x000eac0000000800 */
        /* <DEDUP_REMOVED lines=11> */
[----:B--2---:R-:W-:-:S03]  /*0530*/  ISETP.NE.AND P0, PT, R8, RZ, PT ;  /* 0x000000ff0800720c */ /* 0x004fc60003f05270 */
[----:B------:R-:W-:Y:S01]  /*0540*/  UISETP.GT.U32.AND UP1, UPT, UR10, UR6, UPT ;  /* 0x000000060a00728c */ /* 0x000fe2000bf24070 */
[----:B------:R-:W-:Y:S01]  /*0550*/  R2UR UR4, R24 ;  /* 0x00000000180472ca */ /* 0x000fe200000e0000 */
[----:B------:R-:W-:Y:S01]  /*0560*/  UISETP.GE.AND UP2, UPT, UR11, URZ, UPT ;  /* 0x000000ff0b00728c */ /* 0x000fe2000bf46270 */
[----:B0-----:R-:W-:-:S05]  /*0570*/  ISETP.GT.U32.AND P3, PT, R2, 0x1f, PT ;  /* 0x0000001f0200780c */ /* 0x001fca0003f64070 */
[----:B------:R-:W-:Y:S02]  /*0580*/  @!P2 R2UR UR5, R0 ;  /* 0x000000000005a2ca */ /* 0x000fe400000e0000 */
[----:B-1----:R-:W-:Y:S01]  /*0590*/  MOV R4, UR14 ;  /* 0x0000000e00047c02 */ /* 0x002fe20008000f00 */
[----:B------:R-:W-:Y:S01]  /*05a0*/  @!UP1 UIADD3 UR6, UPT, UPT, UR6, -UR10, URZ ;  /* 0x8000000a06069290 */ /* 0x000fe2000fffe0ff */
[----:B------:R-:W-:Y:S01]  /*05b0*/  IMAD R3, R5, R24, UR14 ;  /* 0x0000000e05037e24 */ /* 0x000fe2000f8e0218 */
[----:B------:R-:W-:Y:S02]  /*05c0*/  BSSY.RECONVERGENT B0, `(.L_x_1195) ;  /* 0x0000017000007945 */ /* 0x000fe40003800200 */
[----:B------:R-:W-:Y:S01]  /*05d0*/  @P0 IMAD.SHL.U32 R4, R4, 0x20, RZ ;  /* 0x0000002004040824 */ /* 0x000fe200078e00ff */
[----:B------:R-:W-:Y:S01]  /*05e0*/  @!UP2 UIADD3 UR6, UPT, UPT, -UR6, URZ, URZ ;  /* 0x000000ff0606a290 */ /* 0x000fe2000fffe1ff */
[----:B------:R-:W-:Y:S01]  /*05f0*/  @!P0 SHF.L.U32 R11, R3, 0x5, RZ ;  /* 0x00000005030b8819 */ /* 0x000fe200000006ff */
[----:B------:R-:W-:Y:S01]  /*0600*/  UIMAD UR7, UR7, UR4, URZ ;  /* 0x00000004070772a4 */ /* 0x000fe2000f8e02ff */
[----:B------:R-:W-:-:S02]  /*0610*/  @P0 IMAD R11, R5, R8, R4 ;  /* 0x00000008050b0224 */ /* 0x000fc400078e0204 */
[----:B------:R-:W-:Y:S01]  /*0620*/  @!UP0 ULOP3.LUT UR6, URZ, UR5, URZ, 0x33, !UPT ;  /* 0x00000005ff068292 */ /* 0x000fe2000f8e33ff */
[----:B------:R-:W-:Y:S01]  /*0630*/  IMAD.MOV.U32 R4, RZ, RZ, RZ ;  /* 0x000000ffff047224 */ /* 0x000fe200078e00ff */
[----:B------:R-:W-:Y:S10]  /*0640*/  @P3 BRA `(.L_x_1196) ;  /* 0x0000000000383947 */ /* 0x000ff40003800000 */
        /* <DEDUP_REMOVED lines=14> */
.L_x_1196:
[----:B------:R-:W-:Y:S05]  /*0730*/  BSYNC.RECONVERGENT B0 ;  /* 0x0000000000007941 */ /* 0x000fea0003800200 */
.L_x_1195:
[----:B------:R-:W1:Y:S01]  /*0740*/  LDCU.64 UR16, c[0x0][0x3a0] ;  /* 0x00007400ff1077ac */ /* 0x000e620008000a00 */
[----:B0-----:R-:W0:Y:S01]  /*0750*/  LDC.64 R12, c[0x0][0x418] ;  /* 0x00010600ff0c7b82 */ /* 0x001e220000000a00 */
[C---:B------:R-:W-:Y:S01]  /*0760*/  ISETP.GT.U32.OR P4, PT, R2.reuse, 0x1f, !P1 ;  /* 0x0000001f0200780c */ /* 0x040fe20004f84470 */
[----:B------:R-:W-:Y:S01]  /*0770*/  HFMA2 R10, -RZ, RZ, 0, 0 ;  /* 0x00000000ff0a7431 */ /* 0x000fe200000001ff */
[----:B------:R-:W2:Y:S01]  /*0780*/  LDCU.64 UR4, c[0x0][0x390] ;  /* 0x00007200ff0477ac */ /* 0x000ea20008000a00 */
[----:B------:R-:W-:Y:S02]  /*0790*/  LOP3.LUT R11, R2, 0x3, RZ, 0xc0, !PT ;  /* 0x00000003020b7812 */ /* 0x000fe400078ec0ff */
[----:B------:R-:W-:Y:S02]  /*07a0*/  MOV R27, UR14 ;  /* 0x0000000e001b7c02 */ /* 0x000fe40008000f00 */
[----:B------:R-:W3:Y:S08]  /*07b0*/  @!P3 LDC.64 R14, c[0x0][0x3b8] ;  /* 0x0000ee00ff0ebb82 */ /* 0x000ef00000000a00 */
[----:B------:R-:W4:Y:S01]  /*07c0*/  @!P4 LDC.64 R20, c[0x0][0x450] ;  /* 0x00011400ff14cb82 */ /* 0x000f220000000a00 */
[----:B-1----:R-:W-:-:S04]  /*07d0*/  ISETP.NE.U32.AND P0, PT, RZ, UR16, PT ;  /* 0x00000010ff007c0c */ /* 0x002fc8000bf05070 */
[----:B------:R-:W-:Y:S02]  /*07e0*/  ISETP.NE.AND.EX P0, PT, RZ, UR17, PT, P0 ;  /* 0x00000011ff007c0c */ /* 0x000fe4000bf05300 */
[----:B--2---:R-:W-:Y:S01]  /*07f0*/  ISETP.NE.U32.AND P2, PT, RZ, UR4, PT ;  /* 0x00000004ff007c0c */ /* 0x004fe2000bf45070 */
[----:B------:R-:W1:Y:S01]  /*0800*/  LDCU.U8 UR4, c[0x0][0x404] ;  /* 0x00008080ff0477ac */ /* 0x000e620008000000 */
[----:B------:R-:W-:Y:S02]  /*0810*/  ISETP.GT.U32.OR P0, PT, R2, 0x1f, !P0 ;  /* 0x0000001f0200780c */ /* 0x000fe40004704470 */
[----:B------:R-:W-:Y:S02]  /*0820*/  ISETP.NE.AND.EX P2, PT, RZ, UR5, PT, P2 ;  /* 0x00000005ff007c0c */ /* 0x000fe4000bf45320 */
[----:B------:R-:W-:Y:S02]  /*0830*/  ISETP.NE.OR P0, PT, R26, RZ, P0 ;  /* 0x000000ff1a00720c */ /* 0x000fe40000705670 */
[----:B------:R-:W-:-:S02]  /*0840*/  ISETP.GT.U32.OR P2, PT, R2, 0x1f, !P2 ;  /* 0x0000001f0200780c */ /* 0x000fc40005744470 */
[----:B0-----:R-:W-:Y:S01]  /*0850*/  ISETP.NE.U32.AND P5, PT, R12, RZ, PT ;  /* 0x000000ff0c00720c */ /* 0x001fe20003fa5070 */
[----:B------:R-:W-:-:S03]  /*0860*/  IMAD.SHL.U32 R12, R3, 0x20, RZ ;  /* 0x00000020030c7824 */ /* 0x000fc600078e00ff */
[----:B------:R-:W-:Y:S01]  /*0870*/  ISETP.NE.AND.EX P5, PT, R13, RZ, PT, P5 ;  /* 0x000000ff0d00720c */ /* 0x000fe20003fa5350 */
[----:B------:R-:W-:Y:S01]  /*0880*/  @!P3 IMAD R3, R12, R0, R11 ;  /* 0x000000000c03b224 */ /* 0x000fe200078e020b */
[----:B------:R-:W-:-:S03]  /*0890*/  SHF.R.U32.HI R13, RZ, 0x2, R2 ;  /* 0x00000002ff0d7819 */ /* 0x000fc60000011602 */
[----:B------:R-:W0:Y:S02]  /*08a0*/  @!P0 LDC.64 R18, c[0x0][0x3a0] ;  /* 0x0000e800ff128b82 */ /* 0x000e240000000a00 */
[----:B------:R-:W-:-:S04]  /*08b0*/  @!P3 IMAD R8, R13, R0, UR11 ;  /* 0x0000000b0d08be24 */ /* 0x000fc8000f8e0200 */
[----:B------:R-:W-:Y:S01]  /*08c0*/  @!P3 IMAD R25, R8, 0x4, R3 ;  /* 0x000000040819b824 */ /* 0x000fe200078e0203 */
[----:B------:R-:W-:Y:S01]  /*08d0*/  LEA R3, R27, R2, 0x5 ;  /* 0x000000021b037211 */ /* 0x000fe200078e28ff */
[----:B------:R-:W2:Y:S01]  /*08e0*/  @!P2 LDC.64 R16, c[0x0][0x390] ;  /* 0x0000e400ff10ab82 */ /* 0x000ea20000000a00 */
[----:B-----5:R-:W-:Y:S02]  /*08f0*/  @!P4 IMAD R8, R65, R24, RZ ;  /* 0x000000184108c224 */ /* 0x020fe400078e02ff */
[----:B---3--:R-:W-:-:S04]  /*0900*/  @!P3 IMAD.WIDE R14, R25, 0x4, R14 ;  /* 0x00000004190eb825 */ /* 0x008fc800078e020e */
[----:B------:R-:W-:Y:S01]  /*0910*/  IMAD.MOV.U32 R25, RZ, RZ, RZ ;  /* 0x000000ffff197224 */ /* 0x000fe200078e00ff */
[----:B------:R-:W3:Y:S01]  /*0920*/  @P5 LDC.64 R22, c[0x0][0x418] ;  /* 0x00010600ff165b82 */ /* 0x000ee20000000a00 */
[----:B------:R-:W-:-:S04]  /*0930*/  @!P4 IMAD R27, R8, 0x20, R3 ;  /* 0x00000020081bc824 */ /* 0x000fc800078e0203 */
[----:B------:R3:W3:Y:S01]  /*0940*/  @!P3 LDG.E R25, desc[UR12][R14.64] ;  /* 0x0000000c0e19b981 */ /* 0x0006e2000c1e1900 */
[----:B0-----:R-:W-:Y:S02]  /*0950*/  @!P0 IMAD.WIDE.U32 R18, R3, 0x4, R18 ;  /* 0x0000000403128825 */ /* 0x001fe400078e0012 */
[----:B------:R-:W0:Y:S02]  /*0960*/  LDC R8, c[0x0][0x400] ;  /* 0x00010000ff087b82 */ /* 0x000e240000000800 */
[----:B----4-:R-:W-:Y:S01]  /*0970*/  @!P4 IMAD.WIDE R20, R27, 0x4, R20 ;  /* 0x000000041b14c825 */ /* 0x010fe200078e0214 */
[----:B------:R-:W4:Y:S03]  /*0980*/  @!P0 LDG.E R10, desc[UR12][R18.64] ;  /* 0x0000000c120a8981 */ /* 0x000f26000c1e1900 */
[----:B--2---:R-:W-:Y:S01]  /*0990*/  @!P2 IMAD.WIDE.U32 R16, R3, 0x4, R16 ;  /* 0x000000040310a825 */ /* 0x004fe200078e0010 */
[----:B------:R-:W-:Y:S01]  /*09a0*/  MOV R3, RZ ;  /* 0x000000ff00037202 */ /* 0x000fe20000000f00 */
[----:B------:R-:W2:Y:S05]  /*09b0*/  @!P4 LDG.E R20, desc[UR12][R20.64] ;  /* 0x0000000c1414c981 */ /* 0x000eaa000c1e1900 */
[----:B------:R-:W2:Y:S01]  /*09c0*/  @!P2 LDG.E R3, desc[UR12][R16.64] ;  /* 0x0000000c1003a981 */ /* 0x000ea2000c1e1900 */
[----:B-1----:R-:W-:-:S04]  /*09d0*/  ISETP.NE.AND P2, PT, RZ, UR4, PT ;  /* 0x00000004ff007c0c */ /* 0x002fc8000bf45270 */
[C---:B0-----:R-:W-:Y:S02]  /*09e0*/  ISETP.GT.AND P0, PT, R8.reuse, RZ, !P2 ;  /* 0x000000ff0800720c */ /* 0x041fe40005704270 */
[----:B------:R-:W-:-:S04]  /*09f0*/  ISETP.LT.OR P2, PT, R8, 0x1, !P2 ;  /* 0x000000010800780c */ /* 0x000fc80005741670 */
[----:B------:R-:W-:Y:S02]  /*0a00*/  PLOP3.LUT P0, PT, P0, P2, PT, 0xf8, 0x8f ;  /* 0x00000000008f781c */ /* 0x000fe40000705f70 */
[----:B---3--:R-:W-:Y:S01]  /*0a10*/  IADD3 R15, PT, PT, RZ, -R0, RZ ;  /* 0x80000000ff0f7210 */ /* 0x008fe20007ffe0ff */
[----:B------:R-:W-:Y:S01]  /*0a20*/  IMAD.MOV.U32 R64, RZ, RZ, RZ ;  /* 0x000000ffff407224 */ /* 0x000fe200078e00ff */
[----:B------:R-:W-:Y:S01]  /*0a30*/  ISETP.NE.AND P6, PT, R26, RZ, PT ;  /* 0x000000ff1a00720c */ /* 0x000fe20003fc5270 */
[----:B------:R-:W-:Y:S01]  /*0a40*/  @P5 IMAD.WIDE.U32 R22, R5, 0x4, R22 ;  /* 0x0000000405165825 */ /* 0x000fe200078e0016 */
[----:B------:R-:W-:-:S04]  /*0a50*/  VIADDMNMX R15, R15, UR15, RZ, !PT ;  /* 0x0000000f0f0f7c46 */ /* 0x000fc8000f8001ff */
[----:B------:R-:W-:Y:S01]  /*0a60*/  R2UR UR16, R15 ;  /* 0x000000000f1072ca */ /* 0x000fe200000e0000 */
[----:B------:R0:W5:Y:S01]  /*0a70*/  @P5 LDG.E R64, desc[UR12][R22.64] ;  /* 0x0000000c16405981 */ /* 0x000162000c1e1900 */
[----:B------:R-:W-:Y:S01]  /*0a80*/  ISETP.NE.AND P5, PT, R26, RZ, PT ;  /* 0x000000ff1a00720c */ /* 0x000fe20003fa5270 */
[----:B----4-:R-:W-:-:S05]  /*0a90*/  FADD.FTZ R14, R10, R25 ;  /* 0x000000190a0e7221 */ /* 0x010fca0000010000 */
[C---:B------:R-:W-:Y:S01]  /*0aa0*/  FSEL R25, R14.reuse, R25, !P6 ;  /* 0x000000190e197208 */ /* 0x040fe20007000000 */
[----:B--2---:R-:W-:Y:S01]  /*0ab0*/  @!P4 FMUL.FTZ R25, R14, R20 ;  /* 0x000000140e19c220 */ /* 0x004fe20000410000 */
        /* <DEDUP_REMOVED lines=21> */
[----:B------:R-:W-:Y:S01]  /*0c10*/  @!P2 IMAD.IADD R3, R3, 0x1, -R16 ;  /* 0x000000010303a824 */ /* 0x000fe200078e0a10 */
[----:B------:R-:W-:Y:S02]  /*0c20*/  @!P2 IADD3 R15, PT, PT, R15, 0x1, RZ ;  /* 0x000000010f0fa810 */ /* 0x000fe40007ffe0ff */
[----:B------:R-:W-:Y:S02]  /*0c30*/  ISETP.NE.AND P2, PT, R17, RZ, PT ;  /* 0x000000ff1100720c */ /* 0x000fe40003f45270 */
[----:B------:R-:W-:Y:S02]  /*0c40*/  ISETP.GE.U32.AND P0, PT, R3, R16, PT ;  /* 0x000000100300720c */ /* 0x000fe40003f06070 */
[----:B------:R-:W-:-:S04]  /*0c50*/  LOP3.LUT R3, R2, R17, RZ, 0x3c, !PT ;  /* 0x0000001102037212 */ /* 0x000fc800078e3cff */
[----:B------:R-:W-:Y:S02]  /*0c60*/  ISETP.GE.AND P4, PT, R3, RZ, PT ;  /* 0x000000ff0300720c */ /* 0x000fe40003f86270 */
[----:B------:R-:W-:-:S04]  /*0c70*/  MOV R3, 0x400 ;  /* 0x0000040000037802 */ /* 0x000fc80000000f00 */
[----:B------:R-:W-:Y:S01]  /*0c80*/  IADD3 R3, PT, PT, R3, 0x120, RZ ;  /* 0x0000012003037810 */ /* 0x000fe20007ffe0ff */
[----:B------:R-:W-:Y:S01]  /*0c90*/  @P0 VIADD R15, R15, 0x1 ;  /* 0x000000010f0f0836 */ /* 0x000fe20000000000 */
[----:B------:R-:W-:Y:S02]  /*0ca0*/  ISETP.GE.AND P0, PT, R2, R8, PT ;  /* 0x000000080200720c */ /* 0x000fe40003f06270 */
[----:B0-----:R-:W-:Y:S02]  /*0cb0*/  LEA R3, R4, R3, 0x18 ;  /* 0x0000000304037211 */ /* 0x001fe400078ec0ff */
[----:B------:R-:W-:Y:S02]  /*0cc0*/  MOV R16, R15 ;  /* 0x0000000f00107202 */ /* 0x000fe40000000f00 */
[----:B------:R-:W-:Y:S02]  /*0cd0*/  ISETP.GT.U32.OR P0, PT, R2, 0x1f, P0 ;  /* 0x0000001f0200780c */ /* 0x000fe40000704470 */
[----:B------:R-:W-:Y:S01]  /*0ce0*/  LEA R4, R8, R3, 0x2 ;  /* 0x0000000308047211 */ /* 0x000fe200078e10ff */
[----:B------:R-:W-:Y:S01]  /*0cf0*/  @!P4 IMAD.MOV R16, RZ, RZ, -R16 ;  /* 0x000000ffff10c224 */ /* 0x000fe200078e0a10 */
[----:B------:R-:W-:-:S05]  /*0d00*/  @!P2 LOP3.LUT R16, RZ, R17, RZ, 0x33, !PT ;  /* 0x00000011ff10a212 */ /* 0x000fca00078e33ff */
[----:B------:R-:W-:-:S04]  /*0d10*/  IMAD.MOV R14, RZ, RZ, -R16 ;  /* 0x000000ffff0e7224 */ /* 0x000fc800078e0a10 */
[----:B------:R-:W-:Y:S01]  /*0d20*/  IMAD R14, R17, R14, R2 ;  /* 0x0000000e110e7224 */ /* 0x000fe200078e0202 */
[----:B------:R-:W-:Y:S06]  /*0d30*/  @P0 BRA `(.L_x_1199) ;  /* 0x0000000000140947 */ /* 0x000fec0003800000 */
[----:B------:R-:W-:-:S04]  /*0d40*/  IMAD R8, R17, R16, R14 ;  /* 0x0000001011087224 */ /* 0x000fc800078e020e */
[C---:B------:R-:W-:Y:S01]  /*0d50*/  IMAD R15, R8.reuse, 0x4, R3 ;  /* 0x00000004080f7824 */ /* 0x040fe200078e0203 */
[----:B------:R-:W-:-:S04]  /*0d60*/  @!P5 LEA R8, R8, R4, 0x2 ;  /* 0x000000040808d211 */ /* 0x000fc800078e10ff */
[----:B------:R0:W-:Y:S04]  /*0d70*/  STS [R15], R18 ;  /* 0x000000120f007388 */ /* 0x0001e80000000800 */
[----:B------:R0:W-:Y:S02]  /*0d80*/  @!P5 STS [R8], R25 ;  /* 0x000000190800d388 */ /* 0x0001e40000000800 */
.L_x_1199:
[----:B------:R-:W-:Y:S05]  /*0d90*/  BSYNC.RECONVERGENT B0 ;  /* 0x0000000000007941 */ /* 0x000fea0003800200 */
.L_x_1198:
        /* <DEDUP_REMOVED lines=9> */
.L_x_1201:
[----:B------:R-:W-:Y:S05]  /*0e30*/  BSYNC.RECONVERGENT B0 ;  /* 0x0000000000007941 */ /* 0x000fea0003800200 */
.L_x_1200:
[----:B------:R-:W-:Y:S06]  /*0e40*/  BAR.SYNC.DEFER_BLOCKING 0x0 ;  /* 0x0000000000007b1d */ /* 0x000fec0000010000 */
.L_x_1197:
[----:B------:R-:W4:Y:S01]  /*0e50*/  S2R R14, SR_CgaCtaId ;  /* 0x00000000000e7919 */ /* 0x000f220000008800 */
[----:B0-----:R-:W-:Y:S01]  /*0e60*/  MOV R15, 0x400 ;  /* 0x00000400000f7802 */ /* 0x001fe20000000f00 */
[----:B------:R-:W-:-:S03]  /*0e70*/  IMAD.U32 R17, RZ, RZ, UR15 ;  /* 0x0000000fff117e24 */ /* 0x000fc6000f8e00ff */
[----:B-1----:R-:W-:Y:S01]  /*0e80*/  IADD3 R3, PT, PT, R15, 0x120, RZ ;  /* 0x000001200f037810 */ /* 0x002fe20007ffe0ff */
[----:B------:R-:W-:-:S03]  /*0e90*/  VIADD R17, R17, -UR16 ;  /* 0x8000001011117c36 */ /* 0x000fc60008000000 */
[----:B----4-:R-:W-:Y:S02]  /*0ea0*/  LEA R8, R14, R3, 0x18 ;  /* 0x000000030e087211 */ /* 0x010fe400078ec0ff */
[----:B------:R-:W-:-:S03]  /*0eb0*/  MOV R3, 0xff7fffff ;  /* 0xff7fffff00037802 */ /* 0x000fc60000000f00 */
[----:B------:R-:W-:Y:S01]  /*0ec0*/  IMAD R4, R17, 0x4, R8 ;  /* 0x0000000411047824 */ /* 0x000fe200078e0208 */
[----:B------:R-:W-:Y:S06]  /*0ed0*/  @P3 BRA `(.L_x_1202) ;  /* 0x0000000000b43947 */ /* 0x000fec0003800000 */
[----:B------:R-:W0:Y:S01]  /*0ee0*/  @!P5 LDC.64 R16, c[0x0][0x3b8] ;  /* 0x0000ee00ff10db82 */ /* 0x000e220000000a00 */
[-C--:B------:R-:W-:Y:S01]  /*0ef0*/  IMAD R21, R12, R0.reuse, R11 ;  /* 0x000000000c157224 */ /* 0x080fe200078e020b */
[----:B------:R-:W-:Y:S01]  /*0f00*/  IADD3 R11, PT, PT, R15, 0x20, RZ ;  /* 0x000000200f0b7810 */ /* 0x000fe20007ffe0ff */
[----:B------:R-:W-:Y:S01]  /*0f10*/  IMAD R12, R13, R0, UR6 ;  /* 0x000000060d0c7e24 */ /* 0x000fe2000f8e0200 */
[----:B------:R-:W-:Y:S01]  /*0f20*/  UMOV UR4, 0xffffffff ;  /* 0xffffffff00047882 */ /* 0x000fe20000000000 */
[----:B------:R-:W-:Y:S01]  /*0f30*/  @!P5 VIADD R13, R15, 0xa0 ;  /* 0x000000a00f0dd836 */ /* 0x000fe20000000000 */
[----:B------:R-:W-:Y:S02]  /*0f40*/  LEA R11, R14, R11, 0x18 ;  /* 0x0000000b0e0b7211 */ /* 0x000fe400078ec0ff */
[----:B------:R-:W-:Y:S02]  /*0f50*/  LEA R21, R12, R21, 0x2 ;  /* 0x000000150c157211 */ /* 0x000fe400078e10ff */
[----:B------:R-:W-:Y:S01]  /*0f60*/  @!P5 LEA R19, R14, R13, 0x18 ;  /* 0x0000000d0e13d211 */ /* 0x000fe200078ec0ff */
[----:B------:R-:W-:-:S03]  /*0f70*/  IMAD R11, R2, 0x4, R11 ;  /* 0x00000004020b7824 */ /* 0x000fc600078e020b */
[----:B------:R-:W-:Y:S02]  /*0f80*/  @!P5 LEA R19, R2, R19, 0x2 ;  /* 0x000000130213d211 */ /* 0x000fe400078e10ff */
[----:B---3--:R1:W-:Y:S04]  /*0f90*/  STS [R11], R18 ;  /* 0x000000120b007388 */ /* 0x0083e80000000800 */
[----:B------:R1:W-:Y:S01]  /*0fa0*/  @!P5 STS [R19], R10 ;  /* 0x0000000a1300d388 */ /* 0x0003e20000000800 */
[----:B0-----:R-:W-:-:S04]  /*0fb0*/  @!P5 IMAD.WIDE R12, R21, 0x4, R16 ;  /* 0x00000004150cd825 */ /* 0x001fc800078e0210 */
[----:B--2---:R-:W-:Y:S01]  /*0fc0*/  FMUL.FTZ R16, R25, R18 ;  /* 0x0000001219107220 */ /* 0x004fe20000410000 */
        /* <DEDUP_REMOVED lines=11> */
.L_x_1312:
        /* <DEDUP_REMOVED lines=9> */
[----:B------:R-:W0:Y:S01]  /*1110*/  LDCU UR4, c[0x0][0x440] ;  /* 0x00008800ff0477ac */ /* 0x000e220008000800 */
[----:B------:R-:W1:Y:S01]  /*1120*/  LDC.64 R10, c[0x0][0x438] ;  /* 0x00010e00ff0a7b82 */ /* 0x000e620000000a00 */
[----:B-----5:R-:W-:Y:S01]  /*1130*/  IADD3 R12, PT, PT, -R64, UR11, RZ ;  /* 0x0000000b400c7c10 */ /* 0x020fe2000fffe1ff */
[----:B0-----:R-:W-:-:S04]  /*1140*/  IMAD.U32 R13, RZ, RZ, UR4 ;  /* 0x00000004ff0d7e24 */ /* 0x001fc8000f8e00ff */
[----:B------:R-:W-:-:S04]  /*1150*/  IMAD R13, R13, UR14, R12 ;  /* 0x0000000e0d0d7c24 */ /* 0x000fc8000f8e020c */
[----:B------:R-:W-:-:S04]  /*1160*/  IMAD R13, R13, UR4, R12 ;  /* 0x000000040d0d7c24 */ /* 0x000fc8000f8e020c */
[----:B-1----:R-:W-:-:S06]  /*1170*/  IMAD.WIDE R10, R13, 0x4, R10 ;  /* 0x000000040d0a7825 */ /* 0x002fcc00078e020a */
[----:B------:R-:W2:Y:S02]  /*1180*/  LDG.E R10, desc[UR12][R10.64] ;  /* 0x0000000c0a0a7981 */ /* 0x000ea4000c1e1900 */
[----:B--2---:R-:W-:-:S07]  /*1190*/  FADD.FTZ R3, R3, R10 ;  /* 0x0000000a03037221 */ /* 0x004fce0000010000 */
.L_x_1204:
[----:B------:R1:W-:Y:S02]  /*11a0*/  STS [R4+-0x4], R3 ;  /* 0xfffffc0304007388 */ /* 0x0003e40000000800 */
.L_x_1202:
[----:B------:R-:W-:Y:S05]  /*11b0*/  WARPSYNC.ALL ;  /* 0x0000000000007948 */ /* 0x000fea0003800000 */
[----:B------:R-:W-:Y:S01]  /*11c0*/  BAR.SYNC.DEFER_BLOCKING 0x0 ;  /* 0x0000000000007b1d */ /* 0x000fe20000010000 */
[----:B------:R-:W-:Y:S01]  /*11d0*/  VIADD R11, R15, 0x20 ;  /* 0x000000200f0b7836 */ /* 0x000fe20000000000 */
[----:B------:R-:W-:-:S04]  /*11e0*/  SHF.L.U32 R10, R2, 0x3, RZ ;  /* 0x00000003020a7819 */ /* 0x000fc800000006ff */
[----:B------:R-:W-:Y:S02]  /*11f0*/  LOP3.LUT R10, R10, 0x8, RZ, 0xc0, !PT ;  /* 0x000000080a0a7812 */ /* 0x000fe400078ec0ff */
[----:B------:R-:W-:-:S04]  /*1200*/  LEA R11, R14, R11, 0x18 ;  /* 0x0000000b0e0b7211 */ /* 0x000fc800078ec0ff */
[----:B------:R-:W-:-:S05]  /*1210*/  IADD3 R10, PT, PT, R11, R10, RZ ;  /* 0x0000000a0b0a7210 */ /* 0x000fca0007ffe0ff */
        /* <DEDUP_REMOVED lines=14> */
[----:B------:R4:W0:Y:S04]  /*1300*/  LDS.64 R28, [R10] ;  /* 0x000000000a1c7984 */ /* 0x0008280000000a00 */
[----:B------:R4:W0:Y:S04]  /*1310*/  LDS.64 R26, [R10+0x10] ;  /* 0x000010000a1a7984 */ /* 0x0008280000000a00 */
[----:B--2---:R4:W2:Y:S04]  /*1320*/  LDS.64 R24, [R10+0x20] ;  /* 0x000020000a187984 */ /* 0x0048a80000000a00 */
[----:B------:R4:W0:Y:S04]  /*1330*/  LDS.64 R22, [R10+0x30] ;  /* 0x000030000a167984 */ /* 0x0008280000000a00 */
[----:B------:R4:W0:Y:S04]  /*1340*/  LDS.64 R20, [R10+0x40] ;  /* 0x000040000a147984 */ /* 0x0008280000000a00 */
[----:B---3--:R4:W3:Y:S04]  /*1350*/  LDS.64 R18, [R10+0x50] ;  /* 0x000050000a127984 */ /* 0x0088e80000000a00 */
[----:B------:R4:W0:Y:S04]  /*1360*/  LDS.64 R16, [R10+0x60] ;  /* 0x000060000a107984 */ /* 0x0008280000000a00 */
[----:B------:R4:W0:Y:S02]  /*1370*/  LDS.64 R14, [R10+0x70] ;  /* 0x000070000a0e7984 */ /* 0x0008240000000a00 */
.L_x_1205:
[----:B------:R-:W-:Y:S01]  /*1380*/  UIADD3 UR4, UPT, UPT, UR11, 0xf, -UR16 ;  /* 0x0000000f0b047890 */ /* 0x000fe2000fffe810 */
[----:B------:R-:W-:Y:S01]  /*1390*/  SHF.R.U32.HI R11, RZ, 0x1, R2 ;  /* 0x00000001ff0b7819 */ /* 0x000fe20000011602 */
[----:B------:R-:W0:Y:S01]  /*13a0*/  LDCU UR22, c[0x0][0x3f8] ;  /* 0x00007f00ff1677ac */ /* 0x000e220008000800 */
[----:B------:R-:W-:Y:S03]  /*13b0*/  BSSY B1, `(.L_x_1206) ;  /* 0x0000276000017945 */ /* 0x000fe60003800000 */
[----:B----4-:R-:W-:Y:S01]  /*13c0*/  MOV R10, UR4 ;  /* 0x00000004000a7c02 */ /* 0x010fe20008000f00 */
[----:B------:R-:W4:Y:S03]  /*13d0*/  LDCU UR17, c[0x0][0x40c] ;  /* 0x00008180ff1177ac */ /* 0x000f260008000800 */
[----:B------:R-:W-:Y:S01]  /*13e0*/  SHF.R.S32.HI R10, RZ, 0x1f, R10 ;  /* 0x0000001fff0a7819 */ /* 0x000fe2000001140a */
[----:B------:R-:W0:Y:S03]  /*13f0*/  LDCU UR26, c[0x0][0x3f4] ;  /* 0x00007e80ff1a77ac */ /* 0x000e260008000800 */
[----:B------:R-:W-:Y:S01]  /*1400*/  LEA.HI R10, R10, UR4, RZ, 0x4 ;  /* 0x000000040a0a7c11 */ /* 0x000fe2000f8f20ff */
[----:B------:R-:W-:Y:S01]  /*1410*/  UIMAD UR4, UR7, UR9, UR14 ;  /* 0x00000009070472a4 */ /* 0x000fe2000f8e020e */
[----:B------:R-:W0:Y:S02]  /*1420*/  LDCU UR23, c[0x0][0x410] ;  /* 0x00008200ff1777ac */ /* 0x000e240008000800 */
        /* <DEDUP_REMOVED lines=8> */
[----:B0-----:R-:W-:Y:S01]  /*14b0*/  IMAD R13, R5, R0, RZ ;  /* 0x00000000050d7224 */ /* 0x001fe200078e02ff */
[C---:B------:R-:W-:Y:S01]  /*14c0*/  IADD3 R0, PT, PT, R11.reuse, UR16, RZ ;  /* 0x000000100b007c10 */ /* 0x040fe2000fffe0ff */
[----:B------:R-:W0:Y:S01]  /*14d0*/  LDCU.64 UR18, c[0x0][0x420] ;  /* 0x00008400ff1277ac */ /* 0x000e220008000a00 */
[----:B------:R-:W-:Y:S01]  /*14e0*/  IMAD R5, R11, 0x4, R8 ;  /* 0x000000040b057824 */ /* 0x000fe200078e0208 */
[----:B------:R-:W-:Y:S01]  /*14f0*/  MOV R11, R7 ;  /* 0x00000007000b7202 */ /* 0x000fe20000000f00 */
[----:B------:R-:W-:Y:S01]  /*1500*/  IMAD.MOV.U32 R10, RZ, RZ, RZ ;  /* 0x000000ffff0a7224 */ /* 0x000fe200078e00ff */
[----:B------:R-:W1:Y:S01]  /*1510*/  LDCU UR5, c[0x0][0x408] ;  /* 0x00008100ff0577ac */ /* 0x000e620008000800 */
[----:B------:R-:W-:Y:S02]  /*1520*/  SHF.R.S32.HI R8, RZ, 0x1f, R13 ;  /* 0x0000001fff087819 */ /* 0x000fe4000001140d */
[----:B------:R-:W-:-:S04]  /*1530*/  IMAD.HI.U32 R7, R7, R9, R10 ;  /* 0x0000000907077227 */ /* 0x000fc800078e000a */
[----:B------:R-:W-:Y:S01]  /*1540*/  VIADD R11, R0, 0x1 ;  /* 0x00000001000b7836 */ /* 0x000fe20000000000 */
[----:B----4-:R-:W-:Y:S01]  /*1550*/  UIMAD UR4, UR14, UR7, UR11 ;  /* 0x000000070e0472a4 */ /* 0x010fe2000f8e020b */
[--C-:B0-----:R-:W-:Y:S01]  /*1560*/  IADD3 R6, P2, P3, R13, UR18, R0.reuse ;  /* 0x000000120d067c10 */ /* 0x101fe2000fb5e000 */
[----:B------:R-:W-:Y:S01]  /*1570*/  IMAD.U32 R13, RZ, RZ, UR7 ;  /* 0x00000007ff0d7e24 */ /* 0x000fe2000f8e00ff */
[----:B------:R-:W-:Y:S02]  /*1580*/  ISETP.NE.U32.AND P0, PT, RZ, UR18, PT ;  /* 0x00000012ff007c0c */ /* 0x000fe4000bf05070 */
[----:B------:R-:W-:Y:S01]  /*1590*/  IADD3.X R9, PT, PT, R8, UR19, RZ, P2, P3 ;  /* 0x0000001308097c10 */ /* 0x000fe200097e64ff */
[----:B------:R-:W-:Y:S01]  /*15a0*/  IMAD R10, R13, UR4, R0 ;  /* 0x000000040d0a7c24 */ /* 0x000fe2000f8e0200 */
[----:B------:R-:W-:Y:S02]  /*15b0*/  IADD3 R8, PT, PT, R12, UR16, RZ ;  /* 0x000000100c087c10 */ /* 0x000fe4000fffe0ff */
[----:B------:R-:W-:-:S02]  /*15c0*/  ISETP.NE.AND.EX P0, PT, RZ, UR19, PT, P0 ;  /* 0x00000013ff007c0c */ /* 0x000fc4000bf05300 */
[----:B-1----:R-:W-:-:S11]  /*15d0*/  IADD3 R12, PT, PT, R46, UR5, RZ ;  /* 0x000000052e0c7c10 */ /* 0x002fd6000fffe0ff */
.L_x_1236:
[----:B------:R-:W-:Y:S01]  /*15e0*/  @P0 IMAD.MOV.U32 R60, RZ, RZ, R6 ;  /* 0x000000ffff3c0224 */ /* 0x000fe200078e0006 */
[----:B------:R-:W-:-:S05]  /*15f0*/  @P0 MOV R61, R9 ;  /* 0x00000009003d0202 */ /* 0x000fca0000000f00 */
[----:B------:R-:W4:Y:S01]  /*1600*/  @P0 LDG.E.U8 R60, desc[UR12][R60.64] ;  /* 0x0000000c3c3c0981 */ /* 0x000f22000c1e1100 */
[----:B------:R-:W-:Y:S01]  /*1610*/  VIADD R13, R11, 0xffffffff ;  /* 0xffffffff0b0d7836 */ /* 0x000fe20000000000 */
[----:B------:R-:W-:Y:S01]  /*1620*/  MOV R0, UR26 ;  /* 0x0000001a00007c02 */ /* 0x000fe20008000f00 */
[----:B------:R-:W-:Y:S01]  /*1630*/  UISETP.NE.AND UP0, UPT, UR17, URZ, UPT ;  /* 0x000000ff1100728c */ /* 0x000fe2000bf05270 */
[----:B------:R-:W-:Y:S02]  /*1640*/  BSSY.RECONVERGENT B0, `(.L_x_1208) ;  /* 0x0000215000007945 */ /* 0x000fe40003800200 */
[----:B------:R-:W-:Y:S02]  /*1650*/  IABS R68, R13 ;  /* 0x0000000d00447213 */ /* 0x000fe40000000000 */
[----:B------:R-:W-:Y:S02]  /*1660*/  IABS R70, R0 ;  /* 0x0000000000467213 */ /* 0x000fe40000000000 */
[----:B------:R-:W-:Y:S01]  /*1670*/  ISETP.GE.AND P4, PT, R13, RZ, PT ;  /* 0x000000ff0d00720c */ /* 0x000fe20003f86270 */
[----:B------:R-:W-:Y:S01]  /*1680*/  IMAD.HI.U32 R66, R7, R68, RZ ;  /* 0x0000004407427227 */ /* 0x000fe200078e00ff */
[----:B------:R-:W-:-:S03]  /*1690*/  ISETP.NE.AND P5, PT, R0, RZ, PT ;  /* 0x000000ff0000720c */ /* 0x000fc60003fa5270 */
[----:B------:R-:W-:-:S04]  /*16a0*/  IMAD.MOV R67, RZ, RZ, -R66 ;  /* 0x000000ffff437224 */ /* 0x000fc800078e0a42 */
[----:B------:R-:W-:-:S05]  /*16b0*/  IMAD R67, R70, R67, R68 ;  /* 0x0000004346437224 */ /* 0x000fca00078e0244 */
[----:B------:R-:W-:-:S13]  /*16c0*/  ISETP.LT.U32.AND P2, PT, R67, UR10, PT ;  /* 0x0000000a43007c0c */ /* 0x000fda000bf41070 */
[----:B------:R-:W-:-:S04]  /*16d0*/  @!P2 IADD3 R67, PT, PT, R67, -R70, RZ ;  /* 0x800000464343a210 */ /* 0x000fc80007ffe0ff */
[----:B------:R-:W-:-:S13]  /*16e0*/  ISETP.LT.U32.AND P2, PT, R67, UR10, PT ;  /* 0x0000000a43007c0c */ /* 0x000fda000bf41070 */
[----:B------:R-:W-:-:S05]  /*16f0*/  @!P2 IMAD.IADD R67, R67, 0x1, -R70 ;  /* 0x000000014343a824 */ /* 0x000fca00078e0a46 */
[----:B------:R-:W-:Y:S02]  /*1700*/  @!P4 IADD3 R67, PT, PT, -R67, RZ, RZ ;  /* 0x000000ff4343c210 */ /* 0x000fe40007ffe1ff */
[----:B------:R-:W-:Y:S02]  /*1710*/  @!P5 LOP3.LUT R67, RZ, R0, RZ, 0x33, !PT ;  /* 0x00000000ff43d212 */ /* 0x000fe400078e33ff */
[----:B----4-:R-:W-:Y:S01]  /*1720*/  ISETP.NE.AND P3, PT, R60, RZ, P0 ;  /* 0x000000ff3c00720c */ /* 0x010fe20000765270 */
[----:B------:R-:W-:-:S12]  /*1730*/  BRA.U UP0, `(.L_x_1209) ;  /* 0x0000001900a47547 */ /* 0x000fd8000b800000 */
[----:B------:R-:W-:Y:S05]  /*1740*/  @!P1 BRA `(.L_x_1210) ;  /* 0x0000000c00b09947 */ /* 0x000fea0003800000 */
[----:B------:R-:W-:Y:S01]  /*1750*/  ISETP.GE.AND P2, PT, R13, UR11, PT ;  /* 0x0000000b0d007c0c */ /* 0x000fe2000bf46270 */
[----:B------:R-:W-:-:S12]  /*1760*/  BSSY.RECONVERGENT B2, `(.L_x_1211) ;  /* 0x000001e000027945 */ /* 0x000fd80003800200 */
[----:B------:R-:W-:Y:S05]  /*1770*/  @P2 BRA `(.L_x_1212) ;  /* 0x0000000000702947 */ /* 0x000fea0003800000 */
[----:B------:R-:W-:Y:S01]  /*1780*/  IMAD.SHL.U32 R69, R2, 0x2, RZ ;  /* 0x0000000202457824 */ /* 0x000fe200078e00ff */
[----:B------:R-:W0:Y:S01]  /*1790*/  LDC.64 R62, c[0x0][0x450] ;  /* 0x00011400ff3e7b82 */ /* 0x000e220000000a00 */
[----:B------:R-:W-:Y:S01]  /*17a0*/  SHF.L.U32 R66, R67, 0x2, RZ ;  /* 0x0000000243427819 */ /* 0x000fe200000006ff */
[----:B------:R-:W-:Y:S02]  /*17b0*/  IMAD.U32 R68, RZ, RZ, UR22 ;  /* 0x00000016ff447e24 */ /* 0x000fe4000f8e00ff */
[----:B------:R-:W-:Y:S02]  /*17c0*/  LOP3.LUT R69, R69, 0x2, RZ, 0xc0, !PT ;  /* 0x0000000245457812 */ /* 0x000fe400078ec0ff */
[----:B------:R-:W-:-:S03]  /*17d0*/  IMAD R70, R65, R68, UR14 ;  /* 0x0000000e41467e24 */ /* 0x000fc6000f8e0244 */
[----:B------:R-:W-:-:S05]  /*17e0*/  IMAD R61, R0, UR8, R69 ;  /* 0x00000008003d7c24 */ /* 0x000fca000f8e0245 */
[----:B------:R-:W-:-:S04]  /*17f0*/  IADD3 R71, P4, PT, R66, R61, RZ ;  /* 0x0000003d42477210 */ /* 0x000fc80007f9e0ff */
[----:B------:R-:W-:Y:S02]  /*1800*/  LEA.HI.X.SX32 R72, R61, RZ, 0x1, P4 ;  /* 0x000000ff3d487211 */ /* 0x000fe400020f0eff */
[----:B------:R-:W-:-:S04]  /*1810*/  LEA R60, P4, R71, UR20, 0x2 ;  /* 0x00000014473c7c11 */ /* 0x000fc8000f8810ff */
[----:B------:R-:W-:Y:S02]  /*1820*/  LEA.HI.X R61, R71, UR21, R72, 0x2, P4 ;  /* 0x00000015473d7c11 */ /* 0x000fe4000a0f1448 */
[----:B------:R-:W-:-:S04]  /*1830*/  LEA R71, R70, R69, 0x5 ;  /* 0x0000004546477211 */ /* 0x000fc800078e28ff */
[----:B------:R-:W4:Y:S01]  /*1840*/  LDG.E.64 R60, desc[UR12][R60.64] ;  /* 0x0000000c3c3c7981 */ /* 0x000f22000c1e1b00 */
[----:B0-----:R-:W-:-:S06]  /*1850*/  IMAD.WIDE R62, R71, 0x4, R62 ;  /* 0x00000004473e7825 */ /* 0x001fcc00078e023e */
        /* <DEDUP_REMOVED lines=9> */
[----:B----4-:R-:W-:Y:S01]  /*18f0*/  FADD.FTZ R71, R28, R60 ;  /* 0x0000003c1c477221 */ /* 0x010fe20000010000 */
[----:B------:R-:W-:-:S03]  /*1900*/  FADD.FTZ R66, R29, R61 ;  /* 0x0000003d1d427221 */ /* 0x000fc60000010000 */
[----:B--2---:R-:W-:Y:S01]  /*1910*/  FMUL.FTZ R62, R71, R62 ;  /* 0x0000003e473e7220 */ /* 0x004fe20000410000 */
[----:B------:R-:W-:-:S05]  /*1920*/  FMUL.FTZ R63, R66, R63 ;  /* 0x0000003f423f7220 */ /* 0x000fca0000410000 */
[----:B------:R0:W-:Y:S02]  /*1930*/  STG.E.64 desc[UR12][R68.64], R62 ;  /* 0x0000003e44007986 */ /* 0x0001e4000c101b0c */
.L_x_1212:
[----:B------:R-:W-:Y:S05]  /*1940*/  BSYNC.RECONVERGENT B2 ;  /* 0x0000000000027941 */ /* 0x000fea0003800200 */
.L_x_1211:
[----:B------:R-:W-:Y:S01]  /*1950*/  BSSY.RECONVERGENT B2, `(.L_x_1213) ;  /* 0x0000034000027945 */ /* 0x000fe20003800200 */
[----:B0-----:R-:W-:-:S03]  /*1960*/  IADD3 R69, PT, PT, R67, R0, RZ ;  /* 0x0000000043457210 */ /* 0x001fc60007ffe0ff */
[----:B------:R-:W-:Y:S05]  /*1970*/  @P2 BRA `(.L_x_1214) ;  /* 0x0000000000c42947 */ /* 0x000fea0003800000 */
[----:B------:R-:W-:Y:S01]  /*1980*/  IMAD.SHL.U32 R77, R2, 0x2, RZ ;  /* 0x00000002024d7824 */ /* 0x000fe200078e00ff */
[----:B------:R-:W0:Y:S01]  /*1990*/  S2R R48, SR_CTAID.Y ;  /* 0x0000000000307919 */ /* 0x000e220000002600 */
[----:B------:R-:W1:Y:S01]  /*19a0*/  LDC.64 R60, c[0x0][0x450] ;  /* 0x00011400ff3c7b82 */ /* 0x000e620000000a00 */
[----:B------:R-:W-:Y:S01]  /*19b0*/  SHF.L.U32 R75, R69, 0x2, RZ ;  /* 0x00000002454b7819 */ /* 0x000fe200000006ff */
[----:B------:R-:W-:Y:S01]  /*19c0*/  IMAD.U32 R49, RZ, RZ, UR22 ;  /* 0x00000016ff317e24 */ /* 0x000fe2000f8e00ff */
[----:B------:R-:W-:Y:S02]  /*19d0*/  LOP3.LUT R77, R77, 0x2, RZ, 0xc0, !PT ;  /* 0x000000024d4d7812 */ /* 0x000fe400078ec0ff */
[----:B------:R-:W-:-:S03]  /*19e0*/  SHF.R.S32.HI R74, RZ, 0x1f, R75 ;  /* 0x0000001fff4a7819 */ /* 0x000fc6000001144b */
[----:B------:R-:W-:-:S05]  /*19f0*/  IMAD R72, R0, UR8, R77 ;  /* 0x0000000800487c24 */ /* 0x000fca000f8e024d */
[----:B------:R-:W-:Y:S02]  /*1a00*/  SHF.R.S32.HI R73, RZ, 0x1f, R72 ;  /* 0x0000001fff497819 */ /* 0x000fe40000011448 */
[----:B------:R-:W-:-:S04]  /*1a10*/  IADD3 R46, P4, PT, R72, R75, RZ ;  /* 0x0000004b482e7210 */ /* 0x000fc80007f9e0ff */
[----:B------:R-:W-:Y:S02]  /*1a20*/  IADD3.X R47, PT, PT, R73, R74, RZ, P4, !PT ;  /* 0x0000004a492f7210 */ /* 0x000fe400027fe4ff */
[----:B------:R-:W-:-:S04]  /*1a30*/  LEA R70, P4, R46, UR20, 0x2 ;  /* 0x000000142e467c11 */ /* 0x000fc8000f8810ff */
[----:B------:R-:W-:Y:S01]  /*1a40*/  LEA.HI.X R71, R46, UR21, R47, 0x2, P4 ;  /* 0x000000152e477c11 */ /* 0x000fe2000a0f142f */
[----:B------:R-:W-:-:S04]  /*1a50*/  IMAD R46, R65, R49, UR14 ;  /* 0x0000000e412e7e24 */ /* 0x000fc8000f8e0231 */
[----:B------:R-:W-:-:S04]  /*1a60*/  IMAD R47, R46, 0x20, R77 ;  /* 0x000000202e2f7824 */ /* 0x000fc800078e024d */
[----:B-1----:R-:W-:Y:S02]  /*1a70*/  IMAD.WIDE R60, R47, 0x4, R60 ;  /* 0x000000042f3c7825 */ /* 0x002fe400078e023c */
[----:B------:R1:W4:Y:S02]  /*1a80*/  LDG.E.64 R46, desc[UR12][R70.64] ;  /* 0x0000000c462e7981 */ /* 0x000324000c1e1b00 */
[----:B0-----:R-:W-:Y:S02]  /*1a90*/  IMAD R66, R48, R49, UR14 ;  /* 0x0000000e30427e24 */ /* 0x001fe4000f8e0231 */
[----:B------:R-:W2:Y:S02]  /*1aa0*/  LDG.E.64 R48, desc[UR12][R60.64+0x10] ;  /* 0x0000100c3c307981 */ /* 0x000ea4000c1e1b00 */
[----:B------:R-:W-:-:S05]  /*1ab0*/  IMAD R66, R66, R0, RZ ;  /* 0x0000000042427224 */ /* 0x000fca00078e02ff */
[----:B------:R-:W-:-:S04]  /*1ac0*/  LEA R66, R66, R77, 0x5 ;  /* 0x0000004d42427211 */ /* 0x000fc800078e28ff */
[----:B------:R-:W-:Y:S02]  /*1ad0*/  IADD3 R75, P4, PT, R66, R75, RZ ;  /* 0x0000004b424b7210 */ /* 0x000fe40007f9e0ff */
[----:B------:R-:W-:-:S05]  /*1ae0*/  SHF.R.S32.HI R68, RZ, 0x1f, R66 ;  /* 0x0000001fff447819 */ /* 0x000fca0000011442 */
[----:B------:R-:W-:Y:S01]  /*1af0*/  IMAD.X R74, R68, 0x1, R74, P4 ;  /* 0x00000001444a7824 */ /* 0x000fe200020e064a */
[----:B-1----:R-:W-:-:S04]  /*1b00*/  LEA R70, P4, R75, UR20, 0x2 ;  /* 0x000000144b467c11 */ /* 0x002fc8000f8810ff */
[----:B------:R-:W-:Y:S02]  /*1b10*/  LEA.HI.X R71, R75, UR21, R74, 0x2, P4 ;  /* 0x000000154b477c11 */ /* 0x000fe4000a0f144a */
[----:B------:R-:W-:-:S05]  /*1b20*/  LEA R75, R0, R67, 0x1 ;  /* 0x00000043004b7211 */ /* 0x000fca00078e08ff */
[----:B------:R-:W-:-:S05]  /*1b30*/  IMAD.SHL.U32 R75, R75, 0x4, RZ ;  /* 0x000000044b4b7824 */ /* 0x000fca00078e00ff */
[----:B------:R-:W-:Y:S01]  /*1b40*/  SHF.R.S32.HI R74, RZ, 0x1f, R75 ;  /* 0x0000001fff4a7819 */ /* 0x000fe2000001144b */
[----:B----4-:R-:W-:-:S04]  /*1b50*/  FADD.FTZ R77, R26, R46 ;  /* 0x0000002e1a4d7221 */ /* 0x010fc80000010000 */
[----:B--2---:R-:W-:Y:S01]  /*1b60*/  FMUL.FTZ R46, R77, R48 ;  /* 0x000000304d2e7220 */ /* 0x004fe20000410000 */
[----:B------:R-:W-:-:S04]  /*1b70*/  FADD.FTZ R48, R27, R47 ;  /* 0x0000002f1b307221 */ /* 0x000fc80000010000 */
[----:B------:R-:W-:Y:S01]  /*1b80*/  FMUL.FTZ R47, R48, R49 ;  /* 0x00000031302f7220 */ /* 0x000fe20000410000 */
[----:B------:R-:W-:-:S04]  /*1b90*/  IADD3 R48, P4, PT, R72, R75, RZ ;  /* 0x0000004b48307210 */ /* 0x000fc80007f9e0ff */
[----:B------:R-:W-:Y:S01]  /*1ba0*/  IADD3.X R73, PT, PT, R73, R74, RZ, P4, !PT ;  /* 0x0000004a49497210 */ /* 0x000fe200027fe4ff */
[----:B------:R0:W-:Y:S01]  /*1bb0*/  STG.E.64 desc[UR12][R70.64], R46 ;  /* 0x0000002e46007986 */ /* 0x0001e2000c101b0c */
[----:B------:R-:W-:-:S03]  /*1bc0*/  LEA R72, P4, R48, UR20, 0x2 ;  /* 0x0000001430487c11 */ /* 0x000fc6000f8810ff */
[----:B------:R-:W2:Y:S01]  /*1bd0*/  LDG.E.64 R60, desc[UR12][R60.64+0x20] ;  /* 0x0000200c3c3c7981 */ /* 0x000ea2000c1e1b00 */
[----:B------:R-:W-:-:S05]  /*1be0*/  LEA.HI.X R73, R48, UR21, R73, 0x2, P4 ;  /* 0x0000001530497c11 */ /* 0x000fca000a0f1449 */
[----:B------:R-:W4:Y:S01]  /*1bf0*/  LDG.E.64 R48, desc[UR12][R72.64] ;  /* 0x0000000c48307981 */ /* 0x000f22000c1e1b00 */
[----:B------:R-:W-:-:S05]  /*1c00*/  IADD3 R75, P4, PT, R66, R75, RZ ;  /* 0x0000004b424b7210 */ /* 0x000fca0007f9e0ff */
[----:B------:R-:W-:Y:S01]  /*1c10*/  IMAD.X R68, R68, 0x1, R74, P4 ;  /* 0x0000000144447824 */ /* 0x000fe200020e064a */
[----:B0-----:R-:W-:Y:S01]  /*1c20*/  LEA R70, P4, R75, UR20, 0x2 ;  /* 0x000000144b467c11 */ /* 0x001fe2000f8810ff */
[----:B----4-:R-:W-:Y:S01]  /*1c30*/  FADD.FTZ R71, R24, R48 ;  /* 0x0000003018477221 */ /* 0x010fe20000010000 */
[----:B------:R-:W-:-:S03]  /*1c40*/  FADD.FTZ R66, R25, R49 ;  /* 0x0000003119427221 */ /* 0x000fc60000010000 */
[----:B--2---:R-:W-:Y:S01]  /*1c50*/  FMUL.FTZ R48, R71, R60 ;  /* 0x0000003c47307220 */ /* 0x004fe20000410000 */
[----:B------:R-:W-:Y:S01]  /*1c60*/  LEA.HI.X R71, R75, UR21, R68, 0x2, P4 ;  /* 0x000000154b477c11 */ /* 0x000fe2000a0f1444 */
[----:B------:R-:W-:-:S05]  /*1c70*/  FMUL.FTZ R49, R66, R61 ;  /* 0x0000003d42317220 */ /* 0x000fca0000410000 */
[----:B------:R0:W-:Y:S02]  /*1c80*/  STG.E.64 desc[UR12][R70.64], R48 ;  /* 0x0000003046007986 */ /* 0x0001e4000c101b0c */
.L_x_1214:
[----:B------:R-:W-:Y:S05]  /*1c90*/  BSYNC.RECONVERGENT B2 ;  /* 0x0000000000027941 */ /* 0x000fea0003800200 */
.L_x_1213:
[----:B------:R-:W-:Y:S01]  /*1ca0*/  BSSY.RECONVERGENT B2, `(.L_x_1215) ;  /* 0x0000035000027945 */ /* 0x000fe20003800200 */
[----:B0-----:R-:W-:-:S03]  /*1cb0*/  LEA R71, R0, R69, 0x2 ;  /* 0x0000004500477211 */ /* 0x001fc600078e10ff */
[----:B------:R-:W-:Y:S05]  /*1cc0*/  @P2 BRA `(.L_x_1216) ;  /* 0x0000000000c82947 */ /* 0x000fea0003800000 */
[----:B------:R-:W-:Y:S01]  /*1cd0*/  IMAD.SHL.U32 R77, R2, 0x2, RZ ;  /* 0x00000002024d7824 */ /* 0x000fe200078e00ff */
[----:B------:R-:W-:Y:S01]  /*1ce0*/  LEA R73, R0, R69, 0x1 ;  /* 0x0000004500497211 */ /* 0x000fe200078e08ff */
[----:B------:R-:W0:Y:S01]  /*1cf0*/  S2R R52, SR_CTAID.Y ;  /* 0x0000000000347919 */ /* 0x000e220000002600 */
[----:B------:R-:W1:Y:S01]  /*1d00*/  LDC.64 R60, c[0x0][0x450] ;  /* 0x00011400ff3c7b82 */ /* 0x000e620000000a00 */
[----:B------:R-:W-:Y:S02]  /*1d10*/  MOV R53, UR22 ;  /* 0x0000001600357c02 */ /* 0x000fe40008000f00 */
[----:B------:R-:W-:Y:S01]  /*1d20*/  LOP3.LUT R77, R77, 0x2, RZ, 0xc0, !PT ;  /* 0x000000024d4d7812 */ /* 0x000fe200078ec0ff */
[----:B------:R-:W-:-:S04]  /*1d30*/  IMAD.SHL.U32 R73, R73, 0x4, RZ ;  /* 0x0000000449497824 */ /* 0x000fc800078e00ff */
[----:B------:R-:W-:Y:S01]  /*1d40*/  IMAD R70, R0, UR8, R77 ;  /* 0x0000000800467c24 */ /* 0x000fe2000f8e024d */
[----:B------:R-:W-:-:S04]  /*1d50*/  SHF.R.S32.HI R72, RZ, 0x1f, R73 ;  /* 0x0000001fff487819 */ /* 0x000fc80000011449 */
[----:B------:R-:W-:Y:S02]  /*1d60*/  SHF.R.S32.HI R75, RZ, 0x1f, R70 ;  /* 0x0000001fff4b7819 */ /* 0x000fe40000011446 */
[----:B------:R-:W-:-:S05]  /*1d70*/  IADD3 R50, P4, PT, R70, R73, RZ ;  /* 0x0000004946327210 */ /* 0x000fca0007f9e0ff */
[----:B------:R-:W-:Y:S01]  /*1d80*/  IMAD.X R51, R75, 0x1, R72, P4 ;  /* 0x000000014b337824 */ /* 0x000fe200020e0648 */
[----:B------:R-:W-:-:S04]  /*1d90*/  LEA R68, P4, R50, UR20, 0x2 ;  /* 0x0000001432447c11 */ /* 0x000fc8000f8810ff */
[----:B------:R-:W-:Y:S01]  /*1da0*/  LEA.HI.X R69, R50, UR21, R51, 0x2, P4 ;  /* 0x0000001532457c11 */ /* 0x000fe2000a0f1433 */
[----:B------:R-:W-:-:S05]  /*1db0*/  IMAD R50, R65, R53, UR14 ;  /* 0x0000000e41327e24 */ /* 0x000fca000f8e0235 */
[----:B------:R-:W-:Y:S01]  /*1dc0*/  LEA R51, R50, R77, 0x5 ;  /* 0x0000004d32337211 */ /* 0x000fe200078e28ff */
[----:B0-----:R-:W-:-:S04]  /*1dd0*/  IMAD R66, R52, R53, UR14 ;  /* 0x0000000e34427e24 */ /* 0x001fc8000f8e0235 */
[----:B-1----:R-:W-:Y:S02]  /*1de0*/  IMAD.WIDE R60, R51, 0x4, R60 ;  /* 0x00000004333c7825 */ /* 0x002fe400078e023c */
[----:B------:R-:W4:Y:S04]  /*1df0*/  LDG.E.64 R50, desc[UR12][R68.64] ;  /* 0x0000000c44327981 */ /* 0x000f28000c1e1b00 */
[----:B------:R-:W2:Y:S01]  /*1e00*/  LDG.E.64 R52, desc[UR12][R60.64+0x30] ;  /* 0x0000300c3c347981 */ /* 0x000ea2000c1e1b00 */
[----:B------:R-:W-:-:S04]  /*1e10*/  IMAD R66, R66, R0, RZ ;  /* 0x0000000042427224 */ /* 0x000fc800078e02ff */
[----:B------:R-:W-:Y:S02]  /*1e20*/  IMAD R66, R66, 0x20, R77 ;  /* 0x0000002042427824 */ /* 0x000fe400078e024d */
[----:B----4-:R-:W-:Y:S01]  /*1e30*/  FADD.FTZ R77, R22, R50 ;  /* 0x00000032164d7221 */ /* 0x010fe20000010000 */
[----:B------:R-:W-:-:S03]  /*1e40*/  FADD.FTZ R74, R23, R51 ;  /* 0x00000033174a7221 */ /* 0x000fc60000010000 */
[----:B--2---:R-:W-:Y:S01]  /*1e50*/  FMUL.FTZ R50, R77, R52 ;  /* 0x000000344d327220 */ /* 0x004fe20000410000 */
[----:B------:R-:W-:Y:S01]  /*1e60*/  FMUL.FTZ R51, R74, R53 ;  /* 0x000000354a337220 */ /* 0x000fe20000410000 */
[----:B------:R-:W-:Y:S02]  /*1e70*/  LEA R52, R0, R67, 0x2 ;  /* 0x0000004300347211 */ /* 0x000fe400078e10ff */
[----:B------:R-:W-:Y:S02]  /*1e80*/  IADD3 R53, P4, PT, R66, R73, RZ ;  /* 0x0000004942357210 */ /* 0x000fe40007f9e0ff */
[----:B------:R-:W-:Y:S01]  /*1e90*/  SHF.R.S32.HI R67, RZ, 0x1f, R66 ;  /* 0x0000001fff437819 */ /* 0x000fe20000011442 */
[----:B------:R-:W-:-:S03]  /*1ea0*/  IMAD.SHL.U32 R73, R52, 0x4, RZ ;  /* 0x0000000434497824 */ /* 0x000fc600078e00ff */
[----:B------:R-:W-:Y:S02]  /*1eb0*/  IADD3.X R72, PT, PT, R67, R72, RZ, P4, !PT ;  /* 0x0000004843487210 */ /* 0x000fe400027fe4ff */
[----:B------:R-:W-:-:S04]  /*1ec0*/  LEA R68, P4, R53, UR20, 0x2 ;  /* 0x0000001435447c11 */ /* 0x000fc8000f8810ff */
[----:B------:R-:W-:Y:S02]  /*1ed0*/  LEA.HI.X R69, R53, UR21, R72, 0x2, P4 ;  /* 0x0000001535457c11 */ /* 0x000fe4000a0f1448 */
[----:B------:R-:W-:Y:S02]  /*1ee0*/  IADD3 R52, P4, PT, R70, R73, RZ ;  /* 0x0000004946347210 */ /* 0x000fe40007f9e0ff */
[----:B------:R-:W-:Y:S01]  /*1ef0*/  SHF.R.S32.HI R70, RZ, 0x1f, R73 ;  /* 0x0000001fff467819 */ /* 0x000fe20000011449 */
[----:B------:R0:W-:Y:S04]  /*1f00*/  STG.E.64 desc[UR12][R68.64], R50 ;  /* 0x0000003244007986 */ /* 0x0001e8000c101b0c */
[----:B------:R-:W-:Y:S01]  /*1f10*/  IMAD.X R75, R75, 0x1, R70, P4 ;  /* 0x000000014b4b7824 */ /* 0x000fe200020e0646 */
[C---:B------:R-:W-:Y:S01]  /*1f20*/  LEA R74, P4, R52.reuse, UR20, 0x2 ;  /* 0x00000014344a7c11 */ /* 0x040fe2000f8810ff */
[----:B------:R-:W2:Y:S03]  /*1f30*/  LDG.E.64 R60, desc[UR12][R60.64+0x40] ;  /* 0x0000400c3c3c7981 */ /* 0x000ea6000c1e1b00 */
[----:B------:R-:W-:-:S05]  /*1f40*/  LEA.HI.X R75, R52, UR21, R75, 0x2, P4 ;  /* 0x00000015344b7c11 */ /* 0x000fca000a0f144b */
[----:B------:R-:W4:Y:S01]  /*1f50*/  LDG.E.64 R52, desc[UR12][R74.64] ;  /* 0x0000000c4a347981 */ /* 0x000f22000c1e1b00 */
[----:B------:R-:W-:-:S04]  /*1f60*/  IADD3 R72, P4, PT, R66, R73, RZ ;  /* 0x0000004942487210 */ /* 0x000fc80007f9e0ff */
[----:B------:R-:W-:Y:S02]  /*1f70*/  IADD3.X R67, PT, PT, R67, R70, RZ, P4, !PT ;  /* 0x0000004643437210 */ /* 0x000fe400027fe4ff */
[----:B------:R-:W-:-:S04]  /*1f80*/  LEA R66, P4, R72, UR20, 0x2 ;  /* 0x0000001448427c11 */ /* 0x000fc8000f8810ff */
[----:B------:R-:W-:Y:S01]  /*1f90*/  LEA.HI.X R67, R72, UR21, R67, 0x2, P4 ;  /* 0x0000001548437c11 */ /* 0x000fe2000a0f1443 */
[----:B----4-:R-:W-:Y:S01]  /*1fa0*/  FADD.FTZ R73, R20, R52 ;  /* 0x0000003414497221 */ /* 0x010fe20000010000 */
[----:B------:R-:W-:-:S03]  /*1fb0*/  FADD.FTZ R70, R21, R53 ;  /* 0x0000003515467221 */ /* 0x000fc60000010000 */
[----:B--2---:R-:W-:Y:S01]  /*1fc0*/  FMUL.FTZ R52, R73, R60 ;  /* 0x0000003c49347220 */ /* 0x004fe20000410000 */
[----:B------:R-:W-:-:S05]  /*1fd0*/  FMUL.FTZ R53, R70, R61 ;  /* 0x0000003d46357220 */ /* 0x000fca0000410000 */
[----:B------:R0:W-:Y:S02]  /*1fe0*/  STG.E.64 desc[UR12][R66.64], R52 ;  /* 0x0000003442007986 */ /* 0x0001e4000c101b0c */
.L_x_1216:
[----:B------:R-:W-:Y:S05]  /*1ff0*/  BSYNC.RECONVERGENT B2 ;  /* 0x0000000000027941 */ /* 0x000fea0003800200 */
.L_x_1215:
[----:B------:R-:W-:Y:S01]  /*2000*/  BSSY.RECONVERGENT B2, `(.L_x_1217) ;  /* 0x0000020000027945 */ /* 0x000fe20003800200 */
[----:B0-----:R-:W-:-:S03]  /*2010*/  IMAD.IADD R69, R71, 0x1, R0 ;  /* 0x0000000147457824 */ /* 0x001fc600078e0200 */
[----:B------:R-:W-:Y:S05]  /*2020*/  @P2 BRA `(.L_x_1218) ;  /* 0x0000000000742947 */ /* 0x000fea0003800000 */
[----:B------:R-:W-:Y:S01]  /*2030*/  SHF.L.U32 R67, R2, 0x1, RZ ;  /* 0x0000000102437819 */ /* 0x000fe200000006ff */
[----:B------:R-:W0:Y:S01]  /*2040*/  LDC.64 R60, c[0x0][0x450] ;  /* 0x00011400ff3c7b82 */ /* 0x000e220000000a00 */
[----:B------:R-:W-:Y:S01]  /*2050*/  IMAD.SHL.U32 R71, R71, 0x4, RZ ;  /* 0x0000000447477824 */ /* 0x000fe200078e00ff */
[----:B------:R-:W-:Y:S02]  /*2060*/  MOV R68, UR22 ;  /* 0x0000001600447c02 */ /* 0x000fe40008000f00 */
[----:B------:R-:W-:Y:S02]  /*2070*/  LOP3.LUT R67, R67, 0x2, RZ, 0xc0, !PT ;  /* 0x0000000243437812 */ /* 0x000fe400078ec0ff */
[----:B------:R-:W-:Y:S01]  /*2080*/  SHF.R.S32.HI R66, RZ, 0x1f, R71 ;  /* 0x0000001fff427819 */ /* 0x000fe20000011447 */
[----:B------:R-:W-:Y:S02]  /*2090*/  IMAD R72, R65, R68, UR14 ;  /* 0x0000000e41487e24 */ /* 0x000fe4000f8e0244 */
[----:B------:R-:W-:-:S02]  /*20a0*/  IMAD R70, R0, UR8, R67 ;  /* 0x0000000800467c24 */ /* 0x000fc4000f8e0243 */
[----:B------:R-:W-:-:S03]  /*20b0*/  IMAD R73, R72, 0x20, R67 ;  /* 0x0000002048497824 */ /* 0x000fc600078e0243 */
[----:B------:R-:W-:-:S04]  /*20c0*/  IADD3 R55, P4, PT, R70, R71, RZ ;  /* 0x0000004746377210 */ /* 0x000fc80007f9e0ff */
[----:B------:R-:W-:Y:S02]  /*20d0*/  LEA.HI.X.SX32 R70, R70, R66, 0x1, P4 ;  /* 0x0000004246467211 */ /* 0x000fe400020f0eff */
[----:B------:R-:W-:-:S04]  /*20e0*/  LEA R54, P4, R55, UR20, 0x2 ;  /* 0x0000001437367c11 */ /* 0x000fc8000f8810ff */
[----:B------:R-:W-:Y:S01]  /*20f0*/  LEA.HI.X R55, R55, UR21, R70, 0x2, P4 ;  /* 0x0000001537377c11 */ /* 0x000fe2000a0f1446 */
[----:B0-----:R-:W-:-:S05]  /*2100*/  IMAD.WIDE R60, R73, 0x4, R60 ;  /* 0x00000004493c7825 */ /* 0x001fca00078e023c */
[----:B------:R-:W3:Y:S04]  /*2110*/  LDG.E.64 R54, desc[UR12][R54.64] ;  /* 0x0000000c36367981 */ /* 0x000ee8000c1e1b00 */
[----:B------:R-:W4:Y:S01]  /*2120*/  LDG.E.64 R60, desc[UR12][R60.64+0x50] ;  /* 0x0000500c3c3c7981 */ /* 0x000f22000c1e1b00 */
[----:B------:R-:W0:Y:S02]  /*2130*/  S2R R73, SR_CTAID.Y ;  /* 0x0000000000497919 */ /* 0x000e240000002600 */
[----:B0-----:R-:W-:-:S04]  /*2140*/  IMAD R73, R73, R68, UR14 ;  /* 0x0000000e49497e24 */ /* 0x001fc8000f8e0244 */
[----:B------:R-:W-:-:S05]  /*2150*/  IMAD R68, R73, R0, RZ ;  /* 0x0000000049447224 */ /* 0x000fca00078e02ff */
[----:B------:R-:W-:-:S04]  /*2160*/  LEA R68, R68, R67, 0x5 ;  /* 0x0000004344447211 */ /* 0x000fc800078e28ff */
[----:B------:R-:W-:-:S04]  /*2170*/  IADD3 R67, P4, PT, R68, R71, RZ ;  /* 0x0000004744437210 */ /* 0x000fc80007f9e0ff */
[----:B------:R-:W-:Y:S02]  /*2180*/  LEA.HI.X.SX32 R70, R68, R66, 0x1, P4 ;  /* 0x0000004244467211 */ /* 0x000fe400020f0eff */
[----:B------:R-:W-:-:S04]  /*2190*/  LEA R66, P4, R67, UR20, 0x2 ;  /* 0x0000001443427c11 */ /* 0x000fc8000f8810ff */
[----:B------:R-:W-:Y:S01]  /*21a0*/  LEA.HI.X R67, R67, UR21, R70, 0x2, P4 ;  /* 0x0000001543437c11 */ /* 0x000fe2000a0f1446 */
[----:B---3--:R-:W-:Y:S01]  /*21b0*/  FADD.FTZ R71, R18, R54 ;  /* 0x0000003612477221 */ /* 0x008fe20000010000 */
[----:B------:R-:W-:-:S03]  /*21c0*/  FADD.FTZ R68, R19, R55 ;  /* 0x0000003713447221 */ /* 0x000fc60000010000 */
[----:B----4-:R-:W-:Y:S01]  /*21d0*/  FMUL.FTZ R54, R71, R60 ;  /* 0x0000003c47367220 */ /* 0x010fe20000410000 */
[----:B------:R-:W-:-:S05]  /*21e0*/  FMUL.FTZ R55, R68, R61 ;  /* 0x0000003d44377220 */ /* 0x000fca0000410000 */
[----:B------:R0:W-:Y:S02]  /*21f0*/  STG.E.64 desc[UR12][R66.64], R54 ;  /* 0x0000003642007986 */ /* 0x0001e4000c101b0c */
.L_x_1218:
[----:B------:R-:W-:Y:S05]  /*2200*/  BSYNC.RECONVERGENT B2 ;  /* 0x0000000000027941 */ /* 0x000fea0003800200 */
.L_x_1217:
[----:B------:R-:W-:Y:S04]  /*2210*/  BSSY.RECONVERGENT B2, `(.L_x_1219) ;  /* 0x000001f000027945 */ /* 0x000fe80003800200 */
[----:B------:R-:W-:Y:S05]  /*2220*/  @P2 BRA `(.L_x_1220) ;  /* 0x0000000000742947 */ /* 0x000fea0003800000 */
[----:B0-----:R-:W-:Y:S01]  /*2230*/  IMAD.SHL.U32 R67, R2, 0x2, RZ ;  /* 0x0000000202437824 */ /* 0x001fe200078e00ff */
[----:B------:R-:W0:Y:S01]  /*2240*/  LDC.64 R60, c[0x0][0x450] ;  /* 0x00011400ff3c7b82 */ /* 0x000e220000000a00 */
[----:B------:R-:W-:Y:S01]  /*2250*/  SHF.L.U32 R68, R69, 0x2, RZ ;  /* 0x0000000245447819 */ /* 0x000fe200000006ff */
[----:B------:R-:W-:Y:S02]  /*2260*/  IMAD.U32 R70, RZ, RZ, UR22 ;  /* 0x00000016ff467e24 */ /* 0x000fe4000f8e00ff */
[----:B------:R-:W-:Y:S02]  /*2270*/  LOP3.LUT R67, R67, 0x2, RZ, 0xc0, !PT ;  /* 0x0000000243437812 */ /* 0x000fe400078ec0ff */
[----:B------:R-:W-:Y:S01]  /*2280*/  SHF.R.S32.HI R66, RZ, 0x1f, R68 ;  /* 0x0000001fff427819 */ /* 0x000fe20000011444 */
[----:B------:R-:W-:Y:S02]  /*2290*/  IMAD R74, R65, R70, UR14 ;  /* 0x0000000e414a7e24 */ /* 0x000fe4000f8e0246 */
[----:B------:R-:W-:-:S05]  /*22a0*/  IMAD R71, R0, UR8, R67 ;  /* 0x0000000800477c24 */ /* 0x000fca000f8e0243 */
[----:B------:R-:W-:-:S04]  /*22b0*/  IADD3 R57, P4, PT, R71, R68, RZ ;  /* 0x0000004447397210 */ /* 0x000fc80007f9e0ff */
[----:B------:R-:W-:Y:S02]  /*22c0*/  LEA.HI.X.SX32 R72, R71, R66, 0x1, P4 ;  /* 0x0000004247487211 */ /* 0x000fe400020f0eff */
[C---:B------:R-:W-:Y:S02]  /*22d0*/  LEA R56, P4, R57.reuse, UR20, 0x2 ;  /* 0x0000001439387c11 */ /* 0x040fe4000f8810ff */
[----:B------:R-:W-:Y:S02]  /*22e0*/  LEA R71, R74, R67, 0x5 ;  /* 0x000000434a477211 */ /* 0x000fe400078e28ff */
[----:B------:R-:W-:-:S03]  /*22f0*/  LEA.HI.X R57, R57, UR21, R72, 0x2, P4 ;  /* 0x0000001539397c11 */ /* 0x000fc6000a0f1448 */
[----:B0-----:R-:W-:-:S03]  /*2300*/  IMAD.WIDE R60, R71, 0x4, R60 ;  /* 0x00000004473c7825 */ /* 0x001fc600078e023c */
[----:B------:R-:W4:Y:S04]  /*2310*/  LDG.E.64 R56, desc[UR12][R56.64] ;  /* 0x0000000c38387981 */ /* 0x000f28000c1e1b00 */
[----:B------:R-:W2:Y:S01]  /*2320*/  LDG.E.64 R60, desc[UR12][R60.64+0x60] ;  /* 0x0000600c3c3c7981 */ /* 0x000ea2000c1e1b00 */
[----:B------:R-:W0:Y:S02]  /*2330*/  S2R R71, SR_CTAID.Y ;  /* 0x0000000000477919 */ /* 0x000e240000002600 */
[----:B0-----:R-:W-:-:S04]  /*2340*/  IMAD R71, R71, R70, UR14 ;  /* 0x0000000e47477e24 */ /* 0x001fc8000f8e0246 */
[----:B------:R-:W-:-:S04]  /*2350*/  IMAD R70, R71, R0, RZ ;  /* 0x0000000047467224 */ /* 0x000fc800078e02ff */
[----:B------:R-:W-:-:S05]  /*2360*/  IMAD R71, R70, 0x20, R67 ;  /* 0x0000002046477824 */ /* 0x000fca00078e0243 */
[----:B------:R-:W-:-:S04]  /*2370*/  IADD3 R67, P4, PT, R71, R68, RZ ;  /* 0x0000004447437210 */ /* 0x000fc80007f9e0ff */
[----:B------:R-:W-:Y:S02]  /*2380*/  LEA.HI.X.SX32 R70, R71, R66, 0x1, P4 ;  /* 0x0000004247467211 */ /* 0x000fe400020f0eff */
[----:B------:R-:W-:-:S04]  /*2390*/  LEA R66, P4, R67, UR20, 0x2 ;  /* 0x0000001443427c11 */ /* 0x000fc8000f8810ff */
[----:B------:R-:W-:Y:S01]  /*23a0*/  LEA.HI.X R67, R67, UR21, R70, 0x2, P4 ;  /* 0x0000001543437c11 */ /* 0x000fe2000a0f1446 */
[----:B----4-:R-:W-:Y:S01]  /*23b0*/  FADD.FTZ R71, R16, R56 ;  /* 0x0000003810477221 */ /* 0x010fe20000010000 */
[----:B------:R-:W-:-:S03]  /*23c0*/  FADD.FTZ R68, R17, R57 ;  /* 0x0000003911447221 */ /* 0x000fc60000010000 */
[----:B--2---:R-:W-:Y:S01]  /*23d0*/  FMUL.FTZ R56, R71, R60 ;  /* 0x0000003c47387220 */ /* 0x004fe20000410000 */
[----:B------:R-:W-:-:S05]  /*23e0*/  FMUL.FTZ R57, R68, R61 ;  /* 0x0000003d44397220 */ /* 0x000fca0000410000 */
[----:B------:R1:W-:Y:S02]  /*23f0*/  STG.E.64 desc[UR12][R66.64], R56 ;  /* 0x0000003842007986 */ /* 0x0003e4000c101b0c */
.L_x_1220:
[----:B------:R-:W-:Y:S05]  /*2400*/  BSYNC.RECONVERGENT B2 ;  /* 0x0000000000027941 */ /* 0x000fea0003800200 */
.L_x_1219:
[----:B------:R-:W-:Y:S05]  /*2410*/  @P2 BRA `(.L_x_1221) ;  /* 0x0000001000dc2947 */ /* 0x000fea0003800000 */
[----:B01----:R-:W-:Y:S01]  /*2420*/  SHF.L.U32 R67, R2, 0x1, RZ ;  /* 0x0000000102437819 */ /* 0x003fe200000006ff */
[----:B------:R-:W0:Y:S01]  /*2430*/  LDC.64 R60, c[0x0][0x450] ;  /* 0x00011400ff3c7b82 */ /* 0x000e220000000a00 */
[----:B------:R-:W-:Y:S02]  /*2440*/  IMAD.IADD R68, R69, 0x1, R0 ;  /* 0x0000000145447824 */ /* 0x000fe400078e0200 */
[----:B------:R-:W-:Y:S01]  /*2450*/  LOP3.LUT R67, R67, 0x2, RZ, 0xc0, !PT ;  /* 0x0000000243437812 */ /* 0x000fe200078ec0ff */
[----:B------:R-:W-:Y:S02]  /*2460*/  IMAD.U32 R70, RZ, RZ, UR22 ;  /* 0x00000016ff467e24 */ /* 0x000fe4000f8e00ff */
[----:B------:R-:W-:Y:S02]  /*2470*/  SHF.L.U32 R68, R68, 0x2, RZ ;  /* 0x0000000244447819 */ /* 0x000fe400000006ff */
[----:B------:R-:W-:Y:S02]  /*2480*/  IMAD R69, R0, UR8, R67 ;  /* 0x0000000800457c24 */ /* 0x000fe4000f8e0243 */
[----:B------:R-:W-:Y:S01]  /*2490*/  SHF.R.S32.HI R66, RZ, 0x1f, R68 ;  /* 0x0000001fff427819 */ /* 0x000fe20000011444 */
[----:B------:R-:W-:-:S02]  /*24a0*/  IMAD R74, R65, R70, UR14 ;  /* 0x0000000e414a7e24 */ /* 0x000fc4000f8e0246 */
        /* <DEDUP_REMOVED lines=20> */
[----:B------:R4:W-:Y:S01]  /*25f0*/  STG.E.64 desc[UR12][R66.64], R58 ;  /* 0x0000003a42007986 */ /* 0x0009e2000c101b0c */
[----:B------:R-:W-:Y:S05]  /*2600*/  BRA `(.L_x_1221) ;  /* 0x0000001000607947 */ /* 0x000fea0003800000 */
.L_x_1210:
[----:B------:R-:W-:Y:S01]  /*2610*/  ISETP.GE.AND P2, PT, R13, UR11, PT ;  /* 0x0000000b0d007c0c */ /* 0x000fe2000bf46270 */
[----:B------:R-:W-:Y:S01]  /*2620*/  BSSY.RECONVERGENT B2, `(.L_x_1222) ;  /* 0x0000018000027945 */ /* 0x000fe20003800200 */
[----:B------:R-:W-:-:S11]  /*2630*/  IADD3 R71, PT, PT, R67, R0, RZ ;  /* 0x0000000043477210 */ /* 0x000fd60007ffe0ff */
[----:B------:R-:W-:Y:S05]  /*2640*/  @P2 BRA `(.L_x_1223) ;  /* 0x0000000000542947 */ /* 0x000fea0003800000 */
[----:B------:R-:W-:Y:S01]  /*2650*/  IMAD.SHL.U32 R60, R2, 0x2, RZ ;  /* 0x00000002023c7824 */ /* 0x000fe200078e00ff */
[----:B------:R-:W0:Y:S01]  /*2660*/  S2R R73, SR_CTAID.Y ;  /* 0x0000000000497919 */ /* 0x000e220000002600 */
[----:B------:R-:W0:Y:S03]  /*2670*/  LDC R66, c[0x0][0x3f8] ;  /* 0x0000fe00ff427b82 */ /* 0x000e260000000800 */
[----:B------:R-:W-:Y:S02]  /*2680*/  LOP3.LUT R61, R60, 0x2, RZ, 0xc0, !PT ;  /* 0x000000023c3d7812 */ /* 0x000fe400078ec0ff */
[----:B------:R-:W-:-:S03]  /*2690*/  SHF.L.U32 R60, R67, 0x2, RZ ;  /* 0x00000002433c7819 */ /* 0x000fc600000006ff */
[----:B------:R-:W-:-:S05]  /*26a0*/  IMAD R63, R0, UR8, R61 ;  /* 0x00000008003f7c24 */ /* 0x000fca000f8e023d */
[----:B------:R-:W-:-:S04]  /*26b0*/  IADD3 R62, P4, PT, R60, R63, RZ ;  /* 0x0000003f3c3e7210 */ /* 0x000fc80007f9e0ff */
[----:B------:R-:W-:Y:S02]  /*26c0*/  LEA.HI.X.SX32 R63, R63, RZ, 0x1, P4 ;  /* 0x000000ff3f3f7211 */ /* 0x000fe400020f0eff */
[----:B------:R-:W-:-:S04]  /*26d0*/  LEA R68, P4, R62, UR20, 0x2 ;  /* 0x000000143e447c11 */ /* 0x000fc8000f8810ff */
[----:B------:R-:W-:-:S05]  /*26e0*/  LEA.HI.X R69, R62, UR21, R63, 0x2, P4 ;  /* 0x000000153e457c11 */ /* 0x000fca000a0f143f */
[----:B------:R-:W4:Y:S01]  /*26f0*/  LDG.E.64 R62, desc[UR12][R68.64] ;  /* 0x0000000c443e7981 */ /* 0x000f22000c1e1b00 */
        /* <DEDUP_REMOVED lines=8> */
[----:B------:R-:W-:-:S05]  /*2780*/  FADD.FTZ R63, R29, R63 ;  /* 0x0000003f1d3f7221 */ /* 0x000fca0000010000 */
[----:B------:R0:W-:Y:S02]  /*2790*/  STG.E.64 desc[UR12][R60.64], R62 ;  /* 0x0000003e3c007986 */ /* 0x0001e4000c101b0c */
.L_x_1223:
[----:B------:R-:W-:Y:S05]  /*27a0*/  BSYNC.RECONVERGENT B2 ;  /* 0x0000000000027941 */ /* 0x000fea0003800200 */
.L_x_1222:
[----:B------:R-:W-:Y:S04]  /*27b0*/  BSSY.RECONVERGENT B2, `(.L_x_1224) ;  /* 0x0000029000027945 */ /* 0x000fe80003800200 */
[----:B------:R-:W-:Y:S05]  /*27c0*/  @P2 BRA `(.L_x_1225) ;  /* 0x00000000009c2947 */ /* 0x000fea0003800000 */
[----:B0-----:R-:W-:Y:S01]  /*27d0*/  SHF.L.U32 R61, R2, 0x1, RZ ;  /* 0x00000001023d7819 */ /* 0x001fe200000006ff */
[----:B------:R-:W-:-:S03]  /*27e0*/  IMAD.SHL.U32 R70, R71, 0x4, RZ ;  /* 0x0000000447467824 */ /* 0x000fc600078e00ff */
        /* <DEDUP_REMOVED lines=8> */
[----:B------:R-:W0:Y:S01]  /*2870*/  S2R R73, SR_CTAID.Y ;  /* 0x0000000000497919 */ /* 0x000e220000002600 */
[----:B------:R-:W0:Y:S04]  /*2880*/  LDC R60, c[0x0][0x3f8] ;  /* 0x0000fe00ff3c7b82 */ /* 0x000e280000000800 */
[----:B------:R-:W4:Y:S01]  /*2890*/  LDG.E.64 R46, desc[UR12][R46.64] ;  /* 0x0000000c2e2e7981 */ /* 0x000f22000c1e1b00 */
[----:B0-----:R-:W-:Y:S02]  /*28a0*/  IMAD R73, R73, R60, UR14 ;  /* 0x0000000e49497e24 */ /* 0x001fe4000f8e023c */
[----:B------:R-:W-:Y:S02]  /*28b0*/  IMAD R60, R0, 0x2, R67 ;  /* 0x00000002003c7824 */ /* 0x000fe400078e0243 */
[----:B------:R-:W-:-:S03]  /*28c0*/  IMAD R66, R73, R0, RZ ;  /* 0x0000000049427224 */ /* 0x000fc600078e02ff */
[----:B------:R-:W-:Y:S01]  /*28d0*/  SHF.L.U32 R60, R60, 0x2, RZ ;  /* 0x000000023c3c7819 */ /* 0x000fe200000006ff */
[----:B------:R-:W-:-:S03]  /*28e0*/  IMAD R61, R66, 0x20, R61 ;  /* 0x00000020423d7824 */ /* 0x000fc600078e023d */
[----:B------:R-:W-:Y:S02]  /*28f0*/  IADD3 R69, P4, PT, R69, R60, RZ ;  /* 0x0000003c45457210 */ /* 0x000fe40007f9e0ff */
[----:B------:R-:W-:Y:S02]  /*2900*/  SHF.R.S32.HI R66, RZ, 0x1f, R60 ;  /* 0x0000001fff427819 */ /* 0x000fe4000001143c */
[----:B------:R-:W-:Y:S02]  /*2910*/  SHF.R.S32.HI R75, RZ, 0x1f, R61 ;  /* 0x0000001fff4b7819 */ /* 0x000fe4000001143d */
[----:B------:R-:W-:Y:S02]  /*2920*/  IADD3.X R72, PT, PT, R49, R66, RZ, P4, !PT ;  /* 0x0000004231487210 */ /* 0x000fe400027fe4ff */
[----:B------:R-:W-:-:S04]  /*2930*/  LEA R68, P4, R69, UR20, 0x2 ;  /* 0x0000001445447c11 */ /* 0x000fc8000f8810ff */
[----:B------:R-:W-:Y:S02]  /*2940*/  LEA.HI.X R69, R69, UR21, R72, 0x2, P4 ;  /* 0x0000001545457c11 */ /* 0x000fe4000a0f1448 */
[----:B------:R-:W-:-:S05]  /*2950*/  IADD3 R70, P4, PT, R61, R70, RZ ;  /* 0x000000463d467210 */ /* 0x000fca0007f9e0ff */
[----:B------:R-:W-:Y:S01]  /*2960*/  IMAD.X R49, R75, 0x1, R48, P4 ;  /* 0x000000014b317824 */ /* 0x000fe200020e0630 */
[----:B------:R-:W-:-:S04]  /*2970*/  LEA R72, P4, R70, UR20, 0x2 ;  /* 0x0000001446487c11 */ /* 0x000fc8000f8810ff */
[----:B------:R-:W-:Y:S01]  /*2980*/  LEA.HI.X R73, R70, UR21, R49, 0x2, P4 ;  /* 0x0000001546497c11 */ /* 0x000fe2000a0f1431 */
[----:B----4-:R-:W-:Y:S01]  /*2990*/  FADD.FTZ R46, R26, R46 ;  /* 0x0000002e1a2e7221 */ /* 0x010fe20000010000 */
[----:B------:R-:W-:-:S05]  /*29a0*/  FADD.FTZ R47, R27, R47 ;  /* 0x0000002f1b2f7221 */ /* 0x000fca0000010000 */
[----:B------:R1:W-:Y:S04]  /*29b0*/  STG.E.64 desc[UR12][R72.64], R46 ;  /* 0x0000002e48007986 */ /* 0x0003e8000c101b0c */
[----:B------:R-:W2:Y:S01]  /*29c0*/  LDG.E.64 R48, desc[UR12][R68.64] ;  /* 0x0000000c44307981 */ /* 0x000ea2000c1e1b00 */
[----:B------:R-:W-:-:S04]  /*29d0*/  IADD3 R61, P4, PT, R61, R60, RZ ;  /* 0x0000003c3d3d7210 */ /* 0x000fc80007f9e0ff */
[----:B------:R-:W-:Y:S02]  /*29e0*/  IADD3.X R66, PT, PT, R75, R66, RZ, P4, !PT ;  /* 0x000000424b427210 */ /* 0x000fe400027fe4ff */
[----:B------:R-:W-:-:S04]  /*29f0*/  LEA R60, P4, R61, UR20, 0x2 ;  /* 0x000000143d3c7c11 */ /* 0x000fc8000f8810ff */
[----:B------:R-:W-:Y:S01]  /*2a00*/  LEA.HI.X R61, R61, UR21, R66, 0x2, P4 ;  /* 0x000000153d3d7c11 */ /* 0x000fe2000a0f1442 */
[----:B--2---:R-:W-:Y:S01]  /*2a10*/  FADD.FTZ R48, R24, R48 ;  /* 0x0000003018307221 */ /* 0x004fe20000010000 */
[----:B------:R-:W-:-:S05]  /*2a20*/  FADD.FTZ R49, R25, R49 ;  /* 0x0000003119317221 */ /* 0x000fca0000010000 */
[----:B------:R1:W-:Y:S02]  /*2a30*/  STG.E.64 desc[UR12][R60.64], R48 ;  /* 0x000000303c007986 */ /* 0x0003e4000c101b0c */
.L_x_1225:
[----:B------:R-:W-:Y:S05]  /*2a40*/  BSYNC.RECONVERGENT B2 ;  /* 0x0000000000027941 */ /* 0x000fea0003800200 */
.L_x_1224:
[----:B------:R-:W-:Y:S01]  /*2a50*/  BSSY.RECONVERGENT B2, `(.L_x_1226) ;  /* 0x000002b000027945 */ /* 0x000fe20003800200 */
[----:B-1----:R-:W-:-:S03]  /*2a60*/  IMAD R73, R0, 0x4, R71 ;  /* 0x0000000400497824 */ /* 0x002fc600078e0247 */
[----:B------:R-:W-:Y:S05]  /*2a70*/  @P2 BRA `(.L_x_1227) ;  /* 0x0000000000a02947 */ /* 0x000fea0003800000 */
[----:B0-----:R-:W-:Y:S01]  /*2a80*/  SHF.L.U32 R61, R2, 0x1, RZ ;  /* 0x00000001023d7819 */ /* 0x001fe200000006ff */
[----:B------:R-:W-:-:S03]  /*2a90*/  IMAD R68, R0, 0x2, R71 ;  /* 0x0000000200447824 */ /* 0x000fc600078e0247 */
[----:B------:R-:W-:Y:S02]  /*2aa0*/  LOP3.LUT R61, R61, 0x2, RZ, 0xc0, !PT ;  /* 0x000000023d3d7812 */ /* 0x000fe400078ec0ff */
[----:B------:R-:W-:-:S03]  /*2ab0*/  SHF.L.U32 R68, R68, 0x2, RZ ;  /* 0x0000000244447819 */ /* 0x000fc600000006ff */
[----:B------:R-:W-:Y:S01]  /*2ac0*/  IMAD R69, R0, UR8, R61 ;  /* 0x0000000800457c24 */ /* 0x000fe2000f8e023d */
[----:B------:R-:W-:-:S04]  /*2ad0*/  SHF.R.S32.HI R52, RZ, 0x1f, R68 ;  /* 0x0000001fff347819 */ /* 0x000fc80000011444 */
[----:B------:R-:W-:Y:S02]  /*2ae0*/  SHF.R.S32.HI R53, RZ, 0x1f, R69 ;  /* 0x0000001fff357819 */ /* 0x000fe40000011445 */
[----:B------:R-:W-:-:S05]  /*2af0*/  IADD3 R51, P4, PT, R69, R68, RZ ;  /* 0x0000004445337210 */ /* 0x000fca0007f9e0ff */
[----:B------:R-:W-:Y:S01]  /*2b00*/  IMAD.X R60, R53, 0x1, R52, P4 ;  /* 0x00000001353c7824 */ /* 0x000fe200020e0634 */
[----:B------:R-:W-:-:S04]  /*2b10*/  LEA R50, P4, R51, UR20, 0x2 ;  /* 0x0000001433327c11 */ /* 0x000fc8000f8810ff */
[----:B------:R-:W-:Y:S01]  /*2b20*/  LEA.HI.X R51, R51, UR21, R60, 0x2, P4 ;  /* 0x0000001533337c11 */ /* 0x000fe2000a0f143c */
[----:B------:R-:W0:Y:S01]  /*2b30*/  S2R R71, SR_CTAID.Y ;  /* 0x0000000000477919 */ /* 0x000e220000002600 */
[----:B------:R-:W0:Y:S04]  /*2b40*/  LDC R60, c[0x0][0x3f8] ;  /* 0x0000fe00ff3c7b82 */ /* 0x000e280000000800 */
[----:B------:R-:W4:Y:S01]  /*2b50*/  LDG.E.64 R50, desc[UR12][R50.64] ;  /* 0x0000000c32327981 */ /* 0x000f22000c1e1b00 */
[----:B0-----:R-:W-:Y:S01]  /*2b60*/  IMAD R71, R71, R60, UR14 ;  /* 0x0000000e47477e24 */ /* 0x001fe2000f8e023c */
[----:B------:R-:W-:-:S03]  /*2b70*/  LEA R60, R0, R67, 0x2 ;  /* 0x00000043003c7211 */ /* 0x000fc600078e10ff */
[----:B------:R-:W-:Y:S02]  /*2b80*/  IMAD R66, R71, R0, RZ ;  /* 0x0000000047427224 */ /* 0x000fe400078e02ff */
[----:B------:R-:W-:-:S03]  /*2b90*/  IMAD.SHL.U32 R60, R60, 0x4, RZ ;  /* 0x000000043c3c7824 */ /* 0x000fc600078e00ff */
[----:B------:R-:W-:Y:S02]  /*2ba0*/  LEA R61, R66, R61, 0x5 ;  /* 0x0000003d423d7211 */ /* 0x000fe400078e28ff */
[----:B------:R-:W-:Y:S02]  /*2bb0*/  IADD3 R69, P4, PT, R69, R60, RZ ;  /* 0x0000003c45457210 */ /* 0x000fe40007f9e0ff */
[----:B------:R-:W-:Y:S02]  /*2bc0*/  SHF.R.S32.HI R70, RZ, 0x1f, R60 ;  /* 0x0000001fff467819 */ /* 0x000fe4000001143c */
[----:B------:R-:W-:-:S03]  /*2bd0*/  SHF.R.S32.HI R71, RZ, 0x1f, R61 ;  /* 0x0000001fff477819 */ /* 0x000fc6000001143d */
[----:B------:R-:W-:Y:S01]  /*2be0*/  IMAD.X R72, R53, 0x1, R70, P4 ;  /* 0x0000000135487824 */ /* 0x000fe200020e0646 */
[----:B------:R-:W-:-:S04]  /*2bf0*/  LEA R66, P4, R69, UR20, 0x2 ;  /* 0x0000001445427c11 */ /* 0x000fc8000f8810ff */
[----:B------:R-:W-:Y:S02]  /*2c00*/  LEA.HI.X R67, R69, UR21, R72, 0x2, P4 ;  /* 0x0000001545437c11 */ /* 0x000fe4000a0f1448 */
[----:B------:R-:W-:-:S04]  /*2c10*/  IADD3 R53, P4, PT, R61, R68, RZ ;  /* 0x000000443d357210 */ /* 0x000fc80007f9e0ff */
[----:B------:R-:W-:Y:S02]  /*2c20*/  IADD3.X R52, PT, PT, R71, R52, RZ, P4, !PT ;  /* 0x0000003447347210 */ /* 0x000fe400027fe4ff */
[----:B------:R-:W-:-:S04]  /*2c30*/  LEA R68, P4, R53, UR20, 0x2 ;  /* 0x0000001435447c11 */ /* 0x000fc8000f8810ff */
[----:B------:R-:W-:Y:S01]  /*2c40*/  LEA.HI.X R69, R53, UR21, R52, 0x2, P4 ;  /* 0x0000001535457c11 */ /* 0x000fe2000a0f1434 */
[----:B----4-:R-:W-:Y:S01]  /*2c50*/  FADD.FTZ R50, R22, R50 ;  /* 0x0000003216327221 */ /* 0x010fe20000010000 */
[----:B------:R-:W-:-:S05]  /*2c60*/  FADD.FTZ R51, R23, R51 ;  /* 0x0000003317337221 */ /* 0x000fca0000010000 */
[----:B------:R1:W-:Y:S04]  /*2c70*/  STG.E.64 desc[UR12][R68.64], R50 ;  /* 0x0000003244007986 */ /* 0x0003e8000c101b0c */
[----:B------:R-:W4:Y:S01]  /*2c80*/  LDG.E.64 R52, desc[UR12][R66.64] ;  /* 0x0000000c42347981 */ /* 0x000f22000c1e1b00 */
[----:B------:R-:W-:-:S05]  /*2c90*/  IADD3 R61, P4, PT, R61, R60, RZ ;  /* 0x0000003c3d3d7210 */ /* 0x000fca0007f9e0ff */
[----:B------:R-:W-:Y:S01]  /*2ca0*/  IMAD.X R70, R71, 0x1, R70, P4 ;  /* 0x0000000147467824 */ /* 0x000fe200020e0646 */
[----:B------:R-:W-:-:S04]  /*2cb0*/  LEA R60, P4, R61, UR20, 0x2 ;  /* 0x000000143d3c7c11 */ /* 0x000fc8000f8810ff */
[----:B------:R-:W-:Y:S01]  /*2cc0*/  LEA.HI.X R61, R61, UR21, R70, 0x2, P4 ;  /* 0x000000153d3d7c11 */ /* 0x000fe2000a0f1446 */
[----:B----4-:R-:W-:Y:S01]  /*2cd0*/  FADD.FTZ R52, R20, R52 ;  /* 0x0000003414347221 */ /* 0x010fe20000010000 */
[----:B------:R-:W-:-:S05]  /*2ce0*/  FADD.FTZ R53, R21, R53 ;  /* 0x0000003515357221 */ /* 0x000fca0000010000 */
[----:B------:R1:W-:Y:S02]  /*2cf0*/  STG.E.64 desc[UR12][R60.64], R52 ;  /* 0x000000343c007986 */ /* 0x0003e4000c101b0c */
.L_x_1227:
[----:B------:R-:W-:Y:S05]  /*2d00*/  BSYNC.RECONVERGENT B2 ;  /* 0x0000000000027941 */ /* 0x000fea0003800200 */
.L_x_1226:
[----:B------:R-:W-:Y:S01]  /*2d10*/  BSSY.RECONVERGENT B2, `(.L_x_1228) ;  /* 0x0000019000027945 */ /* 0x000fe20003800200 */
[----:B-1----:R-:W-:-:S03]  /*2d20*/  IADD3 R69, PT, PT, R73, R0, RZ ;  /* 0x0000000049457210 */ /* 0x002fc60007ffe0ff */
[----:B------:R-:W-:Y:S05]  /*2d30*/  @P2 BRA `(.L_x_1229) ;  /* 0x0000000000582947 */ /* 0x000fea0003800000 */
[----:B------:R-:W-:Y:S01]  /*2d40*/  IMAD.SHL.U32 R54, R2, 0x2, RZ ;  /* 0x0000000202367824 */ /* 0x000fe200078e00ff */
[----:B------:R-:W-:Y:S01]  /*2d50*/  SHF.L.U32 R73, R73, 0x2, RZ ;  /* 0x0000000249497819 */ /* 0x000fe200000006ff */
[----:B------:R-:W1:Y:S01]  /*2d60*/  S2R R71, SR_CTAID.Y ;  /* 0x0000000000477919 */ /* 0x000e620000002600 */
[----:B------:R-:W1:Y:S02]  /*2d70*/  LDC R68, c[0x0][0x3f8] ;  /* 0x0000fe00ff447b82 */ /* 0x000e640000000800 */
[----:B0-----:R-:W-:Y:S02]  /*2d80*/  LOP3.LUT R61, R54, 0x2, RZ, 0xc0, !PT ;  /* 0x00000002363d7812 */ /* 0x001fe400078ec0ff */
[----:B------:R-:W-:-:S03]  /*2d90*/  SHF.R.S32.HI R60, RZ, 0x1f, R73 ;  /* 0x0000001fff3c7819 */ /* 0x000fc60000011449 */
[----:B------:R-:W-:-:S05]  /*2da0*/  IMAD R55, R0, UR8, R61 ;  /* 0x0000000800377c24 */ /* 0x000fca000f8e023d */
[----:B------:R-:W-:-:S04]  /*2db0*/  IADD3 R54, P4, PT, R55, R73, RZ ;  /* 0x0000004937367210 */ /* 0x000fc80007f9e0ff */
[----:B------:R-:W-:Y:S02]  /*2dc0*/  LEA.HI.X.SX32 R55, R55, R60, 0x1, P4 ;  /* 0x0000003c37377211 */ /* 0x000fe400020f0eff */
[----:B------:R-:W-:-:S04]  /*2dd0*/  LEA R66, P4, R54, UR20, 0x2 ;  /* 0x0000001436427c11 */ /* 0x000fc8000f8810ff */
[----:B------:R-:W-:-:S05]  /*2de0*/  LEA.HI.X R67, R54, UR21, R55, 0x2, P4 ;  /* 0x0000001536437c11 */ /* 0x000fca000a0f1437 */
[----:B------:R-:W3:Y:S01]  /*2df0*/  LDG.E.64 R54, desc[UR12][R66.64] ;  /* 0x0000000c42367981 */ /* 0x000ee2000c1e1b00 */
[----:B-1----:R-:W-:-:S04]  /*2e00*/  IMAD R71, R71, R68, UR14 ;  /* 0x0000000e47477e24 */ /* 0x002fc8000f8e0244 */
[----:B------:R-:W-:-:S04]  /*2e10*/  IMAD R68, R71, R0, RZ ;  /* 0x0000000047447224 */ /* 0x000fc800078e02ff */
[----:B------:R-:W-:-:S05]  /*2e20*/  IMAD R68, R68, 0x20, R61 ;  /* 0x0000002044447824 */ /* 0x000fca00078e023d */
[----:B------:R-:W-:-:S04]  /*2e30*/  IADD3 R73, P4, PT, R68, R73, RZ ;  /* 0x0000004944497210 */ /* 0x000fc80007f9e0ff */
[----:B------:R-:W-:Y:S02]  /*2e40*/  LEA.HI.X.SX32 R68, R68, R60, 0x1, P4 ;  /* 0x0000003c44447211 */ /* 0x000fe400020f0eff */
[----:B------:R-:W-:-:S04]  /*2e50*/  LEA R60, P4, R73, UR20, 0x2 ;  /* 0x00000014493c7c11 */ /* 0x000fc8000f8810ff */
[----:B------:R-:W-:Y:S01]  /*2e60*/  LEA.HI.X R61, R73, UR21, R68, 0x2, P4 ;  /* 0x00000015493d7c11 */ /* 0x000fe2000a0f1444 */
[----:B---3--:R-:W-:Y:S01]  /*2e70*/  FADD.FTZ R54, R18, R54 ;  /* 0x0000003612367221 */ /* 0x008fe20000010000 */
[----:B------:R-:W-:-:S05]  /*2e80*/  FADD.FTZ R55, R19, R55 ;  /* 0x0000003713377221 */ /* 0x000fca0000010000 */
[----:B------:R1:W-:Y:S02]  /*2e90*/  STG.E.64 desc[UR12][R60.64], R54 ;  /* 0x000000363c007986 */ /* 0x0003e4000c101b0c */
.L_x_1229:
[----:B------:R-:W-:Y:S05]  /*2ea0*/  BSYNC.RECONVERGENT B2 ;  /* 0x0000000000027941 */ /* 0x000fea0003800200 */
.L_x_1228:
[----:B------:R-:W-:Y:S04]  /*2eb0*/  BSSY.RECONVERGENT B2, `(.L_x_1230) ;  /* 0x0000018000027945 */ /* 0x000fe80003800200 */
[----:B------:R-:W-:Y:S05]  /*2ec0*/  @P2 BRA `(.L_x_1231) ;  /* 0x0000000000582947 */ /* 0x000fea0003800000 */
[----:B------:R-:W-:Y:S01]  /*2ed0*/  SHF.L.U32 R56, R2, 0x1, RZ ;  /* 0x0000000102387819 */ /* 0x000fe200000006ff */
[----:B01----:R-:W-:Y:S01]  /*2ee0*/  IMAD.SHL.U32 R61, R69, 0x4, RZ ;  /* 0x00000004453d7824 */ /* 0x003fe200078e00ff */
[----:B------:R-:W0:Y:S01]  /*2ef0*/  S2R R73, SR_CTAID.Y ;  /* 0x0000000000497919 */ /* 0x000e220000002600 */
[----:B------:R-:W0:Y:S01]  /*2f00*/  LDC R68, c[0x0][0x3f8] ;  /* 0x0000fe00ff447b82 */ /* 0x000e220000000800 */
[----:B------:R-:W-:Y:S02]  /*2f10*/  LOP3.LUT R71, R56, 0x2, RZ, 0xc0, !PT ;  /* 0x0000000238477812 */ /* 0x000fe400078ec0ff */
[----:B------:R-:W-:-:S03]  /*2f20*/  SHF.R.S32.HI R60, RZ, 0x1f, R61 ;  /* 0x0000001fff3c7819 */ /* 0x000fc6000001143d */
[----:B------:R-:W-:-:S05]  /*2f30*/  IMAD R57, R0, UR8, R71 ;  /* 0x0000000800397c24 */ /* 0x000fca000f8e0247 */
[----:B------:R-:W-:-:S04]  /*2f40*/  IADD3 R56, P4, PT, R57, R61, RZ ;  /* 0x0000003d39387210 */ /* 0x000fc80007f9e0ff */
[----:B------:R-:W-:Y:S02]  /*2f50*/  LEA.HI.X.SX32 R57, R57, R60, 0x1, P4 ;  /* 0x0000003c39397211 */ /* 0x000fe400020f0eff */
[----:B------:R-:W-:-:S04]  /*2f60*/  LEA R66, P4, R56, UR20, 0x2 ;  /* 0x0000001438427c11 */ /* 0x000fc8000f8810ff */
[----:B------:R-:W-:-:S05]  /*2f70*/  LEA.HI.X R67, R56, UR21, R57, 0x2, P4 ;  /* 0x0000001538437c11 */ /* 0x000fca000a0f1439 */
[----:B------:R-:W4:Y:S01]  /*2f80*/  LDG.E.64 R56, desc[UR12][R66.64] ;  /* 0x0000000c42387981 */ /* 0x000f22000c1e1b00 */
[----:B0-----:R-:W-:-:S04]  /*2f90*/  IMAD R73, R73, R68, UR14 ;  /* 0x0000000e49497e24 */ /* 0x001fc8000f8e0244 */
[----:B------:R-:W-:-:S05]  /*2fa0*/  IMAD R68, R73, R0, RZ ;  /* 0x0000000049447224 */ /* 0x000fca00078e02ff */
[----:B------:R-:W-:-:S04]  /*2fb0*/  LEA R68, R68, R71, 0x5 ;  /* 0x0000004744447211 */ /* 0x000fc800078e28ff */
[----:B------:R-:W-:-:S04]  /*2fc0*/  IADD3 R61, P4, PT, R68, R61, RZ ;  /* 0x0000003d443d7210 */ /* 0x000fc80007f9e0ff */
[----:B------:R-:W-:Y:S02]  /*2fd0*/  LEA.HI.X.SX32 R68, R68, R60, 0x1, P4 ;  /* 0x0000003c44447211 */ /* 0x000fe400020f0eff */
[----:B------:R-:W-:-:S04]  /*2fe0*/  LEA R60, P4, R61, UR20, 0x2 ;  /* 0x000000143d3c7c11 */ /* 0x000fc8000f8810ff */
[----:B------:R-:W-:Y:S01]  /*2ff0*/  LEA.HI.X R61, R61, UR21, R68, 0x2, P4 ;  /* 0x000000153d3d7c11 */ /* 0x000fe2000a0f1444 */
[----:B----4-:R-:W-:Y:S01]  /*3000*/  FADD.FTZ R56, R16, R56 ;  /* 0x0000003810387221 */ /* 0x010fe20000010000 */
[----:B------:R-:W-:-:S05]  /*3010*/  FADD.FTZ R57, R17, R57 ;  /* 0x0000003911397221 */ /* 0x000fca0000010000 */
[----:B------:R4:W-:Y:S02]  /*3020*/  STG.E.64 desc[UR12][R60.64], R56 ;  /* 0x000000383c007986 */ /* 0x0009e4000c101b0c */
.L_x_1231:
[----:B------:R-:W-:Y:S05]  /*3030*/  BSYNC.RECONVERGENT B2 ;  /* 0x0000000000027941 */ /* 0x000fea0003800200 */
.L_x_1230:
[----:B------:R-:W-:Y:S05]  /*3040*/  @P2 BRA `(.L_x_1221) ;  /* 0x0000000400d02947 */ /* 0x000fea0003800000 */
[----:B------:R-:W-:Y:S01]  /*3050*/  IMAD.SHL.U32 R58, R2, 0x2, RZ ;  /* 0x00000002023a7824 */ /* 0x000fe200078e00ff */
[----:B------:R-:W-:Y:S01]  /*3060*/  IADD3 R69, PT, PT, R69, R0, RZ ;  /* 0x0000000045457210 */ /* 0x000fe20007ffe0ff */
[----:B------:R-:W2:Y:S01]  /*3070*/  S2R R71, SR_CTAID.Y ;  /* 0x0000000000477919 */ /* 0x000ea20000002600 */
[----:B------:R-:W2:Y:S02]  /*3080*/  LDC R68, c[0x0][0x3f8] ;  /* 0x0000fe00ff447b82 */ /* 0x000ea40000000800 */
[----:B01--4-:R-:W-:Y:S01]  /*3090*/  LOP3.LUT R61, R58, 0x2, RZ, 0xc0, !PT ;  /* 0x000000023a3d7812 */ /* 0x013fe200078ec0ff */
[----:B------:R-:W-:-:S04]  /*30a0*/  IMAD.SHL.U32 R69, R69, 0x4, RZ ;  /* 0x0000000445457824 */ /* 0x000fc800078e00ff */
[----:B------:R-:W-:Y:S01]  /*30b0*/  IMAD R59, R0, UR8, R61 ;  /* 0x00000008003b7c24 */ /* 0x000fe2000f8e023d */
[----:B------:R-:W-:-:S04]  /*30c0*/  SHF.R.S32.HI R60, RZ, 0x1f, R69 ;  /* 0x0000001fff3c7819 */ /* 0x000fc80000011445 */
[----:B------:R-:W-:-:S04]  /*30d0*/  IADD3 R58, P4, PT, R59, R69, RZ ;  /* 0x000000453b3a7210 */ /* 0x000fc80007f9e0ff */
[----:B------:R-:W-:Y:S02]  /*30e0*/  LEA.HI.X.SX32 R59, R59, R60, 0x1, P4 ;  /* 0x0000003c3b3b7211 */ /* 0x000fe400020f0eff */
[----:B------:R-:W-:-:S04]  /*30f0*/  LEA R66, P4, R58, UR20, 0x2 ;  /* 0x000000143a427c11 */ /* 0x000fc8000f8810ff */
[----:B------:R-:W-:-:S05]  /*3100*/  LEA.HI.X R67, R58, UR21, R59, 0x2, P4 ;  /* 0x000000153a437c11 */ /* 0x000fca000a0f143b */
[----:B------:R-:W4:Y:S01]  /*3110*/  LDG.E.64 R58, desc[UR12][R66.64] ;  /* 0x0000000c423a7981 */ /* 0x000f22000c1e1b00 */
[----:B--2---:R-:W-:-:S04]  /*3120*/  IMAD R71, R71, R68, UR14 ;  /* 0x0000000e47477e24 */ /* 0x004fc8000f8e0244 */
        /* <DEDUP_REMOVED lines=8> */
[----:B------:R0:W-:Y:S01]  /*31b0*/  STG.E.64 desc[UR12][R60.64], R58 ;  /* 0x0000003a3c007986 */ /* 0x0001e2000c101b0c */
[----:B------:R-:W-:Y:S05]  /*31c0*/  BRA `(.L_x_1221) ;  /* 0x0000000400707947 */ /* 0x000fea0003800000 */
.L_x_1209:
[----:B------:R-:W-:-:S13]  /*31d0*/  ISETP.GE.AND P2, PT, R13, UR11, PT ;  /* 0x0000000b0d007c0c */ /* 0x000fda000bf46270 */
[----:B------:R-:W0:Y:S01]  /*31e0*/  @!P2 LDC.64 R60, c[0x0][0x3b8] ;  /* 0x0000ee00ff3cab82 */ /* 0x000e220000000a00 */
[----:B------:R-:W-:-:S05]  /*31f0*/  @!P2 IMAD.SHL.U32 R66, R2, 0x2, RZ ;  /* 0x000000020242a824 */ /* 0x000fca00078e00ff */
[----:B------:R-:W-:-:S05]  /*3200*/  @!P2 LOP3.LUT R69, R66, 0x2, RZ, 0xc0, !PT ;  /* 0x000000024245a812 */ /* 0x000fca00078ec0ff */
[----:B------:R-:W-:-:S05]  /*3210*/  @!P2 IMAD R66, R0, UR8, R69 ;  /* 0x000000080042ac24 */ /* 0x000fca000f8e0245 */
[----:B------:R-:W-:-:S04]  /*3220*/  @!P2 LEA R68, P4, R67, R66, 0x2 ;  /* 0x000000424344a211 */ /* 0x000fc800078810ff */
[----:B------:R-:W-:Y:S02]  /*3230*/  @!P2 LEA.HI.X.SX32 R66, R66, RZ, 0x1, P4 ;  /* 0x000000ff4242a211 */ /* 0x000fe400020f0eff */
[----:B0-----:R-:W-:-:S04]  /*3240*/  @!P2 LEA R70, P4, R68, R60, 0x2 ;  /* 0x0000003c4446a211 */ /* 0x001fc800078810ff */
[----:B------:R-:W-:Y:S02]  /*3250*/  @!P2 LEA.HI.X R71, R68, R61, R66, 0x2, P4 ;  /* 0x0000003d4447a211 */ /* 0x000fe400020f1442 */
[----:B------:R-:W0:Y:S01]  /*3260*/  @!P2 LDC.64 R60, c[0x0][0x3b8] ;  /* 0x0000ee00ff3cab82 */ /* 0x000e220000000a00 */
[----:B------:R-:W-:Y:S02]  /*3270*/  @!P2 SHF.L.U32 R66, R2, 0x1, RZ ;  /* 0x000000010242a819 */ /* 0x000fe400000006ff */
[----:B------:R-:W-:Y:S01]  /*3280*/  IADD3 R69, PT, PT, R67, R0, RZ ;  /* 0x0000000043457210 */ /* 0x000fe20007ffe0ff */
[----:B------:R0:W5:Y:S01]  /*3290*/  @!P2 LDG.E.64 R62, desc[UR12][R70.64] ;  /* 0x0000000c463ea981 */ /* 0x000162000c1e1b00 */
[----:B------:R-:W-:Y:S01]  /*32a0*/  @!P2 LOP3.LUT R73, R66, 0x2, RZ, 0xc0, !PT ;  /* 0x000000024249a812 */ /* 0x000fe200078ec0ff */
[C---:B------:R-:W-:Y:S01]  /*32b0*/  @!P2 IMAD R66, R0.reuse, 0x2, R67 ;  /* 0x000000020042a824 */ /* 0x040fe200078e0243 */
[----:B------:R-:W-:-:S03]  /*32c0*/  LEA R77, R0, R69, 0x2 ;  /* 0x00000045004d7211 */ /* 0x000fc600078e10ff */
[----:B------:R-:W-:Y:S02]  /*32d0*/  @!P2 IMAD R73, R0, UR8, R73 ;  /* 0x000000080049ac24 */ /* 0x000fe4000f8e0249 */
[----:B------:R-:W-:Y:S01]  /*32e0*/  @!P2 IMAD.SHL.U32 R74, R66, 0x4, RZ ;  /* 0x00000004424aa824 */ /* 0x000fe200078e00ff */
[----:B------:R-:W-:Y:S02]  /*32f0*/  @!P2 SHF.L.U32 R66, R69, 0x2, RZ ;  /* 0x000000024542a819 */ /* 0x000fe400000006ff */
[----:B------:R-:W-:Y:S02]  /*3300*/  @!P2 SHF.R.S32.HI R75, RZ, 0x1f, R73 ;  /* 0x0000001fff4ba819 */ /* 0x000fe40000011449 */
[C---:B------:R-:W-:Y:S02]  /*3310*/  @!P2 IADD3 R68, P4, PT, R73.reuse, R66, RZ ;  /* 0x000000424944a210 */ /* 0x040fe40007f9e0ff */
[----:B------:R-:W-:Y:S02]  /*3320*/  @!P2 IADD3 R73, P5, PT, R73, R74, RZ ;  /* 0x0000004a4949a210 */ /* 0x000fe40007fbe0ff */
[----:B------:R-:W-:-:S02]  /*3330*/  @!P2 LEA.HI.X.SX32 R72, R66, R75, 0x1, P4 ;  /* 0x0000004b4248a211 */ /* 0x000fc400020f0eff */
[----:B------:R-:W-:Y:S02]  /*3340*/  @!P2 LEA.HI.X.SX32 R74, R74, R75, 0x1, P5 ;  /* 0x0000004b4a4aa211 */ /* 0x000fe400028f0eff */
[-C--:B0-----:R-:W-:Y:S02]  /*3350*/  @!P2 LEA R70, P4, R68, R60.reuse, 0x2 ;  /* 0x0000003c4446a211 */ /* 0x081fe400078810ff */
[C---:B------:R-:W-:Y:S01]  /*3360*/  @!P2 LEA R66, P5, R73.reuse, R60, 0x2 ;  /* 0x0000003c4942a211 */ /* 0x040fe200078a10ff */
[----:B------:R-:W-:Y:S01]  /*3370*/  @!P2 IMAD.SHL.U32 R60, R2, 0x2, RZ ;  /* 0x00000002023ca824 */ /* 0x000fe200078e00ff */
[-C--:B------:R-:W-:Y:S02]  /*3380*/  @!P2 LEA.HI.X R71, R68, R61.reuse, R72, 0x2, P4 ;  /* 0x0000003d4447a211 */ /* 0x080fe400020f1448 */
[----:B------:R-:W-:Y:S02]  /*3390*/  @!P2 LEA.HI.X R73, R73, R61, R74, 0x2, P5 ;  /* 0x0000003d4949a211 */ /* 0x000fe400028f144a */
[----:B------:R-:W-:Y:S01]  /*33a0*/  @!P2 LOP3.LUT R61, R60, 0x2, RZ, 0xc0, !PT ;  /* 0x000000023c3da812 */ /* 0x000fe200078ec0ff */
[----:B------:R-:W-:Y:S01]  /*33b0*/  @!P2 IMAD.SHL.U32 R60, R77, 0x4, RZ ;  /* 0x000000044d3ca824 */ /* 0x000fe200078e00ff */
[----:B------:R0:W5:Y:S03]  /*33c0*/  @!P2 LDG.E.64 R46, desc[UR12][R70.64] ;  /* 0x0000000c462ea981 */ /* 0x000166000c1e1b00 */
[----:B------:R-:W-:Y:S01]  /*33d0*/  @!P2 IMAD R72, R0, UR8, R61 ;  /* 0x000000080048ac24 */ /* 0x000fe2000f8e023d */
[----:B------:R-:W-:-:S04]  /*33e0*/  @!P2 SHF.R.S32.HI R61, RZ, 0x1f, R60 ;  /* 0x0000001fff3da819 */ /* 0x000fc8000001143c */
[----:B------:R-:W-:-:S04]  /*33f0*/  @!P2 IADD3 R75, P4, PT, R72, R60, RZ ;  /* 0x0000003c484ba210 */ /* 0x000fc80007f9e0ff */
[----:B------:R-:W-:Y:S02]  /*3400*/  @!P2 LEA.HI.X.SX32 R72, R72, R61, 0x1, P4 ;  /* 0x0000003d4848a211 */ /* 0x000fe400020f0eff */
[----:B------:R-:W1:Y:S01]  /*3410*/  @!P2 LDC.64 R60, c[0x0][0x3b8] ;  /* 0x0000ee00ff3cab82 */ /* 0x000e620000000a00 */
[----:B------:R-:W-:Y:S01]  /*3420*/  IMAD.IADD R77, R77, 0x1, R0 ;  /* 0x000000014d4d7824 */ /* 0x000fe200078e0200 */
[C---:B-1----:R-:W-:Y:S02]  /*3430*/  @!P2 LEA R68, P4, R75.reuse, R60, 0x2 ;  /* 0x0000003c4b44a211 */ /* 0x042fe400078810ff */
[----:B------:R-:W-:Y:S02]  /*3440*/  @!P2 SHF.L.U32 R60, R2, 0x1, RZ ;  /* 0x00000001023ca819 */ /* 0x000fe400000006ff */
[----:B------:R-:W-:Y:S02]  /*3450*/  @!P2 LEA.HI.X R75, R75, R61, R72, 0x2, P4 ;  /* 0x0000003d4b4ba211 */ /* 0x000fe400020f1448 */
[----:B------:R-:W-:-:S02]  /*3460*/  @!P2 LOP3.LUT R61, R60, 0x2, RZ, 0xc0, !PT ;  /* 0x000000023c3da812 */ /* 0x000fc400078ec0ff */
[----:B------:R-:W-:-:S03]  /*3470*/  @!P2 SHF.L.U32 R60, R77, 0x2, RZ ;  /* 0x000000024d3ca819 */ /* 0x000fc600000006ff */
[----:B------:R-:W-:Y:S01]  /*3480*/  @!P2 IMAD R76, R0, UR8, R61 ;  /* 0x00000008004cac24 */ /* 0x000fe2000f8e023d */
[----:B------:R-:W-:-:S04]  /*3490*/  @!P2 SHF.R.S32.HI R61, RZ, 0x1f, R60 ;  /* 0x0000001fff3da819 */ /* 0x000fc8000001143c */
[----:B------:R-:W-:-:S04]  /*34a0*/  @!P2 IADD3 R74, P4, PT, R76, R60, RZ ;  /* 0x0000003c4c4aa210 */ /* 0x000fc80007f9e0ff */
[----:B------:R-:W-:Y:S02]  /*34b0*/  @!P2 LEA.HI.X.SX32 R76, R76, R61, 0x1, P4 ;  /* 0x0000003d4c4ca211 */ /* 0x000fe400020f0eff */
[----:B------:R-:W1:Y:S01]  /*34c0*/  @!P2 LDC.64 R60, c[0x0][0x3b8] ;  /* 0x0000ee00ff3cab82 */ /* 0x000e620000000a00 */
[----:B------:R-:W-:-:S05]  /*34d0*/  @!P2 IADD3 R77, PT, PT, R77, R0, RZ ;  /* 0x000000004d4da210 */ /* 0x000fca0007ffe0ff */
[----:B------:R-:W-:Y:S01]  /*34e0*/  @!P2 IMAD.SHL.U32 R77, R77, 0x4, RZ ;  /* 0x000000044d4da824 */ /* 0x000fe200078e00ff */
[----:B-1----:R-:W-:Y:S01]  /*34f0*/  @!P2 LEA R72, P4, R74, R60, 0x2 ;  /* 0x0000003c4a48a211 */ /* 0x002fe200078810ff */
[----:B------:R-:W-:-:S03]  /*3500*/  @!P2 IMAD.SHL.U32 R60, R2, 0x2, RZ ;  /* 0x00000002023ca824 */ /* 0x000fc600078e00ff */
[----:B0-----:R-:W-:Y:S02]  /*3510*/  @!P2 LEA.HI.X R71, R74, R61, R76, 0x2, P4 ;  /* 0x0000003d4a47a211 */ /* 0x001fe400020f144c */
[----:B------:R-:W-:-:S05]  /*3520*/  @!P2 LOP3.LUT R61, R60, 0x2, RZ, 0xc0, !PT ;  /* 0x000000023c3da812 */ /* 0x000fca00078ec0ff */
[----:B------:R-:W-:Y:S01]  /*3530*/  @!P2 IMAD R61, R0, UR8, R61 ;  /* 0x00000008003dac24 */ /* 0x000fe2000f8e023d */
[----:B------:R-:W-:-:S04]  /*3540*/  @!P2 SHF.R.S32.HI R60, RZ, 0x1f, R77 ;  /* 0x0000001fff3ca819 */ /* 0x000fc8000001144d */
[----:B------:R-:W-:-:S04]  /*3550*/  @!P2 IADD3 R77, P4, PT, R61, R77, RZ ;  /* 0x0000004d3d4da210 */ /* 0x000fc80007f9e0ff */
[----:B------:R-:W-:Y:S02]  /*3560*/  @!P2 LEA.HI.X.SX32 R74, R61, R60, 0x1, P4 ;  /* 0x0000003c3d4aa211 */ /* 0x000fe400020f0eff */
[----:B------:R-:W0:Y:S02]  /*3570*/  @!P2 LDC.64 R60, c[0x0][0x3b8] ;  /* 0x0000ee00ff3cab82 */ /* 0x000e240000000a00 */
[C---:B0-----:R-:W-:Y:S02]  /*3580*/  @!P2 LEA R70, P4, R77.reuse, R60, 0x2 ;  /* 0x0000003c4d46a211 */ /* 0x041fe400078810ff */
[----:B------:R-:W-:Y:S02]  /*3590*/  @!P2 MOV R60, R66 ;  /* 0x00000042003ca202 */ /* 0x000fe40000000f00 */
[----:B------:R-:W-:Y:S01]  /*35a0*/  @!P2 LEA.HI.X R77, R77, R61, R74, 0x2, P4 ;  /* 0x0000003d4d4da211 */ /* 0x000fe200020f144a */
[----:B------:R-:W-:Y:S01]  /*35b0*/  @!P2 IMAD.MOV.U32 R61, RZ, RZ, R73 ;  /* 0x000000ffff3da224 */ /* 0x000fe200078e0049 */
[----:B------:R-:W-:-:S03]  /*35c0*/  @!P2 MOV R73, R71 ;  /* 0x000000470049a202 */ /* 0x000fc60000000f00 */
[----:B------:R-:W-:Y:S01]  /*35d0*/  @!P2 IMAD.MOV.U32 R71, RZ, RZ, R77 ;  /* 0x000000ffff47a224 */ /* 0x000fe200078e004d */
[----:B------:R0:W5:Y:S04]  /*35e0*/  @!P2 LDG.E.64 R48, desc[UR12][R60.64] ;  /* 0x0000000c3c30a981 */ /* 0x000168000c1e1b00 */
[----:B------:R1:W5:Y:S04]  /*35f0*/  @!P2 LDG.E.64 R56, desc[UR12][R72.64] ;  /* 0x0000000c4838a981 */ /* 0x000368000c1e1b00 */
[----:B------:R1:W5:Y:S01]  /*3600*/  @!P2 LDG.E.64 R58, desc[UR12][R70.64] ;  /* 0x0000000c463aa981 */ /* 0x000362000c1e1b00 */
[----:B0-----:R-:W-:Y:S01]  /*3610*/  @!P2 MOV R60, R68 ;  /* 0x00000044003ca202 */ /* 0x001fe20000000f00 */
[----:B------:R-:W-:-:S05]  /*3620*/  @!P2 IMAD.MOV.U32 R61, RZ, RZ, R75 ;  /* 0x000000ffff3da224 */ /* 0x000fca00078e004b */
[----:B------:R1:W5:Y:S01]  /*3630*/  @!P2 LDG.E.64 R54, desc[UR12][R60.64] ;  /* 0x0000000c3c36a981 */ /* 0x000362000c1e1b00 */
[----:B------:R-:W-:Y:S04]  /*3640*/  BSSY.RECONVERGENT B2, `(.L_x_1221) ;  /* 0x0000014000027945 */ /* 0x000fe80003800200 */
[----:B------:R-:W-:Y:S05]  /*3650*/  @P2 BRA `(.L_x_1232) ;  /* 0x0000000000482947 */ /* 0x000fea0003800000 */
[----:B------:R-:W-:Y:S02]  /*3660*/  SHF.L.U32 R50, R2, 0x1, RZ ;  /* 0x0000000102327819 */ /* 0x000fe400000006ff */
[----:B------:R-:W-:Y:S02]  /*3670*/  LEA R67, R0, R67, 0x2 ;  /* 0x0000004300437211 */ /* 0x000fe400078e10ff */
[----:B------:R-:W-:Y:S01]  /*3680*/  LOP3.LUT R51, R50, 0x2, RZ, 0xc0, !PT ;  /* 0x0000000232337812 */ /* 0x000fe200078ec0ff */
[----:B------:R-:W-:Y:S01]  /*3690*/  IMAD R50, R0, 0x2, R69 ;  /* 0x0000000200327824 */ /* 0x000fe200078e0245 */
[----:B------:R-:W-:-:S03]  /*36a0*/  SHF.L.U32 R52, R67, 0x2, RZ ;  /* 0x0000000243347819 */ /* 0x000fc600000006ff */
[----:B------:R-:W-:Y:S02]  /*36b0*/  IMAD R53, R0, UR8, R51 ;  /* 0x0000000800357c24 */ /* 0x000fe4000f8e0233 */
[----:B------:R-:W-:-:S03]  /*36c0*/  IMAD.SHL.U32 R50, R50, 0x4, RZ ;  /* 0x0000000432327824 */ /* 0x000fc600078e00ff */
[----:B-1----:R-:W-:Y:S02]  /*36d0*/  SHF.R.S32.HI R61, RZ, 0x1f, R53 ;  /* 0x0000001fff3d7819 */ /* 0x002fe40000011435 */
[C---:B------:R-:W-:Y:S02]  /*36e0*/  IADD3 R51, P4, PT, R53.reuse, R50, RZ ;  /* 0x0000003235337210 */ /* 0x040fe40007f9e0ff */
[----:B------:R-:W-:Y:S02]  /*36f0*/  IADD3 R53, P5, PT, R53, R52, RZ ;  /* 0x0000003435357210 */ /* 0x000fe40007fbe0ff */
[-C--:B------:R-:W-:Y:S02]  /*3700*/  LEA.HI.X.SX32 R60, R50, R61.reuse, 0x1, P4 ;  /* 0x0000003d323c7211 */ /* 0x080fe400020f0eff */
[----:B------:R-:W-:Y:S02]  /*3710*/  LEA.HI.X.SX32 R66, R52, R61, 0x1, P5 ;  /* 0x0000003d34427211 */ /* 0x000fe400028f0eff */
[----:B------:R-:W-:-:S02]  /*3720*/  LEA R50, P4, R51, UR20, 0x2 ;  /* 0x0000001433327c11 */ /* 0x000fc4000f8810ff */
[----:B------:R-:W-:Y:S02]  /*3730*/  LEA R52, P5, R53, UR20, 0x2 ;  /* 0x0000001435347c11 */ /* 0x000fe4000f8a10ff */
[----:B------:R-:W-:Y:S02]  /*3740*/  LEA.HI.X R51, R51, UR21, R60, 0x2, P4 ;  /* 0x0000001533337c11 */ /* 0x000fe4000a0f143c */
[----:B------:R-:W-:-:S04]  /*3750*/  LEA.HI.X R53, R53, UR21, R66, 0x2, P5 ;  /* 0x0000001535357c11 */ /* 0x000fc8000a8f1442 */
[----:B------:R-:W5:Y:S04]  /*3760*/  LDG.E.64 R50, desc[UR12][R50.64] ;  /* 0x0000000c32327981 */ /* 0x000f68000c1e1b00 */
[----:B------:R-:W5:Y:S02]  /*3770*/  LDG.E.64 R52, desc[UR12][R52.64] ;  /* 0x0000000c34347981 */ /* 0x000f64000c1e1b00 */
.L_x_1232:
[----:B------:R-:W-:Y:S05]  /*3780*/  BSYNC.RECONVERGENT B2 ;  /* 0x0000000000027941 */ /* 0x000fea0003800200 */
.L_x_1221:
[----:B------:R-:W-:Y:S05]  /*3790*/  BSYNC.RECONVERGENT B0 ;  /* 0x0000000000007941 */ /* 0x000fea0003800200 */
.L_x_1208:
        /* <DEDUP_REMOVED lines=18> */
[----:B------:R-:W-:Y:S01]  /*38c0*/  FADD.FTZ R68, R61, R60 ;  /* 0x0000003c3d447221 */ /* 0x000fe20000010000 */
[----:B------:R-:W-:Y:S06]  /*38d0*/  BRA.DIV UR4, `(.L_x_1233) ;  /* 0x0000005e04907947 */ /* 0x000fec000b800000 */
[----:B------:R0:W1:Y:S02]  /*38e0*/  SHFL.BFLY PT, R67, R68, 0x1, 0x1f ;  /* 0x0c201f0044437f89 */ /* 0x00006400000e0000 */
.L_x_1315:
[----:B------:R-:W-:Y:S01]  /*38f0*/  ISETP.EQ.U32.OR P2, PT, R70, 0x1, P2 ;  /* 0x000000014600780c */ /* 0x000fe20001742470 */
[----:B01----:R-:W-:Y:S01]  /*3900*/  FADD.FTZ R68, R68, R67 ;  /* 0x0000004344447221 */ /* 0x003fe20000010000 */
[----:B------:R-:W-:Y:S03]  /*3910*/  BSSY.RECONVERGENT B0, `(.L_x_1234) ;  /* 0x0000017000007945 */ /* 0x000fe60003800200 */
[----:B------:R-:W-:-:S08]  /*3920*/  FMUL.FTZ R68, R68, UR23 ;  /* 0x0000001744447c20 */ /* 0x000fd00008410000 */
[----:B------:R-:W-:Y:S05]  /*3930*/  @P2 BRA `(.L_x_1235) ;  /* 0x0000000000502947 */ /* 0x000fea0003800000 */
[----:B------:R-:W0:Y:S01]  /*3940*/  LDC.64 R60, c[0x0][0x448] ;  /* 0x00011200ff3c7b82 */ /* 0x000e220000000a00 */
        /* <DEDUP_REMOVED lines=8> */
[----:B------:R-:W4:Y:S01]  /*39d0*/  @P4 LDG.E R61, desc[UR12][R60.64] ;  /* 0x0000000c3c3d4981 */ /* 0x000f22000c1e1900 */
[----:B-1----:R-:W-:-:S06]  /*39e0*/  @P2 IMAD.WIDE.U32 R66, R69, 0x4, R66 ;  /* 0x0000000445422825 */ /* 0x002fcc00078e0042 */
[----:B------:R-:W5:Y:S01]  /*39f0*/  @P2 LDG.E R66, desc[UR12][R66.64] ;  /* 0x0000000c42422981 */ /* 0x000f62000c1e1900 */
[----:B------:R-:W-:-:S04]  /*3a00*/  @P2 ISETP.GE.AND P5, PT, R13, R12, PT ;  /* 0x0000000c0d00220c */ /* 0x000fc80003fa6270 */
[----:B------:R-:W-:-:S04]  /*3a10*/  @P2 SEL R70, R64, RZ, !P5 ;  /* 0x000000ff40462207 */ /* 0x000fc80006800000 */
[----:B------:R-:W-:-:S04]  /*3a20*/  @P2 IADD3 R70, PT, PT, R11, -UR15, R70 ;  /* 0x8000000f0b462c10 */ /* 0x000fc8000fffe046 */
[----:B------:R-:W-:Y:S01]  /*3a30*/  @P2 I2FP.F32.S32 R13, R70 ;  /* 0x00000046000d2245 */ /* 0x000fe20000201400 */
[----:B----4-:R-:W-:-:S04]  /*3a40*/  @P4 FADD.FTZ R68, R68, R61 ;  /* 0x0000003d44444221 */ /* 0x010fc80000010000 */
[----:B-----5:R-:W-:-:S05]  /*3a50*/  @P2 FFMA.FTZ R68, R13, R66, R68 ;  /* 0x000000420d442223 */ /* 0x020fca0000010044 */
[----:B------:R0:W-:Y:S01]  /*3a60*/  STS [R5], R68 ;  /* 0x0000004405007388 */ /* 0x0001e20000000800 */
[----:B------:R-:W-:-:S07]  /*3a70*/  @!P3 FMNMX.FTZ R3, R3, R68, !PT ;  /* 0x000000440303b209 */ /* 0x000fce0007810000 */
.L_x_1235:
[----:B------:R-:W-:Y:S05]  /*3a80*/  BSYNC.RECONVERGENT B0 ;  /* 0x0000000000007941 */ /* 0x000fea0003800200 */
.L_x_1234:
        /* <DEDUP_REMOVED lines=8> */
.L_x_1207:
[----:B0-----:R-:W-:Y:S05]  /*3b10*/  BSYNC B1 ;  /* 0x0000000000017941 */ /* 0x001fea0003800000 */
.L_x_1206:
        /* <DEDUP_REMOVED lines=9> */
.L_x_1321:
[----:B------:R-:W2:Y:S01]  /*3bb0*/  S2R R15, SR_CgaCtaId ;  /* 0x00000000000f7919 */ /* 0x000ea20000008800 */
[----:B------:R-:W-:Y:S01]  /*3bc0*/  MOV R14, 0x400 ;  /* 0x00000400000e7802 */ /* 0x000fe20000000f00 */
[----:B------:R-:W-:Y:S05]  /*3bd0*/  WARPSYNC.ALL ;  /* 0x0000000000007948 */ /* 0x000fea0003800000 */
[----:B------:R-:W-:Y:S02]  /*3be0*/  LOP3.LUT P0, R5, R2, 0x1f, RZ, 0xc0, !PT ;  /* 0x0000001f02057812 */ /* 0x000fe4000780c0ff */
[----:B-1----:R-:W-:Y:S02]  /*3bf0*/  SHF.R.U32.HI R3, RZ, 0x3, R2 ;  /* 0x00000003ff037819 */ /* 0x002fe40000011602 */
[----:B----4-:R-:W-:-:S02]  /*3c00*/  FMNMX.FTZ R67, R7, R67, !PT ;  /* 0x0000004307437209 */ /* 0x010fc40007810000 */
[----:B--2---:R-:W-:-:S05]  /*3c10*/  LEA R8, R15, R14, 0x18 ;  /* 0x0000000e0f087211 */ /* 0x004fca00078ec0ff */
[----:B------:R-:W-:-:S05]  /*3c20*/  IMAD.IADD R6, R3, 0x1, R8 ;  /* 0x0000000103067824 */ /* 0x000fca00078e0208 */
[----:B------:R-:W-:Y:S01]  /*3c30*/  @!P0 STS [R6], R67 ;  /* 0x0000004306008388 */ /* 0x000fe20000000800 */
[----:B------:R-:W-:Y:S01]  /*3c40*/  BAR.SYNC.DEFER_BLOCKING 0x0 ;  /* 0x0000000000007b1d */ /* 0x000fe20000010000 */
[C---:B------:R-:W-:Y:S01]  /*3c50*/  ISETP.GT.U32.AND P0, PT, R5.reuse, 0x3, PT ;  /* 0x000000030500780c */ /* 0x040fe20003f04070 */
[----:B------:R-:W-:Y:S01]  /*3c60*/  IMAD.MOV.U32 R11, RZ, RZ, -0x800001 ;  /* 0xff7fffffff0b7424 */ /* 0x000fe200078e00ff */
[----:B0-----:R-:W-:Y:S01]  /*3c70*/  LEA R7, R5, R8, 0x2 ;  /* 0x0000000805077211 */ /* 0x001fe200078e10ff */
        /* <DEDUP_REMOVED lines=15> */
[----:B------:R-:W-:Y:S01]  /*3d70*/  HFMA2 R0, -RZ, RZ, 0, 7.62939453125e-06 ;  /* 0x00000080ff007431 */ /* 0x000fe200000001ff */
        /* <DEDUP_REMOVED lines=13> */
[----:B------:R-:W-:Y:S02]  /*3e50*/  LOP3.LUT R0, R0, 0x3, RZ, 0xc0, !PT ;  /* 0x0000000300007812 */ /* 0x000fe400078ec0ff */
[----:B------:R-:W-:Y:S02]  /*3e60*/  LEA R13, R15, R10, 0x18 ;  /* 0x0000000a0f0d7211 */ /* 0x000fe400078ec0ff */
[----:B------:R-:W-:Y:S01]  /*3e70*/  MOV R10, RZ ;  /* 0x000000ff000a7202 */ /* 0x000fe20000000f00 */
[----:B------:R-:W-:Y:S01]  /*3e80*/  IMAD.MOV R0, RZ, RZ, -R0 ;  /* 0x000000ffff007224 */ /* 0x000fe200078e0a00 */
[----:B------:R-:W-:-:S07]  /*3e90*/  LEA R12, R2, R13, 0x2 ;  /* 0x0000000d020c7211 */ /* 0x000fce00078e10ff */
.L_x_1243:
        /* <DEDUP_REMOVED lines=11> */
.L_x_1242:
[----:B------:R-:W-:Y:S05]  /*3f50*/  BSYNC.RECONVERGENT B1 ;  /* 0x0000000000017941 */ /* 0x000fea0003800200 */
.L_x_1241:
[----:B------:R-:W-:Y:S05]  /*3f60*/  @!P2 BRA `(.L_x_1239) ;  /* 0x00000010009ca947 */ /* 0x000fea0003800000 */
[----:B------:R-:W-:Y:S01]  /*3f70*/  IADD3 R12, PT, PT, -R11, UR15, RZ ;  /* 0x0000000f0b0c7c10 */ /* 0x000fe2000fffe1ff */
[----:B------:R-:W-:Y:S01]  /*3f80*/  IMAD.U32 R0, RZ, RZ, UR16 ;  /* 0x00000010ff007e24 */ /* 0x000fe2000f8e00ff */
[----:B------:R-:W-:Y:S01]  /*3f90*/  IADD3 R14, PT, PT, R14, 0x120, RZ ;  /* 0x000001200e0e7810 */ /* 0x000fe20007ffe0ff */
[----:B------:R-:W-:Y:S01]  /*3fa0*/  BSSY.RECONVERGENT B1, `(.L_x_1244) ;  /* 0x000006f000017945 */ /* 0x000fe20003800200 */
[----:B------:R-:W-:Y:S01]  /*3fb0*/  ISETP.GT.AND P2, PT, R12, 0x600, PT ;  /* 0x000006000c00780c */ /* 0x000fe20003f44270 */
[----:B------:R-:W-:Y:S01]  /*3fc0*/  IMAD.SHL.U32 R0, R0, 0x4, RZ ;  /* 0x0000000400007824 */ /* 0x000fe200078e00ff */
[----:B------:R-:W-:Y:S02]  /*3fd0*/  LEA R15, R15, R14, 0x18 ;  /* 0x0000000e0f0f7211 */ /* 0x000fe400078ec0ff */
[----:B------:R-:W-:Y:S02]  /*3fe0*/  PLOP3.LUT P0, PT, PT, PT, PT, 0x80, 0x8 ;  /* 0x000000000008781c */ /* 0x000fe40003f0f070 */
[----:B------:R-:W-:-:S04]  /*3ff0*/  LEA R0, R11, -R0, 0x2 ;  /* 0x800000000b007211 */ /* 0x000fc800078e10ff */
[----:B------:R-:W-:-:S03]  /*4000*/  IADD3 R0, PT, PT, R0, 0x400, R15 ;  /* 0x0000040000007810 */ /* 0x000fc60007ffe00f */
[----:B------:R-:W-:Y:S05]  /*4010*/  @!P2 BRA `(.L_x_1245) ;  /* 0x00000004009ca947 */ /* 0x000fea0003800000 */
[----:B------:R-:W-:Y:S01]  /*4020*/  IMAD.U32 R12, RZ, RZ, UR15 ;  /* 0x0000000fff0c7e24 */ /* 0x000fe2000f8e00ff */
[----:B------:R-:W-:-:S04]  /*4030*/  PLOP3.LUT P0, PT, PT, PT, PT, 0x8, 0x80 ;  /* 0x000000000080781c */ /* 0x000fc80003f0e170 */
[----:B------:R-:W-:-:S09]  /*4040*/  IADD3 R12, PT, PT, R12, -0x600, RZ ;  /* 0xfffffa000c0c7810 */ /* 0x000fd20007ffe0ff */
.L_x_1246:
        /* <DEDUP_REMOVED lines=100> */
.L_x_1245:
[----:B------:R-:W-:Y:S05]  /*4690*/  BSYNC.RECONVERGENT B1 ;  /* 0x0000000000017941 */ /* 0x000fea0003800200 */
.L_x_1244:
        /* <DEDUP_REMOVED lines=55> */
.L_x_1248:
[----:B------:R-:W-:Y:S05]  /*4a10*/  BSYNC.RECONVERGENT B1 ;  /* 0x0000000000017941 */ /* 0x000fea0003800200 */
.L_x_1247:
        /* <DEDUP_REMOVED lines=27> */
.L_x_1240:
[----:B------:R-:W-:Y:S01]  /*4bd0*/  IMAD.MOV.U32 R10, RZ, RZ, 0x80 ;  /* 0x00000080ff0a7424 */ /* 0x000fe200078e00ff */
        /* <DEDUP_REMOVED lines=8> */
[----:B------:R-:W-:Y:S02]  /*4c60*/  HFMA2 R10, -RZ, RZ, 0, 0 ;  /* 0x00000000ff0a7431 */ /* 0x000fe400000001ff */
[----:B-1----:R-:W-:Y:S02]  /*4c70*/  IMAD R17, R0, UR4, RZ ;  /* 0x0000000400117c24 */ /* 0x002fe4000f8e02ff */
[----:B------:R-:W-:-:S03]  /*4c80*/  IMAD.MOV.U32 R0, RZ, RZ, R9 ;  /* 0x000000ffff007224 */ /* 0x000fc600078e0009 */
[----:B---3--:R-:W-:-:S05]  /*4c90*/  SHF.R.S32.HI R18, RZ, 0x1f, R17 ;  /* 0x0000001fff127819 */ /* 0x008fca0000011411 */
[----:B------:R-:W-:Y:S05]  /*4ca0*/  @!P2 BRA `(.L_x_1250) ;  /* 0x000000000068a947 */ /* 0x000fea0003800000 */
[----:B------:R-:W-:Y:S01]  /*4cb0*/  IADD3 R14, PT, PT, R14, 0x120, RZ ;  /* 0x000001200e0e7810 */ /* 0x000fe20007ffe0ff */
[----:B------:R-:W-:Y:S01]  /*4cc0*/  IMAD.MOV.U32 R10, RZ, RZ, RZ ;  /* 0x000000ffff0a7224 */ /* 0x000fe200078e00ff */
[----:B------:R-:W-:Y:S02]  /*4cd0*/  LEA.HI R0, R11, 0x1, RZ, 0x19 ;  /* 0x000000010b007811 */ /* 0x000fe400078fc8ff */
[----:B------:R-:W-:Y:S02]  /*4ce0*/  LEA R15, R15, R14, 0x18 ;  /* 0x0000000e0f0f7211 */ /* 0x000fe400078ec0ff */
[----:B------:R-:W-:Y:S02]  /*4cf0*/  IADD3 R12, P2, P3, R17, R12, R9 ;  /* 0x0000000c110c7210 */ /* 0x000fe40007b5e009 */
[----:B------:R-:W-:Y:S01]  /*4d00*/  LOP3.LUT R11, R0, 0x3, RZ, 0xc0, !PT ;  /* 0x00000003000b7812 */ /* 0x000fe200078ec0ff */
[----:B------:R-:W-:Y:S01]  /*4d10*/  IMAD R14, R2, 0x4, R15 ;  /* 0x00000004020e7824 */ /* 0x000fe200078e020f */
[----:B------:R-:W-:-:S02]  /*4d20*/  IADD3.X R13, PT, PT, R18, R13, RZ, P2, P3 ;  /* 0x0000000d120d7210 */ /* 0x000fc400017e64ff */
[----:B------:R-:W-:Y:S02]  /*4d30*/  MOV R0, R9 ;  /* 0x0000000900007202 */ /* 0x000fe40000000f00 */
[----:B------:R-:W-:-:S07]  /*4d40*/  IADD3 R11, PT, PT, -R11, RZ, RZ ;  /* 0x000000ff0b0b7210 */ /* 0x000fce0007ffe1ff */
.L_x_1251:
[----:B------:R1:W2:Y:S01]  /*4d50*/  LDG.E.U8 R15, desc[UR12][R12.64] ;  /* 0x0000000c0c0f7981 */ /* 0x0002a2000c1e1100 */
[----:B------:R-:W-:Y:S01]  /*4d60*/  IADD3 R11, PT, PT, R11, 0x1, RZ ;  /* 0x000000010b0b7810 */ /* 0x000fe20007ffe0ff */
[----:B------:R-:W-:Y:S01]  /*4d70*/  VIADD R0, R0, 0x80 ;  /* 0x0000008000007836 */ /* 0x000fe20000000000 */
[----:B-1----:R-:W-:-:S04]  /*4d80*/  IADD3 R12, P3, PT, R12, 0x80, RZ ;  /* 0x000000800c0c7810 */ /* 0x002fc80007f7e0ff */
[----:B------:R-:W-:Y:S02]  /*4d90*/  IADD3.X R13, PT, PT, RZ, R13, RZ, P3, !PT ;  /* 0x0000000dff0d7210 */ /* 0x000fe40001ffe4ff */
[----:B--2---:R-:W-:-:S13]  /*4da0*/  ISETP.NE.AND P2, PT, R15, RZ, PT ;  /* 0x000000ff0f00720c */ /* 0x004fda0003f45270 */
[----:B------:R-:W0:Y:S02]  /*4db0*/  @!P2 LDS R15, [R14] ;  /* 0x000000000e0fa984 */ /* 0x000e240000000800 */
[----:B0-----:R-:W-:Y:S01]  /*4dc0*/  @!P2 FADD.FTZ R16, -R8, R15 ;  /* 0x0000000f0810a221 */ /* 0x001fe20000010100 */
[----:B------:R-:W-:-:S03]  /*4dd0*/  IMAD.MOV.U32 R15, RZ, RZ, RZ ;  /* 0x000000ffff0f7224 */ /* 0x000fc600078e00ff */
[----:B------:R-:W-:-:S04]  /*4de0*/  @!P2 FMUL.FTZ R16, R16, 1.4426950216293334961 ;  /* 0x3fb8aa3b1010a820 */ /* 0x000fc80000410000 */
[----:B------:R-:W0:Y:S01]  /*4df0*/  @!P2 MUFU.EX2 R15, R16 ;  /* 0x00000010000fa308 */ /* 0x000e220000000800 */
[----:B------:R-:W-:Y:S01]  /*4e00*/  ISETP.NE.AND P2, PT, R11, RZ, PT ;  /* 0x000000ff0b00720c */ /* 0x000fe20003f45270 */
[----:B0-----:R0:W-:Y:S01]  /*4e10*/  STS [R14], R15 ;  /* 0x0000000f0e007388 */ /* 0x0011e20000000800 */
[----:B------:R-:W-:Y:S01]  /*4e20*/  FADD.FTZ R10, R15, R10 ;  /* 0x0000000a0f0a7221 */ /* 0x000fe20000010000 */
[----:B0-----:R-:W-:-:S10]  /*4e30*/  VIADD R14, R14, 0x200 ;  /* 0x000002000e0e7836 */ /* 0x001fd40000000000 */
[----:B------:R-:W-:Y:S05]  /*4e40*/  @P2 BRA `(.L_x_1251) ;  /* 0xfffffffc00c02947 */ /* 0x000fea000383ffff */
.L_x_1250:
[----:B------:R-:W-:Y:S05]  /*4e50*/  BSYNC.RECONVERGENT B1 ;  /* 0x0000000000017941 */ /* 0x000fea0003800200 */
.L_x_1249:
        /* <DEDUP_REMOVED lines=14> */
.L_x_1252:
[----:B------:R-:W2:Y:S04]  /*4f40*/  LDG.E.U8 R15, desc[UR12][R12.64+-0x100] ;  /* 0xffff000c0c0f7981 */ /* 0x000ea8000c1e1100 */
[----:B------:R-:W3:Y:S04]  /*4f50*/  LDG.E.U8 R14, desc[UR12][R12.64+-0x80] ;  /* 0xffff800c0c0e7981 */ /* 0x000ee8000c1e1100 */
[----:B------:R-:W4:Y:S04]  /*4f60*/  LDG.E.U8 R16, desc[UR12][R12.64] ;  /* 0x0000000c0c107981 */ /* 0x000f28000c1e1100 */
[----:B------:R-:W4:Y:S01]  /*4f70*/  LDG.E.U8 R18, desc[UR12][R12.64+0x80] ;  /* 0x0000800c0c127981 */ /* 0x000f22000c1e1100 */
[----:B------:R-:W-:-:S02]  /*4f80*/  HFMA2 R20, -RZ, RZ, 0, 0 ;  /* 0x00000000ff147431 */ /* 0x000fc400000001ff */
[----:B------:R-:W-:Y:S01]  /*4f90*/  VIADD R0, R0, 0x200 ;  /* 0x0000020000007836 */ /* 0x000fe20000000000 */
[----:B--2---:R-:W-:Y:S02]  /*4fa0*/  ISETP.NE.AND P0, PT, R15, RZ, PT ;  /* 0x000000ff0f00720c */ /* 0x004fe40003f05270 */
[----:B---3--:R-:W-:Y:S01]  /*4fb0*/  ISETP.NE.AND P2, PT, R14, RZ, PT ;  /* 0x000000ff0e00720c */ /* 0x008fe20003f45270 */
[----:B------:R-:W-:Y:S01]  /*4fc0*/  IMAD.MOV.U32 R14, RZ, RZ, RZ ;  /* 0x000000ffff0e7224 */ /* 0x000fe200078e00ff */
[----:B----4-:R-:W-:Y:S02]  /*4fd0*/  ISETP.NE.AND P3, PT, R16, RZ, PT ;  /* 0x000000ff1000720c */ /* 0x010fe40003f65270 */
[----:B------:R-:W-:Y:S02]  /*4fe0*/  MOV R16, RZ ;  /* 0x000000ff00107202 */ /* 0x000fe40000000f00 */
[----:B------:R-:W-:-:S05]  /*4ff0*/  ISETP.NE.AND P4, PT, R18, RZ, PT ;  /* 0x000000ff1200720c */ /* 0x000fca0003f85270 */
[----:B------:R-:W0:Y:S01]  /*5000*/  @!P0 LDS R15, [R11+-0x400] ;  /* 0xfffc00000b0f8984 */ /* 0x000e220000000800 */
[----:B------:R-:W-:-:S03]  /*5010*/  IMAD.MOV.U32 R18, RZ, RZ, RZ ;  /* 0x000000ffff127224 */ /* 0x000fc600078e00ff */
        /* <DEDUP_REMOVED lines=28> */
.L_x_1239:
[----:B------:R-:W-:Y:S05]  /*51e0*/  BSYNC.RECONVERGENT B0 ;  /* 0x0000000000007941 */ /* 0x000fea0003800200 */
.L_x_1238:
[----:B----4-:R-:W1:Y:S01]  /*51f0*/  SHFL.BFLY PT, R11, R10, 0x10, 0x1f ;  /* 0x0e001f000a0b7f89 */ /* 0x010e6200000e0000 */
[C---:B------:R-:W-:Y:S01]  /*5200*/  ISETP.NE.AND P0, PT, R5.reuse, RZ, PT ;  /* 0x000000ff0500720c */ /* 0x040fe20003f05270 */
[----:B------:R-:W2:Y:S01]  /*5210*/  LDCU.U8 UR17, c[0x0][0x48c] ;  /* 0x00009180ff1177ac */ /* 0x000ea20008000000 */
[----:B------:R-:W-:Y:S01]  /*5220*/  ISETP.GT.U32.AND P2, PT, R5, 0x3, PT ;  /* 0x000000030500780c */ /* 0x000fe20003f44070 */
[----:B------:R-:W-:Y:S01]  /*5230*/  UMOV UR4, URZ ;  /* 0x000000ff00047c82 */ /* 0x000fe20008000000 */
[----:B------:R-:W-:Y:S01]  /*5240*/  UMOV UR5, URZ ;  /* 0x000000ff00057c82 */ /* 0x000fe20008000000 */
[----:B--2---:R-:W-:Y:S01]  /*5250*/  UISETP.NE.AND UP0, UPT, UR17, URZ, UPT ;  /* 0x000000ff1100728c */ /* 0x004fe2000bf05270 */
[----:B-1----:R-:W-:-:S05]  /*5260*/  FADD.FTZ R11, R11, R10 ;  /* 0x0000000a0b0b7221 */ /* 0x002fca0000010000 */
[----:B------:R-:W1:Y:S02]  /*5270*/  SHFL.BFLY PT, R0, R11, 0x8, 0x1f ;  /* 0x0d001f000b007f89 */ /* 0x000e6400000e0000 */
[----:B-1----:R-:W-:-:S05]  /*5280*/  FADD.FTZ R0, R11, R0 ;  /* 0x000000000b007221 */ /* 0x002fca0000010000 */
[----:B------:R-:W1:Y:S02]  /*5290*/  SHFL.BFLY PT, R13, R0, 0x4, 0x1f ;  /* 0x0c801f00000d7f89 */ /* 0x000e6400000e0000 */
[----:B-1----:R-:W-:-:S05]  /*52a0*/  FADD.FTZ R13, R0, R13 ;  /* 0x0000000d000d7221 */ /* 0x002fca0000010000 */
[----:B0-----:R-:W0:Y:S02]  /*52b0*/  SHFL.BFLY PT, R8, R13, 0x2, 0x1f ;  /* 0x0c401f000d087f89 */ /* 0x001e2400000e0000 */
[----:B0-----:R-:W-:-:S05]  /*52c0*/  FADD.FTZ R8, R13, R8 ;  /* 0x000000080d087221 */ /* 0x001fca0000010000 */
[----:B------:R-:W0:Y:S02]  /*52d0*/  SHFL.BFLY PT, R15, R8, 0x1, 0x1f ;  /* 0x0c201f00080f7f89 */ /* 0x000e2400000e0000 */
[----:B0-----:R-:W-:-:S05]  /*52e0*/  FADD.FTZ R15, R8, R15 ;  /* 0x0000000f080f7221 */ /* 0x001fca0000010000 */
[----:B------:R-:W-:Y:S01]  /*52f0*/  @!P0 STS [R6+0x10], R15 ;  /* 0x0000100f06008388 */ /* 0x000fe20000000800 */
[----:B------:R-:W-:Y:S01]  /*5300*/  BAR.SYNC.DEFER_BLOCKING 0x0 ;  /* 0x0000000000007b1d */ /* 0x000fe20000010000 */
[----:B------:R-:W-:-:S05]  /*5310*/  ISETP.GE.AND P0, PT, R9, UR15, PT ;  /* 0x0000000f09007c0c */ /* 0x000fca000bf06270 */
[----:B------:R-:W0:Y:S04]  /*5320*/  @!P2 LDS R15, [R7+0x10] ;  /* 0x00001000070fa984 */ /* 0x000e280000000800 */
[----:B0-----:R-:W0:Y:S02]  /*5330*/  SHFL.BFLY PT, R0, R15, 0x2, 0x1f ;  /* 0x0c401f000f007f89 */ /* 0x001e2400000e0000 */
        /* <DEDUP_REMOVED lines=11> */
[----:B------:R-:W4:Y:S01]  /*53f0*/  LDCU UR10, c[0x0][0x3f4] ;  /* 0x00007e80ff0a77ac */ /* 0x000f220008000800 */
[----:B-1----:R-:W-:-:S04]  /*5400*/  UIMAD UR5, UR5, UR7, UR14 ;  /* 0x00000007050572a4 */ /* 0x002fc8000f8e020e */
[----:B--2---:R-:W-:-:S04]  /*5410*/  UIMAD UR4, UR5, UR4, UR9 ;  /* 0x00000004050472a4 */ /* 0x004fc8000f8e0209 */
[----:B----4-:R-:W-:-:S04]  /*5420*/  UIMAD UR4, UR4, UR10, URZ ;  /* 0x0000000a040472a4 */ /* 0x010fc8000f8e02ff */
[----:B------:R-:W-:-:S12]  /*5430*/  USHF.R.S32.HI UR5, URZ, 0x1f, UR4 ;  /* 0x0000001fff057899 */ /* 0x000fd80008011404 */
.L_x_1253:
[----:B------:R-:W-:Y:S04]  /*5440*/  BSSY.RECONVERGENT B0, `(.L_x_1254) ;  /* 0x000015a000007945 */ /* 0x000fe80003800200 */
[----:B------:R-:W-:Y:S05]  /*5450*/  @P0 BRA `(.L_x_1255) ;  /* 0x0000001400600947 */ /* 0x000fea0003800000 */
[----:B------:R-:W-:-:S09]  /*5460*/  UISETP.NE.AND UP0, UPT, UR17, URZ, UPT ;  /* 0x000000ff1100728c */ /* 0x000fd2000bf05270 */
[----:B------:R-:W-:Y:S05]  /*5470*/  BRA.U UP0, `(.L_x_1256) ;  /* 0x0000000900447547 */ /* 0x000fea000b800000 */
        /* <DEDUP_REMOVED lines=20> */
.L_x_1259:
[----:B------:R-:W0:Y:S01]  /*55c0*/  LDS R11, [R5] ;  /* 0x00000000050b7984 */ /* 0x000e220000000800 */
[----:B------:R-:W-:-:S04]  /*55d0*/  IADD3 R7, PT, PT, R7, 0x1, RZ ;  /* 0x0000000107077810 */ /* 0x000fc80007ffe0ff */
[----:B------:R-:W-:Y:S01]  /*55e0*/  ISETP.NE.AND P0, PT, R7, RZ, PT ;  /* 0x000000ff0700720c */ /* 0x000fe20003f05270 */
[----:B0-----:R-:W-:-:S05]  /*55f0*/  FMUL.FTZ R6, R11, R0 ;  /* 0x000000000b067220 */ /* 0x001fca0000410000 */
[----:B------:R0:W-:Y:S02]  /*5600*/  STS [R5], R6 ;  /* 0x0000000605007388 */ /* 0x0001e40000000800 */
[----:B0-----:R-:W-:-:S05]  /*5610*/  VIADD R5, R5, 0x200 ;  /* 0x0000020005057836 */ /* 0x001fca0000000000 */
[----:B------:R-:W-:Y:S05]  /*5620*/  @P0 BRA `(.L_x_1259) ;  /* 0xfffffffc00e40947 */ /* 0x000fea000383ffff */
.L_x_1258:
[----:B------:R-:W-:Y:S05]  /*5630*/  BSYNC.RECONVERGENT B1 ;  /* 0x0000000000017941 */ /* 0x000fea0003800200 */
.L_x_1257:
        /* <DEDUP_REMOVED lines=9> */
[----:B------:R-:W-:-:S02]  /*56d0*/  SHF.L.U32 R6, R6, 0x2, RZ ;  /* 0x0000000206067819 */ /* 0x000fc400000006ff */
[----:B-1----:R-:W-:-:S03]  /*56e0*/  LEA R8, R8, R5, 0x18 ;  /* 0x0000000508087211 */ /* 0x002fc600078ec0ff */
[----:B------:R-:W-:-:S05]  /*56f0*/  IMAD R5, R9, 0x4, -R6 ;  /* 0x0000000409057824 */ /* 0x000fca00078e0a06 */
[----:B------:R-:W-:Y:S01]  /*5700*/  IADD3 R5, PT, PT, R5, 0x400, R8 ;  /* 0x0000040005057810 */ /* 0x000fe20007ffe008 */
[----:B------:R-:W-:Y:S06]  /*5710*/  @!P2 BRA `(.L_x_1261) ;  /* 0x0000000000dca947 */ /* 0x000fec0003800000 */
[----:B------:R-:W-:Y:S02]  /*5720*/  MOV R26, UR15 ;  /* 0x0000000f001a7c02 */ /* 0x000fe40008000f00 */
[----:B------:R-:W-:-:S03]  /*5730*/  PLOP3.LUT P0, PT, PT, PT, PT, 0x8, 0x80 ;  /* 0x000000000080781c */ /* 0x000fc60003f0e170 */
[----:B------:R-:W-:-:S10]  /*5740*/  VIADD R26, R26, 0xfffffa00 ;  /* 0xfffffa001a1a7836 */ /* 0x000fd40000000000 */
.L_x_1262:
[----:B------:R-:W0:Y:S01]  /*5750*/  LDS R7, [R5+-0x400] ;  /* 0xfffc000005077984 */ /* 0x000e220000000800 */
[----:B------:R-:W-:-:S03]  /*5760*/  IADD3 R9, PT, PT, R9, 0x800, RZ ;  /* 0x0000080009097810 */ /* 0x000fc60007ffe0ff */
[----:B------:R-:W1:Y:S01]  /*5770*/  LDS R11, [R5+-0x200] ;  /* 0xfffe0000050b7984 */ /* 0x000e620000000800 */
[----:B------:R-:W-:-:S03]  /*5780*/  ISETP.GE.AND P2, PT, R9, R26, PT ;  /* 0x0000001a0900720c */ /* 0x000fc60003f46270 */
[----:B------:R-:W2:Y:S04]  /*5790*/  LDS R13, [R5] ;  /* 0x00000000050d7984 */ /* 0x000ea80000000800 */
[----:B------:R-:W4:Y:S04]  /*57a0*/  LDS R15, [R5+0x200] ;  /* 0x00020000050f7984 */ /* 0x000f280000000800 */
[----:B------:R-:W4:Y:S04]  /*57b0*/  LDS R17, [R5+0x400] ;  /* 0x0004000005117984 */ /* 0x000f280000000800 */
[----:B---3--:R-:W3:Y:S04]  /*57c0*/  LDS R19, [R5+0x600] ;  /* 0x0006000005137984 */ /* 0x008ee80000000800 */
[----:B------:R-:W-:Y:S04]  /*57d0*/  LDS R21, [R5+0x800] ;  /* 0x0008000005157984 */ /* 0x000fe80000000800 */
        /* <DEDUP_REMOVED lines=15> */
[----:B------:R3:W-:Y:S04]  /*58d0*/  STS [R5+-0x400], R6 ;  /* 0xfffc000605007388 */ /* 0x0007e80000000800 */
[----:B------:R0:W-:Y:S01]  /*58e0*/  STS [R5+-0x200], R8 ;  /* 0xfffe000805007388 */ /* 0x0001e20000000800 */
[----:B------:R-:W-:-:S03]  /*58f0*/  FMUL.FTZ R18, R0, R23 ;  /* 0x0000001700127220 */ /* 0x000fc60000410000 */
[----:B------:R1:W-:Y:S01]  /*5900*/  STS [R5], R10 ;  /* 0x0000000a05007388 */ /* 0x0003e20000000800 */
[C---:B------:R-:W-:Y:S01]  /*5910*/  FMUL.FTZ R20, R0.reuse, R25 ;  /* 0x0000001900147220 */ /* 0x040fe20000410000 */
[C---:B---3--:R-:W-:Y:S02]  /*5920*/  FMUL.FTZ R6, R0.reuse, R21 ;  /* 0x0000001500067220 */ /* 0x048fe40000410000 */
        /* <DEDUP_REMOVED lines=10> */
[----:B----4-:R-:W-:-:S03]  /*59d0*/  FMUL.FTZ R14, R0, R37 ;  /* 0x00000025000e7220 */ /* 0x010fc60000410000 */
[----:B------:R-:W-:Y:S01]  /*59e0*/  STS [R5+0xc00], R20 ;  /* 0x000c001405007388 */ /* 0x000fe20000000800 */
[----:B---3--:R-:W-:-:S03]  /*59f0*/  FMUL.FTZ R16, R0, R39 ;  /* 0x0000002700107220 */ /* 0x008fc60000410000 */
        /* <DEDUP_REMOVED lines=9> */
.L_x_1261:
[----:B------:R-:W-:Y:S05]  /*5a90*/  BSYNC.RECONVERGENT B1 ;  /* 0x0000000000017941 */ /* 0x000fea0003800200 */
.L_x_1260:
        /* <DEDUP_REMOVED lines=31> */
.L_x_1264:
[----:B------:R-:W-:Y:S05]  /*5c90*/  BSYNC.RECONVERGENT B1 ;  /* 0x0000000000017941 */ /* 0x000fea0003800200 */
.L_x_1263:
        /* <DEDUP_REMOVED lines=15> */
.L_x_1256:
        /* <DEDUP_REMOVED lines=24> */
[----:B------:R-:W-:-:S07]  /*5f10*/  LEA R5, R2, UR7, 0x2 ;  /* 0x0000000702057c11 */ /* 0x000fce000f8e10ff */
.L_x_1267:
[----:B-1----:R-:W0:Y:S01]  /*5f20*/  LDS R7, [R5] ;  /* 0x0000000005077984 */ /* 0x002e220000000800 */
[----:B------:R-:W-:Y:S01]  /*5f30*/  MOV R6, R11 ;  /* 0x0000000b00067202 */ /* 0x000fe20000000f00 */
[----:B------:R-:W-:Y:S01]  /*5f40*/  VIADD R8, R8, 0x1 ;  /* 0x0000000108087836 */ /* 0x000fe20000000000 */
[----:B------:R-:W-:-:S04]  /*5f50*/  IADD3 R11, P3, PT, R11, 0x200, RZ ;  /* 0x000002000b0b7810 */ /* 0x000fc80007f7e0ff */
[----:B------:R-:W-:Y:S01]  /*5f60*/  ISETP.NE.AND P0, PT, R8, RZ, PT ;  /* 0x000000ff0800720c */ /* 0x000fe20003f05270 */
[----:B0-----:R-:W-:Y:S01]  /*5f70*/  FMUL.FTZ R10, R7, R0 ;  /* 0x00000000070a7220 */ /* 0x001fe20000410000 */
[-C--:B------:R-:W-:Y:S02]  /*5f80*/  MOV R7, R12.reuse ;  /* 0x0000000c00077202 */ /* 0x080fe40000000f00 */
[----:B------:R-:W-:Y:S02]  /*5f90*/  IADD3.X R12, PT, PT, RZ, R12, RZ, P3, !PT ;  /* 0x0000000cff0c7210 */ /* 0x000fe40001ffe4ff */
[----:B------:R0:W-:Y:S04]  /*5fa0*/  STS [R5], R10 ;  /* 0x0000000a05007388 */ /* 0x0001e80000000800 */
[----:B------:R1:W-:Y:S01]  /*5fb0*/  STG.E desc[UR12][R6.64], R10 ;  /* 0x0000000a06007986 */ /* 0x0003e2000c10190c */
[----:B0-----:R-:W-:-:S02]  /*5fc0*/  IADD3 R5, PT, PT, R5, 0x200, RZ ;  /* 0x0000020005057810 */ /* 0x001fc40007ffe0ff */
[----:B------:R-:W-:Y:S05]  /*5fd0*/  @P0 BRA `(.L_x_1267) ;  /* 0xfffffffc00d00947 */ /* 0x000fea000383ffff */
.L_x_1266:
[----:B------:R-:W-:Y:S05]  /*5fe0*/  BSYNC.RECONVERGENT B1 ;  /* 0x0000000000017941 */ /* 0x000fea0003800200 */
.L_x_1265:
[----:B------:R-:W-:Y:S05]  /*5ff0*/  @!P2 BRA `(.L_x_1255) ;  /* 0x000000080078a947 */ /* 0x000fea0003800000 */
[----:B-1----:R-:W1:Y:S01]  /*6000*/  S2R R10, SR_CgaCtaId ;  /* 0x00000000000a7919 */ /* 0x002e620000008800 */
[----:B------:R-:W2:Y:S01]  /*6010*/  LDCU.64 UR18, c[0x0][0x480] ;  /* 0x00009000ff1277ac */ /* 0x000ea20008000a00 */
[C---:B------:R-:W-:Y:S01]  /*6020*/  IADD3 R12, PT, PT, -R9.reuse, UR15, RZ ;  /* 0x0000000f090c7c10 */ /* 0x040fe2000fffe1ff */
[----:B------:R-:W-:Y:S01]  /*6030*/  BSSY.RECONVERGENT B1, `(.L_x_1268) ;  /* 0x000005c000017945 */ /* 0x000fe20003800200 */
[----:B------:R-:W-:Y:S02]  /*6040*/  IADD3 R6, P0, PT, R9, UR4, RZ ;  /* 0x0000000409067c10 */ /* 0x000fe4000ff1e0ff */
[----:B------:R-:W-:Y:S02]  /*6050*/  ISETP.GT.AND P2, PT, R12, 0x600, PT ;  /* 0x000006000c00780c */ /* 0x000fe40003f44270 */
[----:B------:R-:W-:Y:S01]  /*6060*/  MOV R8, UR16 ;  /* 0x0000001000087c02 */ /* 0x000fe20008000f00 */
[----:B------:R-:W-:Y:S01]  /*6070*/  IMAD.X R7, RZ, RZ, UR5, P0 ;  /* 0x00000005ff077e24 */ /* 0x000fe200080e06ff */
[----:B------:R-:W-:-:S03]  /*6080*/  MOV R5, 0x400 ;  /* 0x0000040000057802 */ /* 0x000fc60000000f00 */
[----:B------:R-:W-:Y:S01]  /*6090*/  IMAD.SHL.U32 R8, R8, 0x4, RZ ;  /* 0x0000000408087824 */ /* 0x000fe200078e00ff */
[----:B------:R-:W-:-:S04]  /*60a0*/  IADD3 R5, PT, PT, R5, 0x120, RZ ;  /* 0x0000012005057810 */ /* 0x000fc80007ffe0ff */
[----:B------:R-:W-:Y:S02]  /*60b0*/  LEA R8, R9, -R8, 0x2 ;  /* 0x8000000809087211 */ /* 0x000fe400078e10ff */
[----:B--2---:R-:W-:-:S04]  /*60c0*/  LEA R11, P0, R6, UR18, 0x2 ;  /* 0x00000012060b7c11 */ /* 0x004fc8000f8010ff */
[----:B------:R-:W-:Y:S02]  /*60d0*/  LEA.HI.X R7, R6, UR19, R7, 0x2, P0 ;  /* 0x0000001306077c11 */ /* 0x000fe400080f1407 */
[----:B------:R-:W-:-:S04]  /*60e0*/  IADD3 R6, P0, PT, R11, 0x400, RZ ;  /* 0x000004000b067810 */ /* 0x000fc80007f1e0ff */
[----:B------:R-:W-:Y:S02]  /*60f0*/  IADD3.X R7, PT, PT, RZ, R7, RZ, P0, !PT ;  /* 0x00000007ff077210 */ /* 0x000fe400007fe4ff */
[----:B-1----:R-:W-:Y:S02]  /*6100*/  LEA R5, R10, R5, 0x18 ;  /* 0x000000050a057211 */ /* 0x002fe400078ec0ff */
[----:B------:R-:W-:Y:S02]  /*6110*/  PLOP3.LUT P0, PT, PT, PT, PT, 0x80, 0x8 ;  /* 0x000000000008781c */ /* 0x000fe40003f0f070 */
[----:B------:R-:W-:Y:S01]  /*6120*/  IADD3 R5, PT, PT, R8, 0x400, R5 ;  /* 0x0000040008057810 */ /* 0x000fe20007ffe005 */
[----:B------:R-:W-:Y:S10]  /*6130*/  @!P2 BRA `(.L_x_1269) ;  /* 0x00000004002ca947 */ /* 0x000ff40003800000 */
[----:B------:R-:W-:Y:S01]  /*6140*/  IMAD.U32 R10, RZ, RZ, UR15 ;  /* 0x0000000fff0a7e24 */ /* 0x000fe2000f8e00ff */
[----:B------:R-:W-:-:S04]  /*6150*/  PLOP3.LUT P0, PT, PT, PT, PT, 0x8, 0x80 ;  /* 0x000000000080781c */ /* 0x000fc80003f0e170 */
[----:B------:R-:W-:-:S09]  /*6160*/  IADD3 R10, PT, PT, R10, -0x600, RZ ;  /* 0xfffffa000a0a7810 */ /* 0x000fd20007ffe0ff */
.L_x_1270:
        /* <DEDUP_REMOVED lines=33> */
[----:B0-----:R-:W-:Y:S02]  /*6380*/  IMAD.X R11, RZ, RZ, R7, P2 ;  /* 0x000000ffff0b7224 */ /* 0x001fe400010e0607 */
[C---:B------:R-:W-:Y:S01]  /*6390*/  FMUL.FTZ R31, R0.reuse, R31 ;  /* 0x0000001f001f7220 */ /* 0x040fe20000410000 */
        /* <DEDUP_REMOVED lines=34> */
[----:B------:R-:W-:Y:S01]  /*65c0*/  IMAD.MOV.U32 R7, RZ, RZ, R11 ;  /* 0x000000ffff077224 */ /* 0x000fe200078e000b */
[----:B-1----:R-:W-:Y:S01]  /*65d0*/  IADD3 R5, PT, PT, R5, 0x2000, RZ ;  /* 0x0000200005057810 */ /* 0x002fe20007ffe0ff */
[----:B------:R-:W-:Y:S06]  /*65e0*/  @!P3 BRA `(.L_x_1270) ;  /* 0xfffffff800e0b947 */ /* 0x000fec000383ffff */
.L_x_1269:
[----:B------:R-:W-:Y:S05]  /*65f0*/  BSYNC.RECONVERGENT B1 ;  /* 0x0000000000017941 */ /* 0x000fea0003800200 */
.L_x_1268:
        /* <DEDUP_REMOVED lines=24> */
[----:B0-----:R-:W-:Y:S01]  /*6780*/  IADD3.X R11, PT, PT, RZ, R7, RZ, P2, !PT ;  /* 0x00000007ff0b7210 */ /* 0x001fe200017fe4ff */
[C---:B------:R-:W-:Y:S02]  /*6790*/  FMUL.FTZ R21, R0.reuse, R21 ;  /* 0x0000001500157220 */ /* 0x040fe40000410000 */
        /* <DEDUP_REMOVED lines=16> */
[----:B------:R-:W-:-:S07]  /*68a0*/  MOV R7, R11 ;  /* 0x0000000b00077202 */ /* 0x000fce0000000f00 */
.L_x_1272:
[----:B------:R-:W-:Y:S05]  /*68b0*/  BSYNC.RECONVERGENT B1 ;  /* 0x0000000000017941 */ /* 0x000fea0003800200 */
.L_x_1271:
        /* <DEDUP_REMOVED lines=18> */
.L_x_1255:
[----:B------:R-:W-:Y:S05]  /*69e0*/  BSYNC.RECONVERGENT B0 ;  /* 0x0000000000007941 */ /* 0x000fea0003800200 */
.L_x_1254:
[----:B------:R-:W-:Y:S01]  /*69f0*/  USHF.R.S32.HI UR4, URZ, 0x1f, UR11 ;  /* 0x0000001fff047899 */ /* 0x000fe2000801140b */
[----:B------:R-:W2:Y:S01]  /*6a00*/  S2R R54, SR_CgaCtaId ;  /* 0x0000000000367919 */ /* 0x000ea20000008800 */
[----:B------:R-:W4:Y:S01]  /*6a10*/  LDCU UR7, c[0x0][0x40c] ;  /* 0x00008180ff0777ac */ /* 0x000f220008000800 */
[----:B------:R-:W-:Y:S01]  /*6a20*/  MOV R49, 0x400 ;  /* 0x0000040000317802 */ /* 0x000fe20000000f00 */
[C---:B01----:R-:W-:Y:S01]  /*6a30*/  IMAD.SHL.U32 R6, R2.reuse, 0x4, RZ ;  /* 0x0000000402067824 */ /* 0x043fe200078e00ff */
[----:B------:R-:W-:Y:S01]  /*6a40*/  SHF.L.U32 R5, R2, 0x4, RZ ;  /* 0x0000000402057819 */ /* 0x000fe200000006ff */
[----:B------:R-:W-:Y:S01]  /*6a50*/  IMAD.U32 R0, RZ, RZ, UR4 ;  /* 0x00000004ff007e24 */ /* 0x000fe2000f8e00ff */
[----:B------:R-:W-:Y:S01]  /*6a60*/  IADD3 R7, PT, PT, R49, 0xa0, RZ ;  /* 0x000000a031077810 */ /* 0x000fe20007ffe0ff */
[----:B------:R-:W-:Y:S01]  /*6a70*/  BSSY.RECONVERGENT B0, `(.L_x_1273) ;  /* 0x0000018000007945 */ /* 0x000fe20003800200 */
[----:B------:R-:W-:Y:S02]  /*6a80*/  LOP3.LUT R5, R5, 0x70, RZ, 0xc0, !PT ;  /* 0x0000007005057812 */ /* 0x000fe400078ec0ff */
[----:B------:R-:W-:-:S02]  /*6a90*/  CS2R R10, SRZ ;  /* 0x00000000000a7805 */ /* 0x000fc4000001ff00 */
[----:B------:R-:W-:Y:S02]  /*6aa0*/  LEA.HI R0, R0, UR11, RZ, 0x4 ;  /* 0x0000000b00007c11 */ /* 0x000fe4000f8f20ff */
[----:B------:R-:W-:Y:S02]  /*6ab0*/  LOP3.LUT R6, R6, 0x1c, RZ, 0xc0, !PT ;  /* 0x0000001c06067812 */ /* 0x000fe400078ec0ff */
[----:B------:R-:W-:-:S04]  /*6ac0*/  LOP3.LUT R0, R0, 0xfffffff0, RZ, 0xc0, !PT ;  /* 0xfffffff000007812 */ /* 0x000fc800078ec0ff */
[----:B------:R-:W-:-:S04]  /*6ad0*/  IADD3 R0, PT, PT, -R0, UR11, RZ ;  /* 0x0000000b00007c10 */ /* 0x000fc8000fffe1ff */
[----:B------:R-:W-:-:S04]  /*6ae0*/  ISETP.NE.AND P0, PT, R3, R0, PT ;  /* 0x000000000300720c */ /* 0x000fc80003f05270 */
[----:B----4-:R-:W-:Y:S02]  /*6af0*/  ISETP.NE.OR P0, PT, RZ, UR7, P0 ;  /* 0x00000007ff007c0c */ /* 0x010fe40008705670 */
[----:B--2---:R-:W-:-:S04]  /*6b00*/  LEA R8, R54, R7, 0x18 ;  /* 0x0000000736087211 */ /* 0x004fc800078ec0ff */
[----:B------:R-:W-:Y:S02]  /*6b10*/  IADD3 R5, PT, PT, R8, R5, RZ ;  /* 0x0000000508057210 */ /* 0x000fe40007ffe0ff */
[----:B------:R-:W-:-:S05]  /*6b20*/  CS2R R8, SRZ ;  /* 0x0000000000087805 */ /* 0x000fca000001ff00 */
        /* <DEDUP_REMOVED lines=11> */
.L_x_1275:
[----:B-----5:R0:W-:Y:S02]  /*6be0*/  STS.128 [R5], R8 ;  /* 0x0000000805007388 */ /* 0x0201e40000000c00 */
.L_x_1274:
[----:B------:R-:W-:Y:S05]  /*6bf0*/  BSYNC.RECONVERGENT B0 ;  /* 0x0000000000007941 */ /* 0x000fea0003800200 */
.L_x_1273:
[----:B------:R-:W1:Y:S01]  /*6c00*/  S2R R7, SR_CTAID.Y ;  /* 0x0000000000077919 */ /* 0x000e620000002600 */
[----:B------:R-:W2:Y:S01]  /*6c10*/  LDCU UR5, c[0x0][0x3f4] ;  /* 0x00007e80ff0577ac */ /* 0x000ea20008000800 */
[----:B------:R-:W1:Y:S01]  /*6c20*/  LDC R16, c[0x0][0x3f8] ;  /* 0x0000fe00ff107b82 */ /* 0x000e620000000800 */
[----:B------:R-:W-:Y:S01]  /*6c30*/  IADD3 R48, PT, PT, R3, UR16, RZ ;  /* 0x0000001003307c10 */ /* 0x000fe2000fffe0ff */
[----:B------:R-:W-:Y:S01]  /*6c40*/  BSSY.RECONVERGENT B0, `(.L_x_1276) ;  /* 0x000014c000007945 */ /* 0x000fe20003800200 */
[----:B------:R-:W-:-:S05]  /*6c50*/  CS2R R14, SRZ ;  /* 0x00000000000e7805 */ /* 0x000fca000001ff00 */
[----:B------:R-:W4:Y:S01]  /*6c60*/  LDC.64 R52, c[0x0][0x3c0] ;  /* 0x0000f000ff347b82 */ /* 0x000f220000000a00 */
[----:B--2---:R-:W-:Y:S02]  /*6c70*/  UISETP.LT.AND UP0, UPT, UR11, UR5, UPT ;  /* 0x000000050b00728c */ /* 0x004fe4000bf01270 */
[----:B------:R-:W-:Y:S02]  /*6c80*/  MOV R51, UR5 ;  /* 0x0000000500337c02 */ /* 0x000fe40008000f00 */
[----:B------:R-:W-:-:S03]  /*6c90*/  USEL UR4, UR11, UR5, UP0 ;  /* 0x000000050b047287 */ /* 0x000fc60008000000 */
[----:B------:R-:W-:Y:S01]  /*6ca0*/  IMAD R51, R51, UR8, R6 ;  /* 0x0000000833337c24 */ /* 0x000fe2000f8e0206 */
[----:B------:R-:W-:Y:S02]  /*6cb0*/  BAR.SYNC.DEFER_BLOCKING 0x0 ;  /* 0x0000000000007b1d */ /* 0x000fe40000010000 */
[----:B------:R-:W-:Y:S01]  /*6cc0*/  ISETP.GE.AND P0, PT, R48, UR4, PT ;  /* 0x0000000430007c0c */ /* 0x000fe2000bf06270 */
[----:B-1----:R-:W-:Y:S02]  /*6cd0*/  IMAD R7, R7, R16, UR14 ;  /* 0x0000000e07077e24 */ /* 0x002fe4000f8e0210 */
[----:B----4-:R-:W-:-:S04]  /*6ce0*/  IMAD.WIDE R50, R51, 0x4, R52 ;  /* 0x0000000433327825 */ /* 0x010fc800078e0234 */
[----:B------:R-:W-:-:S04]  /*6cf0*/  IMAD.SHL.U32 R7, R7, 0x20, RZ ;  /* 0x0000002007077824 */ /* 0x000fc800078e00ff */
        /* <DEDUP_REMOVED lines=9> */
[----:B------:R-:W-:Y:S01]  /*6d90*/  BSSY.RECONVERGENT B1, `(.L_x_1279) ;  /* 0x000002f000017945 */ /* 0x000fe20003800200 */
[----:B------:R-:W-:Y:S01]  /*6da0*/  VIADDMNMX R12, R48, 0x10, R13, !PT ;  /* 0x00000010300c7846 */ /* 0x000fe2000780010d */
[----:B------:R-:W-:Y:S01]  /*6db0*/  IMAD R13, R65, R16, UR14 ;  /* 0x0000000e410d7e24 */ /* 0x000fe2000f8e0210 */
[----:B------:R-:W-:Y:S02]  /*6dc0*/  MOV R42, R48 ;  /* 0x00000030002a7202 */ /* 0x000fe40000000f00 */
[----:B------:R-:W-:Y:S02]  /*6dd0*/  CS2R R14, SRZ ;  /* 0x00000000000e7805 */ /* 0x000fe4000001ff00 */
[----:B------:R-:W-:Y:S01]  /*6de0*/  IADD3 R20, PT, PT, -R3, UR5, R12 ;  /* 0x0000000503147c10 */ /* 0x000fe2000fffe10c */
[----:B------:R-:W-:-:S03]  /*6df0*/  IMAD R13, R13, 0x20, R6 ;  /* 0x000000200d0d7824 */ /* 0x000fc600078e0206 */
[C---:B------:R-:W-:Y:S02]  /*6e00*/  LOP3.LUT R12, R20.reuse, 0x30, RZ, 0xc0, !PT ;  /* 0x00000030140c7812 */ /* 0x040fe400078ec0ff */
[----:B------:R-:W-:Y:S02]  /*6e10*/  ISETP.GE.U32.AND P2, PT, R20, 0x30, PT ;  /* 0x000000301400780c */ /* 0x000fe40003f46070 */
[----:B------:R-:W-:Y:S01]  /*6e20*/  ISETP.NE.AND P0, PT, R12, 0x30, PT ;  /* 0x000000300c00780c */ /* 0x000fe20003f05270 */
[----:B-1----:R-:W-:Y:S01]  /*6e30*/  IMAD.WIDE R40, R13, 0x4, R40 ;  /* 0x000000040d287825 */ /* 0x002fe200078e0228 */
[----:B------:R-:W-:-:S11]  /*6e40*/  CS2R R12, SRZ ;  /* 0x00000000000c7805 */ /* 0x000fd6000001ff00 */
[----:B------:R-:W-:Y:S05]  /*6e50*/  @!P0 BRA `(.L_x_1280) ;  /* 0x0000000000888947 */ /* 0x000fea0003800000 */
[----:B---3--:R1:W2:Y:S01]  /*6e60*/  LDS.128 R16, [R5] ;  /* 0x0000000005107984 */ /* 0x0082a20000000c00 */
[----:B------:R-:W-:Y:S01]  /*6e70*/  IADD3 R49, PT, PT, R49, 0x120, RZ ;  /* 0x0000012031317810 */ /* 0x000fe20007ffe0ff */
[----:B------:R-:W-:Y:S01]  /*6e80*/  HFMA2 R12, -RZ, RZ, 0, 0 ;  /* 0x00000000ff0c7431 */ /* 0x000fe200000001ff */
[----:B------:R-:W-:Y:S01]  /*6e90*/  LEA.HI R20, R20, 0x1, RZ, 0x1c ;  /* 0x0000000114147811 */ /* 0x000fe200078fe0ff */
[----:B------:R-:W-:Y:S01]  /*6ea0*/  IMAD.SHL.U32 R31, R48, 0x20, RZ ;  /* 0x00000020301f7824 */ /* 0x000fe200078e00ff */
[----:B------:R-:W-:Y:S02]  /*6eb0*/  LEA R30, R54, R49, 0x18 ;  /* 0x00000031361e7211 */ /* 0x000fe400078ec0ff */
[----:B------:R-:W-:Y:S02]  /*6ec0*/  LOP3.LUT R20, R20, 0x3, RZ, 0xc0, !PT ;  /* 0x0000000314147812 */ /* 0x000fe400078ec0ff */
[----:B------:R-:W-:Y:S01]  /*6ed0*/  MOV R42, R48 ;  /* 0x00000030002a7202 */ /* 0x000fe20000000f00 */
[----:B------:R-:W-:Y:S01]  /*6ee0*/  IMAD R30, R3, 0x4, R30 ;  /* 0x00000004031e7824 */ /* 0x000fe200078e021e */
[----:B-1----:R-:W-:-:S07]  /*6ef0*/  IADD3 R32, PT, PT, -R20, RZ, RZ ;  /* 0x000000ff14207210 */ /* 0x002fce0007ffe1ff */
.L_x_1281:
[----:B------:R-:W-:Y:S01]  /*6f00*/  IMAD.WIDE.U32 R28, R31, 0x4, R50 ;  /* 0x000000041f1c7825 */ /* 0x000fe200078e0032 */
[----:B-1----:R-:W3:Y:S04]  /*6f10*/  @P1 LDG.E.128 R20, desc[UR12][R40.64] ;  /* 0x0000000c28141981 */ /* 0x002ee8000c1e1d00 */
[----:B------:R-:W2:Y:S04]  /*6f20*/  LDG.E.128 R24, desc[UR12][R28.64] ;  /* 0x0000000c1c187981 */ /* 0x000ea8000c1e1d00 */
[----:B------:R1:W4:Y:S01]  /*6f30*/  LDS R33, [R30] ;  /* 0x000000001e217984 */ /* 0x0003220000000800 */
[----:B------:R-:W-:-:S04]  /*6f40*/  IADD3 R32, PT, PT, R32, 0x1, RZ ;  /* 0x0000000120207810 */ /* 0x000fc80007ffe0ff */
[----:B------:R-:W-:Y:S01]  /*6f50*/  ISETP.NE.AND P0, PT, R32, RZ, PT ;  /* 0x000000ff2000720c */ /* 0x000fe20003f05270 */
[----:B------:R-:W-:Y:S01]  /*6f60*/  VIADD R42, R42, 0x10 ;  /* 0x000000102a2a7836 */ /* 0x000fe20000000000 */
[----:B-1----:R-:W-:Y:S01]  /*6f70*/  IADD3 R30, PT, PT, R30, 0x40, RZ ;  /* 0x000000401e1e7810 */ /* 0x002fe20007ffe0ff */
[----:B--2---:R-:W-:Y:S01]  /*6f80*/  FADD.FTZ R24, R16, R24 ;  /* 0x0000001810187221 */ /* 0x004fe20000010000 */
[----:B------:R-:W-:Y:S01]  /*6f90*/  FADD.FTZ R25, R17, R25 ;  /* 0x0000001911197221 */ /* 0x000fe20000010000 */
[----:B------:R-:W-:Y:S01]  /*6fa0*/  FADD.FTZ R26, R18, R26 ;  /* 0x0000001a121a7221 */ /* 0x000fe20000010000 */
[----:B------:R-:W-:Y:S01]  /*6fb0*/  FADD.FTZ R27, R19, R27 ;  /* 0x0000001b131b7221 */ /* 0x000fe20000010000 */
[----:B---3--:R-:W-:Y:S01]  /*6fc0*/  @P1 FMUL.FTZ R24, R24, R20 ;  /* 0x0000001418181220 */ /* 0x008fe20000410000 */
[----:B------:R-:W-:Y:S01]  /*6fd0*/  @P1 FMUL.FTZ R25, R25, R21 ;  /* 0x0000001519191220 */ /* 0x000fe20000410000 */
[----:B------:R-:W-:Y:S01]  /*6fe0*/  @P1 FMUL.FTZ R26, R26, R22 ;  /* 0x000000161a1a1220 */ /* 0x000fe20000410000 */
[----:B------:R-:W-:Y:S01]  /*6ff0*/  @P1 FMUL.FTZ R27, R27, R23 ;  /* 0x000000171b1b1220 */ /* 0x000fe20000410000 */
[----:B------:R-:W-:-:S05]  /*7000*/  IMAD.WIDE.U32 R20, R31, 0x4, R52 ;  /* 0x000000041f147825 */ /* 0x000fca00078e0034 */
[----:B------:R1:W-:Y:S01]  /*7010*/  STG.E.128 desc[UR12][R20.64], R24 ;  /* 0x0000001814007986 */ /* 0x0003e2000c101d0c */
[C---:B----4-:R-:W-:Y:S01]  /*7020*/  FFMA.FTZ R12, R33.reuse, R24, R12 ;  /* 0x00000018210c7223 */ /* 0x050fe2000001000c */
[C---:B------:R-:W-:Y:S01]  /*7030*/  FFMA.FTZ R13, R33.reuse, R25, R13 ;  /* 0x00000019210d7223 */ /* 0x040fe2000001000d */
[C---:B------:R-:W-:Y:S01]  /*7040*/  FFMA.FTZ R14, R33.reuse, R26, R14 ;  /* 0x0000001a210e7223 */ /* 0x040fe2000001000e */
[----:B------:R-:W-:Y:S01]  /*7050*/  FFMA.FTZ R15, R33, R27, R15 ;  /* 0x0000001b210f7223 */ /* 0x000fe2000001000f */
[----:B------:R-:W-:Y:S01]  /*7060*/  IADD3 R31, PT, PT, R31, 0x200, RZ ;  /* 0x000002001f1f7810 */ /* 0x000fe20007ffe0ff */
[----:B------:R-:W-:Y:S06]  /*7070*/  @P0 BRA `(.L_x_1281) ;  /* 0xfffffffc00a00947 */ /* 0x000fec000383ffff */
.L_x_1280:
[----:B------:R-:W-:Y:S05]  /*7080*/  BSYNC.RECONVERGENT B1 ;  /* 0x0000000000017941 */ /* 0x000fea0003800200 */
.L_x_1279:
[----:B------:R-:W-:Y:S05]  /*7090*/  @!P2 BRA `(.L_x_1277) ;  /* 0x000000100018a947 */ /* 0x000fea0003800000 */
[----:B---3--:R2:W3:Y:S01]  /*70a0*/  LDS.128 R16, [R5] ;  /* 0x0000000005107984 */ /* 0x0084e20000000c00 */
[----:B-1----:R-:W-:Y:S01]  /*70b0*/  MOV R20, 0x400 ;  /* 0x0000040000147802 */ /* 0x002fe20000000f00 */
[----:B------:R-:W-:Y:S01]  /*70c0*/  BSSY.RECONVERGENT B1, `(.L_x_1282) ;  /* 0x0000055000017945 */ /* 0x000fe20003800200 */
[----:B------:R-:W1:Y:S03]  /*70d0*/  S2R R43, SR_CgaCtaId ;  /* 0x00000000002b7919 */ /* 0x000e660000008800 */
[----:B------:R-:W-:-:S05]  /*70e0*/  VIADD R20, R20, 0x120 ;  /* 0x0000012014147836 */ /* 0x000fca0000000000 */
[----:B-12---:R-:W-:-:S07]  /*70f0*/  LEA R43, R43, R20, 0x18 ;  /* 0x000000142b2b7211 */ /* 0x006fce00078ec0ff */
.L_x_1283:
[----:B----4-:R-:W-:Y:S01]  /*7100*/  SHF.L.U32 R37, R42, 0x5, RZ ;  /* 0x000000052a257819 */ /* 0x010fe200000006ff */
[----:B------:R-:W2:Y:S04]  /*7110*/  @P1 LDG.E.128 R20, desc[UR12][R40.64] ;  /* 0x0000000c28141981 */ /* 0x000ea8000c1e1d00 */
[----:B------:R-:W-:-:S05]  /*7120*/  IMAD.WIDE.U32 R24, R37, 0x4, R50 ;  /* 0x0000000425187825 */ /* 0x000fca00078e0032 */
[----:B------:R-:W3:Y:S01]  /*7130*/  LDG.E.128 R28, desc[UR12][R24.64] ;  /* 0x0000000c181c7981 */ /* 0x000ee2000c1e1d00 */
[C---:B------:R-:W-:Y:S01]  /*7140*/  IADD3 R39, PT, PT, R37.reuse, 0x200, RZ ;  /* 0x0000020025277810 */ /* 0x040fe20007ffe0ff */
[----:B------:R-:W-:-:S04]  /*7150*/  IMAD.WIDE.U32 R32, R37, 0x4, R52 ;  /* 0x0000000425207825 */ /* 0x000fc800078e0034 */
[----:B------:R-:W-:-:S04]  /*7160*/  IMAD.WIDE.U32 R34, R39, 0x4, R50 ;  /* 0x0000000427227825 */ /* 0x000fc800078e0032 */
        /* <DEDUP_REMOVED lines=11> */
[----:B------:R-:W-:Y:S02]  /*7220*/  VIADD R47, R37, 0x400 ;  /* 0x00000400252f7836 */ /* 0x000fe40000000000 */
[----:B------:R-:W-:-:S04]  /*7230*/  IMAD.WIDE.U32 R38, R39, 0x4, R52 ;  /* 0x0000000427267825 */ /* 0x000fc800078e0034 */
[----:B------:R-:W-:-:S04]  /*7240*/  IMAD.WIDE.U32 R44, R47, 0x4, R50 ;  /* 0x000000042f2c7825 */ /* 0x000fc800078e0032 */
        /* <DEDUP_REMOVED lines=9> */
[----:B------:R3:W4:Y:S04]  /*72e0*/  LDG.E.128 R20, desc[UR12][R44.64] ;  /* 0x0000000c2c147981 */ /* 0x000728000c1e1d00 */
[----:B-1----:R-:W2:Y:S01]  /*72f0*/  @P1 LDG.E.128 R32, desc[UR12][R40.64] ;  /* 0x0000000c28201981 */ /* 0x002ea2000c1e1d00 */
[----:B------:R-:W-:Y:S01]  /*7300*/  IADD3 R59, PT, PT, R37, 0x600, RZ ;  /* 0x00000600253b7810 */ /* 0x000fe20007ffe0ff */
[----:B---3--:R-:W-:-:S04]  /*7310*/  IMAD.WIDE.U32 R44, R47, 0x4, R52 ;  /* 0x000000042f2c7825 */ /* 0x008fc800078e0034 */
[----:B------:R-:W-:Y:S01]  /*7320*/  IMAD.WIDE.U32 R46, R59, 0x4, R50 ;  /* 0x000000043b2e7825 */ /* 0x000fe200078e0032 */
[----:B------:R-:W-:-:S05]  /*7330*/  IADD3 R54, PT, PT, R42, -UR16, RZ ;  /* 0x800000102a367c10 */ /* 0x000fca000fffe0ff */
[----:B------:R-:W-:-:S05]  /*7340*/  IMAD R57, R54, 0x4, R43 ;  /* 0x0000000436397824 */ /* 0x000fca00078e022b */
[----:B------:R-:W1:Y:S04]  /*7350*/  LDS R49, [R57] ;  /* 0x0000000039317984 */ /* 0x000e680000000800 */
[----:B------:R-:W3:Y:S04]  /*7360*/  LDS R54, [R57+0x40] ;  /* 0x0000400039367984 */ /* 0x000ee80000000800 */
[----:B------:R-:W0:Y:S04]  /*7370*/  LDS R55, [R57+0x80] ;  /* 0x0000800039377984 */ /* 0x000e280000000800 */
[----:B------:R-:W0:Y:S01]  /*7380*/  LDS R56, [R57+0xc0] ;  /* 0x0000c00039387984 */ /* 0x000e220000000800 */
[----:B----4-:R-:W-:Y:S01]  /*7390*/  FADD.FTZ R20, R16, R20 ;  /* 0x0000001410147221 */ /* 0x010fe20000010000 */
        /* <DEDUP_REMOVED lines=8> */
[----:B------:R-:W4:Y:S04]  /*7420*/  LDG.E.128 R36, desc[UR12][R46.64] ;  /* 0x0000000c2e247981 */ /* 0x000f28000c1e1d00 */
[----:B------:R-:W3:Y:S01]  /*7430*/  @P1 LDG.E.128 R32, desc[UR12][R40.64] ;  /* 0x0000000c28201981 */ /* 0x000ee2000c1e1d00 */
[----:B------:R-:W-:-:S04]  /*7440*/  IADD3 R42, PT, PT, R42, 0x40, RZ ;  /* 0x000000402a2a7810 */ /* 0x000fc80007ffe0ff */
[----:B------:R-:W-:Y:S01]  /*7450*/  ISETP.GE.AND P0, PT, R42, UR4, PT ;  /* 0x000000042a007c0c */ /* 0x000fe2000bf06270 */
[----:B----4-:R-:W-:Y:S01]  /*7460*/  FADD.FTZ R36, R16, R36 ;  /* 0x0000002410247221 */ /* 0x010fe20000010000 */
        /* <DEDUP_REMOVED lines=9> */
[C---:B-1----:R-:W-:Y:S01]  /*7500*/  FFMA.FTZ R35, R49.reuse, R28, R12 ;  /* 0x0000001c31237223 */ /* 0x042fe2000001000c */
[C---:B------:R-:W-:Y:S01]  /*7510*/  FFMA.FTZ R12, R49.reuse, R29, R13 ;  /* 0x0000001d310c7223 */ /* 0x040fe2000001000d */
[C---:B------:R-:W-:Y:S01]  /*7520*/  FFMA.FTZ R13, R49.reuse, R30, R14 ;  /* 0x0000001e310d7223 */ /* 0x040fe2000001000e */
[----:B------:R-:W-:Y:S01]  /*7530*/  FFMA.FTZ R14, R49, R31, R15 ;  /* 0x0000001f310e7223 */ /* 0x000fe2000001000f */
[C---:B------:R-:W-:Y:S01]  /*7540*/  FFMA.FTZ R24, R54.reuse, R24, R35 ;  /* 0x0000001836187223 */ /* 0x040fe20000010023 */
[C---:B------:R-:W-:Y:S01]  /*7550*/  FFMA.FTZ R12, R54.reuse, R25, R12 ;  /* 0x00000019360c7223 */ /* 0x040fe2000001000c */
[C---:B------:R-:W-:Y:S01]  /*7560*/  FFMA.FTZ R13, R54.reuse, R26, R13 ;  /* 0x0000001a360d7223 */ /* 0x040fe2000001000d */
[----:B------:R-:W-:Y:S01]  /*7570*/  FFMA.FTZ R14, R54, R27, R14 ;  /* 0x0000001b360e7223 */ /* 0x000fe2000001000e */
[C---:B0-----:R-:W-:Y:S01]  /*7580*/  FFMA.FTZ R15, R55.reuse, R20, R24 ;  /* 0x00000014370f7223 */ /* 0x041fe20000010018 */
[C---:B--2---:R-:W-:Y:S01]  /*7590*/  FFMA.FTZ R20, R55.reuse, R21, R12 ;  /* 0x0000001537147223 */ /* 0x044fe2000001000c */
[C---:B------:R-:W-:Y:S01]  /*75a0*/  FFMA.FTZ R21, R55.reuse, R22, R13 ;  /* 0x0000001637157223 */ /* 0x040fe2000001000d */
[----:B------:R-:W-:Y:S01]  /*75b0*/  FFMA.FTZ R22, R55, R23, R14 ;  /* 0x0000001737167223 */ /* 0x000fe2000001000e */
[C---:B------:R-:W-:Y:S01]  /*75c0*/  FFMA.FTZ R12, R56.reuse, R36, R15 ;  /* 0x00000024380c7223 */ /* 0x040fe2000001000f */
[C---:B------:R-:W-:Y:S01]  /*75d0*/  FFMA.FTZ R13, R56.reuse, R37, R20 ;  /* 0x00000025380d7223 */ /* 0x040fe20000010014 */
[C---:B------:R-:W-:Y:S01]  /*75e0*/  FFMA.FTZ R14, R56.reuse, R38, R21 ;  /* 0x00000026380e7223 */ /* 0x040fe20000010015 */
[----:B------:R-:W-:Y:S01]  /*75f0*/  FFMA.FTZ R15, R56, R39, R22 ;  /* 0x00000027380f7223 */ /* 0x000fe20000010016 */
[----:B------:R-:W-:Y:S06]  /*7600*/  @!P0 BRA `(.L_x_1283) ;  /* 0xfffffff800bc8947 */ /* 0x000fec000383ffff */
[----:B------:R-:W-:Y:S05]  /*7610*/  BSYNC.RECONVERGENT B1 ;  /* 0x0000000000017941 */ /* 0x000fea0003800200 */
.L_x_1282:
[----:B------:R-:W-:Y:S05]  /*7620*/  BRA `(.L_x_1277) ;  /* 0x0000000800b47947 */ /* 0x000fea0003800000 */
.L_x_1278:
[----:B------:R-:W-:Y:S01]  /*7630*/  MOV R13, UR4 ;  /* 0x00000004000d7c02 */ /* 0x000fe20008000f00 */
[----:B------:R-:W-:Y:S01]  /*7640*/  ULOP3.LUT UR5, URZ, UR16, URZ, 0x33, !UPT ;  /* 0x00000010ff057292 */ /* 0x000fe2000f8e33ff */
[----:B------:R-:W-:Y:S01]  /*7650*/  BSSY.RECONVERGENT B1, `(.L_x_1284) ;  /* 0x0000057000017945 */ /* 0x000fe20003800200 */
[----:B------:R-:W-:Y:S01]  /*7660*/  IMAD.MOV.U32 R55, RZ, RZ, R48 ;  /* 0x000000ffff377224 */ /* 0x000fe200078e0030 */
[----:B------:R-:W-:Y:S02]  /*7670*/  VIADDMNMX R56, R48, 0x10, R13, !PT ;  /* 0x0000001030387846 */ /* 0x000fe4000780010d */
[----:B------:R-:W-:Y:S02]  /*7680*/  CS2R R12, SRZ ;  /* 0x00000000000c7805 */ /* 0x000fe4000001ff00 */
[----:B------:R-:W-:Y:S02]  /*7690*/  CS2R R14, SRZ ;  /* 0x00000000000e7805 */ /* 0x000fe4000001ff00 */
[----:B------:R-:W-:-:S04]  /*76a0*/  IADD3 R56, PT, PT, -R3, UR5, R56 ;  /* 0x0000000503387c10 */ /* 0x000fc8000fffe138 */
        /* <DEDUP_REMOVED lines=11> */
.L_x_1286:
[----:B------:R-:W-:-:S04]  /*7760*/  SHF.L.U32 R39, R55, 0x5, RZ ;  /* 0x0000000537277819 */ /* 0x000fc800000006ff */
[C---:B------:R-:W-:Y:S01]  /*7770*/  IADD3 R25, PT, PT, R39.reuse, 0x400, RZ ;  /* 0x0000040027197810 */ /* 0x040fe20007ffe0ff */
[----:B------:R-:W-:-:S04]  /*7780*/  IMAD.WIDE.U32 R16, R39, 0x4, R50 ;  /* 0x0000000427107825 */ /* 0x000fc800078e0032 */
[----:B------:R-:W-:Y:S02]  /*7790*/  VIADD R21, R39, 0x200 ;  /* 0x0000020027157836 */ /* 0x000fe40000000000 */
[----:B---3--:R-:W2:Y:S02]  /*77a0*/  LDG.E.128 R16, desc[UR12][R16.64] ;  /* 0x0000000c10107981 */ /* 0x008ea4000c1e1d00 */
[----:B------:R-:W-:Y:S01]  /*77b0*/  IMAD.WIDE.U32 R20, R21, 0x4, R50 ;  /* 0x0000000415147825 */ /* 0x000fe200078e0032 */
[----:B------:R-:W-:-:S03]  /*77c0*/  IADD3 R29, PT, PT, R39, 0x600, RZ ;  /* 0x00000600271d7810 */ /* 0x000fc60007ffe0ff */
[--C-:B------:R-:W-:Y:S02]  /*77d0*/  IMAD.WIDE.U32 R24, R25, 0x4, R50.reuse ;  /* 0x0000000419187825 */ /* 0x100fe400078e0032 */
[----:B------:R-:W3:Y:S02]  /*77e0*/  LDG.E.128 R20, desc[UR12][R20.64] ;  /* 0x0000000c14147981 */ /* 0x000ee4000c1e1d00 */
[----:B------:R-:W-:Y:S02]  /*77f0*/  VIADD R33, R39, 0x800 ;  /* 0x0000080027217836 */ /* 0x000fe40000000000 */
[--C-:B------:R-:W-:Y:S01]  /*7800*/  IMAD.WIDE.U32 R28, R29, 0x4, R50.reuse ;  /* 0x000000041d1c7825 */ /* 0x100fe200078e0032 */
[----:B------:R-:W4:Y:S01]  /*7810*/  LDG.E.128 R24, desc[UR12][R24.64] ;  /* 0x0000000c18187981 */ /* 0x000f22000c1e1d00 */
[----:B------:R-:W-:Y:S02]  /*7820*/  IADD3 R37, PT, PT, R39, 0xa00, RZ ;  /* 0x00000a0027257810 */ /* 0x000fe40007ffe0ff */
[--C-:B------:R-:W-:Y:S01]  /*7830*/  IMAD.WIDE.U32 R32, R33, 0x4, R50.reuse ;  /* 0x0000000421207825 */ /* 0x100fe200078e0032 */
[----:B------:R-:W-:Y:S01]  /*7840*/  IADD3 R41, PT, PT, R39, 0xc00, RZ ;  /* 0x00000c0027297810 */ /* 0x000fe20007ffe0ff */
[----:B------:R-:W4:Y:S02]  /*7850*/  LDG.E.128 R28, desc[UR12][R28.64] ;  /* 0x0000000c1c1c7981 */ /* 0x000f24000c1e1d00 */
[----:B------:R-:W-:-:S02]  /*7860*/  IMAD.WIDE.U32 R36, R37, 0x4, R50 ;  /* 0x0000000425247825 */ /* 0x000fc400078e0032 */
[----:B------:R-:W4:Y:S02]  /*7870*/  LDG.E.128 R32, desc[UR12][R32.64] ;  /* 0x0000000c20207981 */ /* 0x000f24000c1e1d00 */
[----:B------:R-:W-:Y:S02]  /*7880*/  VIADD R45, R39, 0xe00 ;  /* 0x00000e00272d7836 */ /* 0x000fe40000000000 */
[--C-:B------:R-:W-:Y:S01]  /*7890*/  IMAD.WIDE.U32 R40, R41, 0x4, R50.reuse ;  /* 0x0000000429287825 */ /* 0x100fe200078e0032 */
[----:B------:R-:W4:Y:S03]  /*78a0*/  LDG.E.128 R36, desc[UR12][R36.64] ;  /* 0x0000000c24247981 */ /* 0x000f26000c1e1d00 */
[----:B------:R-:W-:Y:S02]  /*78b0*/  IMAD.WIDE.U32 R44, R45, 0x4, R50 ;  /* 0x000000042d2c7825 */ /* 0x000fe400078e0032 */
[----:B------:R-:W4:Y:S04]  /*78c0*/  LDG.E.128 R40, desc[UR12][R40.64] ;  /* 0x0000000c28287981 */ /* 0x000f28000c1e1d00 */
[----:B------:R-:W4:Y:S01]  /*78d0*/  LDG.E.128 R44, desc[UR12][R44.64] ;  /* 0x0000000c2c2c7981 */ /* 0x000f22000c1e1d00 */
[----:B------:R-:W-:-:S04]  /*78e0*/  IADD3 R62, PT, PT, R55, -UR16, RZ ;  /* 0x80000010373e7c10 */ /* 0x000fc8000fffe0ff */
[----:B------:R-:W-:-:S05]  /*78f0*/  LEA R70, R62, R59, 0x2 ;  /* 0x0000003b3e467211 */ /* 0x000fca00078e10ff */
[----:B------:R-:W2:Y:S04]  /*7900*/  LDS R71, [R70] ;  /* 0x0000000046477984 */ /* 0x000ea80000000800 */
[----:B------:R-:W3:Y:S04]  /*7910*/  LDS R67, [R70+0x40] ;  /* 0x0000400046437984 */ /* 0x000ee80000000800 */
[----:B------:R-:W4:Y:S04]  /*7920*/  LDS R66, [R70+0x80] ;  /* 0x0000800046427984 */ /* 0x000f280000000800 */
[----:B-----5:R-:W1:Y:S04]  /*7930*/  LDS R64, [R70+0xc0] ;  /* 0x0000c00046407984 */ /* 0x020e680000000800 */
[----:B------:R-:W0:Y:S04]  /*7940*/  LDS R63, [R70+0x100] ;  /* 0x00010000463f7984 */ /* 0x000e280000000800 */
[----:B------:R-:W0:Y:S04]  /*7950*/  LDS R62, [R70+0x140] ;  /* 0x00014000463e7984 */ /* 0x000e280000000800 */
[----:B------:R-:W0:Y:S04]  /*7960*/  LDS R61, [R70+0x180] ;  /* 0x00018000463d7984 */ /* 0x000e280000000800 */
[----:B------:R-:W0:Y:S01]  /*7970*/  LDS R68, [R70+0x1c0] ;  /* 0x0001c00046447984 */ /* 0x000e220000000800 */
[----:B------:R-:W-:-:S05]  /*7980*/  VIADD R57, R57, 0x8 ;  /* 0x0000000839397836 */ /* 0x000fca0000000000 */
[----:B------:R-:W-:Y:S02]  /*7990*/  ISETP.NE.AND P0, PT, R57, R60, PT ;  /* 0x0000003c3900720c */ /* 0x000fe40003f05270 */
[----:B------:R-:W-:Y:S01]  /*79a0*/  IADD3 R55, PT, PT, R55, 0x80, RZ ;  /* 0x0000008037377810 */ /* 0x000fe20007ffe0ff */
[-C--:B--2---:R-:W-:Y:S01]  /*79b0*/  FFMA.FTZ R73, R16, R71.reuse, R12 ;  /* 0x0000004710497223 */ /* 0x084fe2000001000c */
[-C--:B------:R-:W-:Y:S01]  /*79c0*/  FFMA.FTZ R12, R17, R71.reuse, R13 ;  /* 0x00000047110c7223 */ /* 0x080fe2000001000d */
[-C--:B------:R-:W-:Y:S01]  /*79d0*/  FFMA.FTZ R13, R18, R71.reuse, R14 ;  /* 0x00000047120d7223 */ /* 0x080fe2000001000e */
[----:B------:R-:W-:-:S03]  /*79e0*/  FFMA.FTZ R14, R19, R71, R15 ;  /* 0x00000047130e7223 */ /* 0x000fc6000001000f */
        /* <DEDUP_REMOVED lines=29> */
.L_x_1285:
[----:B------:R-:W-:Y:S05]  /*7bc0*/  BSYNC.RECONVERGENT B1 ;  /* 0x0000000000017941 */ /* 0x000fea0003800200 */
.L_x_1284:
[----:B------:R-:W-:Y:S05]  /*7bd0*/  @!P2 BRA `(.L_x_1277) ;  /* 0x000000040048a947 */ /* 0x000fea0003800000 */
[----:B------:R-:W-:Y:S01]  /*7be0*/  ISETP.GE.U32.AND P0, PT, R69, 0x4, PT ;  /* 0x000000044500780c */ /* 0x000fe20003f06070 */
[----:B------:R-:W-:Y:S01]  /*7bf0*/  BSSY.RECONVERGENT B1, `(.L_x_1287) ;  /* 0x0000028000017945 */ /* 0x000fe20003800200 */
[----:B------:R-:W-:-:S11]  /*7c00*/  LOP3.LUT P2, R58, R58, 0x3, RZ, 0xc0, !PT ;  /* 0x000000033a3a7812 */ /* 0x000fd6000784c0ff */
[----:B------:R-:W-:Y:S05]  /*7c10*/  @!P0 BRA `(.L_x_1288) ;  /* 0x0000000000948947 */ /* 0x000fea0003800000 */
        /* <DEDUP_REMOVED lines=9> */
[----:B------:R-:W-:Y:S02]  /*7cb0*/  IMAD.WIDE.U32 R28, R29, 0x4, R50 ;  /* 0x000000041d1c7825 */ /* 0x000fe400078e0032 */
[----:B------:R-:W4:Y:S04]  /*7cc0*/  LDG.E.128 R24, desc[UR12][R24.64] ;  /* 0x0000000c18187981 */ /* 0x000f28000c1e1d00 */
[----:B------:R-:W4:Y:S01]  /*7cd0*/  LDG.E.128 R28, desc[UR12][R28.64] ;  /* 0x0000000c1c1c7981 */ /* 0x000f22000c1e1d00 */
[----:B------:R-:W-:Y:S01]  /*7ce0*/  VIADD R33, R49, 0x120 ;  /* 0x0000012031217836 */ /* 0x000fe20000000000 */
[----:B------:R-:W-:-:S04]  /*7cf0*/  IADD3 R32, PT, PT, R55, -UR16, RZ ;  /* 0x8000001037207c10 */ /* 0x000fc8000fffe0ff */
[----:B------:R-:W-:-:S04]  /*7d00*/  LEA R33, R54, R33, 0x18 ;  /* 0x0000002136217211 */ /* 0x000fc800078ec0ff */
[----:B------:R-:W-:-:S05]  /*7d10*/  LEA R32, R32, R33, 0x2 ;  /* 0x0000002120207211 */ /* 0x000fca00078e10ff */
[----:B------:R-:W2:Y:S04]  /*7d20*/  LDS R33, [R32] ;  /* 0x0000000020217984 */ /* 0x000ea80000000800 */
[----:B------:R-:W3:Y:S04]  /*7d30*/  LDS R34, [R32+0x40] ;  /* 0x0000400020227984 */ /* 0x000ee80000000800 */
[----:B------:R-:W4:Y:S04]  /*7d40*/  LDS R36, [R32+0x80] ;  /* 0x0000800020247984 */ /* 0x000f280000000800 */
[----:B------:R-:W1:Y:S01]  /*7d50*/  LDS R37, [R32+0xc0] ;  /* 0x0000c00020257984 */ /* 0x000e620000000800 */
[----:B------:R-:W-:-:S02]  /*7d60*/  VIADD R55, R55, 0x40 ;  /* 0x0000004037377836 */ /* 0x000fc40000000000 */
        /* <DEDUP_REMOVED lines=16> */
.L_x_1288:
[----:B------:R-:W-:Y:S05]  /*7e70*/  BSYNC.RECONVERGENT B1 ;  /* 0x0000000000017941 */ /* 0x000fea0003800200 */
.L_x_1287:
        /* <DEDUP_REMOVED lines=8> */
[----:B------:R-:W-:Y:S02]  /*7f00*/  IMAD.WIDE.U32 R20, R21, 0x4, R50 ;  /* 0x0000000415147825 */ /* 0x000fe400078e0032 */
[----:B---3--:R-:W2:Y:S04]  /*7f10*/  LDG.E.128 R16, desc[UR12][R16.64] ;  /* 0x0000000c10107981 */ /* 0x008ea8000c1e1d00 */
[----:B------:R-:W3:Y:S01]  /*7f20*/  LDG.E.128 R20, desc[UR12][R20.64] ;  /* 0x0000000c14147981 */ /* 0x000ee2000c1e1d00 */
[----:B------:R-:W-:Y:S01]  /*7f30*/  VIADD R25, R49, 0x120 ;  /* 0x0000012031197836 */ /* 0x000fe20000000000 */
[C---:B------:R-:W-:Y:S01]  /*7f40*/  IADD3 R24, PT, PT, R55.reuse, -UR16, RZ ;  /* 0x8000001037187c10 */ /* 0x040fe2000fffe0ff */
[----:B------:R-:W-:-:S03]  /*7f50*/  VIADD R55, R55, 0x20 ;  /* 0x0000002037377836 */ /* 0x000fc60000000000 */
        /* <DEDUP_REMOVED lines=12> */
.L_x_1290:
[----:B------:R-:W-:Y:S05]  /*8020*/  BSYNC.RECONVERGENT B1 ;  /* 0x0000000000017941 */ /* 0x000fea0003800200 */
.L_x_1289:
[----:B------:R-:W-:Y:S05]  /*8030*/  @P0 BRA `(.L_x_1277) ;  /* 0x0000000000300947 */ /* 0x000fea0003800000 */
[----:B------:R-:W-:-:S05]  /*8040*/  SHF.L.U32 R17, R55, 0x5, RZ ;  /* 0x0000000537117819 */ /* 0x000fca00000006ff */
[----:B------:R-:W-:-:S06]  /*8050*/  IMAD.WIDE.U32 R16, R17, 0x4, R50 ;  /* 0x0000000411107825 */ /* 0x000fcc00078e0032 */
[----:B---3--:R-:W2:Y:S01]  /*8060*/  LDG.E.128 R16, desc[UR12][R16.64] ;  /* 0x0000000c10107981 */ /* 0x008ea2000c1e1d00 */
[----:B------:R-:W-:Y:S01]  /*8070*/  IADD3 R49, PT, PT, R49, 0x120, RZ ;  /* 0x0000012031317810 */ /* 0x000fe20007ffe0ff */
[----:B------:R-:W-:-:S03]  /*8080*/  VIADD R20, R55, -UR16 ;  /* 0x8000001037147c36 */ /* 0x000fc60008000000 */
[----:B------:R-:W-:-:S04]  /*8090*/  LEA R49, R54, R49, 0x18 ;  /* 0x0000003136317211 */ /* 0x000fc800078ec0ff */
[----:B------:R-:W-:-:S06]  /*80a0*/  LEA R20, R20, R49, 0x2 ;  /* 0x0000003114147211 */ /* 0x000fcc00078e10ff */
[----:B------:R-:W2:Y:S02]  /*80b0*/  LDS R20, [R20] ;  /* 0x0000000014147984 */ /* 0x000ea40000000800 */
[-C--:B--2---:R-:W-:Y:S01]  /*80c0*/  FFMA.FTZ R12, R16, R20.reuse, R12 ;  /* 0x00000014100c7223 */ /* 0x084fe2000001000c */
[-C--:B------:R-:W-:Y:S01]  /*80d0*/  FFMA.FTZ R13, R17, R20.reuse, R13 ;  /* 0x00000014110d7223 */ /* 0x080fe2000001000d */
[-C--:B------:R-:W-:Y:S01]  /*80e0*/  FFMA.FTZ R14, R18, R20.reuse, R14 ;  /* 0x00000014120e7223 */ /* 0x080fe2000001000e */
[----:B------:R-:W-:-:S07]  /*80f0*/  FFMA.FTZ R15, R19, R20, R15 ;  /* 0x00000014130f7223 */ /* 0x000fce000001000f */
.L_x_1277:
[----:B------:R-:W-:Y:S05]  /*8100*/  BSYNC.RECONVERGENT B0 ;  /* 0x0000000000007941 */ /* 0x000fea0003800200 */
.L_x_1276:
[----:B------:R-:W-:Y:S01]  /*8110*/  ISETP.GE.AND P0, PT, R48, UR11, PT ;  /* 0x0000000b30007c0c */ /* 0x000fe2000bf06270 */
[----:B------:R-:W2:Y:S01]  /*8120*/  LDCU UR7, c[0x0][0x40c] ;  /* 0x00008180ff0777ac */ /* 0x000ea20008000800 */
[----:B------:R-:W-:Y:S11]  /*8130*/  BSSY.RECONVERGENT B0, `(.L_x_1291) ;  /* 0x00000be000007945 */ /* 0x000ff60003800200 */
[----:B------:R-:W-:Y:S05]  /*8140*/  @P0 BRA `(.L_x_1292) ;  /* 0x0000000800f00947 */ /* 0x000fea0003800000 */
[----:B------:R-:W3:Y:S01]  /*8150*/  LDCU UR4, c[0x0][0x3f8] ;  /* 0x00007f00ff0477ac */ /* 0x000ee20008000800 */
[----:B------:R-:W-:Y:S01]  /*8160*/  IADD3 R30, PT, PT, R48, 0x10, RZ ;  /* 0x00000010301e7810 */ /* 0x000fe20007ffe0ff */
[----:B------:R-:W0:Y:S01]  /*8170*/  LDC.64 R28, c[0x0][0x458] ;  /* 0x00011600ff1c7b82 */ /* 0x000e220000000a00 */
[----:B------:R-:W-:Y:S01]  /*8180*/  BSSY.RECONVERGENT B1, `(.L_x_1293) ;  /* 0x0000043000017945 */ /* 0x000fe20003800200 */
[----:B------:R-:W-:Y:S01]  /*8190*/  ULOP3.LUT UR5, URZ, UR16, URZ, 0x33, !UPT ;  /* 0x00000010ff057292 */ /* 0x000fe2000f8e33ff */
[----:B------:R-:W-:-:S05]  /*81a0*/  VIMNMX R16, PT, PT, R30, UR11, !PT ;  /* 0x0000000b1e107c48 */ /* 0x000fca000ffe0100 */
[----:B------:R-:W-:Y:S02]  /*81b0*/  IADD3 R31, PT, PT, -R3, UR5, R16 ;  /* 0x00000005031f7c10 */ /* 0x000fe4000fffe110 */
[----:B------:R-:W-:Y:S02]  /*81c0*/  MOV R16, R48 ;  /* 0x0000003000107202 */ /* 0x000fe40000000f00 */
[----:B------:R-:W-:Y:S01]  /*81d0*/  LOP3.LUT P0, RZ, R31, 0x10, RZ, 0xc0, !PT ;  /* 0x000000101fff7812 */ /* 0x000fe2000780c0ff */
[----:B---3--:R-:W-:-:S04]  /*81e0*/  IMAD.U32 R18, RZ, RZ, UR4 ;  /* 0x00000004ff127e24 */ /* 0x008fc8000f8e00ff */
[----:B------:R-:W-:-:S05]  /*81f0*/  IMAD R17, R65, R18, UR14 ;  /* 0x0000000e41117e24 */ /* 0x000fca000f8e0212 */
[----:B------:R-:W-:-:S05]  /*8200*/  LEA R17, R17, R6, 0x5 ;  /* 0x0000000611117211 */ /* 0x000fca00078e28ff */
[----:B0-----:R-:W-:Y:S01]  /*8210*/  IMAD.WIDE R28, R17, 0x4, R28 ;  /* 0x00000004111c7825 */ /* 0x001fe200078e021c */
[----:B------:R-:W-:Y:S06]  /*8220*/  @P0 BRA `(.L_x_1294) ;  /* 0x0000000000e00947 */ /* 0x000fec0003800000 */
[----:B------:R-:W0:Y:S01]  /*8230*/  LDC R19, c[0x0][0x3f4] ;  /* 0x0000fd00ff137b82 */ /* 0x000e220000000800 */
[----:B------:R-:W-:Y:S01]  /*8240*/  IMAD.MOV.U32 R16, RZ, RZ, R30 ;  /* 0x000000ffff107224 */ /* 0x000fe200078e001e */
[----:B0-----:R-:W-:-:S13]  /*8250*/  ISETP.GE.AND P0, PT, R48, R19, PT ;  /* 0x000000133000720c */ /* 0x001fda0003f06270 */
[----:B------:R-:W-:Y:S05]  /*8260*/  @!P0 BRA `(.L_x_1294) ;  /* 0x0000000000d08947 */ /* 0x000fea0003800000 */
[----:B-1----:R-:W-:Y:S02]  /*8270*/  IABS R21, R19 ;  /* 0x0000001300157213 */ /* 0x002fe40000000000 */
[----:B------:R-:W-:Y:S02]  /*8280*/  IABS R22, R48 ;  /* 0x0000003000167213 */ /* 0x000fe40000000000 */
        /* <DEDUP_REMOVED lines=19> */
[----:B------:R-:W-:-:S05]  /*83c0*/  @!P3 LOP3.LUT R16, RZ, R19, RZ, 0x33, !PT ;  /* 0x00000013ff10b212 */ /* 0x000fca00078e33ff */
[----:B------:R-:W-:-:S04]  /*83d0*/  IMAD.SHL.U32 R17, R16, 0x20, RZ ;  /* 0x0000002010117824 */ /* 0x000fc800078e00ff */
[----:B------:R-:W-:-:S06]  /*83e0*/  IMAD.WIDE.U32 R16, R17, 0x4, R50 ;  /* 0x0000000411107825 */ /* 0x000fcc00078e0032 */
[----:B------:R-:W5:Y:S01]  /*83f0*/  LDG.E.128 R16, desc[UR12][R16.64] ;  /* 0x0000000c10107981 */ /* 0x000f62000c1e1d00 */
[----:B------:R-:W0:Y:S01]  /*8400*/  S2UR UR5, SR_CgaCtaId ;  /* 0x00000000000579c3 */ /* 0x000e220000008800 */
[----:B------:R-:W-:Y:S02]  /*8410*/  UMOV UR4, 0x400 ;  /* 0x0000040000047882 */ /* 0x000fe40000000000 */
[----:B------:R-:W-:-:S04]  /*8420*/  UIADD3 UR4, UPT, UPT, UR4, 0x120, URZ ;  /* 0x0000012004047890 */ /* 0x000fc8000fffe0ff */
[----:B0-----:R-:W-:-:S06]  /*8430*/  ULEA UR4, UR5, UR4, 0x18 ;  /* 0x0000000405047291 */ /* 0x001fcc000f8ec0ff */
[----:B----4-:R-:W-:-:S05]  /*8440*/  LEA R33, R3, UR4, 0x2 ;  /* 0x0000000403217c11 */ /* 0x010fca000f8e10ff */
[----:B------:R-:W0:Y:S01]  /*8450*/  LDCU UR4, c[0x0][0x40c] ;  /* 0x00008180ff0477ac */ /* 0x000e220008000800 */
[----:B------:R-:W1:Y:S01]  /*8460*/  LDS R33, [R33] ;  /* 0x0000000021217984 */ /* 0x000e620000000800 */
[----:B0-----:R-:W-:-:S09]  /*8470*/  UISETP.NE.AND UP0, UPT, UR4, URZ, UPT ;  /* 0x000000ff0400728c */ /* 0x001fd2000bf05270 */
[----:B------:R-:W-:Y:S05]  /*8480*/  BRA.U UP0, `(.L_x_1295) ;  /* 0x0000000100347547 */ /* 0x000fea000b800000 */
[----:B------:R-:W3:Y:S04]  /*8490*/  @P1 LDG.E.128 R20, desc[UR12][R28.64] ;  /* 0x0000000c1c141981 */ /* 0x000ee8000c1e1d00 */
[----:B------:R-:W0:Y:S02]  /*84a0*/  LDS.128 R24, [R5] ;  /* 0x0000000005187984 */ /* 0x000e240000000c00 */
        /* <DEDUP_REMOVED lines=11> */
.L_x_1295:
[C---:B-1---5:R-:W-:Y:S01]  /*8560*/  FFMA.FTZ R12, R33.reuse, R16, R12 ;  /* 0x00000010210c7223 */ /* 0x062fe2000001000c */
[C---:B------:R-:W-:Y:S01]  /*8570*/  FFMA.FTZ R13, R33.reuse, R17, R13 ;  /* 0x00000011210d7223 */ /* 0x040fe2000001000d */
[C---:B------:R-:W-:Y:S01]  /*8580*/  FFMA.FTZ R14, R33.reuse, R18, R14 ;  /* 0x00000012210e7223 */ /* 0x040fe2000001000e */
[----:B------:R-:W-:Y:S01]  /*8590*/  FFMA.FTZ R15, R33, R19, R15 ;  /* 0x00000013210f7223 */ /* 0x000fe2000001000f */
[----:B0-----:R-:W-:-:S07]  /*85a0*/  MOV R16, R30 ;  /* 0x0000001e00107202 */ /* 0x001fce0000000f00 */
.L_x_1294:
[----:B--2---:R-:W-:Y:S05]  /*85b0*/  BSYNC.RECONVERGENT B1 ;  /* 0x0000000000017941 */ /* 0x004fea0003800200 */
.L_x_1293:
[----:B------:R-:W-:-:S13]  /*85c0*/  ISETP.GE.U32.AND P0, PT, R31, 0x10, PT ;  /* 0x000000101f00780c */ /* 0x000fda0003f06070 */
[----:B------:R-:W-:Y:S05]  /*85d0*/  @!P0 BRA `(.L_x_1292) ;  /* 0x0000000400cc8947 */ /* 0x000fea0003800000 */
[----:B------:R-:W0:Y:S01]  /*85e0*/  S2R R19, SR_CgaCtaId ;  /* 0x0000000000137919 */ /* 0x000e220000008800 */
[----:B------:R-:W-:Y:S01]  /*85f0*/  MOV R17, 0x400 ;  /* 0x0000040000117802 */ /* 0x000fe20000000f00 */
[----:B-1----:R-:W-:Y:S01]  /*8600*/  IMAD.U32 R20, RZ, RZ, UR16 ;  /* 0x00000010ff147e24 */ /* 0x002fe2000f8e00ff */
[----:B------:R-:W-:Y:S02]  /*8610*/  IADD3 R30, PT, PT, R16, 0x10, RZ ;  /* 0x00000010101e7810 */ /* 0x000fe40007ffe0ff */
[----:B------:R-:W-:Y:S02]  /*8620*/  IADD3 R18, PT, PT, R17, 0x120, RZ ;  /* 0x0000012011127810 */ /* 0x000fe40007ffe0ff */
[----:B------:R-:W-:Y:S02]  /*8630*/  SHF.L.U32 R17, R20, 0x2, RZ ;  /* 0x0000000214117819 */ /* 0x000fe400000006ff */
[----:B------:R-:W-:-:S03]  /*8640*/  SHF.L.U32 R31, R16, 0x5, RZ ;  /* 0x00000005101f7819 */ /* 0x000fc600000006ff */
[----:B----4-:R-:W-:Y:S01]  /*8650*/  IMAD R32, R16, 0x4, -R17 ;  /* 0x0000000410207824 */ /* 0x010fe200078e0a11 */
[----:B0-----:R-:W-:-:S04]  /*8660*/  LEA R19, R19, R18, 0x18 ;  /* 0x0000001213137211 */ /* 0x001fc800078ec0ff */
[----:B------:R-:W-:-:S07]  /*8670*/  IADD3 R32, PT, PT, R32, 0x40, R19 ;  /* 0x0000004020207810 */ /* 0x000fce0007ffe013 */
.L_x_1302:
        /* <DEDUP_REMOVED lines=31> */
[----:B------:R-:W-:-:S09]  /*8870*/  UISETP.NE.AND UP0, UPT, UR7, URZ, UPT ;  /* 0x000000ff0700728c */ /* 0x000fd2000bf05270 */
[----:B01----:R-:W-:Y:S05]  /*8880*/  BRA.U UP0, `(.L_x_1298) ;  /* 0x0000000100307547 */ /* 0x003fea000b800000 */
[----:B------:R-:W2:Y:S04]  /*8890*/  @P1 LDG.E.128 R20, desc[UR12][R28.64] ;  /* 0x0000000c1c141981 */ /* 0x000ea8000c1e1d00 */
[----:B------:R-:W0:Y:S02]  /*88a0*/  LDS.128 R24, [R5] ;  /* 0x0000000005187984 */ /* 0x000e240000000c00 */
        /* <DEDUP_REMOVED lines=10> */
.L_x_1298:
[C---:B-----5:R-:W-:Y:S01]  /*8950*/  FFMA.FTZ R12, R35.reuse, R16, R12 ;  /* 0x00000010230c7223 */ /* 0x060fe2000001000c */
[C---:B------:R-:W-:Y:S01]  /*8960*/  FFMA.FTZ R13, R35.reuse, R17, R13 ;  /* 0x00000011230d7223 */ /* 0x040fe2000001000d */
[C---:B------:R-:W-:Y:S01]  /*8970*/  FFMA.FTZ R14, R35.reuse, R18, R14 ;  /* 0x00000012230e7223 */ /* 0x040fe2000001000e */
[----:B------:R-:W-:-:S07]  /*8980*/  FFMA.FTZ R15, R35, R19, R15 ;  /* 0x00000013230f7223 */ /* 0x000fce000001000f */
.L_x_1297:
[----:B------:R-:W-:Y:S05]  /*8990*/  BSYNC.RECONVERGENT B1 ;  /* 0x0000000000017941 */ /* 0x000fea0003800200 */
.L_x_1296:
        /* <DEDUP_REMOVED lines=24> */
[----:B------:R-:W-:Y:S02]  /*8b20*/  @!P3 LOP3.LUT R16, RZ, R33, RZ, 0x33, !PT ;  /* 0x00000021ff10b212 */ /* 0x000fe400078e33ff */
[----:B------:R0:W1:Y:S03]  /*8b30*/  LDS R33, [R32] ;  /* 0x0000000020217984 */ /* 0x0000660000000800 */
[----:B------:R-:W-:-:S04]  /*8b40*/  IMAD.SHL.U32 R17, R16, 0x20, RZ ;  /* 0x0000002010117824 */ /* 0x000fc800078e00ff */
[----:B------:R-:W-:-:S06]  /*8b50*/  IMAD.WIDE.U32 R16, R17, 0x4, R50 ;  /* 0x0000000411107825 */ /* 0x000fcc00078e0032 */
[----:B------:R-:W5:Y:S01]  /*8b60*/  LDG.E.128 R16, desc[UR12][R16.64] ;  /* 0x0000000c10107981 */ /* 0x000f62000c1e1d00 */
[----:B------:R-:W-:-:S09]  /*8b70*/  UISETP.NE.AND UP0, UPT, UR7, URZ, UPT ;  /* 0x000000ff0700728c */ /* 0x000fd2000bf05270 */
[----:B0-----:R-:W-:Y:S05]  /*8b80*/  BRA.U UP0, `(.L_x_1301) ;  /* 0x0000000100347547 */ /* 0x001fea000b800000 */
[----:B------:R-:W2:Y:S04]  /*8b90*/  @P1 LDG.E.128 R20, desc[UR12][R28.64] ;  /* 0x0000000c1c141981 */ /* 0x000ea8000c1e1d00 */
[----:B------:R-:W0:Y:S02]  /*8ba0*/  LDS.128 R24, [R5] ;  /* 0x0000000005187984 */ /* 0x000e240000000c00 */
        /* <DEDUP_REMOVED lines=11> */
.L_x_1301:
[C---:B-1---5:R-:W-:Y:S01]  /*8c60*/  FFMA.FTZ R12, R33.reuse, R16, R12 ;  /* 0x00000010210c7223 */ /* 0x062fe2000001000c */
[C---:B------:R-:W-:Y:S01]  /*8c70*/  FFMA.FTZ R13, R33.reuse, R17, R13 ;  /* 0x00000011210d7223 */ /* 0x040fe2000001000d */
[C---:B------:R-:W-:Y:S01]  /*8c80*/  FFMA.FTZ R14, R33.reuse, R18, R14 ;  /* 0x00000012210e7223 */ /* 0x040fe2000001000e */
[----:B------:R-:W-:-:S07]  /*8c90*/  FFMA.FTZ R15, R33, R19, R15 ;  /* 0x00000013210f7223 */ /* 0x000fce000001000f */
.L_x_1300:
[----:B------:R-:W-:Y:S05]  /*8ca0*/  BSYNC.RECONVERGENT B1 ;  /* 0x0000000000017941 */ /* 0x000fea0003800200 */
.L_x_1299:
[C---:B0-----:R-:W-:Y:S01]  /*8cb0*/  IADD3 R16, PT, PT, R30.reuse, 0x10, RZ ;  /* 0x000000101e107810 */ /* 0x041fe20007ffe0ff */
[----:B------:R-:W-:Y:S01]  /*8cc0*/  VIADD R30, R30, 0x20 ;  /* 0x000000201e1e7836 */ /* 0x000fe20000000000 */
[----:B------:R-:W-:Y:S02]  /*8cd0*/  IADD3 R31, PT, PT, R31, 0x400, RZ ;  /* 0x000004001f1f7810 */ /* 0x000fe40007ffe0ff */
[----:B------:R-:W-:Y:S02]  /*8ce0*/  ISETP.GE.AND P0, PT, R16, UR11, PT ;  /* 0x0000000b10007c0c */ /* 0x000fe4000bf06270 */
[----:B------:R-:W-:-:S11]  /*8cf0*/  IADD3 R32, PT, PT, R32, 0x80, RZ ;  /* 0x0000008020207810 */ /* 0x000fd60007ffe0ff */
[----:B------:R-:W-:Y:S05]  /*8d00*/  @!P0 BRA `(.L_x_1302) ;  /* 0xfffffff8005c8947 */ /* 0x000fea000383ffff */
.L_x_1292:
[----:B--2---:R-:W-:Y:S05]  /*8d10*/  BSYNC.RECONVERGENT B0 ;  /* 0x0000000000007941 */ /* 0x004fea0003800200 */
.L_x_1291:
[----:B------:R-:W-:Y:S01]  /*8d20*/  ISETP.NE.AND P0, PT, R3, R0, PT ;  /* 0x000000000300720c */ /* 0x000fe20003f05270 */
[----:B------:R-:W-:-:S12]  /*8d30*/  BSSY.RECONVERGENT B0, `(.L_x_1303) ;  /* 0x0000023000007945 */ /* 0x000fd80003800200 */
[----:B------:R-:W-:Y:S05]  /*8d40*/  @P0 BRA `(.L_x_1304) ;  /* 0x0000000000840947 */ /* 0x000fea0003800000 */
[----:B------:R-:W-:Y:S01]  /*8d50*/  USHF.L.U32 UR4, UR11, 0x5, URZ ;  /* 0x000000050b047899 */ /* 0x000fe200080006ff */
[----:B-1----:R1:W2:Y:S05]  /*8d60*/  LDS R25, [R4+-0x4] ;  /* 0xfffffc0004197984 */ /* 0x0022aa0000000800 */
[----:B------:R-:W-:-:S04]  /*8d70*/  IMAD.U32 R17, RZ, RZ, UR4 ;  /* 0x00000004ff117e24 */ /* 0x000fc8000f8e00ff */
[----:B------:R-:W-:Y:S01]  /*8d80*/  IMAD.WIDE R16, R17, 0x4, R52 ;  /* 0x0000000411107825 */ /* 0x000fe200078e0234 */
[----:B------:R-:W0:Y:S05]  /*8d90*/  LDCU UR4, c[0x0][0x40c] ;  /* 0x00008180ff0477ac */ /* 0x000e2a0008000800 */
[----:B---3--:R-:W5:Y:S01]  /*8da0*/  LDG.E.128 R16, desc[UR12][R16.64] ;  /* 0x0000000c10107981 */ /* 0x008f62000c1e1d00 */
[----:B0-----:R-:W-:-:S09]  /*8db0*/  UISETP.NE.AND UP0, UPT, UR4, URZ, UPT ;  /* 0x000000ff0400728c */ /* 0x001fd2000bf05270 */
[----:B-1----:R-:W-:Y:S05]  /*8dc0*/  BRA.U UP0, `(.L_x_1305) ;  /* 0x0000000100547547 */ /* 0x002fea000b800000 */
[----:B------:R-:W0:Y:S02]  /*8dd0*/  LDCU.64 UR4, c[0x0][0x460] ;  /* 0x00008c00ff0477ac */ /* 0x000e240008000a00 */
[----:B0-----:R-:W-:-:S04]  /*8de0*/  ISETP.NE.U32.AND P0, PT, RZ, UR4, PT ;  /* 0x00000004ff007c0c */ /* 0x001fc8000bf05070 */
[----:B------:R-:W-:-:S13]  /*8df0*/  ISETP.NE.AND.EX P0, PT, RZ, UR5, PT, P0 ;  /* 0x00000005ff007c0c */ /* 0x000fda000bf05300 */
[----:B------:R-:W0:Y:S08]  /*8e00*/  @P0 LDC R0, c[0x0][0x3f8] ;  /* 0x0000fe00ff000b82 */ /* 0x000e300000000800 */
[----:B------:R-:W1:Y:S01]  /*8e10*/  @P0 LDC.64 R4, c[0x0][0x458] ;  /* 0x00011600ff040b82 */ /* 0x000e620000000a00 */
[----:B0-----:R-:W-:-:S05]  /*8e20*/  @P0 IMAD R65, R65, R0, UR14 ;  /* 0x0000000e41410e24 */ /* 0x001fca000f8e0200 */
[----:B------:R-:W-:-:S05]  /*8e30*/  @P0 LEA R65, R65, R6, 0x5 ;  /* 0x0000000641410211 */ /* 0x000fca00078e28ff */
[----:B-1----:R-:W-:-:S05]  /*8e40*/  @P0 IMAD.WIDE R4, R65, 0x4, R4 ;  /* 0x0000000441040825 */ /* 0x002fca00078e0204 */
[----:B------:R-:W3:Y:S01]  /*8e50*/  @P0 LDG.E.128 R20, desc[UR12][R4.64] ;  /* 0x0000000c04140981 */ /* 0x000ee2000c1e1d00 */
[----:B------:R-:W-:Y:S01]  /*8e60*/  USHF.L.U32 UR4, UR6, 0x5, URZ ;  /* 0x0000000506047899 */ /* 0x000fe200080006ff */
[----:B-----5:R-:W-:Y:S01]  /*8e70*/  FADD.FTZ R16, R16, R8 ;  /* 0x0000000810107221 */ /* 0x020fe20000010000 */
[----:B------:R-:W-:Y:S01]  /*8e80*/  FADD.FTZ R17, R17, R9 ;  /* 0x0000000911117221 */ /* 0x000fe20000010000 */
[----:B------:R-:W-:Y:S01]  /*8e90*/  FADD.FTZ R18, R18, R10 ;  /* 0x0000000a12127221 */ /* 0x000fe20000010000 */
[----:B------:R-:W-:Y:S02]  /*8ea0*/  FADD.FTZ R19, R19, R11 ;  /* 0x0000000b13137221 */ /* 0x000fe40000010000 */
[----:B------:R-:W-:-:S05]  /*8eb0*/  MOV R27, UR4 ;  /* 0x00000004001b7c02 */ /* 0x000fca0008000f00 */
[----:B------:R-:W-:-:S04]  /*8ec0*/  IMAD.WIDE R52, R27, 0x4, R52 ;  /* 0x000000041b347825 */ /* 0x000fc800078e0234 */
[----:B---3--:R-:W-:Y:S01]  /*8ed0*/  @P0 FMUL.FTZ R16, R16, R20 ;  /* 0x0000001410100220 */ /* 0x008fe20000410000 */
[----:B------:R-:W-:Y:S01]  /*8ee0*/  @P0 FMUL.FTZ R17, R17, R21 ;  /* 0x0000001511110220 */ /* 0x000fe20000410000 */
[----:B------:R-:W-:Y:S01]  /*8ef0*/  @P0 FMUL.FTZ R18, R18, R22 ;  /* 0x0000001612120220 */ /* 0x000fe20000410000 */
[----:B------:R-:W-:-:S05]  /*8f00*/  @P0 FMUL.FTZ R19, R19, R23 ;  /* 0x0000001713130220 */ /* 0x000fca0000410000 */
[----:B------:R0:W-:Y:S02]  /*8f10*/  STG.E.128 desc[UR12][R52.64], R16 ;  /* 0x0000001034007986 */ /* 0x0001e4000c101d0c */
.L_x_1305:
[C---:B--2--5:R-:W-:Y:S01]  /*8f20*/  FFMA.FTZ R12, R25.reuse, R16, R12 ;  /* 0x00000010190c7223 */ /* 0x064fe2000001000c */
[C---:B------:R-:W-:Y:S01]  /*8f30*/  FFMA.FTZ R13, R25.reuse, R17, R13 ;  /* 0x00000011190d7223 */ /* 0x040fe2000001000d */
[C---:B------:R-:W-:Y:S01]  /*8f40*/  FFMA.FTZ R14, R25.reuse, R18, R14 ;  /* 0x00000012190e7223 */ /* 0x040fe2000001000e */
[----:B------:R-:W-:-:S07]  /*8f50*/  FFMA.FTZ R15, R25, R19, R15 ;  /* 0x00000013190f7223 */ /* 0x000fce000001000f */
.L_x_1304:
[----:B------:R-:W-:Y:S05]  /*8f60*/  BSYNC.RECONVERGENT B0 ;  /* 0x0000000000007941 */ /* 0x000fea0003800200 */
.L_x_1303:
[----:B------:R-:W2:Y:S08]  /*8f70*/  S2UR UR5, SR_CgaCtaId ;  /* 0x00000000000579c3 */ /* 0x000eb00000008800 */
[----:B------:R-:W-:Y:S01]  /*8f80*/  BAR.SYNC.DEFER_BLOCKING 0x0 ;  /* 0x0000000000007b1d */ /* 0x000fe20000010000 */
[C---:B------:R-:W-:Y:S02]  /*8f90*/  LOP3.LUT R0, R2.reuse, 0x3c0, RZ, 0xc0, !PT ;  /* 0x000003c002007812 */ /* 0x040fe400078ec0ff */
[----:B------:R-:W-:-:S02]  /*8fa0*/  ISETP.GT.U32.AND P1, PT, R2, 0x3f, PT ;  /* 0x0000003f0200780c */ /* 0x000fc40003f24070 */
[----:B------:R-:W-:Y:S01]  /*8fb0*/  ISETP.NE.AND P0, PT, R0, 0x40, PT ;  /* 0x000000400000780c */ /* 0x000fe20003f05270 */
[----:B------:R-:W-:Y:S01]  /*8fc0*/  UMOV UR4, 0x400 ;  /* 0x0000040000047882 */ /* 0x000fe20000000000 */
[----:B------:R-:W-:Y:S01]  /*8fd0*/  IMAD.SHL.U32 R0, R6, 0x4, RZ ;  /* 0x0000000406007824 */ /* 0x000fe200078e00ff */
[----:B------:R-:W-:Y:S01]  /*8fe0*/  UIADD3 UR4, UPT, UPT, UR4, 0x120, URZ ;  /* 0x0000012004047890 */ /* 0x000fe2000fffe0ff */
[C---:B------:R-:W-:Y:S02]  /*8ff0*/  LOP3.LUT R4, R2.reuse, 0x3e0, RZ, 0xc0, !PT ;  /* 0x000003e002047812 */ /* 0x040fe400078ec0ff */
[----:B------:R-:W-:Y:S02]  /*9000*/  ISETP.GT.U32.AND P2, PT, R2, 0x1f, PT ;  /* 0x0000001f0200780c */ /* 0x000fe40003f44070 */
[----:B------:R-:W-:Y:S01]  /*9010*/  LEA R3, R3, R0, 0x7 ;  /* 0x0000000003037211 */ /* 0x000fe200078e38ff */
[----:B--2---:R-:W-:-:S09]  /*9020*/  ULEA UR4, UR5, UR4, 0x18 ;  /* 0x0000000405047291 */ /* 0x004fd2000f8ec0ff */
        /* <DEDUP_REMOVED lines=36> */
[----:B------:R-:W1:Y:S01]  /*9270*/  LDCU UR4, c[0x0][0x478] ;  /* 0x00008f00ff0477ac */ /* 0x000e620008000800 */
[----:B0-2---:R-:W-:Y:S01]  /*9280*/  @!P2 FADD.FTZ R12, R12, R8 ;  /* 0x000000080c0ca221 */ /* 0x005fe20000010000 */
[----:B------:R-:W-:Y:S01]  /*9290*/  @!P2 FADD.FTZ R13, R13, R9 ;  /* 0x000000090d0da221 */ /* 0x000fe20000010000 */
[----:B------:R-:W-:Y:S01]  /*92a0*/  @!P2 FADD.FTZ R14, R14, R10 ;  /* 0x0000000a0e0ea221 */ /* 0x000fe20000010000 */
[----:B------:R-:W-:Y:S01]  /*92b0*/  @!P2 FADD.FTZ R15, R15, R11 ;  /* 0x0000000b0f0fa221 */ /* 0x000fe20000010000 */
[----:B-1----:R-:W-:-:S09]  /*92c0*/  UISETP.NE.AND UP0, UPT, UR4, 0x2, UPT ;  /* 0x000000020400788c */ /* 0x002fd2000bf05270 */
[----:B------:R-:W-:Y:S05]  /*92d0*/  BRA.U UP0, `(.L_x_1306) ;  /* 0x00000001007c7547 */ /* 0x000fea000b800000 */
[----:B------:R-:W0:Y:S01]  /*92e0*/  LDC.64 R2, c[0x0][0x470] ;  /* 0x00011c00ff027b82 */ /* 0x000e220000000a00 */
[----:B------:R-:W1:Y:S01]  /*92f0*/  LDCU.64 UR4, c[0x0][0x380] ;  /* 0x00007000ff0477ac */ /* 0x000e620008000a00 */
[----:B0-----:R-:W2:Y:S01]  /*9300*/  LDG.E R2, desc[UR12][R2.64] ;  /* 0x0000000c02027981 */ /* 0x001ea2000c1e1900 */
[----:B------:R-:W-:Y:S02]  /*9310*/  IMAD.IADD R6, R7, 0x1, R6 ;  /* 0x0000000107067824 */ /* 0x000fe400078e0206 */
[C---:B--2---:R-:W-:Y:S01]  /*9320*/  FMUL.FTZ R14, R2.reuse, R14 ;  /* 0x0000000e020e7220 */ /* 0x044fe20000410000 */
[C---:B------:R-:W-:Y:S01]  /*9330*/  FMUL.FTZ R15, R2.reuse, R15 ;  /* 0x0000000f020f7220 */ /* 0x040fe20000410000 */
[C---:B------:R-:W-:Y:S01]  /*9340*/  FMUL.FTZ R13, R2.reuse, R13 ;  /* 0x0000000d020d7220 */ /* 0x040fe20000410000 */
[----:B------:R-:W-:-:S03]  /*9350*/  FMUL.FTZ R12, R2, R12 ;  /* 0x0000000c020c7220 */ /* 0x000fc60000410000 */
[----:B------:R-:W0:Y:S08]  /*9360*/  F2I.S8.NTZ R14, R14 ;  /* 0x0000000e000e7305 */ /* 0x000e300000202100 */
[----:B------:R-:W2:Y:S01]  /*9370*/  F2I.S8.NTZ R15, R15 ;  /* 0x0000000f000f7305 */ /* 0x000ea20000202100 */
[----:B0-----:R-:W-:-:S07]  /*9380*/  PRMT R0, R14, 0x8880, RZ ;  /* 0x000088800e007816 */ /* 0x001fce00000000ff */
[----:B------:R-:W0:Y:S01]  /*9390*/  F2I.S8.NTZ R13, R13 ;  /* 0x0000000d000d7305 */ /* 0x000e220000202100 */
[----:B------:R-:W-:Y:S02]  /*93a0*/  PRMT R0, R0, 0x7710, RZ ;  /* 0x0000771000007816 */ /* 0x000fe400000000ff */
[----:B--2---:R-:W-:-:S05]  /*93b0*/  PRMT R3, R15, 0x8880, RZ ;  /* 0x000088800f037816 */ /* 0x004fca00000000ff */
[----:B------:R-:W2:Y:S01]  /*93c0*/  F2I.S8.NTZ R12, R12 ;  /* 0x0000000c000c7305 */ /* 0x000ea20000202100 */
[----:B------:R-:W-:Y:S02]  /*93d0*/  SHF.L.U32 R2, R0, 0x10, RZ ;  /* 0x0000001000027819 */ /* 0x000fe400000006ff */
[----:B------:R-:W-:Y:S02]  /*93e0*/  PRMT R0, R3, 0x7710, RZ ;  /* 0x0000771003007816 */ /* 0x000fe400000000ff */
[----:B------:R-:W-:Y:S02]  /*93f0*/  LOP3.LUT R3, R2, 0xff0000, RZ, 0xc0, !PT ;  /* 0x00ff000002037812 */ /* 0x000fe400078ec0ff */
[----:B0-----:R-:W-:Y:S02]  /*9400*/  PRMT R13, R13, 0x8880, RZ ;  /* 0x000088800d0d7816 */ /* 0x001fe400000000ff */
[----:B------:R-:W-:Y:S02]  /*9410*/  LEA R3, R0, R3, 0x18 ;  /* 0x0000000300037211 */ /* 0x000fe400078ec0ff */
[----:B------:R-:W-:-:S02]  /*9420*/  PRMT R2, R13, 0x7710, RZ ;  /* 0x000077100d027816 */ /* 0x000fc400000000ff */
[----:B--2---:R-:W-:-:S04]  /*9430*/  PRMT R4, R12, 0x8880, RZ ;  /* 0x000088800c047816 */ /* 0x004fc800000000ff */
        /* <DEDUP_REMOVED lines=9> */
.L_x_1306:
[----:B------:R-:W0:Y:S01]  /*94d0*/  LDC.64 R2, c[0x0][0x380] ;  /* 0x0000e000ff027b82 */ /* 0x000e220000000a00 */
[----:B------:R-:W-:-:S05]  /*94e0*/  IADD3 R7, PT, PT, R7, R6, RZ ;  /* 0x0000000607077210 */ /* 0x000fca0007ffe0ff */
[----:B0-----:R-:W-:-:S05]  /*94f0*/  IMAD.WIDE R2, R7, 0x4, R2 ;  /* 0x0000000407027825 */ /* 0x001fca00078e0202 */
[----:B------:R-:W-:Y:S01]  /*9500*/  STG.E.128 desc[UR12][R2.64], R12 ;  /* 0x0000000c02007986 */ /* 0x000fe2000c101d0c */
[----:B------:R-:W-:Y:S05]  /*9510*/  EXIT ;  /* 0x000000000000794d */ /* 0x000fea0003800000 */
.L_x_1203:
[----:B------:R-:W-:Y:S01]  /*9520*/  HFMA2 R61, -RZ, RZ, 0, 1.847743988037109375e-06 ;  /* 0x0000001fff3d7431 */ /* 0x000fe200000001ff */
[----:B------:R-:W-:Y:S01]  /*9530*/  MOV R69, R16 ;  /* 0x0000001000457202 */ /* 0x000fe20000000f00 */
[----:B------:R-:W-:Y:S01]  /*9540*/  IMAD.MOV.U32 R66, RZ, RZ, 0x10 ;  /* 0x00000010ff427424 */ /* 0x000fe200078e00ff */
[----:B------:R-:W-:-:S07]  /*9550*/  MOV R60, 0xffffffff ;  /* 0xffffffff003c7802 */ /* 0x000fce0000000f00 */
[----:B-1---5:R-:W-:Y:S05]  /*9560*/  WARPSYNC.COLLECTIVE R60, `(.L_x_1307) ;  /* 0x000000003c087348 */ /* 0x022fea0003c00000 */
[----:B------:R0:W2:Y:S02]  /*9570*/  SHFL.BFLY P4, R67, R69, R66, R61 ;  /* 0x0c00004245437389 */ /* 0x0000a4000008003d */
[----:B012--5:R-:W-:Y:S05]  /*9580*/  ENDCOLLECTIVE ;  /* 0x000000000000791b */ /* 0x027fea0003800000 */
.L_x_1307:
[----:B------:R-:W-:Y:S02]  /*9590*/  HFMA2 R66, -RZ, RZ, 0, 4.76837158203125e-07 ;  /* 0x00000008ff427431 */ /* 0x000fe400000001ff */
[----:B------:R-:W-:-:S04]  /*95a0*/  FADD.FTZ R10, R16, R67 ;  /* 0x00000043100a7221 */ /* 0x000fc80000010000 */
[----:B------:R-:W-:-:S07]  /*95b0*/  IMAD.MOV.U32 R69, RZ, RZ, R10 ;  /* 0x000000ffff457224 */ /* 0x000fce00078e000a */
[----:B------:R-:W-:Y:S05]  /*95c0*/  WARPSYNC.COLLECTIVE R60, `(.L_x_1308) ;  /* 0x000000003c087348 */ /* 0x000fea0003c00000 */
[----:B------:R0:W1:Y:S02]  /*95d0*/  SHFL.BFLY P4, R67, R69, R66, R61 ;  /* 0x0c00004245437389 */ /* 0x000064000008003d */
[----:B01----:R-:W-:Y:S05]  /*95e0*/  ENDCOLLECTIVE ;  /* 0x000000000000791b */ /* 0x003fea0003800000 */
.L_x_1308:
[----:B------:R-:W-:Y:S02]  /*95f0*/  IMAD.MOV.U32 R66, RZ, RZ, 0x4 ;  /* 0x00000004ff427424 */ /* 0x000fe400078e00ff */
[----:B------:R-:W-:-:S05]  /*9600*/  FADD.FTZ R11, R10, R67 ;  /* 0x000000430a0b7221 */ /* 0x000fca0000010000 */
[----:B------:R-:W-:-:S07]  /*9610*/  MOV R69, R11 ;  /* 0x0000000b00457202 */ /* 0x000fce0000000f00 */
[----:B------:R-:W-:Y:S05]  /*9620*/  WARPSYNC.COLLECTIVE R60, `(.L_x_1309) ;  /* 0x000000003c087348 */ /* 0x000fea0003c00000 */
[----:B------:R0:W1:Y:S02]  /*9630*/  SHFL.BFLY P4, R67, R69, R66, R61 ;  /* 0x0c00004245437389 */ /* 0x000064000008003d */
[----:B01----:R-:W-:Y:S05]  /*9640*/  ENDCOLLECTIVE ;  /* 0x000000000000791b */ /* 0x003fea0003800000 */
.L_x_1309:
[----:B------:R-:W-:Y:S02]  /*9650*/  HFMA2 R66, -RZ, RZ, 0, 1.1920928955078125e-07 ;  /* 0x00000002ff427431 */ /* 0x000fe400000001ff */
[----:B------:R-:W-:-:S05]  /*9660*/  FADD.FTZ R12, R11, R67 ;  /* 0x000000430b0c7221 */ /* 0x000fca0000010000 */
[----:B------:R-:W-:-:S07]  /*9670*/  MOV R69, R12 ;  /* 0x0000000c00457202 */ /* 0x000fce0000000f00 */
[----:B------:R-:W-:Y:S05]  /*9680*/  WARPSYNC.COLLECTIVE R60, `(.L_x_1310) ;  /* 0x000000003c087348 */ /* 0x000fea0003c00000 */
[----:B------:R0:W1:Y:S02]  /*9690*/  SHFL.BFLY P4, R67, R69, R66, R61 ;  /* 0x0c00004245437389 */ /* 0x000064000008003d */
[----:B01----:R-:W-:Y:S05]  /*96a0*/  ENDCOLLECTIVE ;  /* 0x000000000000791b */ /* 0x003fea0003800000 */
.L_x_1310:
[----:B------:R-:W-:Y:S01]  /*96b0*/  MOV R66, 0x1 ;  /* 0x0000000100427802 */ /* 0x000fe20000000f00 */
[----:B------:R-:W-:-:S04]  /*96c0*/  FADD.FTZ R13, R12, R67 ;  /* 0x000000430c0d7221 */ /* 0x000fc80000010000 */
[----:B------:R-:W-:-:S07]  /*96d0*/  IMAD.MOV.U32 R69, RZ, RZ, R13 ;  /* 0x000000ffff457224 */ /* 0x000fce00078e000d */
[----:B------:R-:W-:Y:S05]  /*96e0*/  WARPSYNC.COLLECTIVE R60, `(.L_x_1311) ;  /* 0x000000003c087348 */ /* 0x000fea0003c00000 */
[----:B------:R0:W1:Y:S02]  /*96f0*/  SHFL.BFLY P4, R67, R69, R66, R61 ;  /* 0x0c00004245437389 */ /* 0x000064000008003d */
[----:B01----:R-:W-:Y:S05]  /*9700*/  ENDCOLLECTIVE ;  /* 0x000000000000791b */ /* 0x003fea0003800000 */
.L_x_1311:
[----:B------:R-:W-:Y:S05]  /*9710*/  BRA `(.L_x_1312) ;  /* 0xffffff7800587947 */ /* 0x000fea000383ffff */
.L_x_1233:
[----:B------:R-:W-:Y:S01]  /*9720*/  HFMA2 R61, -RZ, RZ, 0, 1.847743988037109375e-06 ;  /* 0x0000001fff3d7431 */ /* 0x000fe200000001ff */
[----:B------:R-:W-:Y:S01]  /*9730*/  BSSY B0, `(.L_x_1313) ;  /* 0x0000007000007945 */ /* 0x000fe20003800000 */
[----:B------:R-:W-:Y:S01]  /*9740*/  MOV R69, R68 ;  /* 0x0000004400457202 */ /* 0x000fe20000000f00 */
[----:B------:R-:W-:Y:S01]  /*9750*/  IMAD.MOV.U32 R66, RZ, RZ, 0x1 ;  /* 0x00000001ff427424 */ /* 0x000fe200078e00ff */
[----:B------:R-:W-:-:S07]  /*9760*/  MOV R60, 0xffffffff ;  /* 0xffffffff003c7802 */ /* 0x000fce0000000f00 */
[----:B--23--:R-:W-:Y:S05]  /*9770*/  WARPSYNC.COLLECTIVE R60, `(.L_x_1314) ;  /* 0x000000003c087348 */ /* 0x00cfea0003c00000 */
[----:B------:R0:W1:Y:S02]  /*9780*/  SHFL.BFLY P4, R67, R69, R66, R61 ;  /* 0x0c00004245437389 */ /* 0x000064000008003d */
[----:B0123--:R-:W-:Y:S05]  /*9790*/  ENDCOLLECTIVE ;  /* 0x000000000000791b */ /* 0x00ffea0003800000 */
.L_x_1314:
[----:B------:R-:W-:Y:S05]  /*97a0*/  BSYNC B0 ;  /* 0x0000000000007941 */ /* 0x000fea0003800000 */
.L_x_1313:
[----:B------:R-:W-:Y:S05]  /*97b0*/  BRA `(.L_x_1315) ;  /* 0xffffffa0004c7947 */ /* 0x000fea000383ffff */
.L_x_1237:
[----:B------:R-:W-:Y:S01]  /*97c0*/  HFMA2 R66, -RZ, RZ, 0, 9.5367431640625e-07 ;  /* 0x00000010ff427431 */ /* 0x000fe200000001ff */
[----:B------:R-:W-:Y:S01]  /*97d0*/  BSSY B0, `(.L_x_1316) ;  /* 0x0000007000007945 */ /* 0x000fe20003800000 */
[----:B------:R-:W-:Y:S01]  /*97e0*/  IMAD.MOV.U32 R69, RZ, RZ, R3 ;  /* 0x000000ffff457224 */ /* 0x000fe200078e0003 */
[----:B------:R-:W-:Y:S01]  /*97f0*/  MOV R61, 0x1f ;  /* 0x0000001f003d7802 */ /* 0x000fe20000000f00 */
[----:B------:R-:W-:-:S07]  /*9800*/  IMAD.MOV.U32 R60, RZ, RZ, -0x1 ;  /* 0xffffffffff3c7424 */ /* 0x000fce00078e00ff */
[----:B-123-5:R-:W-:Y:S05]  /*9810*/  WARPSYNC.COLLECTIVE R60, `(.L_x_1317) ;  /* 0x000000003c087348 */ /* 0x02efea0003c00000 */
[----:B------:R0:W4:Y:S02]  /*9820*/  SHFL.BFLY P4, R67, R69, R66, R61 ;  /* 0x0c00004245437389 */ /* 0x000124000008003d */
[----:B012345:R-:W-:Y:S05]  /*9830*/  ENDCOLLECTIVE ;  /* 0x000000000000791b */ /* 0x03ffea0003800000 */
.L_x_1317:
[----:B------:R-:W-:Y:S05]  /*9840*/  BSYNC B0 ;  /* 0x0000000000007941 */ /* 0x000fea0003800000 */
.L_x_1316:
[----:B------:R-:W-:Y:S01]  /*9850*/  FMNMX.FTZ R5, R67, R3, !PT ;  /* 0x0000000343057209 */ /* 0x000fe20007810000 */
[----:B------:R-:W-:Y:S02]  /*9860*/  HFMA2 R66, -RZ, RZ, 0, 4.76837158203125e-07 ;  /* 0x00000008ff427431 */ /* 0x000fe400000001ff */
[----:B------:R-:W-:Y:S01]  /*9870*/  IMAD.MOV.U32 R61, RZ, RZ, 0x1f ;  /* 0x0000001fff3d7424 */ /* 0x000fe200078e00ff */
[----:B------:R-:W-:Y:S02]  /*9880*/  MOV R60, 0xffffffff ;  /* 0xffffffff003c7802 */ /* 0x000fe40000000f00 */
[----:B------:R-:W-:-:S07]  /*9890*/  MOV R69, R5 ;  /* 0x0000000500457202 */ /* 0x000fce0000000f00 */
[----:B------:R-:W-:Y:S05]  /*98a0*/  WARPSYNC.COLLECTIVE R60, `(.L_x_1318) ;  /* 0x000000003c087348 */ /* 0x000fea0003c00000 */
[----:B------:R0:W1:Y:S02]  /*98b0*/  SHFL.BFLY P4, R67, R69, R66, R61 ;  /* 0x0c00004245437389 */ /* 0x000064000008003d */
[----:B01----:R-:W-:Y:S05]  /*98c0*/  ENDCOLLECTIVE ;  /* 0x000000000000791b */ /* 0x003fea0003800000 */
.L_x_1318:
[----:B------:R-:W-:Y:S01]  /*98d0*/  IMAD.MOV.U32 R66, RZ, RZ, 0x4 ;  /* 0x00000004ff427424 */ /* 0x000fe200078e00ff */
[----:B------:R-:W-:-:S04]  /*98e0*/  FMNMX.FTZ R6, R5, R67, !PT ;  /* 0x0000004305067209 */ /* 0x000fc80007810000 */
[----:B------:R-:W-:-:S07]  /*98f0*/  MOV R69, R6 ;  /* 0x0000000600457202 */ /* 0x000fce0000000f00 */
[----:B------:R-:W-:Y:S05]  /*9900*/  WARPSYNC.COLLECTIVE R60, `(.L_x_1319) ;  /* 0x000000003c087348 */ /* 0x000fea0003c00000 */
[----:B------:R0:W1:Y:S02]  /*9910*/  SHFL.BFLY P4, R67, R69, R66, R61 ;  /* 0x0c00004245437389 */ /* 0x000064000008003d */
[----:B01----:R-:W-:Y:S05]  /*9920*/  ENDCOLLECTIVE ;  /* 0x000000000000791b */ /* 0x003fea0003800000 */
.L_x_1319:
[----:B------:R-:W-:Y:S01]  /*9930*/  HFMA2 R66, -RZ, RZ, 0, 1.1920928955078125e-07 ;  /* 0x00000002ff427431 */ /* 0x000fe200000001ff */
[----:B------:R-:W-:-:S04]  /*9940*/  FMNMX.FTZ R7, R6, R67, !PT ;  /* 0x0000004306077209 */ /* 0x000fc80007810000 */
[----:B------:R-:W-:-:S07]  /*9950*/  MOV R69, R7 ;  /* 0x0000000700457202 */ /* 0x000fce0000000f00 */
[----:B------:R-:W-:Y:S05]  /*9960*/  WARPSYNC.COLLECTIVE R60, `(.L_x_1320) ;  /* 0x000000003c087348 */ /* 0x000fea0003c00000 */
[----:B------:R0:W1:Y:S02]  /*9970*/  SHFL.BFLY P4, R67, R69, R66, R61 ;  /* 0x0c00004245437389 */ /* 0x000064000008003d */
[----:B01----:R-:W-:Y:S05]  /*9980*/  ENDCOLLECTIVE ;  /* 0x000000000000791b */ /* 0x003fea0003800000 */
.L_x_1320:
[----:B------:R-:W-:Y:S05]  /*9990*/  BRA `(.L_x_1321) ;  /* 0xffffffa000847947 */ /* 0x000fea000383ffff */
.L_x_1322:
        /* <DEDUP_REMOVED lines=14> */
.L_x_2692:


//--------------------- .text._ZN4mmha33masked_multihead_attention_kernelIfLi32ELi32ELi4ELi8ELi64ELb1ELb0EEEv26Multihead_attention_paramsIT_XT5_EE --------------------------
	.section	.text._ZN4mmha33masked_multihead_attention_kernelIfLi32ELi32ELi4ELi8ELi64ELb1ELb0EEEv26Multihead_attention_paramsIT_XT5_EE,"ax",@progbits
	.align	128
        .global         _ZN4mmha33masked_multihead_attention_kernelIfLi32ELi32ELi4ELi8ELi64ELb1ELb0EEEv26Multihead_attention_paramsIT_XT5_EE
        .type           _ZN4mmha33masked_multihead_attention_kernelIfLi32ELi32ELi4ELi8ELi64ELb1ELb0EEEv26Multihead_attention_paramsIT_XT5_EE,@function
        .size           _ZN4mmha33masked_multihead_attention_kernelIfLi32ELi32ELi4ELi8ELi64ELb1ELb0EEEv26Multihead_attention_paramsIT_XT5_EE,(.L_x_2693 - _ZN4mmha33masked_multihead_attention_kernelIfLi32ELi32ELi4ELi8ELi64ELb1ELb0EEEv26Multihead_attention_paramsIT_XT5_EE)
        .other          _ZN4mmha33masked_multihead_attention_kernelIfLi32ELi32ELi4ELi8ELi64ELb1ELb0EEEv26Multihead_attention_paramsIT_XT5_EE,@"STO_CUDA_ENTRY STV_DEFAULT"
_ZN4mmha33masked_multihead_attention_kernelIfLi32ELi32ELi4ELi8ELi64ELb1ELb0EEEv26Multihead_attention_paramsIT_XT5_EE:
.text._ZN4mmha33masked_multihead_attention_kernelIfLi32ELi32ELi4ELi8ELi64ELb1ELb0EEEv26Multihead_attention_paramsIT_XT5_EE:
        /* <DEDUP_REMOVED lines=12> */
.L_x_1323:
[----:B------:R-:W1:Y:S01]  /*00c0*/  LDC.64 R42, c[0x0][0x498] ;  /* 0x00012600ff2a7b82 */ /* 0x000e620000000a00 */
[----:B------:R-:W0:Y:S07]  /*00d0*/  LDCU UR5, c[0x0][0x3f4] ;  /* 0x00007e80ff0577ac */ /* 0x000e2e0008000800 */
[----:B------:R-:W2:Y:S08]  /*00e0*/  LDC R15, c[0x0][0x3f0] ;  /* 0x0000fc00ff0f7b82 */ /* 0x000eb00000000800 */
[----:B------:R-:W3:Y:S01]  /*00f0*/  LDC.64 R10, c[0x0][0x460] ;  /* 0x00011800ff0a7b82 */ /* 0x000ee20000000a00 */
[----:B-1----:R-:W-:-:S07]  /*0100*/  IMAD.WIDE.U32 R42, R5, 0x4, R42 ;  /* 0x00000004052a7825 */ /* 0x002fce00078e002a */
[----:B------:R-:W1:Y:S01]  /*0110*/  LDC R14, c[0x0][0x3f8] ;  /* 0x0000fe00ff0e7b82 */ /* 0x000e620000000800 */
[----:B------:R-:W4:Y:S01]  /*0120*/  LDG.E R42, desc[UR10][R42.64] ;  /* 0x0000000a2a2a7981 */ /* 0x000f22000c1e1900 */
[----:B--2---:R-:W-:-:S04]  /*0130*/  IABS R9, R15 ;  /* 0x0000000f00097213 */ /* 0x004fc80000000000 */
[----:B------:R-:W2:Y:S08]  /*0140*/  I2F.RP R0, R9 ;  /* 0x0000000900007306 */ /* 0x000eb00000209400 */
[----:B--2---:R-:W2:Y:S02]  /*0150*/  MUFU.RCP R0, R0 ;  /* 0x0000000000007308 */ /* 0x004ea40000001000 */
[----:B--2---:R-:W-:-:S06]  /*0160*/  VIADD R2, R0, 0xffffffe ;  /* 0x0ffffffe00027836 */ /* 0x004fcc0000000000 */
[----:B------:R2:W0:Y:S01]  /*0170*/  F2I.FTZ.U32.TRUNC.NTZ R3, R2 ;  /* 0x0000000200037305 */ /* 0x000422000021f000 */
[----:B------:R-:W-:Y:S01]  /*0180*/  IABS R0, R5 ;  /* 0x0000000500007213 */ /* 0x000fe20000000000 */
[----:B--2---:R-:W-:Y:S01]  /*0190*/  IMAD.MOV.U32 R2, RZ, RZ, RZ ;  /* 0x000000ffff027224 */ /* 0x004fe200078e00ff */
[----:B0-----:R-:W-:-:S05]  /*01a0*/  IADD3 R4, PT, PT, RZ, -R3, RZ ;  /* 0x80000003ff047210 */ /* 0x001fca0007ffe0ff */
[----:B------:R-:W-:Y:S01]  /*01b0*/  IMAD R7, R4, R9, RZ ;  /* 0x0000000904077224 */ /* 0x000fe200078e02ff */
[----:B------:R-:W-:Y:S01]  /*01c0*/  MOV R16, UR5 ;  /* 0x0000000500107c02 */ /* 0x000fe20008000f00 */
[----:B------:R-:W0:Y:S02]  /*01d0*/  LDC R4, c[0x0][0x40c] ;  /* 0x00010300ff047b82 */ /* 0x000e240000000800 */
[----:B------:R-:W-:-:S06]  /*01e0*/  IMAD.HI.U32 R3, R3, R7, R2 ;  /* 0x0000000703037227 */ /* 0x000fcc00078e0002 */
[----:B------:R-:W-:-:S05]  /*01f0*/  IMAD.HI.U32 R7, R3, R0, RZ ;  /* 0x0000000003077227 */ /* 0x000fca00078e00ff */
[----:B------:R-:W-:-:S05]  /*0200*/  IADD3 R2, PT, PT, -R7, RZ, RZ ;  /* 0x000000ff07027210 */ /* 0x000fca0007ffe1ff */
[----:B------:R-:W-:-:S05]  /*0210*/  IMAD R0, R9, R2, R0 ;  /* 0x0000000209007224 */ /* 0x000fca00078e0200 */
[----:B------:R-:W-:Y:S02]  /*0220*/  ISETP.GT.U32.AND P2, PT, R9, R0, PT ;  /* 0x000000000900720c */ /* 0x000fe40003f44070 */
[----:B------:R-:W-:-:S11]  /*0230*/  IABS R2, R16 ;  /* 0x0000001000027213 */ /* 0x000fd60000000000 */
[----:B------:R-:W-:-:S05]  /*0240*/  @!P2 IMAD.IADD R0, R0, 0x1, -R9 ;  /* 0x000000010000a824 */ /* 0x000fca00078e0a09 */
[----:B------:R-:W-:Y:S02]  /*0250*/  ISETP.GE.U32.AND P0, PT, R0, R9, PT ;  /* 0x000000090000720c */ /* 0x000fe40003f06070 */
[----:B------:R-:W-:-:S04]  /*0260*/  LOP3.LUT R0, R5, R15, RZ, 0x3c, !PT ;  /* 0x0000000f05007212 */ /* 0x000fc800078e3cff */
[----:B------:R-:W-:Y:S02]  /*0270*/  ISETP.GE.AND P3, PT, R0, RZ, PT ;  /* 0x000000ff0000720c */ /* 0x000fe40003f66270 */
[----:B------:R-:W2:Y:S08]  /*0280*/  I2F.RP R0, R2 ;  /* 0x0000000200007306 */ /* 0x000eb00000209400 */
[----:B--2---:R-:W2:Y:S01]  /*0290*/  MUFU.RCP R0, R0 ;  /* 0x0000000000007308 */ /* 0x004ea20000001000 */
[----:B---3--:R-:W-:-:S04]  /*02a0*/  ISETP.NE.U32.AND P1, PT, R10, RZ, PT ;  /* 0x000000ff0a00720c */ /* 0x008fc80003f25070 */
[----:B------:R-:W-:Y:S01]  /*02b0*/  ISETP.NE.AND.EX P1, PT, R11, RZ, PT, P1 ;  /* 0x000000ff0b00720c */ /* 0x000fe20003f25310 */
[----:B--2---:R-:W-:-:S04]  /*02c0*/  VIADD R10, R0, 0xffffffe ;  /* 0x0ffffffe000a7836 */ /* 0x004fc80000000000 */
[----:B------:R2:W3:Y:S02]  /*02d0*/  F2I.FTZ.U32.TRUNC.NTZ R11, R10 ;  /* 0x0000000a000b7305 */ /* 0x0004e4000021f000 */
[----:B--2---:R-:W-:Y:S01]  /*02e0*/  HFMA2 R10, -RZ, RZ, 0, 0 ;  /* 0x00000000ff0a7431 */ /* 0x004fe200000001ff */
[----:B---3--:R-:W-:-:S05]  /*02f0*/  IADD3 R3, PT, PT, RZ, -R11, RZ ;  /* 0x8000000bff037210 */ /* 0x008fca0007ffe0ff */
[----:B------:R-:W-:-:S04]  /*0300*/  IMAD R3, R3, R2, RZ ;  /* 0x0000000203037224 */ /* 0x000fc800078e02ff */
[----:B------:R-:W-:Y:S01]  /*0310*/  IMAD.HI.U32 R11, R11, R3, R10 ;  /* 0x000000030b0b7227 */ /* 0x000fe200078e000a */
[----:B0-----:R-:W-:Y:S02]  /*0320*/  ISETP.EQ.AND P1, PT, R4, RZ, P1 ;  /* 0x000000ff0400720c */ /* 0x001fe40000f22270 */
[----:B------:R-:W-:Y:S02]  /*0330*/  @!P2 IADD3 R7, PT, PT, R7, 0x1, RZ ;  /* 0x000000010707a810 */ /* 0x000fe40007ffe0ff */
[----:B------:R-:W-:-:S03]  /*0340*/  ISETP.NE.AND P2, PT, R15, RZ, PT ;  /* 0x000000ff0f00720c */ /* 0x000fc60003f45270 */
[----:B------:R-:W-:-:S06]  /*0350*/  @P0 VIADD R7, R7, 0x1 ;  /* 0x0000000107070836 */ /* 0x000fcc0000000000 */
[----:B------:R-:W0:Y:S01]  /*0360*/  @P1 LDC.64 R8, c[0x0][0x460] ;  /* 0x00011800ff081b82 */ /* 0x000e220000000a00 */
[----:B------:R-:W1:Y:S01]  /*0370*/  S2R R0, SR_CTAID.X ;  /* 0x0000000000007919 */ /* 0x000e620000002500 */
[----:B------:R-:W-:Y:S02]  /*0380*/  @!P3 IADD3 R7, PT, PT, -R7, RZ, RZ ;  /* 0x000000ff0707b210 */ /* 0x000fe40007ffe1ff */
[----:B------:R-:W-:Y:S01]  /*0390*/  @!P2 LOP3.LUT R7, RZ, R15, RZ, 0x33, !PT ;  /* 0x0000000fff07a212 */ /* 0x000fe200078e33ff */
[----:B------:R-:W-:-:S04]  /*03a0*/  IMAD.MOV.U32 R41, RZ, RZ, RZ ;  /* 0x000000ffff297224 */ /* 0x000fc800078e00ff */
[----:B0-----:R-:W-:-:S05]  /*03b0*/  @P1 IMAD.WIDE R8, R7, 0x4, R8 ;  /* 0x0000000407081825 */ /* 0x001fca00078e0208 */
[----:B------:R0:W5:Y:S02]  /*03c0*/  @P1 LDG.E R41, desc[UR10][R8.64] ;  /* 0x0000000a08291981 */ /* 0x000164000c1e1900 */
[----:B0-----:R-:W0:Y:S01]  /*03d0*/  LDC R9, c[0x0][0x3e8] ;  /* 0x0000fa00ff097b82 */ /* 0x001e220000000800 */
[----:B----4-:R-:W-:-:S05]  /*03e0*/  VIADD R18, R42, 0xffffffff ;  /* 0xffffffff2a127836 */ /* 0x010fca0000000000 */
[----:B------:R-:W-:-:S05]  /*03f0*/  IABS R6, R18 ;  /* 0x0000001200067213 */ /* 0x000fca0000000000 */
[----:B------:R-:W-:-:S04]  /*0400*/  IMAD.MOV.U32 R3, RZ, RZ, R6 ;  /* 0x000000ffff037224 */ /* 0x000fc800078e0006 */
[----:B------:R-:W-:-:S05]  /*0410*/  IMAD.HI.U32 R11, R11, R3, RZ ;  /* 0x000000030b0b7227 */ /* 0x000fca00078e00ff */
[----:B------:R-:W-:-:S05]  /*0420*/  IADD3 R11, PT, PT, -R11, RZ, RZ ;  /* 0x000000ff0b0b7210 */ /* 0x000fca0007ffe1ff */
[----:B------:R-:W-:-:S05]  /*0430*/  IMAD R11, R2, R11, R3 ;  /* 0x0000000b020b7224 */ /* 0x000fca00078e0203 */
[----:B------:R-:W-:-:S13]  /*0440*/  R2UR UR4, R11 ;  /* 0x000000000b0472ca */ /* 0x000fda00000e0000 */
[----:B------:R-:W-:-:S13]  /*0450*/  ISETP.GT.U32.AND P0, PT, R2, UR4, PT ;  /* 0x0000000402007c0c */ /* 0x000fda000bf04070 */
[----:B------:R-:W-:-:S04]  /*0460*/  @!P0 IADD3 R3, PT, PT, -R2, UR4, RZ ;  /* 0x0000000402038c10 */ /* 0x000fc8000fffe1ff */
[----:B------:R-:W-:Y:S02]  /*0470*/  @!P0 R2UR UR4, R3 ;  /* 0x00000000030482ca */ /* 0x000fe400000e0000 */
[----:B------:R-:W2:Y:S01]  /*0480*/  S2R R3, SR_TID.X ;  /* 0x0000000000037919 */ /* 0x000ea20000002100 */
[----:B-1----:R-:W-:-:S10]  /*0490*/  IMAD R6, R5, R14, R0 ;  /* 0x0000000e05067224 */ /* 0x002fd400078e0200 */
[----:B------:R-:W-:Y:S02]  /*04a0*/  ISETP.GT.U32.AND P2, PT, R2, UR4, PT ;  /* 0x0000000402007c0c */ /* 0x000fe4000bf44070 */
[----:B------:R-:W-:Y:S02]  /*04b0*/  R2UR UR6, R6 ;  /* 0x00000000060672ca */ /* 0x000fe400000e0000 */
[----:B------:R-:W-:Y:S02]  /*04c0*/  ISETP.GE.AND P4, PT, R18, RZ, PT ;  /* 0x000000ff1200720c */ /* 0x000fe40003f86270 */
[----:B0-----:R-:W-:-:S07]  /*04d0*/  ISETP.NE.AND P0, PT, R9, RZ, PT ;  /* 0x000000ff0900720c */ /* 0x001fce0003f05270 */
[----:B------:R-:W-:-:S04]  /*04e0*/  @!P2 IADD3 R6, PT, PT, -R2, UR4, RZ ;  /* 0x000000040206ac10 */ /* 0x000fc8000fffe1ff */
[----:B------:R-:W-:Y:S01]  /*04f0*/  @!P2 R2UR UR4, R6 ;  /* 0x000000000604a2ca */ /* 0x000fe200000e0000 */
[----:B------:R-:W-:Y:S01]  /*0500*/  UISETP.NE.AND UP0, UPT, UR5, URZ, UPT ;  /* 0x000000ff0500728c */ /* 0x000fe2000bf05270 */
[----:B--2---:R-:W-:Y:S01]  /*0510*/  ISETP.GT.U32.AND P3, PT, R3, 0x1f, PT ;  /* 0x0000001f0300780c */ /* 0x004fe20003f64070 */
[----:B------:R-:W-:Y:S01]  /*0520*/  VOTEU.ANY UP1, P4 ;  /* 0x0000000000ff7886 */ /* 0x000fe20002020100 */
[----:B------:R-:W-:Y:S01]  /*0530*/  IMAD.U32 R6, RZ, RZ, UR6 ;  /* 0x00000006ff067e24 */ /* 0x000fe2000f8e00ff */
[----:B------:R-:W-:Y:S01]  /*0540*/  @P0 SHF.L.U32 R8, R0, 0x5, RZ ;  /* 0x0000000500080819 */ /* 0x000fe200000006ff */
[----:B------:R-:W-:Y:S01]  /*0550*/  BSSY.RECONVERGENT B0, `(.L_x_1324) ;  /* 0x0000016000007945 */ /* 0x000fe20003800200 */
[----:B------:R-:W-:-:S06]  /*0560*/  HFMA2 R26, -RZ, RZ, 0, 0 ;  /* 0x00000000ff1a7431 */ /* 0x000fcc00000001ff */
[----:B------:R-:W-:Y:S02]  /*0570*/  UMOV UR7, UR4 ;  /* 0x0000000400077c82 */ /* 0x000fe40008000000 */
        /* <DEDUP_REMOVED lines=19> */
.L_x_1325:
[----:B------:R-:W-:Y:S05]  /*06b0*/  BSYNC.RECONVERGENT B0 ;  /* 0x0000000000007941 */ /* 0x000fea0003800200 */
.L_x_1324:
[----:B------:R-:W1:Y:S01]  /*06c0*/  LDCU.64 UR12, c[0x0][0x3a0] ;  /* 0x00007400ff0c77ac */ /* 0x000e620008000a00 */
[----:B------:R-:W2:Y:S01]  /*06d0*/  LDC.64 R8, c[0x0][0x418] ;  /* 0x00010600ff087b82 */ /* 0x000ea20000000a00 */
[C---:B------:R-:W-:Y:S01]  /*06e0*/  ISETP.GT.U32.OR P4, PT, R3.reuse, 0x1f, !P1 ;  /* 0x0000001f0300780c */ /* 0x040fe20004f84470 */
[--C-:B------:R-:W-:Y:S01]  /*06f0*/  IMAD R13, R0, 0x20, R3.reuse ;  /* 0x00000020000d7824 */ /* 0x100fe200078e0203 */
[----:B------:R-:W3:Y:S01]  /*0700*/  LDCU.64 UR8, c[0x0][0x390] ;  /* 0x00007200ff0877ac */ /* 0x000ee20008000a00 */
[----:B------:R-:W-:Y:S01]  /*0710*/  LOP3.LUT R19, R3, 0x3, RZ, 0xc0, !PT ;  /* 0x0000000303137812 */ /* 0x000fe200078ec0ff */
[----:B------:R-:W-:Y:S01]  /*0720*/  IMAD.MOV.U32 R12, RZ, RZ, RZ ;  /* 0x000000ffff0c7224 */ /* 0x000fe200078e00ff */
[----:B------:R-:W-:Y:S01]  /*0730*/  SHF.R.U32.HI R17, RZ, 0x2, R3 ;  /* 0x00000002ff117819 */ /* 0x000fe20000011603 */
[----:B------:R-:W-:Y:S01]  /*0740*/  USHF.L.U32 UR14, UR6, 0x5, URZ ;  /* 0x00000005060e7899 */ /* 0x000fe200080006ff */
[----:B------:R-:W4:Y:S01]  /*0750*/  @!P3 LDC.64 R20, c[0x0][0x3b8] ;  /* 0x0000ee00ff14bb82 */ /* 0x000f220000000a00 */
[----:B------:R-:W-:Y:S01]  /*0760*/  MOV R27, RZ ;  /* 0x000000ff001b7202 */ /* 0x000fe20000000f00 */
[----:B------:R-:W2:Y:S01]  /*0770*/  LDCU.U8 UR4, c[0x0][0x404] ;  /* 0x00008080ff0477ac */ /* 0x000ea20008000000 */
[----:B0-----:R-:W-:-:S02]  /*0780*/  @!P3 IMAD R11, R17, UR5, R18 ;  /* 0x00000005110bbc24 */ /* 0x001fc4000f8e0212 */
[----:B------:R-:W-:-:S03]  /*0790*/  @!P3 IMAD R6, R16, UR14, R19 ;  /* 0x0000000e1006bc24 */ /* 0x000fc6000f8e0213 */
[----:B------:R-:W0:Y:S01]  /*07a0*/  LDC R28, c[0x0][0x400] ;  /* 0x00010000ff1c7b82 */ /* 0x000e220000000800 */
[----:B-1----:R-:W-:Y:S02]  /*07b0*/  ISETP.NE.U32.AND P0, PT, RZ, UR12, PT ;  /* 0x0000000cff007c0c */ /* 0x002fe4000bf05070 */
[----:B------:R-:W-:Y:S01]  /*07c0*/  @!P3 LEA R11, R11, R6, 0x2 ;  /* 0x000000060b0bb211 */ /* 0x000fe200078e10ff */
[----:B-----5:R-:W-:Y:S01]  /*07d0*/  @!P4 IMAD R6, R41, R14, RZ ;  /* 0x0000000e2906c224 */ /* 0x020fe200078e02ff */
[----:B------:R-:W-:Y:S02]  /*07e0*/  ISETP.NE.AND.EX P0, PT, RZ, UR13, PT, P0 ;  /* 0x0000000dff007c0c */ /* 0x000fe4000bf05300 */
[----:B---3--:R-:W-:Y:S02]  /*07f0*/  ISETP.NE.U32.AND P2, PT, RZ, UR8, PT ;  /* 0x00000008ff007c0c */ /* 0x008fe4000bf45070 */
[----:B------:R-:W-:Y:S02]  /*0800*/  ISETP.GT.U32.OR P0, PT, R3, 0x1f, !P0 ;  /* 0x0000001f0300780c */ /* 0x000fe40004704470 */
[----:B------:R-:W-:-:S02]  /*0810*/  ISETP.NE.AND.EX P2, PT, RZ, UR9, PT, P2 ;  /* 0x00000009ff007c0c */ /* 0x000fc4000bf45320 */
[----:B------:R-:W-:Y:S02]  /*0820*/  ISETP.NE.OR P0, PT, R4, RZ, P0 ;  /* 0x000000ff0400720c */ /* 0x000fe40000705670 */
[----:B------:R-:W-:Y:S01]  /*0830*/  ISETP.GT.U32.OR P2, PT, R3, 0x1f, !P2 ;  /* 0x0000001f0300780c */ /* 0x000fe20005744470 */
[----:B----4-:R-:W-:Y:S01]  /*0840*/  @!P3 IMAD.WIDE R20, R11, 0x4, R20 ;  /* 0x000000040b14b825 */ /* 0x010fe200078e0214 */
[----:B--2---:R-:W-:-:S04]  /*0850*/  ISETP.NE.U32.AND P5, PT, R8, RZ, PT ;  /* 0x000000ff0800720c */ /* 0x004fc80003fa5070 */
[----:B------:R-:W-:Y:S01]  /*0860*/  ISETP.NE.AND.EX P5, PT, R9, RZ, PT, P5 ;  /* 0x000000ff0900720c */ /* 0x000fe20003fa5350 */
[----:B------:R1:W2:Y:S01]  /*0870*/  @!P3 LDG.E R27, desc[UR10][R20.64] ;  /* 0x0000000a141bb981 */ /* 0x0002a2000c1e1900 */
[----:B------:R-:W3:Y:S08]  /*0880*/  @!P4 LDC.64 R8, c[0x0][0x450] ;  /* 0x00011400ff08cb82 */ /* 0x000ef00000000a00 */
[----:B------:R-:W4:Y:S08]  /*0890*/  @!P0 LDC.64 R24, c[0x0][0x3a0] ;  /* 0x0000e800ff188b82 */ /* 0x000f300000000a00 */
[----:B------:R-:W0:Y:S01]  /*08a0*/  @!P2 LDC.64 R22, c[0x0][0x390] ;  /* 0x0000e400ff16ab82 */ /* 0x000e220000000a00 */
[----:B------:R-:W-:-:S05]  /*08b0*/  @!P4 LEA R29, R6, R13, 0x5 ;  /* 0x0000000d061dc211 */ /* 0x000fca00078e28ff */
[----:B---3--:R-:W-:Y:S02]  /*08c0*/  @!P4 IMAD.WIDE R8, R29, 0x4, R8 ;  /* 0x000000041d08c825 */ /* 0x008fe400078e0208 */
[----:B------:R-:W3:Y:S04]  /*08d0*/  @P5 LDC.64 R10, c[0x0][0x418] ;  /* 0x00010600ff0a5b82 */ /* 0x000ee80000000a00 */
[----:B------:R2:W2:Y:S01]  /*08e0*/  @!P4 LDG.E R8, desc[UR10][R8.64] ;  /* 0x0000000a0808c981 */ /* 0x0004a2000c1e1900 */
[----:B----4-:R-:W-:-:S05]  /*08f0*/  @!P0 IMAD.WIDE.U32 R24, R13, 0x4, R24 ;  /* 0x000000040d188825 */ /* 0x010fca00078e0018 */
[----:B------:R-:W2:Y:S01]  /*0900*/  @!P0 LDG.E R12, desc[UR10][R24.64] ;  /* 0x0000000a180c8981 */ /* 0x000ea2000c1e1900 */
[----:B0-----:R-:W-:-:S04]  /*0910*/  @!P2 IMAD.WIDE.U32 R22, R13, 0x4, R22 ;  /* 0x000000040d16a825 */ /* 0x001fc800078e0016 */
[----:B------:R-:W-:-:S06]  /*0920*/  IMAD.MOV.U32 R13, RZ, RZ, RZ ;  /* 0x000000ffff0d7224 */ /* 0x000fcc00078e00ff */
[----:B------:R-:W4:Y:S01]  /*0930*/  @!P2 LDG.E R13, desc[UR10][R22.64] ;  /* 0x0000000a160da981 */ /* 0x000f22000c1e1900 */
[----:B------:R-:W-:-:S04]  /*0940*/  ISETP.NE.AND P2, PT, RZ, UR4, PT ;  /* 0x00000004ff007c0c */ /* 0x000fc8000bf45270 */
[C---:B------:R-:W-:Y:S02]  /*0950*/  ISETP.GT.AND P0, PT, R28.reuse, RZ, !P2 ;  /* 0x000000ff1c00720c */ /* 0x040fe40005704270 */
[----:B------:R-:W-:Y:S01]  /*0960*/  ISETP.LT.OR P2, PT, R28, 0x1, !P2 ;  /* 0x000000011c00780c */ /* 0x000fe20005741670 */
[----:B------:R-:W-:-:S03]  /*0970*/  HFMA2 R49, -RZ, RZ, 0, 0 ;  /* 0x00000000ff317431 */ /* 0x000fc600000001ff */
[----:B------:R-:W-:Y:S01]  /*0980*/  PLOP3.LUT P0, PT, P0, P2, PT, 0xf8, 0x8f ;  /* 0x00000000008f781c */ /* 0x000fe20000705f70 */
[----:B---3--:R-:W-:Y:S01]  /*0990*/  @P5 IMAD.WIDE.U32 R10, R5, 0x4, R10 ;  /* 0x00000004050a5825 */ /* 0x008fe200078e000a */
[----:B------:R-:W-:-:S03]  /*09a0*/  ISETP.NE.AND P6, PT, R4, RZ, PT ;  /* 0x000000ff0400720c */ /* 0x000fc60003fc5270 */
[----:B------:R-:W-:Y:S01]  /*09b0*/  IMAD R5, R5, UR5, RZ ;  /* 0x0000000505057c24 */ /* 0x000fe2000f8e02ff */
[----:B------:R4:W5:Y:S01]  /*09c0*/  @P5 LDG.E R49, desc[UR10][R10.64] ;  /* 0x0000000a0a315981 */ /* 0x000962000c1e1900 */
[----:B------:R-:W-:Y:S01]  /*09d0*/  ISETP.NE.AND P5, PT, R4, RZ, PT ;  /* 0x000000ff0400720c */ /* 0x000fe20003fa5270 */
[----:B-1----:R-:W-:Y:S02]  /*09e0*/  IMAD R20, R7, R14, RZ ;  /* 0x0000000e07147224 */ /* 0x002fe400078e02ff */
[----:B------:R-:W-:Y:S02]  /*09f0*/  SHF.R.S32.HI R4, RZ, 0x1f, R5 ;  /* 0x0000001fff047819 */ /* 0x000fe40000011405 */
[----:B------:R-:W-:Y:S01]  /*0a00*/  VIADDMNMX R21, R42, -UR5, RZ, !PT ;  /* 0x800000052a157c46 */ /* 0x000fe2000f8001ff */
[----:B--2---:R-:W-:-:S05]  /*0a10*/  FADD.FTZ R6, R12, R27 ;  /* 0x0000001b0c067221 */ /* 0x004fca0000010000 */
[C---:B------:R-:W-:Y:S01]  /*0a20*/  FSEL R9, R6.reuse, R27, !P6 ;  /* 0x0000001b06097208 */ /* 0x040fe20007000000 */
[----:B------:R-:W-:Y:S01]  /*0a30*/  @!P4 FMUL.FTZ R9, R6, R8 ;  /* 0x000000080609c220 */ /* 0x000fe20000410000 */
[----:B----4-:R-:W-:Y:S01]  /*0a40*/  FADD.FTZ R10, R13, R26 ;  /* 0x0000001a0d0a7221 */ /* 0x010fe20000010000 */
[----:B------:R-:W-:Y:S06]  /*0a50*/  @P0 BRA `(.L_x_1326) ;  /* 0x0000000000e00947 */ /* 0x000fec0003800000 */
        /* <DEDUP_REMOVED lines=11> */
[----:B0-----:R-:W-:Y:S02]  /*0b10*/  MOV R6, RZ ;  /* 0x000000ff00067202 */ /* 0x001fe40000000f00 */
[----:B-1----:R-:W-:-:S05]  /*0b20*/  IADD3 R22, PT, PT, RZ, -R7, RZ ;  /* 0x80000007ff167210 */ /* 0x002fca0007ffe0ff */
[----:B------:R-:W-:Y:S02]  /*0b30*/  IMAD R23, R22, R13, RZ ;  /* 0x0000000d16177224 */ /* 0x000fe400078e02ff */
[----:B------:R-:W-:Y:S02]  /*0b40*/  IMAD.MOV.U32 R22, RZ, RZ, R24 ;  /* 0x000000ffff167224 */ /* 0x000fe400078e0018 */
        /* <DEDUP_REMOVED lines=29> */
.L_x_1328:
[----:B------:R-:W-:Y:S05]  /*0d20*/  BSYNC.RECONVERGENT B0 ;  /* 0x0000000000007941 */ /* 0x000fea0003800200 */
.L_x_1327:
        /* <DEDUP_REMOVED lines=9> */
.L_x_1330:
[----:B------:R-:W-:Y:S05]  /*0dc0*/  BSYNC.RECONVERGENT B0 ;  /* 0x0000000000007941 */ /* 0x000fea0003800200 */
.L_x_1329:
[----:B------:R-:W-:Y:S06]  /*0dd0*/  BAR.SYNC.DEFER_BLOCKING 0x0 ;  /* 0x0000000000007b1d */ /* 0x000fec0000010000 */
.L_x_1326:
[----:B------:R-:W4:Y:S01]  /*0de0*/  S2R R8, SR_CgaCtaId ;  /* 0x0000000000087919 */ /* 0x000f220000008800 */
[----:B-1----:R-:W-:Y:S01]  /*0df0*/  MOV R7, 0x400 ;  /* 0x0000040000077802 */ /* 0x002fe20000000f00 */
[----:B0-----:R-:W-:Y:S01]  /*0e00*/  IMAD.IADD R11, R42, 0x1, -R21 ;  /* 0x000000012a0b7824 */ /* 0x001fe200078e0a15 */
[----:B------:R-:W-:Y:S02]  /*0e10*/  MOV R6, 0xff7fffff ;  /* 0xff7fffff00067802 */ /* 0x000fe40000000f00 */
[----:B------:R-:W-:-:S04]  /*0e20*/  IADD3 R13, PT, PT, R7, 0x110, RZ ;  /* 0x00000110070d7810 */ /* 0x000fc80007ffe0ff */
[----:B----4-:R-:W-:-:S05]  /*0e30*/  LEA R22, R8, R13, 0x18 ;  /* 0x0000000d08167211 */ /* 0x010fca00078ec0ff */
[----:B------:R-:W-:Y:S01]  /*0e40*/  IMAD R13, R11, 0x4, R22 ;  /* 0x000000040b0d7824 */ /* 0x000fe200078e0216 */
[----:B------:R-:W-:Y:S06]  /*0e50*/  @P3 BRA `(.L_x_1331) ;  /* 0x0000000000b43947 */ /* 0x000fec0003800000 */
[----:B------:R-:W-:-:S04]  /*0e60*/  IADD3 R11, PT, PT, R7, 0x10, RZ ;  /* 0x00000010070b7810 */ /* 0x000fc80007ffe0ff */
[----:B------:R-:W-:-:S05]  /*0e70*/  LEA R24, R8, R11, 0x18 ;  /* 0x0000000b08187211 */ /* 0x000fca00078ec0ff */
[----:B------:R-:W-:-:S05]  /*0e80*/  IMAD R11, R3, 0x4, R24 ;  /* 0x00000004030b7824 */ /* 0x000fca00078e0218 */
[----:B--2---:R0:W-:Y:S01]  /*0e90*/  STS [R11], R10 ;  /* 0x0000000a0b007388 */ /* 0x0041e20000000800 */
[----:B------:R-:W-:Y:S05]  /*0ea0*/  @P5 BRA `(.L_x_1332) ;  /* 0x0000000000285947 */ /* 0x000fea0003800000 */
[----:B------:R-:W1:Y:S01]  /*0eb0*/  LDC.64 R24, c[0x0][0x3b8] ;  /* 0x0000ee00ff187b82 */ /* 0x000e620000000a00 */
[----:B------:R-:W-:Y:S01]  /*0ec0*/  IMAD R26, R16, UR14, R19 ;  /* 0x0000000e101a7c24 */ /* 0x000fe2000f8e0213 */
[----:B0-----:R-:W-:Y:S01]  /*0ed0*/  IADD3 R11, PT, PT, R7, 0x90, RZ ;  /* 0x00000090070b7810 */ /* 0x001fe20007ffe0ff */
[----:B------:R-:W-:-:S04]  /*0ee0*/  IMAD R23, R17, R16, UR7 ;  /* 0x0000000711177e24 */ /* 0x000fc8000f8e0210 */
[----:B------:R-:W-:Y:S01]  /*0ef0*/  IMAD R23, R23, 0x4, R26 ;  /* 0x0000000417177824 */ /* 0x000fe200078e021a */
[----:B------:R-:W-:-:S04]  /*0f00*/  LEA R26, R8, R11, 0x18 ;  /* 0x0000000b081a7211 */ /* 0x000fc800078ec0ff */
[----:B------:R-:W-:-:S05]  /*0f10*/  LEA R11, R3, R26, 0x2 ;  /* 0x0000001a030b7211 */ /* 0x000fca00078e10ff */
[----:B------:R2:W-:Y:S01]  /*0f20*/  STS [R11], R12 ;  /* 0x0000000c0b007388 */ /* 0x0005e20000000800 */
[----:B-1----:R-:W-:-:S05]  /*0f30*/  IMAD.WIDE R24, R23, 0x4, R24 ;  /* 0x0000000417187825 */ /* 0x002fca00078e0218 */
[----:B---3--:R2:W-:Y:S02]  /*0f40*/  STG.E desc[UR10][R24.64], R9 ;  /* 0x0000000918007986 */ /* 0x0085e4000c10190a */
.L_x_1332:
[----:B------:R-:W-:Y:S01]  /*0f50*/  UMOV UR4, 0xffffffff ;  /* 0xffffffff00047882 */ /* 0x000fe20000000000 */
[----:B---3--:R-:W-:Y:S02]  /*0f60*/  FMUL.FTZ R28, R9, R10 ;  /* 0x0000000a091c7220 */ /* 0x008fe40000410000 */
[----:B------:R-:W-:Y:S05]  /*0f70*/  BRA.DIV UR4, `(.L_x_1333) ;  /* 0x0000007a04287947 */ /* 0x000fea000b800000 */
[----:B------:R-:W2:Y:S02]  /*0f80*/  SHFL.BFLY PT, R50, R28, 0x10, 0x1f ;  /* 0x0e001f001c327f89 */ /* 0x000ea400000e0000 */
[----:B--2---:R-:W-:-:S05]  /*0f90*/  FADD.FTZ R9, R28, R50 ;  /* 0x000000321c097221 */ /* 0x004fca0000010000 */
[----:B------:R-:W0:Y:S02]  /*0fa0*/  SHFL.BFLY PT, R50, R9, 0x8, 0x1f ;  /* 0x0d001f0009327f89 */ /* 0x000e2400000e0000 */
[----:B0-----:R-:W-:-:S05]  /*0fb0*/  FADD.FTZ R10, R9, R50 ;  /* 0x00000032090a7221 */ /* 0x001fca0000010000 */
[----:B------:R-:W0:Y:S02]  /*0fc0*/  SHFL.BFLY PT, R50, R10, 0x4, 0x1f ;  /* 0x0c801f000a327f89 */ /* 0x000e2400000e0000 */
[----:B0-----:R-:W-:-:S05]  /*0fd0*/  FADD.FTZ R11, R10, R50 ;  /* 0x000000320a0b7221 */ /* 0x001fca0000010000 */
[----:B------:R-:W0:Y:S02]  /*0fe0*/  SHFL.BFLY PT, R50, R11, 0x2, 0x1f ;  /* 0x0c401f000b327f89 */ /* 0x000e2400000e0000 */
[----:B0-----:R-:W-:-:S05]  /*0ff0*/  FADD.FTZ R12, R11, R50 ;  /* 0x000000320b0c7221 */ /* 0x001fca0000010000 */
[----:B------:R0:W1:Y:S02]  /*1000*/  SHFL.BFLY PT, R50, R12, 0x1, 0x1f ;  /* 0x0c201f000c327f89 */ /* 0x00006400000e0000 */
.L_x_1429:
        /* <DEDUP_REMOVED lines=11> */
[----:B-----5:R-:W-:-:S04]  /*10c0*/  IMAD.IADD R3, R18, 0x1, -R49 ;  /* 0x0000000112037824 */ /* 0x020fc800078e0a31 */
[----:B0-----:R-:W-:-:S04]  /*10d0*/  IMAD R12, R0, UR4, R3 ;  /* 0x00000004000c7c24 */ /* 0x001fc8000f8e0203 */
[----:B------:R-:W-:-:S04]  /*10e0*/  IMAD R3, R12, UR4, R3 ;  /* 0x000000040c037c24 */ /* 0x000fc8000f8e0203 */
[----:B-1----:R-:W-:-:S06]  /*10f0*/  IMAD.WIDE R10, R3, 0x4, R10 ;  /* 0x00000004030a7825 */ /* 0x002fcc00078e020a */
[----:B------:R-:W2:Y:S02]  /*1100*/  LDG.E R11, desc[UR10][R10.64] ;  /* 0x0000000a0a0b7981 */ /* 0x000ea4000c1e1900 */
[----:B--2---:R-:W-:-:S07]  /*1110*/  FADD.FTZ R6, R6, R11 ;  /* 0x0000000b06067221 */ /* 0x004fce0000010000 */
.L_x_1334:
[----:B------:R1:W-:Y:S02]  /*1120*/  STS [R13+-0x4], R6 ;  /* 0xfffffc060d007388 */ /* 0x0003e40000000800 */
.L_x_1331:
[----:B------:R-:W-:Y:S05]  /*1130*/  WARPSYNC.ALL ;  /* 0x0000000000007948 */ /* 0x000fea0003800000 */
[----:B------:R-:W-:Y:S01]  /*1140*/  BAR.SYNC.DEFER_BLOCKING 0x0 ;  /* 0x0000000000007b1d */ /* 0x000fe20000010000 */
[----:B------:R-:W-:-:S04]  /*1150*/  IADD3 R3, PT, PT, R7, 0x10, RZ ;  /* 0x0000001007037810 */ /* 0x000fc80007ffe0ff */
[----:B--2---:R-:W-:-:S05]  /*1160*/  LEA R10, R8, R3, 0x18 ;  /* 0x00000003080a7211 */ /* 0x004fca00078ec0ff */
[----:B------:R-:W-:-:S05]  /*1170*/  IMAD R3, R19, 0x4, R10 ;  /* 0x0000000413037824 */ /* 0x000fca00078e020a */
[----:B------:R2:W4:Y:S04]  /*1180*/  LDS R47, [R3] ;  /* 0x00000000032f7984 */ /* 0x0005280000000800 */
        /* <DEDUP_REMOVED lines=8> */
[----:B------:R-:W-:-:S04]  /*1210*/  IADD3 R7, PT, PT, R7, 0x90, RZ ;  /* 0x0000009007077810 */ /* 0x000fc80007ffe0ff */
[----:B0-----:R-:W-:-:S05]  /*1220*/  LEA R12, R8, R7, 0x18 ;  /* 0x00000007080c7211 */ /* 0x001fca00078ec0ff */
[----:B------:R-:W-:-:S05]  /*1230*/  IMAD R12, R19, 0x4, R12 ;  /* 0x00000004130c7824 */ /* 0x000fca00078e020c */
[----:B------:R0:W0:Y:S04]  /*1240*/  LDS R38, [R12] ;  /* 0x000000000c267984 */ /* 0x0000280000000800 */
[----:B--2---:R2:W0:Y:S04]  /*1250*/  LDS R3, [R12+0x10] ;  /* 0x000010000c037984 */ /* 0x0044280000000800 */
[----:B------:R2:W0:Y:S04]  /*1260*/  LDS R7, [R12+0x20] ;  /* 0x000020000c077984 */ /* 0x0004280000000800 */
[----:B------:R2:W0:Y:S04]  /*1270*/  LDS R8, [R12+0x30] ;  /* 0x000030000c087984 */ /* 0x0004280000000800 */
[----:B---3--:R2:W3:Y:S04]  /*1280*/  LDS R9, [R12+0x40] ;  /* 0x000040000c097984 */ /* 0x0084e80000000800 */
[----:B------:R2:W0:Y:S04]  /*1290*/  LDS R10, [R12+0x50] ;  /* 0x000050000c0a7984 */ /* 0x0004280000000800 */
[----:B------:R2:W0:Y:S04]  /*12a0*/  LDS R11, [R12+0x60] ;  /* 0x000060000c0b7984 */ /* 0x0004280000000800 */
[----:B-1----:R2:W1:Y:S02]  /*12b0*/  LDS R13, [R12+0x70] ;  /* 0x000070000c0d7984 */ /* 0x0024640000000800 */
.L_x_1335:
[----:B0-2---:R-:W-:Y:S01]  /*12c0*/  IADD3 R12, PT, PT, R18, 0x7, -R21 ;  /* 0x00000007120c7810 */ /* 0x005fe20007ffe815 */
[----:B------:R-:W0:Y:S01]  /*12d0*/  LDCU UR20, c[0x0][0x3f4] ;  /* 0x00007e80ff1477ac */ /* 0x000e220008000800 */
[----:B------:R-:W-:Y:S02]  /*12e0*/  BSSY B1, `(.L_x_1336) ;  /* 0x00001d4000017945 */ /* 0x000fe40003800000 */
[----:B------:R-:W-:Y:S01]  /*12f0*/  SHF.R.S32.HI R23, RZ, 0x1f, R12 ;  /* 0x0000001fff177819 */ /* 0x000fe2000001140c */
[----:B------:R-:W2:Y:S03]  /*1300*/  LDCU UR13, c[0x0][0x40c] ;  /* 0x00008180ff0d77ac */ /* 0x000ea60008000800 */
[----:B------:R-:W-:Y:S01]  /*1310*/  LEA.HI R23, R23, R12, RZ, 0x3 ;  /* 0x0000000c17177211 */ /* 0x000fe200078f18ff */
[----:B------:R-:W0:Y:S03]  /*1320*/  LDCU UR15, c[0x0][0x410] ;  /* 0x00008200ff0f77ac */ /* 0x000e260008000800 */
[----:B------:R-:W-:Y:S01]  /*1330*/  LOP3.LUT R12, R23, 0xfffffff8, RZ, 0xc0, !PT ;  /* 0xfffffff8170c7812 */ /* 0x000fe200078ec0ff */
[----:B------:R-:W0:Y:S03]  /*1340*/  LDCU.64 UR16, c[0x0][0x3b8] ;  /* 0x00007700ff1077ac */ /* 0x000e260008000a00 */
[----:B------:R-:W-:Y:S01]  /*1350*/  ISETP.GE.AND P0, PT, R17, R12, PT ;  /* 0x0000000c1100720c */ /* 0x000fe20003f06270 */
[----:B------:R-:W-:Y:S01]  /*1360*/  IMAD R12, R20, R15, R0 ;  /* 0x0000000f140c7224 */ /* 0x000fe200078e0200 */
[----:B------:R-:W0:Y:S04]  /*1370*/  LDCU.64 UR18, c[0x0][0x438] ;  /* 0x00008700ff1277ac */ /* 0x000e280008000a00 */
[----:B------:R-:W-:-:S07]  /*1380*/  SHF.L.U32 R12, R12, 0x5, RZ ;  /* 0x000000050c0c7819 */ /* 0x000fce00000006ff */
[----:B--2---:R-:W-:Y:S05]  /*1390*/  @P0 BRA `(.L_x_1337) ;  /* 0x0000001c00200947 */ /* 0x004fea0003800000 */
[----:B------:R-:W2:Y:S01]  /*13a0*/  LDC.64 R52, c[0x0][0x450] ;  /* 0x00011400ff347b82 */ /* 0x000ea20000000a00 */
[----:B------:R-:W3:Y:S01]  /*13b0*/  LDCU UR12, c[0x0][0x440] ;  /* 0x00008800ff0c77ac */ /* 0x000ee20008000800 */
[----:B------:R-:W-:Y:S02]  /*13c0*/  IMAD R14, R41, R14, R0 ;  /* 0x0000000e290e7224 */ /* 0x000fe400078e0200 */
[C---:B------:R-:W-:Y:S01]  /*13d0*/  IMAD.IADD R20, R17.reuse, 0x1, R21 ;  /* 0x0000000111147824 */ /* 0x040fe200078e0215 */
[----:B------:R-:W4:Y:S01]  /*13e0*/  LDCU.64 UR8, c[0x0][0x420] ;  /* 0x00008400ff0877ac */ /* 0x000f220008000a00 */
[----:B------:R-:W-:Y:S01]  /*13f0*/  IMAD R15, R17, 0x4, R22 ;  /* 0x00000004110f7824 */ /* 0x000fe200078e0216 */
[----:B------:R-:W-:Y:S01]  /*1400*/  LEA R21, R14, R19, 0x5 ;  /* 0x000000130e157211 */ /* 0x000fe200078e28ff */
[----:B------:R-:W0:Y:S01]  /*1410*/  LDC R25, c[0x0][0x430] ;  /* 0x00010c00ff197b82 */ /* 0x000e220000000800 */
[----:B------:R-:W0:Y:S01]  /*1420*/  LDCU UR4, c[0x0][0x408] ;  /* 0x00008100ff0477ac */ /* 0x000e220008000800 */
[----:B------:R-:W-:Y:S01]  /*1430*/  IMAD R16, R16, UR14, R19 ;  /* 0x0000000e10107c24 */ /* 0x000fe2000f8e0213 */
[----:B------:R-:W-:-:S04]  /*1440*/  MOV R22, UR5 ;  /* 0x0000000500167c02 */ /* 0x000fc80008000f00 */
[----:B------:R-:W-:Y:S02]  /*1450*/  SHF.R.S32.HI R23, RZ, 0x1f, R16 ;  /* 0x0000001fff177819 */ /* 0x000fe40000011410 */
[----:B----4-:R-:W-:Y:S01]  /*1460*/  ISETP.NE.U32.AND P0, PT, RZ, UR8, PT ;  /* 0x00000008ff007c0c */ /* 0x010fe2000bf05070 */
[----:B--2---:R-:W-:Y:S01]  /*1470*/  IMAD.WIDE R52, R21, 0x4, R52 ;  /* 0x0000000415347825 */ /* 0x004fe200078e0234 */
[----:B------:R-:W-:Y:S02]  /*1480*/  IADD3 R14, P2, P3, R5, UR8, R20 ;  /* 0x00000008050e7c10 */ /* 0x000fe4000fb5e014 */
[----:B------:R-:W-:Y:S01]  /*1490*/  ISETP.NE.AND.EX P0, PT, RZ, UR9, PT, P0 ;  /* 0x00000009ff007c0c */ /* 0x000fe2000bf05300 */
[----:B---3--:R-:W-:Y:S01]  /*14a0*/  IMAD R21, R0, UR12, R18 ;  /* 0x0000000c00157c24 */ /* 0x008fe2000f8e0212 */
[----:B------:R-:W-:Y:S01]  /*14b0*/  IADD3.X R17, PT, PT, R4, UR9, RZ, P2, P3 ;  /* 0x0000000904117c10 */ /* 0x000fe200097e64ff */
[----:B------:R-:W-:Y:S02]  /*14c0*/  IMAD R18, R12, UR5, R19 ;  /* 0x000000050c127c24 */ /* 0x000fe4000f8e0213 */
[----:B------:R-:W-:Y:S01]  /*14d0*/  IMAD R19, R21, UR12, R20 ;  /* 0x0000000c15137c24 */ /* 0x000fe2000f8e0214 */
[----:B0-----:R-:W-:Y:S01]  /*14e0*/  IADD3 R25, PT, PT, R25, UR4, RZ ;  /* 0x0000000419197c10 */ /* 0x001fe2000fffe0ff */
[----:B------:R-:W-:Y:S01]  /*14f0*/  VIADD R21, R20, 0x1 ;  /* 0x0000000114157836 */ /* 0x000fe20000000000 */
[C---:B------:R-:W-:Y:S01]  /*1500*/  SHF.L.U32 R20, R22.reuse, 0x3, RZ ;  /* 0x0000000316147819 */ /* 0x040fe200000006ff */
[----:B------:R-:W-:Y:S01]  /*1510*/  IMAD.SHL.U32 R22, R22, 0x10, RZ ;  /* 0x0000001016167824 */ /* 0x000fe200078e00ff */
[----:B------:R-:W-:-:S07]  /*1520*/  SHF.R.S32.HI R24, RZ, 0x1f, R18 ;  /* 0x0000001fff187819 */ /* 0x000fce0000011412 */
.L_x_1353:
[----:B------:R-:W-:Y:S01]  /*1530*/  @P0 MOV R31, R17 ;  /* 0x00000011001f0202 */ /* 0x000fe20000000f00 */
[----:B------:R-:W-:Y:S01]  /*1540*/  @P0 IMAD.MOV.U32 R30, RZ, RZ, R14 ;  /* 0x000000ffff1e0224 */ /* 0x000fe200078e000e */
[----:B------:R-:W0:Y:S01]  /*1550*/  I2F.RP R51, R2 ;  /* 0x0000000200337306 */ /* 0x000e220000209400 */
[----:B------:R-:W2:Y:S03]  /*1560*/  LDC R50, c[0x0][0x3f4] ;  /* 0x0000fd00ff327b82 */ /* 0x000ea60000000800 */
[----:B------:R3:W4:Y:S01]  /*1570*/  @P0 LDG.E.U8 R31, desc[UR10][R30.64] ;  /* 0x0000000a1e1f0981 */ /* 0x000722000c1e1100 */
[----:B------:R-:W-:Y:S01]  /*1580*/  VIADD R54, R21, 0xffffffff ;  /* 0xffffffff15367836 */ /* 0x000fe20000000000 */
[----:B------:R-:W-:Y:S01]  /*1590*/  UISETP.NE.AND UP0, UPT, UR13, URZ, UPT ;  /* 0x000000ff0d00728c */ /* 0x000fe2000bf05270 */
[----:B------:R-:W-:Y:S03]  /*15a0*/  BSSY.RECONVERGENT B0, `(.L_x_1338) ;  /* 0x000016f000007945 */ /* 0x000fe60003800200 */
[----:B------:R-:W-:Y:S01]  /*15b0*/  ISETP.GE.AND P4, PT, R54, RZ, PT ;  /* 0x000000ff3600720c */ /* 0x000fe20003f86270 */
[----:B0-----:R-:W0:Y:S01]  /*15c0*/  MUFU.RCP R51, R51 ;  /* 0x0000003300337308 */ /* 0x001e220000001000 */
[----:B--2---:R-:W-:Y:S01]  /*15d0*/  ISETP.NE.AND P5, PT, R50, RZ, PT ;  /* 0x000000ff3200720c */ /* 0x004fe20003fa5270 */
[----:B0-----:R-:W-:Y:S01]  /*15e0*/  VIADD R28, R51, 0xffffffe ;  /* 0x0ffffffe331c7836 */ /* 0x001fe20000000000 */
[----:B------:R-:W-:-:S05]  /*15f0*/  IABS R51, R54 ;  /* 0x0000003600337213 */ /* 0x000fca0000000000 */
[----:B------:R0:W2:Y:S02]  /*1600*/  F2I.FTZ.U32.TRUNC.NTZ R29, R28 ;  /* 0x0000001c001d7305 */ /* 0x0000a4000021f000 */
[----:B0-----:R-:W-:Y:S01]  /*1610*/  HFMA2 R28, -RZ, RZ, 0, 0 ;  /* 0x00000000ff1c7431 */ /* 0x001fe200000001ff */
[----:B--2---:R-:W-:-:S05]  /*1620*/  IADD3 R55, PT, PT, RZ, -R29, RZ ;  /* 0x8000001dff377210 */ /* 0x004fca0007ffe0ff */
[----:B------:R-:W-:-:S04]  /*1630*/  IMAD R55, R55, R2, RZ ;  /* 0x0000000237377224 */ /* 0x000fc800078e02ff */
[----:B---3--:R-:W-:Y:S01]  /*1640*/  IMAD.HI.U32 R30, R29, R55, R28 ;  /* 0x000000371d1e7227 */ /* 0x008fe200078e001c */
[----:B------:R-:W-:-:S05]  /*1650*/  IABS R29, R50 ;  /* 0x00000032001d7213 */ /* 0x000fca0000000000 */
[----:B------:R-:W-:-:S04]  /*1660*/  IMAD.HI.U32 R28, R30, R51, RZ ;  /* 0x000000331e1c7227 */ /* 0x000fc800078e00ff */
[----:B------:R-:W-:Y:S01]  /*1670*/  IMAD.MOV.U32 R30, RZ, RZ, R29 ;  /* 0x000000ffff1e7224 */ /* 0x000fe200078e001d */
        /* <DEDUP_REMOVED lines=8> */
[----:B----4-:R-:W-:Y:S01]  /*1700*/  ISETP.NE.AND P3, PT, R31, RZ, P0 ;  /* 0x000000ff1f00720c */ /* 0x010fe20000765270 */
[----:B------:R-:W-:-:S12]  /*1710*/  BRA.U UP0, `(.L_x_1339) ;  /* 0x0000001100347547 */ /* 0x000fd8000b800000 */
[----:B------:R-:W-:Y:S05]  /*1720*/  @!P1 BRA `(.L_x_1340) ;  /* 0x0000000800349947 */ /* 0x000fea0003800000 */
[----:B------:R-:W-:-:S04]  /*1730*/  IADD3 R29, PT, PT, R42, -0x1, RZ ;  /* 0xffffffff2a1d7810 */ /* 0x000fc80007ffe0ff */
[----:B------:R-:W-:-:S13]  /*1740*/  ISETP.GE.AND P2, PT, R54, R29, PT ;  /* 0x0000001d3600720c */ /* 0x000fda0003f46270 */
[----:B------:R-:W0:Y:S01]  /*1750*/  @!P2 LDC.64 R28, c[0x0][0x3b8] ;  /* 0x0000ee00ff1cab82 */ /* 0x000e220000000a00 */
[----:B------:R-:W-:Y:S01]  /*1760*/  @!P2 IMAD.SHL.U32 R55, R51, 0x4, RZ ;  /* 0x000000043337a824 */ /* 0x000fe200078e00ff */
[----:B------:R-:W2:Y:S04]  /*1770*/  @!P2 LDG.E R57, desc[UR10][R52.64] ;  /* 0x0000000a3439a981 */ /* 0x000ea8000c1e1900 */
[----:B------:R-:W-:-:S04]  /*1780*/  @!P2 IADD3 R31, P4, PT, R18, R55, RZ ;  /* 0x00000037121fa210 */ /* 0x000fc80007f9e0ff */
[----:B------:R-:W-:Y:S02]  /*1790*/  @!P2 IADD3.X R54, PT, PT, RZ, R24, RZ, P4, !PT ;  /* 0x00000018ff36a210 */ /* 0x000fe400027fe4ff */
[----:B0-----:R-:W-:-:S04]  /*17a0*/  @!P2 LEA R30, P4, R31, R28, 0x2 ;  /* 0x0000001c1f1ea211 */ /* 0x001fc800078810ff */
[----:B------:R-:W-:-:S06]  /*17b0*/  @!P2 LEA.HI.X R31, R31, R29, R54, 0x2, P4 ;  /* 0x0000001d1f1fa211 */ /* 0x000fcc00020f1436 */
[----:B------:R-:W3:Y:S01]  /*17c0*/  @!P2 LDG.E R31, desc[UR10][R30.64] ;  /* 0x0000000a1e1fa981 */ /* 0x000ee2000c1e1900 */
[----:B------:R-:W-:-:S04]  /*17d0*/  @!P2 IADD3 R55, P4, PT, R16, R55, RZ ;  /* 0x000000371037a210 */ /* 0x000fc80007f9e0ff */
[----:B------:R-:W-:Y:S01]  /*17e0*/  @!P2 LEA R54, P5, R55, R28, 0x2 ;  /* 0x0000001c3736a211 */ /* 0x000fe200078a10ff */
[----:B------:R-:W-:-:S05]  /*17f0*/  @!P2 IMAD.X R56, RZ, RZ, R23, P4 ;  /* 0x000000ffff38a224 */ /* 0x000fca00020e0617 */
[----:B------:R-:W-:Y:S01]  /*1800*/  @!P2 LEA.HI.X R29, R55, R29, R56, 0x2, P5 ;  /* 0x0000001d371da211 */ /* 0x000fe200028f1438 */
[----:B------:R-:W-:Y:S01]  /*1810*/  BSSY.RECONVERGENT B2, `(.L_x_1341) ;  /* 0x0000025000027945 */ /* 0x000fe20003800200 */
[----:B---3--:R-:W-:-:S04]  /*1820*/  @!P2 FADD.FTZ R28, R38, R31 ;  /* 0x0000001f261ca221 */ /* 0x008fc80000010000 */
[----:B--2---:R-:W-:Y:S01]  /*1830*/  @!P2 FMUL.FTZ R26, R28, R57 ;  /* 0x000000391c1aa220 */ /* 0x004fe20000410000 */
[----:B------:R-:W-:-:S05]  /*1840*/  @!P2 IMAD.MOV.U32 R28, RZ, RZ, R54 ;  /* 0x000000ffff1ca224 */ /* 0x000fca00078e0036 */
[----:B------:R0:W-:Y:S01]  /*1850*/  @!P2 STG.E desc[UR10][R28.64], R26 ;  /* 0x0000001a1c00a986 */ /* 0x0001e2000c10190a */
[----:B------:R-:W-:Y:S01]  /*1860*/  IADD3 R57, PT, PT, R51, R50, RZ ;  /* 0x0000003233397210 */ /* 0x000fe20007ffe0ff */
[----:B------:R-:W-:Y:S06]  /*1870*/  @P2 BRA `(.L_x_1342) ;  /* 0x0000000000782947 */ /* 0x000fec0003800000 */
[----:B------:R-:W-:-:S04]  /*1880*/  SHF.L.U32 R27, R57, 0x2, RZ ;  /* 0x00000002391b7819 */ /* 0x000fc800000006ff */
[----:B------:R-:W-:Y:S02]  /*1890*/  SHF.R.S32.HI R31, RZ, 0x1f, R27 ;  /* 0x0000001fff1f7819 */ /* 0x000fe4000001141b */
[----:B0-----:R-:W-:-:S05]  /*18a0*/  IADD3 R29, P4, PT, R18, R27, RZ ;  /* 0x0000001b121d7210 */ /* 0x001fca0007f9e0ff */
[----:B------:R-:W-:Y:S01]  /*18b0*/  IMAD.X R30, R24, 0x1, R31, P4 ;  /* 0x00000001181e7824 */ /* 0x000fe200020e061f */
[----:B------:R-:W-:-:S04]  /*18c0*/  LEA R28, P4, R29, UR16, 0x2 ;  /* 0x000000101d1c7c11 */ /* 0x000fc8000f8810ff */
[----:B------:R-:W-:Y:S02]  /*18d0*/  LEA.HI.X R29, R29, UR17, R30, 0x2, P4 ;  /* 0x000000111d1d7c11 */ /* 0x000fe4000a0f141e */
[----:B------:R-:W2:Y:S04]  /*18e0*/  LDG.E R30, desc[UR10][R52.64+0x10] ;  /* 0x0000100a341e7981 */ /* 0x000ea8000c1e1900 */
[----:B------:R-:W3:Y:S01]  /*18f0*/  LDG.E R28, desc[UR10][R28.64] ;  /* 0x0000000a1c1c7981 */ /* 0x000ee2000c1e1900 */
[----:B------:R-:W-:Y:S01]  /*1900*/  IADD3 R27, P4, PT, R16, R27, RZ ;  /* 0x0000001b101b7210 */ /* 0x000fe20007f9e0ff */
[----:B------:R-:W-:-:S03]  /*1910*/  IMAD R59, R51, 0x4, R20 ;  /* 0x00000004333b7824 */ /* 0x000fc600078e0214 */
[----:B------:R-:W-:Y:S02]  /*1920*/  IADD3.X R32, PT, PT, R23, R31, RZ, P4, !PT ;  /* 0x0000001f17207210 */ /* 0x000fe400027fe4ff */
[----:B------:R-:W-:-:S04]  /*1930*/  LEA R54, P4, R27, UR16, 0x2 ;  /* 0x000000101b367c11 */ /* 0x000fc8000f8810ff */
[----:B------:R-:W-:Y:S02]  /*1940*/  LEA.HI.X R55, R27, UR17, R32, 0x2, P4 ;  /* 0x000000111b377c11 */ /* 0x000fe4000a0f1420 */
[----:B------:R-:W-:Y:S02]  /*1950*/  SHF.R.S32.HI R32, RZ, 0x1f, R59 ;  /* 0x0000001fff207819 */ /* 0x000fe4000001143b */
[----:B------:R-:W-:Y:S01]  /*1960*/  IADD3 R31, P4, PT, R18, R59, RZ ;  /* 0x0000003b121f7210 */ /* 0x000fe20007f9e0ff */
[----:B---3--:R-:W-:-:S03]  /*1970*/  FADD.FTZ R27, R3, R28 ;  /* 0x0000001c031b7221 */ /* 0x008fc60000010000 */
[----:B------:R-:W-:Y:S01]  /*1980*/  IADD3.X R28, PT, PT, R24, R32, RZ, P4, !PT ;  /* 0x00000020181c7210 */ /* 0x000fe200027fe4ff */
[----:B--2---:R-:W-:Y:S01]  /*1990*/  FMUL.FTZ R27, R27, R30 ;  /* 0x0000001e1b1b7220 */ /* 0x004fe20000410000 */
[----:B------:R-:W-:-:S04]  /*19a0*/  LEA R30, P4, R31, UR16, 0x2 ;  /* 0x000000101f1e7c11 */ /* 0x000fc8000f8810ff */
[----:B------:R-:W-:Y:S01]  /*19b0*/  LEA.HI.X R31, R31, UR17, R28, 0x2, P4 ;  /* 0x000000111f1f7c11 */ /* 0x000fe2000a0f141c */
[----:B------:R2:W-:Y:S04]  /*19c0*/  STG.E desc[UR10][R54.64], R27 ;  /* 0x0000001b36007986 */ /* 0x0005e8000c10190a */
[----:B------:R-:W3:Y:S04]  /*19d0*/  LDG.E R30, desc[UR10][R30.64] ;  /* 0x0000000a1e1e7981 */ /* 0x000ee8000c1e1900 */
[----:B------:R-:W4:Y:S01]  /*19e0*/  LDG.E R61, desc[UR10][R52.64+0x20] ;  /* 0x0000200a343d7981 */ /* 0x000f22000c1e1900 */
[----:B------:R-:W-:-:S05]  /*19f0*/  IADD3 R59, P4, PT, R16, R59, RZ ;  /* 0x0000003b103b7210 */ /* 0x000fca0007f9e0ff */
[----:B------:R-:W-:Y:S01]  /*1a00*/  IMAD.X R56, R23, 0x1, R32, P4 ;  /* 0x0000000117387824 */ /* 0x000fe200020e0620 */
[----:B------:R-:W-:-:S04]  /*1a10*/  LEA R28, P4, R59, UR16, 0x2 ;  /* 0x000000103b1c7c11 */ /* 0x000fc8000f8810ff */
[----:B------:R-:W-:Y:S01]  /*1a20*/  LEA.HI.X R29, R59, UR17, R56, 0x2, P4 ;  /* 0x000000113b1d7c11 */ /* 0x000fe2000a0f1438 */
[----:B---3--:R-:W-:-:S04]  /*1a30*/  FADD.FTZ R32, R7, R30 ;  /* 0x0000001e07207221 */ /* 0x008fc80000010000 */
[----:B----4-:R-:W-:-:S05]  /*1a40*/  FMUL.FTZ R32, R32, R61 ;  /* 0x0000003d20207220 */ /* 0x010fca0000410000 */
[----:B------:R2:W-:Y:S02]  /*1a50*/  STG.E desc[UR10][R28.64], R32 ;  /* 0x000000201c007986 */ /* 0x0005e4000c10190a */
.L_x_1342:
[----:B------:R-:W-:Y:S05]  /*1a60*/  BSYNC.RECONVERGENT B2 ;  /* 0x0000000000027941 */ /* 0x000fea0003800200 */
.L_x_1341:
[----:B------:R-:W-:Y:S04]  /*1a70*/  BSSY.RECONVERGENT B2, `(.L_x_1343) ;  /* 0x0000020000027945 */ /* 0x000fe80003800200 */
[----:B------:R-:W-:Y:S05]  /*1a80*/  @P2 BRA `(.L_x_1344) ;  /* 0x0000000000782947 */ /* 0x000fea0003800000 */
[----:B------:R-:W-:Y:S01]  /*1a90*/  LEA R31, R57, R20, 0x2 ;  /* 0x00000014391f7211 */ /* 0x000fe200078e10ff */
[----:B------:R-:W3:Y:S03]  /*1aa0*/  LDG.E R33, desc[UR10][R52.64+0x30] ;  /* 0x0000300a34217981 */ /* 0x000ee6000c1e1900 */
[----:B------:R-:W-:Y:S02]  /*1ab0*/  SHF.R.S32.HI R30, RZ, 0x1f, R31 ;  /* 0x0000001fff1e7819 */ /* 0x000fe4000001141f */
[----:B0-2---:R-:W-:-:S05]  /*1ac0*/  IADD3 R29, P4, PT, R18, R31, RZ ;  /* 0x0000001f121d7210 */ /* 0x005fca0007f9e0ff */
[----:B------:R-:W-:Y:S01]  /*1ad0*/  IMAD.X R34, R24, 0x1, R30, P4 ;  /* 0x0000000118227824 */ /* 0x000fe200020e061e */
[----:B------:R-:W-:-:S04]  /*1ae0*/  LEA R28, P4, R29, UR16, 0x2 ;  /* 0x000000101d1c7c11 */ /* 0x000fc8000f8810ff */
[----:B------:R-:W-:-:S06]  /*1af0*/  LEA.HI.X R29, R29, UR17, R34, 0x2, P4 ;  /* 0x000000111d1d7c11 */ /* 0x000fcc000a0f1422 */
[----:B------:R-:W2:Y:S01]  /*1b00*/  LDG.E R29, desc[UR10][R28.64] ;  /* 0x0000000a1c1d7981 */ /* 0x000ea2000c1e1900 */
[----:B------:R-:W-:Y:S02]  /*1b10*/  IADD3 R55, P4, PT, R16, R31, RZ ;  /* 0x0000001f10377210 */ /* 0x000fe40007f9e0ff */
[----:B------:R-:W-:-:S03]  /*1b20*/  LEA R51, R51, R22, 0x2 ;  /* 0x0000001633337211 */ /* 0x000fc600078e10ff */
[----:B------:R-:W-:Y:S01]  /*1b30*/  IMAD.X R30, R23, 0x1, R30, P4 ;  /* 0x00000001171e7824 */ /* 0x000fe200020e061e */
[C---:B------:R-:W-:Y:S02]  /*1b40*/  LEA R54, P4, R55.reuse, UR16, 0x2 ;  /* 0x0000001037367c11 */ /* 0x040fe4000f8810ff */
[----:B------:R-:W-:Y:S02]  /*1b50*/  SHF.R.S32.HI R34, RZ, 0x1f, R51 ;  /* 0x0000001fff227819 */ /* 0x000fe40000011433 */
[----:B------:R-:W-:Y:S02]  /*1b60*/  IADD3 R31, P5, PT, R18, R51, RZ ;  /* 0x00000033121f7210 */ /* 0x000fe40007fbe0ff */
[----:B------:R-:W-:Y:S02]  /*1b70*/  LEA.HI.X R55, R55, UR17, R30, 0x2, P4 ;  /* 0x0000001137377c11 */ /* 0x000fe4000a0f141e */
[----:B------:R-:W-:Y:S02]  /*1b80*/  IADD3.X R58, PT, PT, R24, R34, RZ, P5, !PT ;  /* 0x00000022183a7210 */ /* 0x000fe40002ffe4ff */
[----:B------:R-:W-:-:S04]  /*1b90*/  LEA R30, P4, R31, UR16, 0x2 ;  /* 0x000000101f1e7c11 */ /* 0x000fc8000f8810ff */
[----:B------:R-:W-:Y:S01]  /*1ba0*/  LEA.HI.X R31, R31, UR17, R58, 0x2, P4 ;  /* 0x000000111f1f7c11 */ /* 0x000fe2000a0f143a */
[----:B--2---:R-:W-:-:S04]  /*1bb0*/  FADD.FTZ R56, R8, R29 ;  /* 0x0000001d08387221 */ /* 0x004fc80000010000 */
[----:B---3--:R-:W-:-:S05]  /*1bc0*/  FMUL.FTZ R33, R56, R33 ;  /* 0x0000002138217220 */ /* 0x008fca0000410000 */
[----:B------:R3:W-:Y:S04]  /*1bd0*/  STG.E desc[UR10][R54.64], R33 ;  /* 0x0000002136007986 */ /* 0x0007e8000c10190a */
[----:B------:R-:W2:Y:S04]  /*1be0*/  LDG.E R30, desc[UR10][R30.64] ;  /* 0x0000000a1e1e7981 */ /* 0x000ea8000c1e1900 */
[----:B------:R-:W4:Y:S01]  /*1bf0*/  LDG.E R59, desc[UR10][R52.64+0x40] ;  /* 0x0000400a343b7981 */ /* 0x000f22000c1e1900 */
[----:B------:R-:W-:-:S05]  /*1c00*/  IADD3 R51, P4, PT, R16, R51, RZ ;  /* 0x0000003310337210 */ /* 0x000fca0007f9e0ff */
[----:B------:R-:W-:Y:S01]  /*1c10*/  IMAD.X R56, R23, 0x1, R34, P4 ;  /* 0x0000000117387824 */ /* 0x000fe200020e0622 */
[----:B------:R-:W-:-:S04]  /*1c20*/  LEA R28, P4, R51, UR16, 0x2 ;  /* 0x00000010331c7c11 */ /* 0x000fc8000f8810ff */
[----:B------:R-:W-:Y:S01]  /*1c30*/  LEA.HI.X R29, R51, UR17, R56, 0x2, P4 ;  /* 0x00000011331d7c11 */ /* 0x000fe2000a0f1438 */
[----:B--2---:R-:W-:-:S04]  /*1c40*/  FADD.FTZ R34, R9, R30 ;  /* 0x0000001e09227221 */ /* 0x004fc80000010000 */
[----:B----4-:R-:W-:-:S05]  /*1c50*/  FMUL.FTZ R34, R34, R59 ;  /* 0x0000003b22227220 */ /* 0x010fca0000410000 */
[----:B------:R3:W-:Y:S02]  /*1c60*/  STG.E desc[UR10][R28.64], R34 ;  /* 0x000000221c007986 */ /* 0x0007e4000c10190a */
.L_x_1344:
[----:B------:R-:W-:Y:S05]  /*1c70*/  BSYNC.RECONVERGENT B2 ;  /* 0x0000000000027941 */ /* 0x000fea0003800200 */
.L_x_1343:
[----:B0-23--:R-:W0:Y:S01]  /*1c80*/  @!P2 LDC.64 R28, c[0x0][0x3b8] ;  /* 0x0000ee00ff1cab82 */ /* 0x00de220000000a00 */
[----:B------:R-:W-:-:S05]  /*1c90*/  LEA R51, R50, R57, 0x2 ;  /* 0x0000003932337211 */ /* 0x000fca00078e10ff */
[----:B------:R-:W-:-:S05]  /*1ca0*/  @!P2 IMAD.SHL.U32 R31, R51, 0x4, RZ ;  /* 0x00000004331fa824 */ /* 0x000fca00078e00ff */
[----:B------:R-:W-:Y:S02]  /*1cb0*/  @!P2 SHF.R.S32.HI R30, RZ, 0x1f, R31 ;  /* 0x0000001fff1ea819 */ /* 0x000fe4000001141f */
[----:B------:R-:W-:-:S04]  /*1cc0*/  @!P2 IADD3 R55, P4, PT, R18, R31, RZ ;  /* 0x0000001f1237a210 */ /* 0x000fc80007f9e0ff */
[----:B------:R-:W-:Y:S02]  /*1cd0*/  @!P2 IADD3.X R56, PT, PT, R24, R30, RZ, P4, !PT ;  /* 0x0000001e1838a210 */ /* 0x000fe400027fe4ff */
[----:B0-----:R-:W-:-:S04]  /*1ce0*/  @!P2 LEA R54, P4, R55, R28, 0x2 ;  /* 0x0000001c3736a211 */ /* 0x001fc800078810ff */
[----:B------:R-:W-:Y:S02]  /*1cf0*/  @!P2 LEA.HI.X R55, R55, R29, R56, 0x2, P4 ;  /* 0x0000001d3737a211 */ /* 0x000fe400020f1438 */
[----:B------:R-:W2:Y:S04]  /*1d00*/  @!P2 LDG.E R56, desc[UR10][R52.64+0x50] ;  /* 0x0000500a3438a981 */ /* 0x000ea8000c1e1900 */
[----:B------:R-:W3:Y:S01]  /*1d10*/  @!P2 LDG.E R55, desc[UR10][R54.64] ;  /* 0x0000000a3637a981 */ /* 0x000ee2000c1e1900 */
[----:B------:R-:W-:-:S05]  /*1d20*/  @!P2 IADD3 R57, P4, PT, R16, R31, RZ ;  /* 0x0000001f1039a210 */ /* 0x000fca0007f9e0ff */
[----:B------:R-:W-:Y:S02]  /*1d30*/  @!P2 IMAD.X R58, R23, 0x1, R30, P4 ;  /* 0x00000001173aa824 */ /* 0x000fe400020e061e */
[----:B------:R-:W0:Y:S01]  /*1d40*/  @!P2 LDC.64 R30, c[0x0][0x3b8] ;  /* 0x0000ee00ff1eab82 */ /* 0x000e220000000a00 */
[----:B------:R-:W-:Y:S02]  /*1d50*/  @!P2 LEA R28, P4, R57, R28, 0x2 ;  /* 0x0000001c391ca211 */ /* 0x000fe400078810ff */
[----:B------:R-:W-:Y:S02]  /*1d60*/  IADD3 R51, PT, PT, R51, R50, RZ ;  /* 0x0000003233337210 */ /* 0x000fe40007ffe0ff */
[----:B------:R-:W-:Y:S01]  /*1d70*/  @!P2 LEA.HI.X R29, R57, R29, R58, 0x2, P4 ;  /* 0x0000001d391da211 */ /* 0x000fe200020f143a */
[----:B---3--:R-:W-:-:S04]  /*1d80*/  @!P2 FADD.FTZ R57, R10, R55 ;  /* 0x000000370a39a221 */ /* 0x008fc80000010000 */
[----:B--2---:R-:W-:Y:S01]  /*1d90*/  @!P2 FMUL.FTZ R35, R57, R56 ;  /* 0x000000383923a220 */ /* 0x004fe20000410000 */
[----:B------:R-:W-:-:S05]  /*1da0*/  @!P2 IMAD.SHL.U32 R57, R51, 0x4, RZ ;  /* 0x000000043339a824 */ /* 0x000fca00078e00ff */
[----:B------:R-:W-:Y:S02]  /*1db0*/  @!P2 SHF.R.S32.HI R54, RZ, 0x1f, R57 ;  /* 0x0000001fff36a819 */ /* 0x000fe40000011439 */
[----:B------:R-:W-:-:S04]  /*1dc0*/  @!P2 IADD3 R56, P4, PT, R18, R57, RZ ;  /* 0x000000391238a210 */ /* 0x000fc80007f9e0ff */
[----:B------:R-:W-:Y:S02]  /*1dd0*/  @!P2 IADD3.X R58, PT, PT, R24, R54, RZ, P4, !PT ;  /* 0x00000036183aa210 */ /* 0x000fe400027fe4ff */
[C---:B0-----:R-:W-:Y:S01]  /*1de0*/  @!P2 LEA R55, P4, R56.reuse, R30, 0x2 ;  /* 0x0000001e3837a211 */ /* 0x041fe200078810ff */
[----:B------:R0:W-:Y:S03]  /*1df0*/  @!P2 STG.E desc[UR10][R28.64], R35 ;  /* 0x000000231c00a986 */ /* 0x0001e6000c10190a */
[----:B------:R-:W-:Y:S01]  /*1e00*/  @!P2 LEA.HI.X R56, R56, R31, R58, 0x2, P4 ;  /* 0x0000001f3838a211 */ /* 0x000fe200020f143a */
[----:B0-----:R-:W-:-:S03]  /*1e10*/  @!P2 IMAD.MOV.U32 R28, RZ, RZ, R55 ;  /* 0x000000ffff1ca224 */ /* 0x001fc600078e0037 */
[----:B------:R-:W-:Y:S01]  /*1e20*/  @!P2 MOV R29, R56 ;  /* 0x00000038001da202 */ /* 0x000fe20000000f00 */
[----:B------:R-:W2:Y:S04]  /*1e30*/  @!P2 LDG.E R55, desc[UR10][R52.64+0x60] ;  /* 0x0000600a3437a981 */ /* 0x000ea8000c1e1900 */
[----:B------:R0:W3:Y:S01]  /*1e40*/  @!P2 LDG.E R56, desc[UR10][R28.64] ;  /* 0x0000000a1c38a981 */ /* 0x0000e2000c1e1900 */
[----:B------:R-:W-:-:S05]  /*1e50*/  @!P2 IADD3 R57, P4, PT, R16, R57, RZ ;  /* 0x000000391039a210 */ /* 0x000fca0007f9e0ff */
[----:B------:R-:W-:Y:S01]  /*1e60*/  @!P2 IMAD.X R54, R23, 0x1, R54, P4 ;  /* 0x000000011736a824 */ /* 0x000fe200020e0636 */
[----:B------:R-:W-:-:S04]  /*1e70*/  @!P2 LEA R30, P4, R57, R30, 0x2 ;  /* 0x0000001e391ea211 */ /* 0x000fc800078810ff */
[----:B------:R-:W-:Y:S02]  /*1e80*/  @!P2 LEA.HI.X R31, R57, R31, R54, 0x2, P4 ;  /* 0x0000001f391fa211 */ /* 0x000fe400020f1436 */
[----:B0-----:R-:W-:-:S03]  /*1e90*/  @!P2 MOV R28, R30 ;  /* 0x0000001e001ca202 */ /* 0x001fc60000000f00 */
[----:B------:R-:W-:Y:S02]  /*1ea0*/  @!P2 IMAD.MOV.U32 R29, RZ, RZ, R31 ;  /* 0x000000ffff1da224 */ /* 0x000fe400078e001f */
[----:B---3--:R-:W-:-:S04]  /*1eb0*/  @!P2 FADD.FTZ R56, R11, R56 ;  /* 0x000000380b38a221 */ /* 0x008fc80000010000 */
[----:B--2---:R-:W-:-:S05]  /*1ec0*/  @!P2 FMUL.FTZ R36, R56, R55 ;  /* 0x000000373824a220 */ /* 0x004fca0000410000 */
[----:B------:R3:W-:Y:S01]  /*1ed0*/  @!P2 STG.E desc[UR10][R28.64], R36 ;  /* 0x000000241c00a986 */ /* 0x0007e2000c10190a */
[----:B------:R-:W-:Y:S05]  /*1ee0*/  @P2 BRA `(.L_x_1345) ;  /* 0x0000000c00682947 */ /* 0x000fea0003800000 */
[----:B------:R-:W-:-:S05]  /*1ef0*/  IADD3 R50, PT, PT, R51, R50, RZ ;  /* 0x0000003233327210 */ /* 0x000fca0007ffe0ff */
[----:B---3--:R-:W-:-:S05]  /*1f00*/  IMAD.SHL.U32 R29, R50, 0x4, RZ ;  /* 0x00000004321d7824 */ /* 0x008fca00078e00ff */
[----:B------:R-:W-:Y:S02]  /*1f10*/  SHF.R.S32.HI R28, RZ, 0x1f, R29 ;  /* 0x0000001fff1c7819 */ /* 0x000fe4000001141d */
[----:B------:R-:W-:-:S04]  /*1f20*/  IADD3 R31, P4, PT, R18, R29, RZ ;  /* 0x0000001d121f7210 */ /* 0x000fc80007f9e0ff */
[----:B------:R-:W-:Y:S02]  /*1f30*/  IADD3.X R50, PT, PT, R24, R28, RZ, P4, !PT ;  /* 0x0000001c18327210 */ /* 0x000fe400027fe4ff */
[----:B------:R-:W-:-:S04]  /*1f40*/  LEA R30, P4, R31, UR16, 0x2 ;  /* 0x000000101f1e7c11 */ /* 0x000fc8000f8810ff */
[----:B------:R-:W-:Y:S02]  /*1f50*/  LEA.HI.X R31, R31, UR17, R50, 0x2, P4 ;  /* 0x000000111f1f7c11 */ /* 0x000fe4000a0f1432 */
[----:B------:R-:W2:Y:S04]  /*1f60*/  LDG.E R50, desc[UR10][R52.64+0x70] ;  /* 0x0000700a34327981 */ /* 0x000ea8000c1e1900 */
[----:B------:R-:W1:Y:S01]  /*1f70*/  LDG.E R30, desc[UR10][R30.64] ;  /* 0x0000000a1e1e7981 */ /* 0x000e62000c1e1900 */
[----:B------:R-:W-:-:S05]  /*1f80*/  IADD3 R29, P4, PT, R16, R29, RZ ;  /* 0x0000001d101d7210 */ /* 0x000fca0007f9e0ff */
[----:B------:R-:W-:Y:S01]  /*1f90*/  IMAD.X R54, R23, 0x1, R28, P4 ;  /* 0x0000000117367824 */ /* 0x000fe200020e061c */
[----:B------:R-:W-:-:S04]  /*1fa0*/  LEA R28, P4, R29, UR16, 0x2 ;  /* 0x000000101d1c7c11 */ /* 0x000fc8000f8810ff */
[----:B------:R-:W-:Y:S01]  /*1fb0*/  LEA.HI.X R29, R29, UR17, R54, 0x2, P4 ;  /* 0x000000111d1d7c11 */ /* 0x000fe2000a0f1436 */
[----:B-1----:R-:W-:-:S04]  /*1fc0*/  FADD.FTZ R37, R13, R30 ;  /* 0x0000001e0d257221 */ /* 0x002fc80000010000 */
[----:B--2---:R-:W-:-:S05]  /*1fd0*/  FMUL.FTZ R37, R37, R50 ;  /* 0x0000003225257220 */ /* 0x004fca0000410000 */
[----:B------:R4:W-:Y:S01]  /*1fe0*/  STG.E desc[UR10][R28.64], R37 ;  /* 0x000000251c007986 */ /* 0x0009e2000c10190a */
[----:B------:R-:W-:Y:S05]  /*1ff0*/  BRA `(.L_x_1345) ;  /* 0x0000000c00247947 */ /* 0x000fea0003800000 */
.L_x_1340:
[----:B------:R-:W-:Y:S01]  /*2000*/  VIADD R29, R42, 0xffffffff ;  /* 0xffffffff2a1d7836 */ /* 0x000fe20000000000 */
[----:B------:R-:W-:-:S04]  /*2010*/  IADD3 R28, PT, PT, R21, -0x1, RZ ;  /* 0xffffffff151c7810 */ /* 0x000fc80007ffe0ff */
[----:B------:R-:W-:-:S13]  /*2020*/  ISETP.GE.AND P2, PT, R28, R29, PT ;  /* 0x0000001d1c00720c */ /* 0x000fda0003f46270 */
[----:B------:R-:W0:Y:S01]  /*2030*/  @!P2 LDC.64 R28, c[0x0][0x3b8] ;  /* 0x0000ee00ff1cab82 */ /* 0x000e220000000a00 */
[----:B------:R-:W-:-:S04]  /*2040*/  @!P2 SHF.L.U32 R55, R51, 0x2, RZ ;  /* 0x000000023337a819 */ /* 0x000fc800000006ff */
[----:B------:R-:W-:-:S05]  /*2050*/  @!P2 IADD3 R30, P4, PT, R18, R55, RZ ;  /* 0x00000037121ea210 */ /* 0x000fca0007f9e0ff */
[----:B------:R-:W-:Y:S01]  /*2060*/  @!P2 IMAD.X R31, RZ, RZ, R24, P4 ;  /* 0x000000ffff1fa224 */ /* 0x000fe200020e0618 */
[----:B0-----:R-:W-:-:S04]  /*2070*/  @!P2 LEA R54, P4, R30, R28, 0x2 ;  /* 0x0000001c1e36a211 */ /* 0x001fc800078810ff */
[----:B------:R-:W-:Y:S02]  /*2080*/  @!P2 LEA.HI.X R31, R30, R29, R31, 0x2, P4 ;  /* 0x0000001d1e1fa211 */ /* 0x000fe400020f141f */
[----:B------:R-:W-:-:S05]  /*2090*/  @!P2 MOV R30, R54 ;  /* 0x00000036001ea202 */ /* 0x000fca0000000f00 */
[----:B------:R-:W2:Y:S01]  /*20a0*/  @!P2 LDG.E R31, desc[UR10][R30.64] ;  /* 0x0000000a1e1fa981 */ /* 0x000ea2000c1e1900 */
[----:B------:R-:W-:Y:S01]  /*20b0*/  @!P2 IADD3 R55, P4, PT, R16, R55, RZ ;  /* 0x000000371037a210 */ /* 0x000fe20007f9e0ff */
[----:B------:R-:W-:Y:S01]  /*20c0*/  BSSY.RECONVERGENT B2, `(.L_x_1346) ;  /* 0x0000022000027945 */ /* 0x000fe20003800200 */
[----:B------:R-:W-:-:S03]  /*20d0*/  IADD3 R57, PT, PT, R51, R50, RZ ;  /* 0x0000003233397210 */ /* 0x000fc60007ffe0ff */
[----:B------:R-:W-:Y:S01]  /*20e0*/  @!P2 IMAD.X R54, RZ, RZ, R23, P4 ;  /* 0x000000ffff36a224 */ /* 0x000fe200020e0617 */
[----:B------:R-:W-:-:S04]  /*20f0*/  @!P2 LEA R28, P4, R55, R28, 0x2 ;  /* 0x0000001c371ca211 */ /* 0x000fc800078810ff */
[----:B------:R-:W-:Y:S01]  /*2100*/  @!P2 LEA.HI.X R29, R55, R29, R54, 0x2, P4 ;  /* 0x0000001d371da211 */ /* 0x000fe200020f1436 */
[----:B--2---:R-:W-:-:S05]  /*2110*/  @!P2 FADD.FTZ R26, R38, R31 ;  /* 0x0000001f261aa221 */ /* 0x004fca0000010000 */
[----:B------:R0:W-:Y:S01]  /*2120*/  @!P2 STG.E desc[UR10][R28.64], R26 ;  /* 0x0000001a1c00a986 */ /* 0x0001e2000c10190a */
[----:B------:R-:W-:Y:S05]  /*2130*/  @P2 BRA `(.L_x_1347) ;  /* 0x0000000000682947 */ /* 0x000fea0003800000 */
[----:B------:R-:W-:-:S05]  /*2140*/  IMAD.SHL.U32 R27, R57, 0x4, RZ ;  /* 0x00000004391b7824 */ /* 0x000fca00078e00ff */
[----:B------:R-:W-:Y:S02]  /*2150*/  SHF.R.S32.HI R30, RZ, 0x1f, R27 ;  /* 0x0000001fff1e7819 */ /* 0x000fe4000001141b */
[----:B0-----:R-:W-:-:S04]  /*2160*/  IADD3 R29, P4, PT, R18, R27, RZ ;  /* 0x0000001b121d7210 */ /* 0x001fc80007f9e0ff */
[----:B------:R-:W-:Y:S02]  /*2170*/  IADD3.X R32, PT, PT, R24, R30, RZ, P4, !PT ;  /* 0x0000001e18207210 */ /* 0x000fe400027fe4ff */
[----:B------:R-:W-:-:S04]  /*2180*/  LEA R28, P4, R29, UR16, 0x2 ;  /* 0x000000101d1c7c11 */ /* 0x000fc8000f8810ff */
[----:B------:R-:W-:-:S05]  /*2190*/  LEA.HI.X R29, R29, UR17, R32, 0x2, P4 ;  /* 0x000000111d1d7c11 */ /* 0x000fca000a0f1420 */
[----:B------:R-:W2:Y:S01]  /*21a0*/  LDG.E R28, desc[UR10][R28.64] ;  /* 0x0000000a1c1c7981 */ /* 0x000ea2000c1e1900 */
[----:B------:R-:W-:Y:S01]  /*21b0*/  IMAD R59, R51, 0x4, R20 ;  /* 0x00000004333b7824 */ /* 0x000fe200078e0214 */
[----:B------:R-:W-:-:S04]  /*21c0*/  IADD3 R27, P4, PT, R16, R27, RZ ;  /* 0x0000001b101b7210 */ /* 0x000fc80007f9e0ff */
[----:B------:R-:W-:Y:S02]  /*21d0*/  SHF.R.S32.HI R32, RZ, 0x1f, R59 ;  /* 0x0000001fff207819 */ /* 0x000fe4000001143b */
[----:B------:R-:W-:Y:S02]  /*21e0*/  IADD3.X R30, PT, PT, R23, R30, RZ, P4, !PT ;  /* 0x0000001e171e7210 */ /* 0x000fe400027fe4ff */
[----:B------:R-:W-:Y:S02]  /*21f0*/  IADD3 R31, P5, PT, R18, R59, RZ ;  /* 0x0000003b121f7210 */ /* 0x000fe40007fbe0ff */
[----:B------:R-:W-:-:S03]  /*2200*/  LEA R54, P4, R27, UR16, 0x2 ;  /* 0x000000101b367c11 */ /* 0x000fc6000f8810ff */
[----:B------:R-:W-:Y:S01]  /*2210*/  IMAD.X R56, R24, 0x1, R32, P5 ;  /* 0x0000000118387824 */ /* 0x000fe200028e0620 */
[----:B------:R-:W-:Y:S02]  /*2220*/  LEA.HI.X R55, R27, UR17, R30, 0x2, P4 ;  /* 0x000000111b377c11 */ /* 0x000fe4000a0f141e */
[----:B------:R-:W-:-:S04]  /*2230*/  LEA R30, P4, R31, UR16, 0x2 ;  /* 0x000000101f1e7c11 */ /* 0x000fc8000f8810ff */
[----:B------:R-:W-:Y:S01]  /*2240*/  LEA.HI.X R31, R31, UR17, R56, 0x2, P4 ;  /* 0x000000111f1f7c11 */ /* 0x000fe2000a0f1438 */
[----:B--2---:R-:W-:-:S05]  /*2250*/  FADD.FTZ R27, R3, R28 ;  /* 0x0000001c031b7221 */ /* 0x004fca0000010000 */
[----:B------:R2:W-:Y:S04]  /*2260*/  STG.E desc[UR10][R54.64], R27 ;  /* 0x0000001b36007986 */ /* 0x0005e8000c10190a */
[----:B------:R-:W3:Y:S01]  /*2270*/  LDG.E R30, desc[UR10][R30.64] ;  /* 0x0000000a1e1e7981 */ /* 0x000ee2000c1e1900 */
[----:B------:R-:W-:-:S04]  /*2280*/  IADD3 R59, P4, PT, R16, R59, RZ ;  /* 0x0000003b103b7210 */ /* 0x000fc80007f9e0ff */
[----:B------:R-:W-:Y:S02]  /*2290*/  IADD3.X R32, PT, PT, R23, R32, RZ, P4, !PT ;  /* 0x0000002017207210 */ /* 0x000fe400027fe4ff */
[----:B------:R-:W-:-:S04]  /*22a0*/  LEA R28, P4, R59, UR16, 0x2 ;  /* 0x000000103b1c7c11 */ /* 0x000fc8000f8810ff */
[----:B------:R-:W-:Y:S01]  /*22b0*/  LEA.HI.X R29, R59, UR17, R32, 0x2, P4 ;  /* 0x000000113b1d7c11 */ /* 0x000fe2000a0f1420 */
[----:B---3--:R-:W-:-:S05]  /*22c0*/  FADD.FTZ R32, R7, R30 ;  /* 0x0000001e07207221 */ /* 0x008fca0000010000 */
[----:B------:R2:W-:Y:S03]  /*22d0*/  STG.E desc[UR10][R28.64], R32 ;  /* 0x000000201c007986 */ /* 0x0005e6000c10190a */
.L_x_1347:
[----:B------:R-:W-:Y:S05]  /*22e0*/  BSYNC.RECONVERGENT B2 ;  /* 0x0000000000027941 */ /* 0x000fea0003800200 */
.L_x_1346:
[----:B------:R-:W-:Y:S04]  /*22f0*/  BSSY.RECONVERGENT B2, `(.L_x_1348) ;  /* 0x000001c000027945 */ /* 0x000fe80003800200 */
[----:B------:R-:W-:Y:S05]  /*2300*/  @P2 BRA `(.L_x_1349) ;  /* 0x0000000000682947 */ /* 0x000fea0003800000 */
[----:B------:R-:W-:-:S05]  /*2310*/  IMAD R31, R57, 0x4, R20 ;  /* 0x00000004391f7824 */ /* 0x000fca00078e0214 */
[----:B------:R-:W-:Y:S02]  /*2320*/  SHF.R.S32.HI R30, RZ, 0x1f, R31 ;  /* 0x0000001fff1e7819 */ /* 0x000fe4000001141f */
[----:B0-2---:R-:W-:-:S04]  /*2330*/  IADD3 R29, P4, PT, R18, R31, RZ ;  /* 0x0000001f121d7210 */ /* 0x005fc80007f9e0ff */
[----:B------:R-:W-:Y:S02]  /*2340*/  IADD3.X R34, PT, PT, R24, R30, RZ, P4, !PT ;  /* 0x0000001e18227210 */ /* 0x000fe400027fe4ff */
[----:B------:R-:W-:-:S04]  /*2350*/  LEA R28, P4, R29, UR16, 0x2 ;  /* 0x000000101d1c7c11 */ /* 0x000fc8000f8810ff */
[----:B------:R-:W-:-:S06]  /*2360*/  LEA.HI.X R29, R29, UR17, R34, 0x2, P4 ;  /* 0x000000111d1d7c11 */ /* 0x000fcc000a0f1422 */
[----:B------:R-:W2:Y:S01]  /*2370*/  LDG.E R29, desc[UR10][R28.64] ;  /* 0x0000000a1c1d7981 */ /* 0x000ea2000c1e1900 */
[----:B------:R-:W-:Y:S01]  /*2380*/  IMAD R51, R51, 0x4, R22 ;  /* 0x0000000433337824 */ /* 0x000fe200078e0216 */
[----:B------:R-:W-:-:S04]  /*2390*/  IADD3 R33, P4, PT, R16, R31, RZ ;  /* 0x0000001f10217210 */ /* 0x000fc80007f9e0ff */
[----:B------:R-:W-:Y:S02]  /*23a0*/  SHF.R.S32.HI R34, RZ, 0x1f, R51 ;  /* 0x0000001fff227819 */ /* 0x000fe40000011433 */
[----:B------:R-:W-:Y:S02]  /*23b0*/  IADD3 R31, P5, PT, R18, R51, RZ ;  /* 0x00000033121f7210 */ /* 0x000fe40007fbe0ff */
[----:B------:R-:W-:Y:S02]  /*23c0*/  IADD3.X R56, PT, PT, R23, R30, RZ, P4, !PT ;  /* 0x0000001e17387210 */ /* 0x000fe400027fe4ff */
[----:B------:R-:W-:Y:S01]  /*23d0*/  LEA R54, P4, R33, UR16, 0x2 ;  /* 0x0000001021367c11 */ /* 0x000fe2000f8810ff */
[----:B------:R-:W-:Y:S01]  /*23e0*/  IMAD.X R58, R24, 0x1, R34, P5 ;  /* 0x00000001183a7824 */ /* 0x000fe200028e0622 */
[----:B------:R-:W-:Y:S02]  /*23f0*/  LEA R30, P5, R31, UR16, 0x2 ;  /* 0x000000101f1e7c11 */ /* 0x000fe4000f8a10ff */
[----:B------:R-:W-:-:S02]  /*2400*/  LEA.HI.X R55, R33, UR17, R56, 0x2, P4 ;  /* 0x0000001121377c11 */ /* 0x000fc4000a0f1438 */
[----:B------:R-:W-:Y:S01]  /*2410*/  LEA.HI.X R31, R31, UR17, R58, 0x2, P5 ;  /* 0x000000111f1f7c11 */ /* 0x000fe2000a8f143a */
[----:B--2---:R-:W-:-:S05]  /*2420*/  FADD.FTZ R33, R8, R29 ;  /* 0x0000001d08217221 */ /* 0x004fca0000010000 */
[----:B------:R3:W-:Y:S04]  /*2430*/  STG.E desc[UR10][R54.64], R33 ;  /* 0x0000002136007986 */ /* 0x0007e8000c10190a */
[----:B------:R-:W2:Y:S01]  /*2440*/  LDG.E R30, desc[UR10][R30.64] ;  /* 0x0000000a1e1e7981 */ /* 0x000ea2000c1e1900 */
[----:B------:R-:W-:-:S04]  /*2450*/  IADD3 R51, P4, PT, R16, R51, RZ ;  /* 0x0000003310337210 */ /* 0x000fc80007f9e0ff */
[----:B------:R-:W-:Y:S02]  /*2460*/  IADD3.X R34, PT, PT, R23, R34, RZ, P4, !PT ;  /* 0x0000002217227210 */ /* 0x000fe400027fe4ff */
[----:B------:R-:W-:-:S04]  /*2470*/  LEA R28, P4, R51, UR16, 0x2 ;  /* 0x00000010331c7c11 */ /* 0x000fc8000f8810ff */
[----:B------:R-:W-:Y:S01]  /*2480*/  LEA.HI.X R29, R51, UR17, R34, 0x2, P4 ;  /* 0x00000011331d7c11 */ /* 0x000fe2000a0f1422 */
[----:B--2---:R-:W-:-:S05]  /*2490*/  FADD.FTZ R34, R9, R30 ;  /* 0x0000001e09227221 */ /* 0x004fca0000010000 */
[----:B------:R3:W-:Y:S03]  /*24a0*/  STG.E desc[UR10][R28.64], R34 ;  /* 0x000000221c007986 */ /* 0x0007e6000c10190a */
.L_x_1349:
[----:B------:R-:W-:Y:S05]  /*24b0*/  BSYNC.RECONVERGENT B2 ;  /* 0x0000000000027941 */ /* 0x000fea0003800200 */
.L_x_1348:
[----:B0-23--:R-:W0:Y:S01]  /*24c0*/  @!P2 LDC.64 R28, c[0x0][0x3b8] ;  /* 0x0000ee00ff1cab82 */ /* 0x00de220000000a00 */
[----:B------:R-:W-:-:S05]  /*24d0*/  IMAD R51, R50, 0x4, R57 ;  /* 0x0000000432337824 */ /* 0x000fca00078e0239 */
[----:B------:R-:W-:-:S04]  /*24e0*/  @!P2 SHF.L.U32 R31, R51, 0x2, RZ ;  /* 0x00000002331fa819 */ /* 0x000fc800000006ff */
[----:B------:R-:W-:Y:S02]  /*24f0*/  @!P2 SHF.R.S32.HI R56, RZ, 0x1f, R31 ;  /* 0x0000001fff38a819 */ /* 0x000fe4000001141f */
[----:B------:R-:W-:-:S05]  /*2500*/  @!P2 IADD3 R55, P4, PT, R18, R31, RZ ;  /* 0x0000001f1237a210 */ /* 0x000fca0007f9e0ff */
[----:B------:R-:W-:Y:S01]  /*2510*/  @!P2 IMAD.X R30, R24, 0x1, R56, P4 ;  /* 0x00000001181ea824 */ /* 0x000fe200020e0638 */
[----:B0-----:R-:W-:-:S04]  /*2520*/  @!P2 LEA R54, P4, R55, R28, 0x2 ;  /* 0x0000001c3736a211 */ /* 0x001fc800078810ff */
[----:B------:R-:W-:-:S06]  /*2530*/  @!P2 LEA.HI.X R55, R55, R29, R30, 0x2, P4 ;  /* 0x0000001d3737a211 */ /* 0x000fcc00020f141e */
[----:B------:R0:W2:Y:S01]  /*2540*/  @!P2 LDG.E R55, desc[UR10][R54.64] ;  /* 0x0000000a3637a981 */ /* 0x0000a2000c1e1900 */
[----:B------:R-:W-:Y:S01]  /*2550*/  @!P2 IADD3 R59, P4, PT, R16, R31, RZ ;  /* 0x0000001f103ba210 */ /* 0x000fe20007f9e0ff */
[----:B------:R-:W-:Y:S01]  /*2560*/  IMAD.IADD R51, R51, 0x1, R50 ;  /* 0x0000000133337824 */ /* 0x000fe200078e0232 */
[----:B------:R-:W0:Y:S02]  /*2570*/  @!P2 LDC.64 R30, c[0x0][0x3b8] ;  /* 0x0000ee00ff1eab82 */ /* 0x000e240000000a00 */
[----:B------:R-:W-:Y:S02]  /*2580*/  @!P2 IADD3.X R56, PT, PT, R23, R56, RZ, P4, !PT ;  /* 0x000000381738a210 */ /* 0x000fe400027fe4ff */
[----:B------:R-:W-:Y:S02]  /*2590*/  @!P2 LEA R28, P4, R59, R28, 0x2 ;  /* 0x0000001c3b1ca211 */ /* 0x000fe400078810ff */
[----:B------:R-:W-:Y:S02]  /*25a0*/  @!P2 SHF.L.U32 R57, R51, 0x2, RZ ;  /* 0x000000023339a819 */ /* 0x000fe400000006ff */
[----:B------:R-:W-:-:S02]  /*25b0*/  @!P2 LEA.HI.X R59, R59, R29, R56, 0x2, P4 ;  /* 0x0000001d3b3ba211 */ /* 0x000fc400020f1438 */
[----:B------:R-:W-:Y:S02]  /*25c0*/  @!P2 SHF.R.S32.HI R56, RZ, 0x1f, R57 ;  /* 0x0000001fff38a819 */ /* 0x000fe40000011439 */
[----:B------:R-:W-:-:S05]  /*25d0*/  @!P2 IADD3 R29, P4, PT, R18, R57, RZ ;  /* 0x00000039121da210 */ /* 0x000fca0007f9e0ff */
[----:B------:R-:W-:Y:S01]  /*25e0*/  @!P2 IMAD.X R58, R24, 0x1, R56, P4 ;  /* 0x00000001183aa824 */ /* 0x000fe200020e0638 */
[----:B0-----:R-:W-:Y:S01]  /*25f0*/  @!P2 LEA R54, P4, R29, R30, 0x2 ;  /* 0x0000001e1d36a211 */ /* 0x001fe200078810ff */
[----:B--2---:R-:W-:-:S03]  /*2600*/  @!P2 FADD.FTZ R35, R10, R55 ;  /* 0x000000370a23a221 */ /* 0x004fc60000010000 */
[----:B------:R-:W-:Y:S02]  /*2610*/  @!P2 LEA.HI.X R55, R29, R31, R58, 0x2, P4 ;  /* 0x0000001f1d37a211 */ /* 0x000fe400020f143a */
[----:B------:R-:W-:-:S05]  /*2620*/  @!P2 MOV R29, R59 ;  /* 0x0000003b001da202 */ /* 0x000fca0000000f00 */
[----:B------:R0:W-:Y:S02]  /*2630*/  @!P2 STG.E desc[UR10][R28.64], R35 ;  /* 0x000000231c00a986 */ /* 0x0001e4000c10190a */
[----:B0-----:R-:W-:Y:S01]  /*2640*/  @!P2 IMAD.MOV.U32 R28, RZ, RZ, R54 ;  /* 0x000000ffff1ca224 */ /* 0x001fe200078e0036 */
[----:B------:R-:W-:-:S05]  /*2650*/  @!P2 MOV R29, R55 ;  /* 0x00000037001da202 */ /* 0x000fca0000000f00 */
[----:B------:R0:W2:Y:S01]  /*2660*/  @!P2 LDG.E R54, desc[UR10][R28.64] ;  /* 0x0000000a1c36a981 */ /* 0x0000a2000c1e1900 */
[----:B------:R-:W-:-:S05]  /*2670*/  @!P2 IADD3 R57, P4, PT, R16, R57, RZ ;  /* 0x000000391039a210 */ /* 0x000fca0007f9e0ff */
[----:B------:R-:W-:Y:S01]  /*2680*/  @!P2 IMAD.X R56, R23, 0x1, R56, P4 ;  /* 0x000000011738a824 */ /* 0x000fe200020e0638 */
[----:B------:R-:W-:-:S04]  /*2690*/  @!P2 LEA R30, P4, R57, R30, 0x2 ;  /* 0x0000001e391ea211 */ /* 0x000fc800078810ff */
[----:B------:R-:W-:Y:S02]  /*26a0*/  @!P2 LEA.HI.X R31, R57, R31, R56, 0x2, P4 ;  /* 0x0000001f391fa211 */ /* 0x000fe400020f1438 */
[----:B0-----:R-:W-:-:S03]  /*26b0*/  @!P2 MOV R28, R30 ;  /* 0x0000001e001ca202 */ /* 0x001fc60000000f00 */
[----:B------:R-:W-:Y:S02]  /*26c0*/  @!P2 IMAD.MOV.U32 R29, RZ, RZ, R31 ;  /* 0x000000ffff1da224 */ /* 0x000fe400078e001f */
[----:B--2---:R-:W-:-:S05]  /*26d0*/  @!P2 FADD.FTZ R36, R11, R54 ;  /* 0x000000360b24a221 */ /* 0x004fca0000010000 */
[----:B------:R0:W-:Y:S01]  /*26e0*/  @!P2 STG.E desc[UR10][R28.64], R36 ;  /* 0x000000241c00a986 */ /* 0x0001e2000c10190a */
[----:B------:R-:W-:Y:S05]  /*26f0*/  @P2 BRA `(.L_x_1345) ;  /* 0x0000000400642947 */ /* 0x000fea0003800000 */
[----:B------:R-:W-:-:S05]  /*2700*/  IADD3 R50, PT, PT, R51, R50, RZ ;  /* 0x0000003233327210 */ /* 0x000fca0007ffe0ff */
[----:B0-----:R-:W-:-:S05]  /*2710*/  IMAD.SHL.U32 R29, R50, 0x4, RZ ;  /* 0x00000004321d7824 */ /* 0x001fca00078e00ff */
[----:B------:R-:W-:Y:S02]  /*2720*/  SHF.R.S32.HI R28, RZ, 0x1f, R29 ;  /* 0x0000001fff1c7819 */ /* 0x000fe4000001141d */
[----:B------:R-:W-:-:S04]  /*2730*/  IADD3 R31, P4, PT, R18, R29, RZ ;  /* 0x0000001d121f7210 */ /* 0x000fc80007f9e0ff */
[----:B------:R-:W-:Y:S02]  /*2740*/  IADD3.X R50, PT, PT, R24, R28, RZ, P4, !PT ;  /* 0x0000001c18327210 */ /* 0x000fe400027fe4ff */
[----:B------:R-:W-:-:S04]  /*2750*/  LEA R30, P4, R31, UR16, 0x2 ;  /* 0x000000101f1e7c11 */ /* 0x000fc8000f8810ff */
[----:B------:R-:W-:-:S05]  /*2760*/  LEA.HI.X R31, R31, UR17, R50, 0x2, P4 ;  /* 0x000000111f1f7c11 */ /* 0x000fca000a0f1432 */
[----:B------:R-:W1:Y:S01]  /*2770*/  LDG.E R30, desc[UR10][R30.64] ;  /* 0x0000000a1e1e7981 */ /* 0x000e62000c1e1900 */
[----:B------:R-:W-:-:S05]  /*2780*/  IADD3 R29, P4, PT, R16, R29, RZ ;  /* 0x0000001d101d7210 */ /* 0x000fca0007f9e0ff */
[----:B------:R-:W-:Y:S01]  /*2790*/  IMAD.X R50, R23, 0x1, R28, P4 ;  /* 0x0000000117327824 */ /* 0x000fe200020e061c */
[----:B------:R-:W-:-:S04]  /*27a0*/  LEA R28, P4, R29, UR16, 0x2 ;  /* 0x000000101d1c7c11 */ /* 0x000fc8000f8810ff */
[----:B------:R-:W-:Y:S01]  /*27b0*/  LEA.HI.X R29, R29, UR17, R50, 0x2, P4 ;  /* 0x000000111d1d7c11 */ /* 0x000fe2000a0f1432 */
[----:B-1----:R-:W-:-:S05]  /*27c0*/  FADD.FTZ R37, R13, R30 ;  /* 0x0000001e0d257221 */ /* 0x002fca0000010000 */
[----:B------:R2:W-:Y:S01]  /*27d0*/  STG.E desc[UR10][R28.64], R37 ;  /* 0x000000251c007986 */ /* 0x0005e2000c10190a */
[----:B------:R-:W-:Y:S05]  /*27e0*/  BRA `(.L_x_1345) ;  /* 0x0000000400287947 */ /* 0x000fea0003800000 */
.L_x_1339:
[----:B------:R-:W-:Y:S01]  /*27f0*/  VIADD R29, R21, 0xffffffff ;  /* 0xffffffff151d7836 */ /* 0x000fe20000000000 */
[----:B------:R-:W-:Y:S02]  /*2800*/  IADD3 R28, PT, PT, R42, -0x1, RZ ;  /* 0xffffffff2a1c7810 */ /* 0x000fe40007ffe0ff */
[----:B------:R-:W-:Y:S02]  /*2810*/  IADD3 R57, PT, PT, R51, R50, RZ ;  /* 0x0000003233397210 */ /* 0x000fe40007ffe0ff */
[----:B------:R-:W-:-:S13]  /*2820*/  ISETP.GE.AND P2, PT, R29, R28, PT ;  /* 0x0000001c1d00720c */ /* 0x000fda0003f46270 */
[----:B------:R-:W0:Y:S01]  /*2830*/  @!P2 LDC.64 R28, c[0x0][0x3b8] ;  /* 0x0000ee00ff1cab82 */ /* 0x000e220000000a00 */
[----:B------:R-:W-:Y:S01]  /*2840*/  @!P2 IMAD.SHL.U32 R31, R57, 0x4, RZ ;  /* 0x00000004391fa824 */ /* 0x000fe200078e00ff */
[----:B------:R-:W-:-:S04]  /*2850*/  @!P2 LEA R59, R51, R20, 0x2 ;  /* 0x00000014333ba211 */ /* 0x000fc800078e10ff */
[----:B------:R-:W-:-:S04]  /*2860*/  @!P2 IADD3 R55, P4, PT, R18, R31, RZ ;  /* 0x0000001f1237a210 */ /* 0x000fc80007f9e0ff */
[----:B------:R-:W-:Y:S02]  /*2870*/  @!P2 LEA.HI.X.SX32 R30, R31, R24, 0x1, P4 ;  /* 0x000000181f1ea211 */ /* 0x000fe400020f0eff */
[----:B0-----:R-:W-:-:S04]  /*2880*/  @!P2 LEA R54, P4, R55, R28, 0x2 ;  /* 0x0000001c3736a211 */ /* 0x001fc800078810ff */
[----:B------:R-:W-:Y:S02]  /*2890*/  @!P2 LEA.HI.X R55, R55, R29, R30, 0x2, P4 ;  /* 0x0000001d3737a211 */ /* 0x000fe400020f141e */
[----:B------:R-:W0:Y:S01]  /*28a0*/  @!P2 LDC.64 R30, c[0x0][0x3b8] ;  /* 0x0000ee00ff1eab82 */ /* 0x000e220000000a00 */
[----:B------:R-:W-:Y:S02]  /*28b0*/  @!P2 IADD3 R56, P4, PT, R18, R59, RZ ;  /* 0x0000003b1238a210 */ /* 0x000fe40007f9e0ff */
[----:B------:R2:W5:Y:S02]  /*28c0*/  @!P2 LDG.E R27, desc[UR10][R54.64] ;  /* 0x0000000a361ba981 */ /* 0x000564000c1e1900 */
[----:B------:R-:W-:Y:S02]  /*28d0*/  @!P2 LEA.HI.X.SX32 R59, R59, R24, 0x1, P4 ;  /* 0x000000183b3ba211 */ /* 0x000fe400020f0eff */
[----:B------:R-:W-:-:S04]  /*28e0*/  @!P2 LEA R28, P4, R56, R28, 0x2 ;  /* 0x0000001c381ca211 */ /* 0x000fc800078810ff */
[----:B------:R-:W-:Y:S01]  /*28f0*/  @!P2 LEA.HI.X R59, R56, R29, R59, 0x2, P4 ;  /* 0x0000001d383ba211 */ /* 0x000fe200020f143b */
[----:B------:R-:W-:Y:S01]  /*2900*/  @!P2 IMAD R29, R57, 0x4, R20 ;  /* 0x00000004391da824 */ /* 0x000fe200078e0214 */
[----:B--2---:R-:W-:-:S04]  /*2910*/  @!P2 MOV R54, R28 ;  /* 0x0000001c0036a202 */ /* 0x004fc80000000f00 */
[----:B------:R-:W-:-:S04]  /*2920*/  @!P2 IADD3 R61, P4, PT, R18, R29, RZ ;  /* 0x0000001d123da210 */ /* 0x000fc80007f9e0ff */
[----:B------:R-:W-:Y:S02]  /*2930*/  @!P2 LEA.HI.X.SX32 R28, R29, R24, 0x1, P4 ;  /* 0x000000181d1ca211 */ /* 0x000fe400020f0eff */
[----:B0-----:R-:W-:-:S04]  /*2940*/  @!P2 LEA R58, P4, R61, R30, 0x2 ;  /* 0x0000001e3d3aa211 */ /* 0x001fc800078810ff */
[----:B------:R-:W-:Y:S02]  /*2950*/  @!P2 LEA.HI.X R61, R61, R31, R28, 0x2, P4 ;  /* 0x0000001f3d3da211 */ /* 0x000fe400020f141c */
[----:B------:R-:W0:Y:S01]  /*2960*/  @!P2 LDC.64 R28, c[0x0][0x3b8] ;  /* 0x0000ee00ff1cab82 */ /* 0x000e220000000a00 */
[----:B------:R-:W-:Y:S01]  /*2970*/  @!P2 IMAD.MOV.U32 R55, RZ, RZ, R59 ;  /* 0x000000ffff37a224 */ /* 0x000fe200078e003b */
[----:B------:R-:W-:-:S04]  /*2980*/  @!P2 LEA R59, R51, R22, 0x2 ;  /* 0x00000016333ba211 */ /* 0x000fc800078e10ff */
[----:B------:R-:W-:Y:S01]  /*2990*/  @!P2 IADD3 R60, P4, PT, R18, R59, RZ ;  /* 0x0000003b123ca210 */ /* 0x000fe20007f9e0ff */
[----:B------:R2:W5:Y:S03]  /*29a0*/  @!P2 LDG.E R32, desc[UR10][R54.64] ;  /* 0x0000000a3620a981 */ /* 0x000566000c1e1900 */
[----:B------:R-:W-:Y:S02]  /*29b0*/  @!P2 LEA.HI.X.SX32 R59, R59, R24, 0x1, P4 ;  /* 0x000000183b3ba211 */ /* 0x000fe400020f0eff */
[----:B------:R-:W-:-:S04]  /*29c0*/  @!P2 LEA R56, P4, R60, R30, 0x2 ;  /* 0x0000001e3c38a211 */ /* 0x000fc800078810ff */
[----:B------:R-:W-:Y:S02]  /*29d0*/  @!P2 LEA.HI.X R59, R60, R31, R59, 0x2, P4 ;  /* 0x0000001f3c3ba211 */ /* 0x000fe400020f143b */
[----:B------:R-:W-:Y:S01]  /*29e0*/  @!P2 LEA R51, P4, R51, R18, 0x2 ;  /* 0x000000123333a211 */ /* 0x000fe200078810ff */
[----:B------:R-:W3:Y:S01]  /*29f0*/  @!P2 LDC.64 R30, c[0x0][0x3b8] ;  /* 0x0000ee00ff1eab82 */ /* 0x000ee20000000a00 */
[----:B--2---:R-:W-:Y:S01]  /*2a00*/  @!P2 IMAD.MOV.U32 R54, RZ, RZ, R58 ;  /* 0x000000ffff36a224 */ /* 0x004fe200078e003a */
[----:B------:R-:W-:Y:S02]  /*2a10*/  @!P2 MOV R55, R61 ;  /* 0x0000003d0037a202 */ /* 0x000fe40000000f00 */
[C---:B0-----:R-:W-:Y:S01]  /*2a20*/  @!P2 LEA R58, P5, R51.reuse, R28, 0x2 ;  /* 0x0000001c333aa211 */ /* 0x041fe200078a10ff */
[----:B------:R-:W-:Y:S02]  /*2a30*/  @!P2 IMAD.X R28, RZ, RZ, R24, P4 ;  /* 0x000000ffff1ca224 */ /* 0x000fe400020e0618 */
[----:B------:R0:W5:Y:S03]  /*2a40*/  @!P2 LDG.E R33, desc[UR10][R54.64] ;  /* 0x0000000a3621a981 */ /* 0x000166000c1e1900 */
[----:B------:R-:W-:-:S02]  /*2a50*/  @!P2 LEA.HI.X R29, R51, R29, R28, 0x2, P5 ;  /* 0x0000001d331da211 */ /* 0x000fc400028f141c */
[----:B0-----:R-:W-:Y:S01]  /*2a60*/  @!P2 MOV R54, R56 ;  /* 0x000000380036a202 */ /* 0x001fe20000000f00 */
[----:B------:R-:W-:Y:S01]  /*2a70*/  @!P2 IMAD.MOV.U32 R55, RZ, RZ, R59 ;  /* 0x000000ffff37a224 */ /* 0x000fe200078e003b */
[----:B------:R-:W-:-:S04]  /*2a80*/  LEA R59, R50, R57, 0x2 ;  /* 0x00000039323b7211 */ /* 0x000fc800078e10ff */
[----:B------:R0:W5:Y:S01]  /*2a90*/  @!P2 LDG.E R34, desc[UR10][R54.64] ;  /* 0x0000000a3622a981 */ /* 0x000162000c1e1900 */
[C---:B------:R-:W-:Y:S01]  /*2aa0*/  @!P2 IMAD.SHL.U32 R51, R59.reuse, 0x4, RZ ;  /* 0x000000043b33a824 */ /* 0x040fe200078e00ff */
[----:B0-----:R-:W-:Y:S02]  /*2ab0*/  @!P2 MOV R55, R29 ;  /* 0x0000001d0037a202 */ /* 0x001fe40000000f00 */
[----:B------:R-:W0:Y:S02]  /*2ac0*/  @!P2 LDC.64 R28, c[0x0][0x3b8] ;  /* 0x0000ee00ff1cab82 */ /* 0x000e240000000a00 */
[----:B------:R-:W-:Y:S02]  /*2ad0*/  @!P2 IADD3 R56, P4, PT, R18, R51, RZ ;  /* 0x000000331238a210 */ /* 0x000fe40007f9e0ff */
[----:B------:R-:W-:Y:S02]  /*2ae0*/  IADD3 R59, PT, PT, R59, R50, RZ ;  /* 0x000000323b3b7210 */ /* 0x000fe40007ffe0ff */
[----:B------:R-:W-:-:S02]  /*2af0*/  @!P2 LEA.HI.X.SX32 R57, R51, R24, 0x1, P4 ;  /* 0x000000183339a211 */ /* 0x000fc400020f0eff */
[----:B---3--:R-:W-:Y:S01]  /*2b00*/  @!P2 LEA R51, P4, R56, R30, 0x2 ;  /* 0x0000001e3833a211 */ /* 0x008fe200078810ff */
[----:B------:R-:W-:-:S03]  /*2b10*/  @!P2 IMAD.MOV.U32 R54, RZ, RZ, R58 ;  /* 0x000000ffff36a224 */ /* 0x000fc600078e003a */
[----:B------:R-:W-:Y:S01]  /*2b20*/  @!P2 LEA.HI.X R56, R56, R31, R57, 0x2, P4 ;  /* 0x0000001f3838a211 */ /* 0x000fe200020f1439 */
[C---:B------:R-:W-:Y:S01]  /*2b30*/  @!P2 IMAD.SHL.U32 R57, R59.reuse, 0x4, RZ ;  /* 0x000000043b39a824 */ /* 0x040fe200078e00ff */
[----:B------:R-:W2:Y:S01]  /*2b40*/  @!P2 LDC.64 R30, c[0x0][0x3b8] ;  /* 0x0000ee00ff1eab82 */ /* 0x000ea20000000a00 */
[----:B------:R3:W5:Y:S01]  /*2b50*/  @!P2 LDG.E R26, desc[UR10][R54.64] ;  /* 0x0000000a361aa981 */ /* 0x000762000c1e1900 */
[----:B------:R-:W-:Y:S02]  /*2b60*/  @!P2 IADD3 R58, PT, PT, R59, R50, RZ ;  /* 0x000000323b3aa210 */ /* 0x000fe40007ffe0ff */
[----:B---3--:R-:W-:-:S04]  /*2b70*/  @!P2 IADD3 R55, P4, PT, R18, R57, RZ ;  /* 0x000000391237a210 */ /* 0x008fc80007f9e0ff */
[----:B------:R-:W-:Y:S02]  /*2b80*/  @!P2 LEA.HI.X.SX32 R54, R57, R24, 0x1, P4 ;  /* 0x000000183936a211 */ /* 0x000fe400020f0eff */
[----:B0-----:R-:W-:-:S04]  /*2b90*/  @!P2 LEA R50, P4, R55, R28, 0x2 ;  /* 0x0000001c3732a211 */ /* 0x001fc800078810ff */
[----:B------:R-:W-:Y:S01]  /*2ba0*/  @!P2 LEA.HI.X R55, R55, R29, R54, 0x2, P4 ;  /* 0x0000001d3737a211 */ /* 0x000fe200020f1436 */
[----:B------:R-:W-:-:S05]  /*2bb0*/  @!P2 IMAD.SHL.U32 R29, R58, 0x4, RZ ;  /* 0x000000043a1da824 */ /* 0x000fca00078e00ff */
[----:B------:R-:W-:-:S04]  /*2bc0*/  @!P2 IADD3 R28, P4, PT, R18, R29, RZ ;  /* 0x0000001d121ca210 */ /* 0x000fc80007f9e0ff */
[----:B------:R-:W-:Y:S02]  /*2bd0*/  @!P2 LEA.HI.X.SX32 R29, R29, R24, 0x1, P4 ;  /* 0x000000181d1da211 */ /* 0x000fe400020f0eff */
[----:B--2---:R-:W-:-:S04]  /*2be0*/  @!P2 LEA R30, P4, R28, R30, 0x2 ;  /* 0x0000001e1c1ea211 */ /* 0x004fc800078810ff */
[----:B------:R-:W-:Y:S01]  /*2bf0*/  @!P2 LEA.HI.X R31, R28, R31, R29, 0x2, P4 ;  /* 0x0000001f1c1fa211 */ /* 0x000fe200020f141d */
[----:B------:R-:W-:Y:S01]  /*2c00*/  @!P2 IMAD.MOV.U32 R29, RZ, RZ, R56 ;  /* 0x000000ffff1da224 */ /* 0x000fe200078e0038 */
[----:B------:R-:W-:-:S05]  /*2c10*/  @!P2 MOV R28, R51 ;  /* 0x00000033001ca202 */ /* 0x000fca0000000f00 */
[----:B------:R0:W5:Y:S02]  /*2c20*/  @!P2 LDG.E R35, desc[UR10][R28.64] ;  /* 0x0000000a1c23a981 */ /* 0x000164000c1e1900 */
[----:B0-----:R-:W-:Y:S01]  /*2c30*/  @!P2 MOV R28, R50 ;  /* 0x00000032001ca202 */ /* 0x001fe20000000f00 */
[----:B------:R-:W-:-:S05]  /*2c40*/  @!P2 IMAD.MOV.U32 R29, RZ, RZ, R55 ;  /* 0x000000ffff1da224 */ /* 0x000fca00078e0037 */
[----:B------:R0:W5:Y:S02]  /*2c50*/  @!P2 LDG.E R36, desc[UR10][R28.64] ;  /* 0x0000000a1c24a981 */ /* 0x000164000c1e1900 */
[----:B0-----:R-:W-:Y:S01]  /*2c60*/  @!P2 MOV R28, R30 ;  /* 0x0000001e001ca202 */ /* 0x001fe20000000f00 */
[----:B------:R-:W-:-:S05]  /*2c70*/  @!P2 IMAD.MOV.U32 R29, RZ, RZ, R31 ;  /* 0x000000ffff1da224 */ /* 0x000fca00078e001f */
[----:B------:R0:W5:Y:S02]  /*2c80*/  @!P2 LDG.E R37, desc[UR10][R28.64] ;  /* 0x0000000a1c25a981 */ /* 0x000164000c1e1900 */
.L_x_1345:
[----:B------:R-:W-:Y:S05]  /*2c90*/  BSYNC.RECONVERGENT B0 ;  /* 0x0000000000007941 */ /* 0x000fea0003800200 */
.L_x_1338:
[----:B------:R-:W1:Y:S01]  /*2ca0*/  S2R R30, SR_TID.X ;  /* 0x00000000001e7919 */ /* 0x000e620000002100 */
[----:B0-2345:R-:W-:Y:S01]  /*2cb0*/  FMUL.FTZ R28, R48, R27 ;  /* 0x0000001b301c7220 */ /* 0x03dfe20000410000 */
        /* <DEDUP_REMOVED lines=8> */
[----:B-1----:R-:W-:Y:S01]  /*2d40*/  LOP3.LUT R51, R30, 0x3, RZ, 0xc0, !PT ;  /* 0x000000031e337812 */ /* 0x002fe200078ec0ff */
[----:B------:R-:W-:Y:S06]  /*2d50*/  BRA.DIV UR4, `(.L_x_1350) ;  /* 0x0000005e042c7947 */ /* 0x000fec000b800000 */
[----:B------:R-:W0:Y:S02]  /*2d60*/  SHFL.BFLY PT, R50, R28, 0x2, 0x1f ;  /* 0x0c401f001c327f89 */ /* 0x000e2400000e0000 */
[----:B0-----:R-:W-:-:S05]  /*2d70*/  FADD.FTZ R28, R28, R50 ;  /* 0x000000321c1c7221 */ /* 0x001fca0000010000 */
[----:B------:R0:W1:Y:S02]  /*2d80*/  SHFL.BFLY PT, R50, R28, 0x1, 0x1f ;  /* 0x0c201f001c327f89 */ /* 0x00006400000e0000 */
.L_x_1433:
        /* <DEDUP_REMOVED lines=16> */
[----:B------:R-:W-:-:S04]  /*2e90*/  IADD3 R54, PT, PT, R21, -0x1, RZ ;  /* 0xffffffff15367810 */ /* 0x000fc80007ffe0ff */
        /* <DEDUP_REMOVED lines=8> */
.L_x_1352:
[----:B------:R-:W-:Y:S05]  /*2f20*/  BSYNC.RECONVERGENT B0 ;  /* 0x0000000000007941 */ /* 0x000fea0003800200 */
.L_x_1351:
[C---:B0-----:R-:W-:Y:S01]  /*2f30*/  VIADD R28, R42.reuse, 0xffffffff ;  /* 0xffffffff2a1c7836 */ /* 0x041fe20000000000 */
[----:B------:R-:W-:Y:S01]  /*2f40*/  VIADDMNMX R29, R42, -UR20, RZ, !PT ;  /* 0x800000142a1d7c46 */ /* 0x000fe2000f8001ff */
[----:B-1----:R-:W-:Y:S01]  /*2f50*/  VIADD R15, R15, 0x40 ;  /* 0x000000400f0f7836 */ /* 0x002fe20000000000 */
[----:B------:R-:W-:Y:S02]  /*2f60*/  IADD3 R14, P3, PT, R14, 0x10, RZ ;  /* 0x000000100e0e7810 */ /* 0x000fe40007f7e0ff */
[----:B------:R-:W-:Y:S02]  /*2f70*/  IADD3 R28, PT, PT, R28, 0x7, -R29 ;  /* 0x000000071c1c7810 */ /* 0x000fe40007ffe81d */
[----:B------:R-:W-:Y:S01]  /*2f80*/  IADD3 R19, PT, PT, R19, 0x10, RZ ;  /* 0x0000001013137810 */ /* 0x000fe20007ffe0ff */
[----:B------:R-:W-:Y:S01]  /*2f90*/  IMAD.X R17, RZ, RZ, R17, P3 ;  /* 0x000000ffff117224 */ /* 0x000fe200018e0611 */
[----:B------:R-:W-:-:S04]  /*2fa0*/  SHF.R.S32.HI R31, RZ, 0x1f, R28 ;  /* 0x0000001fff1f7819 */ /* 0x000fc8000001141c */
[----:B------:R-:W-:Y:S02]  /*2fb0*/  LEA.HI R31, R31, R28, RZ, 0x3 ;  /* 0x0000001c1f1f7211 */ /* 0x000fe400078f18ff */
[----:B------:R-:W-:Y:S02]  /*2fc0*/  IADD3 R28, PT, PT, R21, 0xf, RZ ;  /* 0x0000000f151c7810 */ /* 0x000fe40007ffe0ff */
[----:B------:R-:W-:Y:S02]  /*2fd0*/  LOP3.LUT R30, R31, 0xfffffff8, RZ, 0xc0, !PT ;  /* 0xfffffff81f1e7812 */ /* 0x000fe400078ec0ff */
[----:B------:R-:W-:-:S03]  /*2fe0*/  IADD3 R21, PT, PT, R21, 0x10, RZ ;  /* 0x0000001015157810 */ /* 0x000fc60007ffe0ff */
[----:B------:R-:W-:-:S05]  /*2ff0*/  IMAD.IADD R29, R30, 0x1, R29 ;  /* 0x000000011e1d7824 */ /* 0x000fca00078e021d */
[----:B------:R-:W-:-:S13]  /*3000*/  ISETP.GE.AND P2, PT, R28, R29, PT ;  /* 0x0000001d1c00720c */ /* 0x000fda0003f46270 */
[----:B------:R-:W-:Y:S05]  /*3010*/  @!P2 BRA `(.L_x_1353) ;  /* 0xffffffe40044a947 */ /* 0x000fea000383ffff */
.L_x_1337:
[----:B0-----:R-:W-:Y:S05]  /*3020*/  BSYNC B1 ;  /* 0x0000000000017941 */ /* 0x001fea0003800000 */
.L_x_1336:
[----:B------:R-:W0:Y:S01]  /*3030*/  LDCU UR4, c[0x0][0x3f4] ;  /* 0x00007e80ff0477ac */ /* 0x000e220008000800 */
[----:B------:R-:W2:Y:S01]  /*3040*/  S2R R2, SR_TID.X ;  /* 0x0000000000027919 */ /* 0x000ea20000002100 */
[----:B0-----:R-:W-:Y:S01]  /*3050*/  VIADDMNMX R3, R42, -UR4, RZ, !PT ;  /* 0x800000042a037c46 */ /* 0x001fe2000f8001ff */
[----:B------:R-:W-:-:S03]  /*3060*/  UMOV UR4, 0xffffffff ;  /* 0xffffffff00047882 */ /* 0x000fc60000000000 */
[----:B------:R-:W-:Y:S05]  /*3070*/  BRA.DIV UR4, `(.L_x_1354) ;  /* 0x0000005a04a47947 */ /* 0x000fea000b800000 */
[----:B------:R-:W0:Y:S02]  /*3080*/  SHFL.BFLY PT, R50, R6, 0x10, 0x1f ;  /* 0x0e001f0006327f89 */ /* 0x000e2400000e0000 */
[----:B0-----:R-:W-:-:S05]  /*3090*/  FMNMX.FTZ R28, R50, R6, !PT ;  /* 0x00000006321c7209 */ /* 0x001fca0007810000 */
[----:B------:R-:W0:Y:S02]  /*30a0*/  SHFL.BFLY PT, R50, R28, 0x8, 0x1f ;  /* 0x0d001f001c327f89 */ /* 0x000e2400000e0000 */
[----:B0-----:R-:W-:-:S05]  /*30b0*/  FMNMX.FTZ R7, R28, R50, !PT ;  /* 0x000000321c077209 */ /* 0x001fca0007810000 */
[----:B------:R0:W0:Y:S02]  /*30c0*/  SHFL.BFLY PT, R50, R7, 0x4, 0x1f ;  /* 0x0c801f0007327f89 */ /* 0x00002400000e0000 */
.L_x_1438:
[----:B------:R-:W3:Y:S01]  /*30d0*/  S2R R17, SR_CgaCtaId ;  /* 0x0000000000117919 */ /* 0x000ee20000008800 */
[----:B-12---:R-:W-:Y:S01]  /*30e0*/  LOP3.LUT P0, R6, R2, 0x1f, RZ, 0xc0, !PT ;  /* 0x0000001f02067812 */ /* 0x006fe2000780c0ff */
[----:B------:R-:W-:Y:S05]  /*30f0*/  WARPSYNC.ALL ;  /* 0x0000000000007948 */ /* 0x000fea0003800000 */
[----:B------:R-:W-:Y:S02]  /*3100*/  MOV R16, 0x400 ;  /* 0x0000040000107802 */ /* 0x000fe40000000f00 */
[----:B------:R-:W-:Y:S02]  /*3110*/  SHF.R.U32.HI R40, RZ, 0x3, R2 ;  /* 0x00000003ff287819 */ /* 0x000fe40000011602 */
[----:B0-----:R-:W-:-:S02]  /*3120*/  FMNMX.FTZ R7, R7, R50, !PT ;  /* 0x0000003207077209 */ /* 0x001fc40007810000 */
[----:B---3--:R-:W-:-:S04]  /*3130*/  LEA R9, R17, R16, 0x18 ;  /* 0x0000001011097211 */ /* 0x008fc800078ec0ff */
[----:B------:R-:W-:-:S05]  /*3140*/  IADD3 R8, PT, PT, R40, R9, RZ ;  /* 0x0000000928087210 */ /* 0x000fca0007ffe0ff */
[----:B------:R0:W-:Y:S01]  /*3150*/  @!P0 STS [R8], R7 ;  /* 0x0000000708008388 */ /* 0x0001e20000000800 */
[----:B------:R-:W-:Y:S01]  /*3160*/  BAR.SYNC.DEFER_BLOCKING 0x0 ;  /* 0x0000000000007b1d */ /* 0x000fe20000010000 */
[C---:B------:R-:W-:Y:S01]  /*3170*/  ISETP.GT.U32.AND P0, PT, R6.reuse, 0x1, PT ;  /* 0x000000010600780c */ /* 0x040fe20003f04070 */
[----:B------:R-:W-:Y:S01]  /*3180*/  IMAD R9, R6, 0x4, R9 ;  /* 0x0000000406097824 */ /* 0x000fe200078e0209 */
[----:B------:R-:W-:Y:S01]  /*3190*/  MOV R13, 0xff7fffff ;  /* 0xff7fffff000d7802 */ /* 0x000fe20000000f00 */
[----:B0-----:R-:W-:Y:S02]  /*31a0*/  IMAD.IADD R7, R2, 0x1, R3 ;  /* 0x0000000102077824 */ /* 0x001fe400078e0203 */
[----:B------:R-:W-:Y:S01]  /*31b0*/  HFMA2 R11, -RZ, RZ, 0, 0 ;  /* 0x00000000ff0b7431 */ /* 0x000fe200000001ff */
[----:B------:R-:W-:Y:S07]  /*31c0*/  BSSY.RECONVERGENT B0, `(.L_x_1355) ;  /* 0x000014c000007945 */ /* 0x000fee0003800200 */
[----:B------:R-:W0:Y:S01]  /*31d0*/  @!P0 LDS R13, [R9] ;  /* 0x00000000090d8984 */ /* 0x000e220000000800 */
[----:B------:R-:W-:-:S03]  /*31e0*/  ISETP.GE.AND P0, PT, R7, R42, PT ;  /* 0x0000002a0700720c */ /* 0x000fc60003f06270 */
[----:B0-----:R-:W0:Y:S02]  /*31f0*/  SHFL.BFLY PT, R10, R13, 0x1, 0x1f ;  /* 0x0c201f000d0a7f89 */ /* 0x001e2400000e0000 */
[----:B0-----:R-:W-:-:S06]  /*3200*/  FMNMX.FTZ R10, R10, R13, !PT ;  /* 0x0000000d0a0a7209 */ /* 0x001fcc0007810000 */
        /* <DEDUP_REMOVED lines=8> */
[----:B------:R-:W-:Y:S01]  /*3290*/  LOP3.LUT R5, RZ, R2, RZ, 0x33, !PT ;  /* 0x00000002ff057212 */ /* 0x000fe200078e33ff */
[----:B------:R-:W-:-:S03]  /*32a0*/  IMAD.MOV.U32 R11, RZ, RZ, RZ ;  /* 0x000000ffff0b7224 */ /* 0x000fc600078e00ff */
[----:B------:R-:W-:-:S04]  /*32b0*/  IADD3 R4, PT, PT, -R3, R4, R5 ;  /* 0x0000000403047210 */ /* 0x000fc80007ffe105 */
[C---:B------:R-:W-:Y:S02]  /*32c0*/  LOP3.LUT R5, R4.reuse, 0xc0, RZ, 0xc0, !PT ;  /* 0x000000c004057812 */ /* 0x040fe400078ec0ff */
[----:B------:R-:W-:Y:S02]  /*32d0*/  ISETP.GE.U32.AND P2, PT, R4, 0xc0, PT ;  /* 0x000000c00400780c */ /* 0x000fe40003f46070 */
[----:B------:R-:W-:Y:S02]  /*32e0*/  ISETP.NE.AND P0, PT, R5, 0xc0, PT ;  /* 0x000000c00500780c */ /* 0x000fe40003f05270 */
[----:B------:R-:W-:-:S11]  /*32f0*/  MOV R5, R7 ;  /* 0x0000000700057202 */ /* 0x000fd60000000f00 */
[----:B------:R-:W-:Y:S05]  /*3300*/  @!P0 BRA `(.L_x_1359) ;  /* 0x00000000004c8947 */ /* 0x000fea0003800000 */
[----:B------:R-:W-:Y:S01]  /*3310*/  VIADD R14, R16, 0x110 ;  /* 0x00000110100e7836 */ /* 0x000fe20000000000 */
[----:B------:R-:W-:Y:S01]  /*3320*/  LEA.HI R4, R4, 0x1, RZ, 0x1a ;  /* 0x0000000104047811 */ /* 0x000fe200078fd0ff */
[----:B------:R-:W-:Y:S02]  /*3330*/  HFMA2 R11, -RZ, RZ, 0, 0 ;  /* 0x00000000ff0b7431 */ /* 0x000fe400000001ff */
[----:B------:R-:W-:Y:S01]  /*3340*/  IMAD.MOV.U32 R5, RZ, RZ, R7 ;  /* 0x000000ffff057224 */ /* 0x000fe200078e0007 */
[----:B------:R-:W-:Y:S02]  /*3350*/  LOP3.LUT R4, R4, 0x3, RZ, 0xc0, !PT ;  /* 0x0000000304047812 */ /* 0x000fe400078ec0ff */
[----:B------:R-:W-:-:S03]  /*3360*/  LEA R13, R17, R14, 0x18 ;  /* 0x0000000e110d7211 */ /* 0x000fc600078ec0ff */
[----:B------:R-:W-:Y:S01]  /*3370*/  IMAD.MOV R4, RZ, RZ, -R4 ;  /* 0x000000ffff047224 */ /* 0x000fe200078e0a04 */
[----:B------:R-:W-:-:S07]  /*3380*/  LEA R13, R2, R13, 0x2 ;  /* 0x0000000d020d7211 */ /* 0x000fce00078e10ff */
.L_x_1360:
        /* <DEDUP_REMOVED lines=11> */
.L_x_1359:
[----:B------:R-:W-:Y:S05]  /*3440*/  BSYNC.RECONVERGENT B1 ;  /* 0x0000000000017941 */ /* 0x000fea0003800200 */
.L_x_1358:
        /* <DEDUP_REMOVED lines=13> */
.L_x_1363:
        /* <DEDUP_REMOVED lines=100> */
.L_x_1362:
[----:B------:R-:W-:Y:S05]  /*3b60*/  BSYNC.RECONVERGENT B1 ;  /* 0x0000000000017941 */ /* 0x000fea0003800200 */
.L_x_1361:
        /* <DEDUP_REMOVED lines=55> */
.L_x_1365:
[----:B------:R-:W-:Y:S05]  /*3ee0*/  BSYNC.RECONVERGENT B1 ;  /* 0x0000000000017941 */ /* 0x000fea0003800200 */
.L_x_1364:
        /* <DEDUP_REMOVED lines=27> */
.L_x_1357:
        /* <DEDUP_REMOVED lines=13> */
[----:B------:R-:W-:Y:S02]  /*4170*/  IADD3 R20, P2, P3, R5, R14, R7 ;  /* 0x0000000e05147210 */ /* 0x000fe40007b5e007 */
[----:B------:R-:W-:Y:S02]  /*4180*/  LEA R17, R17, R16, 0x18 ;  /* 0x0000001011117211 */ /* 0x000fe400078ec0ff */
[----:B------:R-:W-:Y:S01]  /*4190*/  LOP3.LUT R14, R11, 0x3, RZ, 0xc0, !PT ;  /* 0x000000030b0e7812 */ /* 0x000fe200078ec0ff */
[----:B------:R-:W-:Y:S01]  /*41a0*/  HFMA2 R11, -RZ, RZ, 0, 0 ;  /* 0x00000000ff0b7431 */ /* 0x000fe200000001ff */
[----:B------:R-:W-:Y:S02]  /*41b0*/  LEA R16, R2, R17, 0x2 ;  /* 0x0000001102107211 */ /* 0x000fe400078e10ff */
[----:B------:R-:W-:Y:S01]  /*41c0*/  IADD3.X R15, PT, PT, R4, R15, RZ, P2, P3 ;  /* 0x0000000f040f7210 */ /* 0x000fe200017e64ff */
[----:B------:R-:W-:-:S07]  /*41d0*/  IMAD.MOV R17, RZ, RZ, -R14 ;  /* 0x000000ffff117224 */ /* 0x000fce00078e0a0e */
.L_x_1368:
        /* <DEDUP_REMOVED lines=17> */
.L_x_1367:
[----:B------:R-:W-:Y:S05]  /*42f0*/  BSYNC.RECONVERGENT B1 ;  /* 0x0000000000017941 */ /* 0x000fea0003800200 */
.L_x_1366:
[----:B------:R-:W-:Y:S05]  /*4300*/  @!P0 BRA `(.L_x_1356) ;  /* 0x0000000000dc8947 */ /* 0x000fea0003800000 */
[----:B------:R-:W1:Y:S01]  /*4310*/  S2R R18, SR_CgaCtaId ;  /* 0x0000000000127919 */ /* 0x000e620000008800 */
[----:B------:R-:W2:Y:S01]  /*4320*/  LDCU.64 UR4, c[0x0][0x420] ;  /* 0x00008400ff0477ac */ /* 0x000ea20008000a00 */
[----:B------:R-:W-:Y:S02]  /*4330*/  MOV R15, 0x400 ;  /* 0x00000400000f7802 */ /* 0x000fe40000000f00 */
[----:B------:R-:W-:-:S03]  /*4340*/  SHF.L.U32 R14, R3, 0x2, RZ ;  /* 0x00000002030e7819 */ /* 0x000fc600000006ff */
[----:B------:R-:W-:Y:S01]  /*4350*/  VIADD R15, R15, 0x110 ;  /* 0x000001100f0f7836 */ /* 0x000fe20000000000 */
[----:B--2---:R-:W-:Y:S02]  /*4360*/  IADD3 R16, P0, P2, R5, UR4, R13 ;  /* 0x0000000405107c10 */ /* 0x004fe4000fa1e00d */
[----:B------:R-:W-:Y:S02]  /*4370*/  LEA R5, R13, -R14, 0x2 ;  /* 0x8000000e0d057211 */ /* 0x000fe400078e10ff */
[----:B------:R-:W-:Y:S02]  /*4380*/  IADD3 R16, P3, PT, R16, 0x80, RZ ;  /* 0x0000008010107810 */ /* 0x000fe40007f7e0ff */
[----:B------:R-:W-:Y:S02]  /*4390*/  IADD3.X R4, PT, PT, R4, UR5, RZ, P0, P2 ;  /* 0x0000000504047c10 */ /* 0x000fe400087e44ff */
[----:B-1----:R-:W-:-:S04]  /*43a0*/  LEA R18, R18, R15, 0x18 ;  /* 0x0000000f12127211 */ /* 0x002fc800078ec0ff */
[----:B------:R-:W-:Y:S01]  /*43b0*/  IADD3 R14, PT, PT, R5, 0x200, R18 ;  /* 0x00000200050e7810 */ /* 0x000fe20007ffe012 */
[----:B------:R-:W-:-:S07]  /*43c0*/  IMAD.X R5, RZ, RZ, R4, P3 ;  /* 0x000000ffff057224 */ /* 0x000fce00018e0604 */
.L_x_1369:
        /* <DEDUP_REMOVED lines=15> */
[----:B------:R-:W-:-:S02]  /*44c0*/  IMAD.MOV.U32 R15, RZ, RZ, RZ ;  /* 0x000000ffff0f7224 */ /* 0x000fc400078e00ff */
[----:B-1----:R-:W-:Y:S01]  /*44d0*/  @!P2 FADD.FTZ R18, -R10, R17 ;  /* 0x000000110a12a221 */ /* 0x002fe20000010100 */
[----:B------:R-:W-:Y:S02]  /*44e0*/  HFMA2 R17, -RZ, RZ, 0, 0 ;  /* 0x00000000ff117431 */ /* 0x000fe400000001ff */
[----:B------:R-:W-:Y:S01]  /*44f0*/  @!P0 FMUL.FTZ R16, R16, 1.4426950216293334961 ;  /* 0x3fb8aa3b10108820 */ /* 0x000fe20000410000 */
[----:B------:R-:W-:Y:S01]  /*4500*/  @!P2 FMUL.FTZ R18, R18, 1.4426950216293334961 ;  /* 0x3fb8aa3b1212a820 */ /* 0x000fe20000410000 */
[C---:B--2---:R-:W-:Y:S02]  /*4510*/  @!P3 FADD.FTZ R20, -R10.reuse, R19 ;  /* 0x000000130a14b221 */ /* 0x044fe40000010100 */
[----:B------:R-:W0:Y:S01]  /*4520*/  @!P0 MUFU.EX2 R15, R16 ;  /* 0x00000010000f8308 */ /* 0x000e220000000800 */
[----:B------:R-:W-:Y:S02]  /*4530*/  IMAD.MOV.U32 R19, RZ, RZ, RZ ;  /* 0x000000ffff137224 */ /* 0x000fe400078e00ff */
[----:B---3--:R-:W-:Y:S01]  /*4540*/  @!P4 FADD.FTZ R22, -R10, R21 ;  /* 0x000000150a16c221 */ /* 0x008fe20000010100 */
[----:B------:R-:W-:Y:S01]  /*4550*/  @!P3 FMUL.FTZ R20, R20, 1.4426950216293334961 ;  /* 0x3fb8aa3b1414b820 */ /* 0x000fe20000410000 */
[----:B------:R-:W-:-:S02]  /*4560*/  MOV R21, RZ ;  /* 0x000000ff00157202 */ /* 0x000fc40000000f00 */
[----:B------:R-:W-:Y:S01]  /*4570*/  @!P4 FMUL.FTZ R22, R22, 1.4426950216293334961 ;  /* 0x3fb8aa3b1616c820 */ /* 0x000fe20000410000 */
[----:B------:R-:W-:Y:S01]  /*4580*/  ISETP.GE.AND P0, PT, R13, R42, PT ;  /* 0x0000002a0d00720c */ /* 0x000fe20003f06270 */
        /* <DEDUP_REMOVED lines=15> */
.L_x_1356:
[----:B------:R-:W-:Y:S05]  /*4680*/  BSYNC.RECONVERGENT B0 ;  /* 0x0000000000007941 */ /* 0x000fea0003800200 */
.L_x_1355:
[----:B---3--:R-:W1:Y:S01]  /*4690*/  SHFL.BFLY PT, R4, R11, 0x10, 0x1f ;  /* 0x0e001f000b047f89 */ /* 0x008e6200000e0000 */
        /* <DEDUP_REMOVED lines=9> */
[----:B0-----:R-:W0:Y:S02]  /*4730*/  SHFL.BFLY PT, R10, R5, 0x4, 0x1f ;  /* 0x0c801f00050a7f89 */ /* 0x001e2400000e0000 */
        /* <DEDUP_REMOVED lines=21> */
.L_x_1370:
        /* <DEDUP_REMOVED lines=18> */
[----:B------:R-:W-:-:S03]  /*49b0*/  LOP3.LUT R8, R5, 0xc0, RZ, 0xc0, !PT ;  /* 0x000000c005087812 */ /* 0x000fc600078ec0ff */
[----:B------:R-:W-:Y:S01]  /*49c0*/  IMAD.MOV R5, RZ, RZ, -R4 ;  /* 0x000000ffff057224 */ /* 0x000fe200078e0a04 */
[----:B------:R-:W-:Y:S01]  /*49d0*/  IADD3 R7, PT, PT, R7, R8, RZ ;  /* 0x0000000807077210 */ /* 0x000fe20007ffe0ff */
[----:B-1----:R-:W-:-:S06]  /*49e0*/  ULEA UR6, UR8, UR6, 0x18 ;  /* 0x0000000608067291 */ /* 0x002fcc000f8ec0ff */
[----:B------:R-:W-:-:S07]  /*49f0*/  LEA R4, R2, UR6, 0x2 ;  /* 0x0000000602047c11 */ /* 0x000fce000f8e10ff */
.L_x_1376:
[----:B------:R-:W0:Y:S01]  /*4a00*/  LDS R9, [R4] ;  /* 0x0000000004097984 */ /* 0x000e220000000800 */
[----:B------:R-:W-:-:S05]  /*4a10*/  VIADD R5, R5, 0x1 ;  /* 0x0000000105057836 */ /* 0x000fca0000000000 */
[----:B------:R-:W-:Y:S01]  /*4a20*/  ISETP.NE.AND P0, PT, R5, RZ, PT ;  /* 0x000000ff0500720c */ /* 0x000fe20003f05270 */
[----:B0-----:R-:W-:-:S05]  /*4a30*/  FMUL.FTZ R9, R9, R6 ;  /* 0x0000000609097220 */ /* 0x001fca0000410000 */
[----:B------:R0:W-:Y:S02]  /*4a40*/  STS [R4], R9 ;  /* 0x0000000904007388 */ /* 0x0001e40000000800 */
[----:B0-----:R-:W-:-:S05]  /*4a50*/  IADD3 R4, PT, PT, R4, 0x100, RZ ;  /* 0x0000010004047810 */ /* 0x001fca0007ffe0ff */
[----:B------:R-:W-:Y:S05]  /*4a60*/  @P0 BRA `(.L_x_1376) ;  /* 0xfffffffc00e40947 */ /* 0x000fea000383ffff */
.L_x_1375:
[----:B------:R-:W-:Y:S05]  /*4a70*/  BSYNC.RECONVERGENT B1 ;  /* 0x0000000000017941 */ /* 0x000fea0003800200 */
.L_x_1374:
[----:B------:R-:W-:Y:S05]  /*4a80*/  @!P2 BRA `(.L_x_1372) ;  /* 0x0000001000d0a947 */ /* 0x000fea0003800000 */
[----:B------:R-:W1:Y:S01]  /*4a90*/  S2R R8, SR_CgaCtaId ;  /* 0x0000000000087919 */ /* 0x000e620000008800 */
[----:B------:R-:W-:Y:S01]  /*4aa0*/  IMAD.IADD R4, R42, 0x1, -R7 ;  /* 0x000000012a047824 */ /* 0x000fe200078e0a07 */
[----:B------:R-:W-:Y:S01]  /*4ab0*/  MOV R5, 0x400 ;  /* 0x0000040000057802 */ /* 0x000fe20000000f00 */
[----:B------:R-:W-:Y:S01]  /*4ac0*/  BSSY.RECONVERGENT B1, `(.L_x_1377) ;  /* 0x000003f000017945 */ /* 0x000fe20003800200 */
[----:B------:R-:W-:Y:S02]  /*4ad0*/  PLOP3.LUT P0, PT, PT, PT, PT, 0x80, 0x8 ;  /* 0x000000000008781c */ /* 0x000fe40003f0f070 */
[----:B------:R-:W-:Y:S01]  /*4ae0*/  ISETP.GT.AND P2, PT, R4, 0x300, PT ;  /* 0x000003000400780c */ /* 0x000fe20003f44270 */
[----:B------:R-:W-:Y:S01]  /*4af0*/  VIADD R5, R5, 0x110 ;  /* 0x0000011005057836 */ /* 0x000fe20000000000 */
[----:B------:R-:W-:-:S04]  /*4b00*/  SHF.L.U32 R4, R3, 0x2, RZ ;  /* 0x0000000203047819 */ /* 0x000fc800000006ff */
[----:B------:R-:W-:Y:S02]  /*4b10*/  LEA R4, R7, -R4, 0x2 ;  /* 0x8000000407047211 */ /* 0x000fe400078e10ff */
[----:B-1----:R-:W-:-:S04]  /*4b20*/  LEA R5, R8, R5, 0x18 ;  /* 0x0000000508057211 */ /* 0x002fc800078ec0ff */
[----:B------:R-:W-:Y:S01]  /*4b30*/  IADD3 R4, PT, PT, R4, 0x200, R5 ;  /* 0x0000020004047810 */ /* 0x000fe20007ffe005 */
[----:B------:R-:W-:Y:S06]  /*4b40*/  @!P2 BRA `(.L_x_1378) ;  /* 0x0000000000d8a947 */ /* 0x000fec0003800000 */
[----:B------:R-:W-:Y:S01]  /*4b50*/  PLOP3.LUT P0, PT, PT, PT, PT, 0x8, 0x80 ;  /* 0x000000000080781c */ /* 0x000fe20003f0e170 */
[----:B------:R-:W-:-:S12]  /*4b60*/  VIADD R8, R42, 0xfffffd00 ;  /* 0xfffffd002a087836 */ /* 0x000fd80000000000 */
.L_x_1379:
        /* <DEDUP_REMOVED lines=11> */
[----:B------:R-:W4:Y:S04]  /*4c20*/  LDS R25, [R4+0x700] ;  /* 0x0007000004197984 */ /* 0x000f280000000800 */
[----:B------:R-:W4:Y:S01]  /*4c30*/  LDS R27, [R4+0x800] ;  /* 0x00080000041b7984 */ /* 0x000f220000000800 */
        /* <DEDUP_REMOVED lines=10> */
[C---:B------:R-:W-:Y:S01]  /*4ce0*/  FMUL.FTZ R17, R6.reuse, R17 ;  /* 0x0000001106117220 */ /* 0x040fe20000410000 */
        /* <DEDUP_REMOVED lines=28> */
.L_x_1378:
[----:B------:R-:W-:Y:S05]  /*4eb0*/  BSYNC.RECONVERGENT B1 ;  /* 0x0000000000017941 */ /* 0x000fea0003800200 */
.L_x_1377:
        /* <DEDUP_REMOVED lines=30> */
[----:B0-----:R-:W-:-:S07]  /*50a0*/  IADD3 R4, PT, PT, R4, 0x800, RZ ;  /* 0x0000080004047810 */ /* 0x001fce0007ffe0ff */
.L_x_1381:
[----:B------:R-:W-:Y:S05]  /*50b0*/  BSYNC.RECONVERGENT B1 ;  /* 0x0000000000017941 */ /* 0x000fea0003800200 */
.L_x_1380:
        /* <DEDUP_REMOVED lines=15> */
.L_x_1373:
        /* <DEDUP_REMOVED lines=13> */
[C---:B------:R-:W-:Y:S01]  /*5280*/  IMAD.SHL.U32 R5, R4.reuse, 0x40, RZ ;  /* 0x0000004004057824 */ /* 0x040fe200078e00ff */
[----:B------:R-:W-:Y:S01]  /*5290*/  UIADD3 UR6, UPT, UPT, UR6, 0x110, URZ ;  /* 0x0000011006067890 */ /* 0x000fe2000fffe0ff */
[----:B------:R-:W-:Y:S02]  /*52a0*/  IADD3.X R14, PT, PT, RZ, UR5, RZ, P0, !PT ;  /* 0x00000005ff0e7c10 */ /* 0x000fe400087fe4ff */
[----:B------:R-:W-:-:S02]  /*52b0*/  LOP3.LUT R4, R4, 0x3, RZ, 0xc0, !PT ;  /* 0x0000000304047812 */ /* 0x000fc400078ec0ff */
[----:B------:R-:W-:Y:S02]  /*52c0*/  LOP3.LUT R8, R5, 0xc0, RZ, 0xc0, !PT ;  /* 0x000000c005087812 */ /* 0x000fe400078ec0ff */
[----:B------:R-:W-:-:S03]  /*52d0*/  IADD3 R9, PT, PT, -R4, RZ, RZ ;  /* 0x000000ff04097210 */ /* 0x000fc60007ffe1ff */
[----:B------:R-:W-:Y:S01]  /*52e0*/  IMAD.IADD R7, R7, 0x1, R8 ;  /* 0x0000000107077824 */ /* 0x000fe200078e0208 */
[----:B--2---:R-:W-:-:S04]  /*52f0*/  LEA R10, P0, R13, UR12, 0x2 ;  /* 0x0000000c0d0a7c11 */ /* 0x004fc8000f8010ff */
[----:B------:R-:W-:Y:S01]  /*5300*/  LEA.HI.X R13, R13, UR13, R14, 0x2, P0 ;  /* 0x0000000d0d0d7c11 */ /* 0x000fe200080f140e */
[----:B-1----:R-:W-:-:S06]  /*5310*/  ULEA UR6, UR8, UR6, 0x18 ;  /* 0x0000000608067291 */ /* 0x002fcc000f8ec0ff */
[----:B------:R-:W-:-:S07]  /*5320*/  LEA R8, R2, UR6, 0x2 ;  /* 0x0000000602087c11 */ /* 0x000fce000f8e10ff */
.L_x_1384:
        /* <DEDUP_REMOVED lines=12> */
.L_x_1383:
[----:B------:R-:W-:Y:S05]  /*53f0*/  BSYNC.RECONVERGENT B1 ;  /* 0x0000000000017941 */ /* 0x000fea0003800200 */
.L_x_1382:
[----:B------:R-:W-:Y:S05]  /*5400*/  @!P2 BRA `(.L_x_1372) ;  /* 0x000000080070a947 */ /* 0x000fea0003800000 */
[----:B------:R-:W2:Y:S01]  /*5410*/  S2R R10, SR_CgaCtaId ;  /* 0x00000000000a7919 */ /* 0x000ea20000008800 */
[----:B------:R-:W3:Y:S01]  /*5420*/  LDCU.64 UR12, c[0x0][0x480] ;  /* 0x00009000ff0c77ac */ /* 0x000ee20008000a00 */
[----:B------:R-:W-:Y:S01]  /*5430*/  IMAD.IADD R13, R42, 0x1, -R7 ;  /* 0x000000012a0d7824 */ /* 0x000fe200078e0a07 */
[----:B-1----:R-:W-:Y:S01]  /*5440*/  IADD3 R5, P0, PT, R7, UR4, RZ ;  /* 0x0000000407057c10 */ /* 0x002fe2000ff1e0ff */
[----:B------:R-:W-:Y:S01]  /*5450*/  BSSY.RECONVERGENT B1, `(.L_x_1385) ;  /* 0x0000059000017945 */ /* 0x000fe20003800200 */
[----:B------:R-:W-:Y:S02]  /*5460*/  MOV R4, 0x400 ;  /* 0x0000040000047802 */ /* 0x000fe40000000f00 */
[----:B------:R-:W-:Y:S02]  /*5470*/  IADD3.X R8, PT, PT, RZ, UR5, RZ, P0, !PT ;  /* 0x00000005ff087c10 */ /* 0x000fe400087fe4ff */
[----:B------:R-:W-:Y:S02]  /*5480*/  ISETP.GT.AND P2, PT, R13, 0x300, PT ;  /* 0x000003000d00780c */ /* 0x000fe40003f44270 */
[----:B---3--:R-:W-:-:S04]  /*5490*/  LEA R9, P0, R5, UR12, 0x2 ;  /* 0x0000000c05097c11 */ /* 0x008fc8000f8010ff */
[----:B------:R-:W-:Y:S01]  /*54a0*/  LEA.HI.X R11, R5, UR13, R8, 0x2, P0 ;  /* 0x0000000d050b7c11 */ /* 0x000fe200080f1408 */
[----:B------:R-:W-:Y:S01]  /*54b0*/  IMAD.SHL.U32 R8, R3, 0x4, RZ ;  /* 0x0000000403087824 */ /* 0x000fe200078e00ff */
[----:B------:R-:W-:Y:S02]  /*54c0*/  IADD3 R5, PT, PT, R4, 0x110, RZ ;  /* 0x0000011004057810 */ /* 0x000fe40007ffe0ff */
[----:B------:R-:W-:Y:S02]  /*54d0*/  IADD3 R4, P0, PT, R9, 0x200, RZ ;  /* 0x0000020009047810 */ /* 0x000fe40007f1e0ff */
[----:B------:R-:W-:Y:S02]  /*54e0*/  LEA R8, R7, -R8, 0x2 ;  /* 0x8000000807087211 */ /* 0x000fe400078e10ff */
[----:B--2---:R-:W-:Y:S01]  /*54f0*/  LEA R9, R10, R5, 0x18 ;  /* 0x000000050a097211 */ /* 0x004fe200078ec0ff */
[----:B------:R-:W-:Y:S01]  /*5500*/  IMAD.X R5, RZ, RZ, R11, P0 ;  /* 0x000000ffff057224 */ /* 0x000fe200000e060b */
[----:B------:R-:W-:-:S02]  /*5510*/  PLOP3.LUT P0, PT, PT, PT, PT, 0x80, 0x8 ;  /* 0x000000000008781c */ /* 0x000fc40003f0f070 */
[----:B------:R-:W-:Y:S01]  /*5520*/  IADD3 R8, PT, PT, R8, 0x200, R9 ;  /* 0x0000020008087810 */ /* 0x000fe20007ffe009 */
[----:B------:R-:W-:Y:S10]  /*5530*/  @!P2 BRA `(.L_x_1386) ;  /* 0x000000040028a947 */ /* 0x000ff40003800000 */
[----:B------:R-:W-:Y:S02]  /*5540*/  PLOP3.LUT P0, PT, PT, PT, PT, 0x8, 0x80 ;  /* 0x000000000080781c */ /* 0x000fe40003f0e170 */
[----:B------:R-:W-:-:S11]  /*5550*/  IADD3 R14, PT, PT, R42, -0x300, RZ ;  /* 0xfffffd002a0e7810 */ /* 0x000fd60007ffe0ff */
.L_x_1387:
        /* <DEDUP_REMOVED lines=23> */
[----:B------:R-:W-:-:S03]  /*56d0*/  FMUL.FTZ R19, R6, R19 ;  /* 0x0000001306137220 */ /* 0x000fc60000410000 */
        /* <DEDUP_REMOVED lines=8> */
[----:B0-----:R-:W-:Y:S01]  /*5760*/  IADD3 R9, P2, PT, R4, 0x1000, RZ ;  /* 0x0000100004097810 */ /* 0x001fe20007f5e0ff */
[C---:B------:R-:W-:Y:S02]  /*5770*/  FMUL.FTZ R29, R6.reuse, R29 ;  /* 0x0000001d061d7220 */ /* 0x040fe40000410000 */
[----:B------:R-:W-:Y:S01]  /*5780*/  STG.E desc[UR10][R4.64], R13 ;  /* 0x0000000d04007986 */ /* 0x000fe2000c10190a */
[----:B------:R-:W-:Y:S01]  /*5790*/  IADD3.X R10, PT, PT, RZ, R5, RZ, P2, !PT ;  /* 0x00000005ff0a7210 */ /* 0x000fe200017fe4ff */
[C---:B------:R-:W-:Y:S02]  /*57a0*/  FMUL.FTZ R31, R6.reuse, R31 ;  /* 0x0000001f061f7220 */ /* 0x040fe40000410000 */
        /* <DEDUP_REMOVED lines=33> */
[----:B-1----:R-:W-:Y:S01]  /*59c0*/  VIADD R8, R8, 0x1000 ;  /* 0x0000100008087836 */ /* 0x002fe20000000000 */
[----:B------:R-:W-:Y:S06]  /*59d0*/  @!P3 BRA `(.L_x_1387) ;  /* 0xfffffff800e0b947 */ /* 0x000fec000383ffff */
.L_x_1386:
[----:B------:R-:W-:Y:S05]  /*59e0*/  BSYNC.RECONVERGENT B1 ;  /* 0x0000000000017941 */ /* 0x000fea0003800200 */
.L_x_1385:
[----:B------:R-:W-:Y:S01]  /*59f0*/  IADD3 R9, PT, PT, R42, -R7, RZ ;  /* 0x800000072a097210 */ /* 0x000fe20007ffe0ff */
        /* <DEDUP_REMOVED lines=25> */
[C---:B------:R-:W-:Y:S01]  /*5b90*/  FMUL.FTZ R21, R6.reuse, R21 ;  /* 0x0000001506157220 */ /* 0x040fe20000410000 */
[----:B------:R-:W-:Y:S02]  /*5ba0*/  IMAD.X R10, RZ, RZ, R5, P2 ;  /* 0x000000ffff0a7224 */ /* 0x000fe400010e0605 */
        /* <DEDUP_REMOVED lines=15> */
.L_x_1389:
[----:B------:R-:W-:Y:S05]  /*5ca0*/  BSYNC.RECONVERGENT B1 ;  /* 0x0000000000017941 */ /* 0x000fea0003800200 */
.L_x_1388:
        /* <DEDUP_REMOVED lines=18> */
.L_x_1372:
[----:B------:R-:W-:Y:S05]  /*5dd0*/  BSYNC.RECONVERGENT B0 ;  /* 0x0000000000007941 */ /* 0x000fea0003800200 */
.L_x_1371:
[----:B01----:R-:W-:Y:S01]  /*5de0*/  IADD3 R4, PT, PT, R42, -0x1, RZ ;  /* 0xffffffff2a047810 */ /* 0x003fe20007ffe0ff */
[----:B------:R-:W0:Y:S01]  /*5df0*/  S2R R36, SR_CgaCtaId ;  /* 0x0000000000247919 */ /* 0x000e220000008800 */
[----:B------:R-:W1:Y:S01]  /*5e00*/  LDCU UR6, c[0x0][0x40c] ;  /* 0x00008180ff0677ac */ /* 0x000e620008000800 */
[----:B------:R-:W-:Y:S01]  /*5e10*/  MOV R37, 0x400 ;  /* 0x0000040000257802 */ /* 0x000fe20000000f00 */
[----:B------:R-:W-:Y:S01]  /*5e20*/  IMAD.SHL.U32 R6, R2, 0x10, RZ ;  /* 0x0000001002067824 */ /* 0x000fe200078e00ff */
[----:B------:R-:W-:Y:S01]  /*5e30*/  SHF.R.S32.HI R5, RZ, 0x1f, R4 ;  /* 0x0000001fff057819 */ /* 0x000fe20000011404 */
[----:B------:R-:W-:Y:S01]  /*5e40*/  BSSY.RECONVERGENT B0, `(.L_x_1390) ;  /* 0x0000019000007945 */ /* 0x000fe20003800200 */
[----:B------:R-:W-:Y:S01]  /*5e50*/  CS2R R10, SRZ ;  /* 0x00000000000a7805 */ /* 0x000fe2000001ff00 */
[----:B------:R-:W-:Y:S01]  /*5e60*/  VIADD R7, R37, 0x90 ;  /* 0x0000009025077836 */ /* 0x000fe20000000000 */
[----:B------:R-:W-:Y:S02]  /*5e70*/  LEA.HI R5, R5, R4, RZ, 0x3 ;  /* 0x0000000405057211 */ /* 0x000fe400078f18ff */
[----:B------:R-:W-:-:S02]  /*5e80*/  LOP3.LUT R6, R6, 0x70, RZ, 0xc0, !PT ;  /* 0x0000007006067812 */ /* 0x000fc400078ec0ff */
[----:B------:R-:W-:-:S04]  /*5e90*/  LOP3.LUT R5, R5, 0xfffffff8, RZ, 0xc0, !PT ;  /* 0xfffffff805057812 */ /* 0x000fc800078ec0ff */
[----:B------:R-:W-:-:S04]  /*5ea0*/  IADD3 R5, PT, PT, R4, -R5, RZ ;  /* 0x8000000504057210 */ /* 0x000fc80007ffe0ff */
[----:B------:R-:W-:-:S04]  /*5eb0*/  ISETP.NE.AND P0, PT, R40, R5, PT ;  /* 0x000000052800720c */ /* 0x000fc80003f05270 */
[----:B-1----:R-:W-:Y:S02]  /*5ec0*/  ISETP.NE.OR P0, PT, RZ, UR6, P0 ;  /* 0x00000006ff007c0c */ /* 0x002fe40008705670 */
[----:B0-----:R-:W-:Y:S02]  /*5ed0*/  LEA R9, R36, R7, 0x18 ;  /* 0x0000000724097211 */ /* 0x001fe400078ec0ff */
[----:B------:R-:W-:-:S03]  /*5ee0*/  SHF.L.U32 R7, R2, 0x2, RZ ;  /* 0x0000000202077819 */ /* 0x000fc600000006ff */
[----:B------:R-:W-:Y:S01]  /*5ef0*/  IMAD.IADD R6, R9, 0x1, R6 ;  /* 0x0000000109067824 */ /* 0x000fe200078e0206 */
[----:B------:R-:W-:Y:S02]  /*5f00*/  CS2R R8, SRZ ;  /* 0x0000000000087805 */ /* 0x000fe4000001ff00 */
[----:B------:R-:W-:-:S03]  /*5f10*/  LOP3.LUT R7, R7, 0x1c, RZ, 0xc0, !PT ;  /* 0x0000001c07077812 */ /* 0x000fc600078ec0ff */
        /* <DEDUP_REMOVED lines=10> */
.L_x_1392:
[----:B-----5:R0:W-:Y:S02]  /*5fc0*/  STS.128 [R6], R8 ;  /* 0x0000000806007388 */ /* 0x0201e40000000c00 */
.L_x_1391:
[----:B------:R-:W-:Y:S05]  /*5fd0*/  BSYNC.RECONVERGENT B0 ;  /* 0x0000000000007941 */ /* 0x000fea0003800200 */
.L_x_1390:
[----:B------:R-:W1:Y:S01]  /*5fe0*/  LDCU UR4, c[0x0][0x3f4] ;  /* 0x00007e80ff0477ac */ /* 0x000e620008000800 */
[----:B----4-:R-:W2:Y:S01]  /*5ff0*/  LDC.64 R46, c[0x0][0x3c0] ;  /* 0x0000f000ff2e7b82 */ /* 0x010ea20000000a00 */
[----:B------:R-:W-:Y:S01]  /*6000*/  IMAD.IADD R43, R40, 0x1, R3 ;  /* 0x00000001282b7824 */ /* 0x000fe200078e0203 */
[----:B------:R-:W-:Y:S01]  /*6010*/  BSSY.RECONVERGENT B0, `(.L_x_1393) ;  /* 0x0000147000007945 */ /* 0x000fe20003800200 */
[----:B-1----:R-:W-:Y:S01]  /*6020*/  VIMNMX R50, PT, PT, R4, UR4, PT ;  /* 0x0000000404327c48 */ /* 0x002fe2000bfe0100 */
[----:B------:R-:W-:Y:S01]  /*6030*/  IMAD R45, R12, UR4, R7 ;  /* 0x000000040c2d7c24 */ /* 0x000fe2000f8e0207 */
[----:B------:R-:W-:-:S03]  /*6040*/  MOV R14, UR4 ;  /* 0x00000004000e7c02 */ /* 0x000fc60008000f00 */
[----:B------:R-:W-:Y:S01]  /*6050*/  BAR.SYNC.DEFER_BLOCKING 0x0 ;  /* 0x0000000000007b1d */ /* 0x000fe20000010000 */
[----:B------:R-:W-:Y:S01]  /*6060*/  ISETP.GE.AND P0, PT, R43, R50, PT ;  /* 0x000000322b00720c */ /* 0x000fe20003f06270 */
[----:B------:R-:W-:Y:S01]  /*6070*/  IMAD R13, R14, UR14, R7 ;  /* 0x0000000e0e0d7c24 */ /* 0x000fe2000f8e0207 */
[----:B------:R-:W-:Y:S01]  /*6080*/  CS2R R14, SRZ ;  /* 0x00000000000e7805 */ /* 0x000fe2000001ff00 */
[----:B--2---:R-:W-:-:S04]  /*6090*/  IMAD.WIDE R44, R45, 0x4, R46 ;  /* 0x000000042d2c7825 */ /* 0x004fc800078e022e */
[----:B------:R-:W-:Y:S01]  /*60a0*/  IMAD.WIDE R46, R13, 0x4, R46 ;  /* 0x000000040d2e7825 */ /* 0x000fe200078e022e */
[----:B------:R-:W-:-:S05]  /*60b0*/  CS2R R12, SRZ ;  /* 0x00000000000c7805 */ /* 0x000fca000001ff00 */
[----:B------:R-:W-:Y:S05]  /*60c0*/  @P0 BRA `(.L_x_1394) ;  /* 0x0000001000ec0947 */ /* 0x000fea0003800000 */
[----:B------:R-:W-:-:S09]  /*60d0*/  UISETP.NE.AND UP0, UPT, UR6, URZ, UPT ;  /* 0x000000ff0600728c */ /* 0x000fd2000bf05270 */
[----:B------:R-:W-:Y:S05]  /*60e0*/  BRA.U UP0, `(.L_x_1395) ;  /* 0x0000000900347547 */ /* 0x000fea000b800000 */
[----:B------:R-:W1:Y:S01]  /*60f0*/  LDC R14, c[0x0][0x3f8] ;  /* 0x0000fe00ff0e7b82 */ /* 0x000e620000000800 */
[----:B------:R-:W-:Y:S01]  /*6100*/  VIADDMNMX R13, R43, 0x8, R50, !PT ;  /* 0x000000082b0d7846 */ /* 0x000fe20007800132 */
[----:B------:R-:W-:Y:S01]  /*6110*/  BSSY.RECONVERGENT B1, `(.L_x_1396) ;  /* 0x0000030000017945 */ /* 0x000fe20003800200 */
[----:B------:R-:W-:Y:S01]  /*6120*/  LOP3.LUT R12, RZ, R3, RZ, 0x33, !PT ;  /* 0x00000003ff0c7212 */ /* 0x000fe200078e33ff */
[----:B------:R-:W-:-:S03]  /*6130*/  IMAD.MOV.U32 R48, RZ, RZ, R43 ;  /* 0x000000ffff307224 */ /* 0x000fc600078e002b */
[----:B------:R-:W-:Y:S01]  /*6140*/  IADD3 R20, PT, PT, -R40, R13, R12 ;  /* 0x0000000d28147210 */ /* 0x000fe20007ffe10c */
[----:B------:R-:W2:Y:S03]  /*6150*/  LDC.64 R52, c[0x0][0x458] ;  /* 0x00011600ff347b82 */ /* 0x000ea60000000a00 */
[C---:B------:R-:W-:Y:S02]  /*6160*/  LOP3.LUT R12, R20.reuse, 0x18, RZ, 0xc0, !PT ;  /* 0x00000018140c7812 */ /* 0x040fe400078ec0ff */
[----:B------:R-:W-:Y:S02]  /*6170*/  ISETP.GE.U32.AND P2, PT, R20, 0x18, PT ;  /* 0x000000181400780c */ /* 0x000fe40003f46070 */
[----:B------:R-:W-:Y:S01]  /*6180*/  ISETP.NE.AND P0, PT, R12, 0x18, PT ;  /* 0x000000180c00780c */ /* 0x000fe20003f05270 */
[----:B-1----:R-:W-:-:S05]  /*6190*/  IMAD R14, R41, R14, R0 ;  /* 0x0000000e290e7224 */ /* 0x002fca00078e0200 */
[----:B------:R-:W-:Y:S02]  /*61a0*/  LEA R13, R14, R7, 0x5 ;  /* 0x000000070e0d7211 */ /* 0x000fe400078e28ff */
[----:B------:R-:W-:-:S03]  /*61b0*/  CS2R R14, SRZ ;  /* 0x00000000000e7805 */ /* 0x000fc6000001ff00 */
[----:B--2---:R-:W-:Y:S01]  /*61c0*/  IMAD.WIDE R52, R13, 0x4, R52 ;  /* 0x000000040d347825 */ /* 0x004fe200078e0234 */
[----:B------:R-:W-:Y:S01]  /*61d0*/  CS2R R12, SRZ ;  /* 0x00000000000c7805 */ /* 0x000fe2000001ff00 */
[----:B------:R-:W-:Y:S06]  /*61e0*/  @!P0 BRA `(.L_x_1397) ;  /* 0x0000000000888947 */ /* 0x000fec0003800000 */
[----:B------:R1:W2:Y:S01]  /*61f0*/  LDS.128 R16, [R6] ;  /* 0x0000000006107984 */ /* 0x0002a20000000c00 */
[----:B------:R-:W-:Y:S01]  /*6200*/  LEA.HI R20, R20, 0x1, RZ, 0x1d ;  /* 0x0000000114147811 */ /* 0x000fe200078fe8ff */
[----:B------:R-:W-:Y:S01]  /*6210*/  IMAD.SHL.U32 R31, R43, 0x20, RZ ;  /* 0x000000202b1f7824 */ /* 0x000fe200078e00ff */
[----:B------:R-:W-:Y:S01]  /*6220*/  IADD3 R37, PT, PT, R37, 0x110, RZ ;  /* 0x0000011025257810 */ /* 0x000fe20007ffe0ff */
[----:B------:R-:W-:Y:S01]  /*6230*/  IMAD.MOV.U32 R12, RZ, RZ, RZ ;  /* 0x000000ffff0c7224 */ /* 0x000fe200078e00ff */
[----:B------:R-:W-:Y:S02]  /*6240*/  LOP3.LUT R20, R20, 0x3, RZ, 0xc0, !PT ;  /* 0x0000000314147812 */ /* 0x000fe400078ec0ff */
[----:B------:R-:W-:Y:S02]  /*6250*/  LEA R37, R36, R37, 0x18 ;  /* 0x0000002524257211 */ /* 0x000fe400078ec0ff */
[----:B------:R-:W-:Y:S01]  /*6260*/  MOV R48, R43 ;  /* 0x0000002b00307202 */ /* 0x000fe20000000f00 */
[----:B------:R-:W-:Y:S01]  /*6270*/  IMAD.MOV R32, RZ, RZ, -R20 ;  /* 0x000000ffff207224 */ /* 0x000fe200078e0a14 */
[----:B-1----:R-:W-:-:S07]  /*6280*/  LEA R30, R40, R37, 0x2 ;  /* 0x00000025281e7211 */ /* 0x002fce00078e10ff */
.L_x_1398:
[----:B------:R-:W-:Y:S01]  /*6290*/  IMAD.WIDE.U32 R28, R31, 0x4, R44 ;  /* 0x000000041f1c7825 */ /* 0x000fe200078e002c */
[----:B-1----:R-:W3:Y:S04]  /*62a0*/  @P1 LDG.E.128 R20, desc[UR10][R52.64] ;  /* 0x0000000a34141981 */ /* 0x002ee8000c1e1d00 */
[----:B------:R-:W2:Y:S04]  /*62b0*/  LDG.E.128 R24, desc[UR10][R28.64] ;  /* 0x0000000a1c187981 */ /* 0x000ea8000c1e1d00 */
[----:B------:R1:W4:Y:S01]  /*62c0*/  LDS R33, [R30] ;  /* 0x000000001e217984 */ /* 0x0003220000000800 */
[----:B------:R-:W-:-:S04]  /*62d0*/  IADD3 R32, PT, PT, R32, 0x1, RZ ;  /* 0x0000000120207810 */ /* 0x000fc80007ffe0ff */
[----:B------:R-:W-:Y:S01]  /*62e0*/  ISETP.NE.AND P0, PT, R32, RZ, PT ;  /* 0x000000ff2000720c */ /* 0x000fe20003f05270 */
[----:B------:R-:W-:Y:S02]  /*62f0*/  VIADD R48, R48, 0x8 ;  /* 0x0000000830307836 */ /* 0x000fe40000000000 */
[----:B-1----:R-:W-:Y:S02]  /*6300*/  VIADD R30, R30, 0x20 ;  /* 0x000000201e1e7836 */ /* 0x002fe40000000000 */
        /* <DEDUP_REMOVED lines=16> */
.L_x_1397:
[----:B------:R-:W-:Y:S05]  /*6410*/  BSYNC.RECONVERGENT B1 ;  /* 0x0000000000017941 */ /* 0x000fea0003800200 */
.L_x_1396:
[----:B------:R-:W-:Y:S05]  /*6420*/  @!P2 BRA `(.L_x_1394) ;  /* 0x000000100014a947 */ /* 0x000fea0003800000 */
[----:B------:R2:W3:Y:S01]  /*6430*/  LDS.128 R16, [R6] ;  /* 0x0000000006107984 */ /* 0x0004e20000000c00 */
[----:B-1----:R-:W-:Y:S01]  /*6440*/  MOV R20, 0x400 ;  /* 0x0000040000147802 */ /* 0x002fe20000000f00 */
[----:B------:R-:W-:Y:S01]  /*6450*/  BSSY.RECONVERGENT B1, `(.L_x_1399) ;  /* 0x0000055000017945 */ /* 0x000fe20003800200 */
[----:B-----5:R-:W1:Y:S02]  /*6460*/  S2R R49, SR_CgaCtaId ;  /* 0x0000000000317919 */ /* 0x020e640000008800 */
[----:B------:R-:W-:-:S04]  /*6470*/  IADD3 R20, PT, PT, R20, 0x110, RZ ;  /* 0x0000011014147810 */ /* 0x000fc80007ffe0ff */
[----:B-12---:R-:W-:-:S07]  /*6480*/  LEA R49, R49, R20, 0x18 ;  /* 0x0000001431317211 */ /* 0x006fce00078ec0ff */
.L_x_1400:
[----:B--2---:R-:W-:Y:S01]  /*6490*/  IMAD.SHL.U32 R37, R48, 0x20, RZ ;  /* 0x0000002030257824 */ /* 0x004fe200078e00ff */
[----:B------:R-:W2:Y:S03]  /*64a0*/  @P1 LDG.E.128 R20, desc[UR10][R52.64] ;  /* 0x0000000a34141981 */ /* 0x000ea6000c1e1d00 */
        /* <DEDUP_REMOVED lines=29> */
[----:B-1----:R-:W5:Y:S01]  /*6680*/  @P1 LDG.E.128 R32, desc[UR10][R52.64] ;  /* 0x0000000a34201981 */ /* 0x002f62000c1e1d00 */
[----:B------:R-:W-:Y:S01]  /*6690*/  IADD3 R51, PT, PT, R37, 0x300, RZ ;  /* 0x0000030025337810 */ /* 0x000fe20007ffe0ff */
[----:B------:R-:W-:-:S04]  /*66a0*/  IMAD.WIDE.U32 R58, R59, 0x4, R46 ;  /* 0x000000043b3a7825 */ /* 0x000fc800078e002e */
[----:B---3--:R-:W-:-:S04]  /*66b0*/  IMAD.WIDE.U32 R38, R51, 0x4, R44 ;  /* 0x0000000433267825 */ /* 0x008fc800078e002c */
[----:B--2---:R-:W-:-:S05]  /*66c0*/  IMAD.IADD R54, R48, 0x1, -R3 ;  /* 0x0000000130367824 */ /* 0x004fca00078e0a03 */
[----:B------:R-:W-:-:S05]  /*66d0*/  LEA R60, R54, R49, 0x2 ;  /* 0x00000031363c7211 */ /* 0x000fca00078e10ff */
[----:B------:R-:W1:Y:S04]  /*66e0*/  LDS R57, [R60] ;  /* 0x000000003c397984 */ /* 0x000e680000000800 */
[----:B------:R-:W2:Y:S04]  /*66f0*/  LDS R56, [R60+0x20] ;  /* 0x000020003c387984 */ /* 0x000ea80000000800 */
[----:B------:R-:W3:Y:S04]  /*6700*/  LDS R55, [R60+0x40] ;  /* 0x000040003c377984 */ /* 0x000ee80000000800 */
[----:B------:R-:W0:Y:S01]  /*6710*/  LDS R54, [R60+0x60] ;  /* 0x000060003c367984 */ /* 0x000e220000000800 */
[----:B----4-:R-:W-:Y:S01]  /*6720*/  FADD.FTZ R20, R16, R20 ;  /* 0x0000001410147221 */ /* 0x010fe20000010000 */
[----:B------:R-:W-:Y:S01]  /*6730*/  FADD.FTZ R21, R17, R21 ;  /* 0x0000001511157221 */ /* 0x000fe20000010000 */
[----:B------:R-:W-:Y:S01]  /*6740*/  FADD.FTZ R22, R18, R22 ;  /* 0x0000001612167221 */ /* 0x000fe20000010000 */
[----:B------:R-:W-:Y:S01]  /*6750*/  FADD.FTZ R23, R19, R23 ;  /* 0x0000001713177221 */ /* 0x000fe20000010000 */
[----:B-----5:R-:W-:Y:S01]  /*6760*/  @P1 FMUL.FTZ R20, R20, R32 ;  /* 0x0000002014141220 */ /* 0x020fe20000410000 */
[----:B------:R-:W-:Y:S01]  /*6770*/  @P1 FMUL.FTZ R21, R21, R33 ;  /* 0x0000002115151220 */ /* 0x000fe20000410000 */
[----:B------:R-:W-:Y:S01]  /*6780*/  @P1 FMUL.FTZ R22, R22, R34 ;  /* 0x0000002216161220 */ /* 0x000fe20000410000 */
[----:B------:R-:W-:-:S05]  /*6790*/  @P1 FMUL.FTZ R23, R23, R35 ;  /* 0x0000002317171220 */ /* 0x000fca0000410000 */
[----:B------:R4:W-:Y:S04]  /*67a0*/  STG.E.128 desc[UR10][R58.64], R20 ;  /* 0x000000143a007986 */ /* 0x0009e8000c101d0a */
[----:B------:R-:W5:Y:S04]  /*67b0*/  LDG.E.128 R36, desc[UR10][R38.64] ;  /* 0x0000000a26247981 */ /* 0x000f68000c1e1d00 */
[----:B------:R-:W2:Y:S01]  /*67c0*/  @P1 LDG.E.128 R32, desc[UR10][R52.64] ;  /* 0x0000000a34201981 */ /* 0x000ea2000c1e1d00 */
[----:B------:R-:W-:-:S05]  /*67d0*/  VIADD R48, R48, 0x20 ;  /* 0x0000002030307836 */ /* 0x000fca0000000000 */
[----:B------:R-:W-:Y:S01]  /*67e0*/  ISETP.GE.AND P0, PT, R48, R50, PT ;  /* 0x000000323000720c */ /* 0x000fe20003f06270 */
[----:B-----5:R-:W-:Y:S01]  /*67f0*/  FADD.FTZ R36, R16, R36 ;  /* 0x0000002410247221 */ /* 0x020fe20000010000 */
        /* <DEDUP_REMOVED lines=17> */
[C---:B---3--:R-:W-:Y:S01]  /*6910*/  FFMA.FTZ R15, R55.reuse, R20, R24 ;  /* 0x00000014370f7223 */ /* 0x048fe20000010018 */
[C---:B----4-:R-:W-:Y:S01]  /*6920*/  FFMA.FTZ R20, R55.reuse, R21, R12 ;  /* 0x0000001537147223 */ /* 0x050fe2000001000c */
[C---:B------:R-:W-:Y:S01]  /*6930*/  FFMA.FTZ R21, R55.reuse, R22, R13 ;  /* 0x0000001637157223 */ /* 0x040fe2000001000d */
[----:B------:R-:W-:Y:S01]  /*6940*/  FFMA.FTZ R22, R55, R23, R14 ;  /* 0x0000001737167223 */ /* 0x000fe2000001000e */
[C---:B0-----:R-:W-:Y:S01]  /*6950*/  FFMA.FTZ R12, R54.reuse, R36, R15 ;  /* 0x00000024360c7223 */ /* 0x041fe2000001000f */
[C---:B------:R-:W-:Y:S01]  /*6960*/  FFMA.FTZ R13, R54.reuse, R37, R20 ;  /* 0x00000025360d7223 */ /* 0x040fe20000010014 */
[C---:B------:R-:W-:Y:S01]  /*6970*/  FFMA.FTZ R14, R54.reuse, R38, R21 ;  /* 0x00000026360e7223 */ /* 0x040fe20000010015 */
[----:B------:R-:W-:Y:S01]  /*6980*/  FFMA.FTZ R15, R54, R39, R22 ;  /* 0x00000027360f7223 */ /* 0x000fe20000010016 */
[----:B------:R-:W-:Y:S06]  /*6990*/  @!P0 BRA `(.L_x_1400) ;  /* 0xfffffff800bc8947 */ /* 0x000fec000383ffff */
[----:B------:R-:W-:Y:S05]  /*69a0*/  BSYNC.RECONVERGENT B1 ;  /* 0x0000000000017941 */ /* 0x000fea0003800200 */
.L_x_1399:
[----:B------:R-:W-:Y:S05]  /*69b0*/  BRA `(.L_x_1394) ;  /* 0x0000000800b07947 */ /* 0x000fea0003800000 */
.L_x_1395:
[----:B------:R-:W-:Y:S01]  /*69c0*/  VIADDMNMX R39, R43, 0x8, R50, !PT ;  /* 0x000000082b277846 */ /* 0x000fe20007800132 */
[----:B------:R-:W-:Y:S01]  /*69d0*/  BSSY.RECONVERGENT B1, `(.L_x_1401) ;  /* 0x0000057000017945 */ /* 0x000fe20003800200 */
[----:B------:R-:W-:Y:S02]  /*69e0*/  LOP3.LUT R12, RZ, R3, RZ, 0x33, !PT ;  /* 0x00000003ff0c7212 */ /* 0x000fe400078e33ff */
[----:B------:R-:W-:Y:S02]  /*69f0*/  CS2R R14, SRZ ;  /* 0x00000000000e7805 */ /* 0x000fe4000001ff00 */
[----:B------:R-:W-:Y:S02]  /*6a00*/  MOV R38, R43 ;  /* 0x0000002b00267202 */ /* 0x000fe40000000f00 */
[----:B------:R-:W-:Y:S02]  /*6a10*/  IADD3 R39, PT, PT, -R40, R39, R12 ;  /* 0x0000002728277210 */ /* 0x000fe40007ffe10c */
[----:B------:R-:W-:-:S02]  /*6a20*/  CS2R R12, SRZ ;  /* 0x00000000000c7805 */ /* 0x000fc4000001ff00 */
[C---:B------:R-:W-:Y:S02]  /*6a30*/  ISETP.GE.U32.AND P0, PT, R39.reuse, 0x38, PT ;  /* 0x000000382700780c */ /* 0x040fe40003f06070 */
[----:B------:R-:W-:-:S04]  /*6a40*/  LEA.HI R48, R39, 0x1, RZ, 0x1d ;  /* 0x0000000127307811 */ /* 0x000fc800078fe8ff */
[----:B------:R-:W-:-:S04]  /*6a50*/  LOP3.LUT R53, R48, 0x7, RZ, 0xc0, !PT ;  /* 0x0000000730357812 */ /* 0x000fc800078ec0ff */
[----:B------:R-:W-:-:S03]  /*6a60*/  ISETP.NE.AND P2, PT, R53, RZ, PT ;  /* 0x000000ff3500720c */ /* 0x000fc60003f45270 */
[----:B------:R-:W-:Y:S10]  /*6a70*/  @!P0 BRA `(.L_x_1402) ;  /* 0x0000000400308947 */ /* 0x000ff40003800000 */
[----:B-----5:R-:W-:Y:S02]  /*6a80*/  VIADD R49, R37, 0x110 ;  /* 0x0000011025317836 */ /* 0x020fe40000000000 */
[----:B------:R-:W-:Y:S01]  /*6a90*/  HFMA2 R51, -RZ, RZ, 0, 0 ;  /* 0x00000000ff337431 */ /* 0x000fe200000001ff */
[----:B------:R-:W-:Y:S01]  /*6aa0*/  LOP3.LUT R52, R48, 0x3ffffff8, RZ, 0xc0, !PT ;  /* 0x3ffffff830347812 */ /* 0x000fe200078ec0ff */
[----:B------:R-:W-:Y:S01]  /*6ab0*/  IMAD.MOV.U32 R38, RZ, RZ, R43 ;  /* 0x000000ffff267224 */ /* 0x000fe200078e002b */
[----:B------:R-:W-:Y:S02]  /*6ac0*/  MOV R12, RZ ;  /* 0x000000ff000c7202 */ /* 0x000fe40000000f00 */
[----:B------:R-:W-:-:S07]  /*6ad0*/  LEA R49, R36, R49, 0x18 ;  /* 0x0000003124317211 */ /* 0x000fce00078ec0ff */
.L_x_1403:
[----:B------:R-:W-:-:S04]  /*6ae0*/  IMAD.SHL.U32 R33, R38, 0x20, RZ ;  /* 0x0000002026217824 */ /* 0x000fc800078e00ff */
[C---:B------:R-:W-:Y:S01]  /*6af0*/  IMAD.WIDE.U32 R24, R33.reuse, 0x4, R44 ;  /* 0x0000000421187825 */ /* 0x040fe200078e002c */
[----:B------:R-:W-:-:S05]  /*6b00*/  IADD3 R21, PT, PT, R33, 0x100, RZ ;  /* 0x0000010021157810 */ /* 0x000fca0007ffe0ff */
[----:B------:R-:W2:Y:S01]  /*6b10*/  LDG.E.128 R24, desc[UR10][R24.64] ;  /* 0x0000000a18187981 */ /* 0x000ea2000c1e1d00 */
[----:B------:R-:W-:-:S06]  /*6b20*/  IMAD.WIDE.U32 R20, R21, 0x4, R44 ;  /* 0x0000000415147825 */ /* 0x000fcc00078e002c */
[----:B------:R-:W3:Y:S01]  /*6b30*/  LDG.E.128 R20, desc[UR10][R20.64] ;  /* 0x0000000a14147981 */ /* 0x000ee2000c1e1d00 */
[----:B------:R-:W-:Y:S01]  /*6b40*/  IMAD.IADD R50, R38, 0x1, -R3 ;  /* 0x0000000126327824 */ /* 0x000fe200078e0a03 */
[----:B------:R-:W-:-:S03]  /*6b50*/  IADD3 R17, PT, PT, R33, 0x200, RZ ;  /* 0x0000020021117810 */ /* 0x000fc60007ffe0ff */
[----:B------:R-:W-:Y:S02]  /*6b60*/  IMAD R50, R50, 0x4, R49 ;  /* 0x0000000432327824 */ /* 0x000fe400078e0231 */
[----:B------:R-:W-:-:S03]  /*6b70*/  IMAD.WIDE.U32 R16, R17, 0x4, R44 ;  /* 0x0000000411107825 */ /* 0x000fc600078e002c */
[----:B------:R-:W2:Y:S04]  /*6b80*/  LDS R34, [R50] ;  /* 0x0000000032227984 */ /* 0x000ea80000000800 */
[----:B------:R-:W4:Y:S01]  /*6b90*/  LDG.E.128 R16, desc[UR10][R16.64] ;  /* 0x0000000a10107981 */ /* 0x000f22000c1e1d00 */
[----:B------:R-:W-:-:S03]  /*6ba0*/  IADD3 R29, PT, PT, R33, 0x300, RZ ;  /* 0x00000300211d7810 */ /* 0x000fc60007ffe0ff */
[----:B------:R-:W3:Y:S01]  /*6bb0*/  LDS R32, [R50+0x20] ;  /* 0x0000200032207984 */ /* 0x000ee20000000800 */
[----:B------:R-:W-:-:S03]  /*6bc0*/  VIADD R35, R33, 0x600 ;  /* 0x0000060021237836 */ /* 0x000fc60000000000 */
[----:B------:R-:W4:Y:S01]  /*6bd0*/  LDS R58, [R50+0x40] ;  /* 0x00004000323a7984 */ /* 0x000f220000000800 */
[-C--:B--2---:R-:W-:Y:S01]  /*6be0*/  FFMA.FTZ R55, R24, R34.reuse, R12 ;  /* 0x0000002218377223 */ /* 0x084fe2000001000c */
[-C--:B------:R-:W-:Y:S01]  /*6bf0*/  FFMA.FTZ R54, R25, R34.reuse, R13 ;  /* 0x0000002219367223 */ /* 0x080fe2000001000d */
[----:B------:R-:W-:Y:S02]  /*6c00*/  VIADD R25, R33, 0x400 ;  /* 0x0000040021197836 */ /* 0x000fe40000000000 */
[----:B------:R-:W-:Y:S01]  /*6c10*/  FFMA.FTZ R57, R26, R34, R14 ;  /* 0x000000221a397223 */ /* 0x000fe2000001000e */
[----:B------:R-:W-:-:S04]  /*6c20*/  IMAD.WIDE.U32 R12, R29, 0x4, R44 ;  /* 0x000000041d0c7825 */ /* 0x000fc800078e002c */
[----:B------:R-:W-:Y:S01]  /*6c30*/  FFMA.FTZ R34, R27, R34, R15 ;  /* 0x000000221b227223 */ /* 0x000fe2000001000f */
[----:B------:R-:W-:Y:S01]  /*6c40*/  IADD3 R27, PT, PT, R33, 0x500, RZ ;  /* 0x00000500211b7810 */ /* 0x000fe20007ffe0ff */
[----:B------:R-:W-:Y:S01]  /*6c50*/  IMAD.WIDE.U32 R28, R25, 0x4, R44 ;  /* 0x00000004191c7825 */ /* 0x000fe200078e002c */
[----:B------:R-:W2:Y:S03]  /*6c60*/  LDG.E.128 R12, desc[UR10][R12.64] ;  /* 0x0000000a0c0c7981 */ /* 0x000ea6000c1e1d00 */
[----:B---3--:R-:W-:Y:S01]  /*6c70*/  FFMA.FTZ R55, R20, R32, R55 ;  /* 0x0000002014377223 */ /* 0x008fe20000010037 */
[----:B------:R-:W-:-:S04]  /*6c80*/  IMAD.WIDE.U32 R24, R27, 0x4, R44 ;  /* 0x000000041b187825 */ /* 0x000fc800078e002c */
[----:B------:R-:W-:Y:S01]  /*6c90*/  FFMA.FTZ R54, R21, R32, R54 ;  /* 0x0000002015367223 */ /* 0x000fe20000010036 */
[----:B------:R-:W3:Y:S01]  /*6ca0*/  LDG.E.128 R28, desc[UR10][R28.64] ;  /* 0x0000000a1c1c7981 */ /* 0x000ee2000c1e1d00 */
[----:B------:R-:W-:Y:S01]  /*6cb0*/  IADD3 R33, PT, PT, R33, 0x700, RZ ;  /* 0x0000070021217810 */ /* 0x000fe20007ffe0ff */
[----:B------:R-:W-:-:S04]  /*6cc0*/  IMAD.WIDE.U32 R20, R35, 0x4, R44 ;  /* 0x0000000423147825 */ /* 0x000fc800078e002c */
[-C--:B------:R-:W-:Y:S01]  /*6cd0*/  FFMA.FTZ R57, R22, R32.reuse, R57 ;  /* 0x0000002016397223 */ /* 0x080fe20000010039 */
[----:B------:R-:W5:Y:S01]  /*6ce0*/  LDG.E.128 R24, desc[UR10][R24.64] ;  /* 0x0000000a18187981 */ /* 0x000f62000c1e1d00 */
[----:B------:R-:W-:Y:S01]  /*6cf0*/  FFMA.FTZ R56, R23, R32, R34 ;  /* 0x0000002017387223 */ /* 0x000fe20000010022 */
[----:B------:R-:W-:Y:S02]  /*6d00*/  IMAD.WIDE.U32 R32, R33, 0x4, R44 ;  /* 0x0000000421207825 */ /* 0x000fe400078e002c */
[----:B------:R-:W5:Y:S04]  /*6d10*/  LDG.E.128 R20, desc[UR10][R20.64] ;  /* 0x0000000a14147981 */ /* 0x000f68000c1e1d00 */
[----:B------:R-:W5:Y:S01]  /*6d20*/  LDG.E.128 R32, desc[UR10][R32.64] ;  /* 0x0000000a20207981 */ /* 0x000f62000c1e1d00 */
[-C--:B----4-:R-:W-:Y:S01]  /*6d30*/  FFMA.FTZ R55, R16, R58.reuse, R55 ;  /* 0x0000003a10377223 */ /* 0x090fe20000010037 */
[-C--:B------:R-:W-:Y:S01]  /*6d40*/  FFMA.FTZ R54, R17, R58.reuse, R54 ;  /* 0x0000003a11367223 */ /* 0x080fe20000010036 */
[-C--:B------:R-:W-:Y:S01]  /*6d50*/  FFMA.FTZ R57, R18, R58.reuse, R57 ;  /* 0x0000003a12397223 */ /* 0x080fe20000010039 */
[----:B------:R-:W-:Y:S01]  /*6d60*/  FFMA.FTZ R56, R19, R58, R56 ;  /* 0x0000003a13387223 */ /* 0x000fe20000010038 */
[----:B------:R-:W-:Y:S01]  /*6d70*/  LDS R18, [R50+0xa0] ;  /* 0x0000a00032127984 */ /* 0x000fe20000000800 */
[----:B------:R-:W-:Y:S01]  /*6d80*/  VIADD R51, R51, 0x8 ;  /* 0x0000000833337836 */ /* 0x000fe20000000000 */
[----:B------:R-:W-:-:S02]  /*6d90*/  IADD3 R38, PT, PT, R38, 0x40, RZ ;  /* 0x0000004026267810 */ /* 0x000fc40007ffe0ff */
[----:B------:R-:W2:Y:S02]  /*6da0*/  LDS R58, [R50+0x60] ;  /* 0x00006000323a7984 */ /* 0x000ea40000000800 */
[----:B------:R-:W-:Y:S02]  /*6db0*/  ISETP.NE.AND P0, PT, R51, R52, PT ;  /* 0x000000343300720c */ /* 0x000fe40003f05270 */
[----:B------:R-:W3:Y:S04]  /*6dc0*/  LDS R19, [R50+0x80] ;  /* 0x0000800032137984 */ /* 0x000ee80000000800 */
[----:B------:R-:W1:Y:S04]  /*6dd0*/  LDS R17, [R50+0xc0] ;  /* 0x0000c00032117984 */ /* 0x000e680000000800 */
[----:B------:R-:W4:Y:S01]  /*6de0*/  LDS R16, [R50+0xe0] ;  /* 0x0000e00032107984 */ /* 0x000f220000000800 */
        /* <DEDUP_REMOVED lines=8> */
[-C--:B-----5:R-:W-:Y:S01]  /*6e70*/  FFMA.FTZ R55, R24, R18.reuse, R55 ;  /* 0x0000001218377223 */ /* 0x0a0fe20000010037 */
[-C--:B------:R-:W-:Y:S01]  /*6e80*/  FFMA.FTZ R54, R25, R18.reuse, R54 ;  /* 0x0000001219367223 */ /* 0x080fe20000010036 */
[-C--:B------:R-:W-:Y:S01]  /*6e90*/  FFMA.FTZ R57, R26, R18.reuse, R57 ;  /* 0x000000121a397223 */ /* 0x080fe20000010039 */
[----:B------:R-:W-:Y:S01]  /*6ea0*/  FFMA.FTZ R56, R27, R18, R56 ;  /* 0x000000121b387223 */ /* 0x000fe20000010038 */
[-C--:B-1----:R-:W-:Y:S01]  /*6eb0*/  FFMA.FTZ R55, R20, R17.reuse, R55 ;  /* 0x0000001114377223 */ /* 0x082fe20000010037 */
[-C--:B------:R-:W-:Y:S01]  /*6ec0*/  FFMA.FTZ R54, R21, R17.reuse, R54 ;  /* 0x0000001115367223 */ /* 0x080fe20000010036 */
[-C--:B------:R-:W-:Y:S01]  /*6ed0*/  FFMA.FTZ R57, R22, R17.reuse, R57 ;  /* 0x0000001116397223 */ /* 0x080fe20000010039 */
[----:B------:R-:W-:Y:S01]  /*6ee0*/  FFMA.FTZ R56, R23, R17, R56 ;  /* 0x0000001117387223 */ /* 0x000fe20000010038 */
[-C--:B----4-:R-:W-:Y:S01]  /*6ef0*/  FFMA.FTZ R12, R32, R16.reuse, R55 ;  /* 0x00000010200c7223 */ /* 0x090fe20000010037 */
[-C--:B------:R-:W-:Y:S01]  /*6f00*/  FFMA.FTZ R13, R33, R16.reuse, R54 ;  /* 0x00000010210d7223 */ /* 0x080fe20000010036 */
[-C--:B------:R-:W-:Y:S01]  /*6f10*/  FFMA.FTZ R14, R34, R16.reuse, R57 ;  /* 0x00000010220e7223 */ /* 0x080fe20000010039 */
[----:B------:R-:W-:Y:S01]  /*6f20*/  FFMA.FTZ R15, R35, R16, R56 ;  /* 0x00000010230f7223 */ /* 0x000fe20000010038 */
[----:B------:R-:W-:Y:S06]  /*6f30*/  @P0 BRA `(.L_x_1403) ;  /* 0xfffffff800e80947 */ /* 0x000fec000383ffff */
.L_x_1402:
[----:B------:R-:W-:Y:S05]  /*6f40*/  BSYNC.RECONVERGENT B1 ;  /* 0x0000000000017941 */ /* 0x000fea0003800200 */
.L_x_1401:
[----:B------:R-:W-:Y:S05]  /*6f50*/  @!P2 BRA `(.L_x_1394) ;  /* 0x000000040048a947 */ /* 0x000fea0003800000 */
[----:B------:R-:W-:Y:S01]  /*6f60*/  ISETP.GE.U32.AND P0, PT, R53, 0x4, PT ;  /* 0x000000043500780c */ /* 0x000fe20003f06070 */
[----:B------:R-:W-:Y:S01]  /*6f70*/  BSSY.RECONVERGENT B1, `(.L_x_1404) ;  /* 0x0000028000017945 */ /* 0x000fe20003800200 */
[----:B------:R-:W-:-:S11]  /*6f80*/  LOP3.LUT P2, R48, R48, 0x3, RZ, 0xc0, !PT ;  /* 0x0000000330307812 */ /* 0x000fd6000784c0ff */
[----:B------:R-:W-:Y:S05]  /*6f90*/  @!P0 BRA `(.L_x_1405) ;  /* 0x0000000000948947 */ /* 0x000fea0003800000 */
[----:B------:R-:W-:-:S04]  /*6fa0*/  IMAD.SHL.U32 R23, R38, 0x20, RZ ;  /* 0x0000002026177824 */ /* 0x000fc800078e00ff */
[C---:B------:R-:W-:Y:S01]  /*6fb0*/  IMAD.WIDE.U32 R16, R23.reuse, 0x4, R44 ;  /* 0x0000000417107825 */ /* 0x040fe200078e002c */
[----:B------:R-:W-:-:S03]  /*6fc0*/  IADD3 R21, PT, PT, R23, 0x100, RZ ;  /* 0x0000010017157810 */ /* 0x000fc60007ffe0ff */
[----:B------:R-:W-:Y:S02]  /*6fd0*/  VIADD R25, R23, 0x200 ;  /* 0x0000020017197836 */ /* 0x000fe40000000000 */
[--C-:B------:R-:W-:Y:S01]  /*6fe0*/  IMAD.WIDE.U32 R20, R21, 0x4, R44.reuse ;  /* 0x0000000415147825 */ /* 0x100fe200078e002c */
[----:B------:R-:W2:Y:S01]  /*6ff0*/  LDG.E.128 R16, desc[UR10][R16.64] ;  /* 0x0000000a10107981 */ /* 0x000ea2000c1e1d00 */
[----:B------:R-:W-:Y:S02]  /*7000*/  IADD3 R29, PT, PT, R23, 0x300, RZ ;  /* 0x00000300171d7810 */ /* 0x000fe40007ffe0ff */
[--C-:B------:R-:W-:Y:S02]  /*7010*/  IMAD.WIDE.U32 R24, R25, 0x4, R44.reuse ;  /* 0x0000000419187825 */ /* 0x100fe400078e002c */
[----:B------:R-:W3:Y:S02]  /*7020*/  LDG.E.128 R20, desc[UR10][R20.64] ;  /* 0x0000000a14147981 */ /* 0x000ee4000c1e1d00 */
[----:B------:R-:W-:-:S02]  /*7030*/  IMAD.WIDE.U32 R28, R29, 0x4, R44 ;  /* 0x000000041d1c7825 */ /* 0x000fc400078e002c */
[----:B------:R-:W4:Y:S04]  /*7040*/  LDG.E.128 R24, desc[UR10][R24.64] ;  /* 0x0000000a18187981 */ /* 0x000f28000c1e1d00 */
[----:B------:R-:W4:Y:S01]  /*7050*/  LDG.E.128 R28, desc[UR10][R28.64] ;  /* 0x0000000a1c1c7981 */ /* 0x000f22000c1e1d00 */
[----:B------:R-:W-:Y:S01]  /*7060*/  VIADD R33, R37, 0x110 ;  /* 0x0000011025217836 */ /* 0x000fe20000000000 */
[C---:B------:R-:W-:Y:S02]  /*7070*/  IADD3 R32, PT, PT, R38.reuse, -R3, RZ ;  /* 0x8000000326207210 */ /* 0x040fe40007ffe0ff */
[----:B------:R-:W-:Y:S02]  /*7080*/  IADD3 R38, PT, PT, R38, 0x20, RZ ;  /* 0x0000002026267810 */ /* 0x000fe40007ffe0ff */
[----:B------:R-:W-:-:S05]  /*7090*/  LEA R33, R36, R33, 0x18 ;  /* 0x0000002124217211 */ /* 0x000fca00078ec0ff */
[----:B------:R-:W-:-:S05]  /*70a0*/  IMAD R32, R32, 0x4, R33 ;  /* 0x0000000420207824 */ /* 0x000fca00078e0221 */
[----:B------:R-:W2:Y:S04]  /*70b0*/  LDS R33, [R32] ;  /* 0x0000000020217984 */ /* 0x000ea80000000800 */
[----:B------:R-:W3:Y:S04]  /*70c0*/  LDS R34, [R32+0x20] ;  /* 0x0000200020227984 */ /* 0x000ee80000000800 */
[----:B-----5:R-:W4:Y:S04]  /*70d0*/  LDS R49, [R32+0x40] ;  /* 0x0000400020317984 */ /* 0x020f280000000800 */
[----:B------:R-:W1:Y:S01]  /*70e0*/  LDS R50, [R32+0x60] ;  /* 0x0000600020327984 */ /* 0x000e620000000800 */
[-C--:B--2---:R-:W-:Y:S01]  /*70f0*/  FFMA.FTZ R35, R16, R33.reuse, R12 ;  /* 0x0000002110237223 */ /* 0x084fe2000001000c */
[-C--:B------:R-:W-:Y:S01]  /*7100*/  FFMA.FTZ R12, R17, R33.reuse, R13 ;  /* 0x00000021110c7223 */ /* 0x080fe2000001000d */
[-C--:B------:R-:W-:Y:S01]  /*7110*/  FFMA.FTZ R13, R18, R33.reuse, R14 ;  /* 0x00000021120d7223 */ /* 0x080fe2000001000e */
[----:B------:R-:W-:Y:S01]  /*7120*/  FFMA.FTZ R14, R19, R33, R15 ;  /* 0x00000021130e7223 */ /* 0x000fe2000001000f */
[----:B---3--:R-:W-:-:S02]  /*7130*/  FFMA.FTZ R35, R20, R34, R35 ;  /* 0x0000002214237223 */ /* 0x008fc40000010023 */
        /* <DEDUP_REMOVED lines=11> */
.L_x_1405:
[----:B------:R-:W-:Y:S05]  /*71f0*/  BSYNC.RECONVERGENT B1 ;  /* 0x0000000000017941 */ /* 0x000fea0003800200 */
.L_x_1404:
[----:B------:R-:W-:Y:S05]  /*7200*/  @!P2 BRA `(.L_x_1394) ;  /* 0x00000000009ca947 */ /* 0x000fea0003800000 */
[----:B------:R-:W-:Y:S01]  /*7210*/  ISETP.NE.AND P2, PT, R48, 0x1, PT ;  /* 0x000000013000780c */ /* 0x000fe20003f45270 */
[----:B------:R-:W-:Y:S01]  /*7220*/  BSSY.RECONVERGENT B1, `(.L_x_1406) ;  /* 0x0000018000017945 */ /* 0x000fe20003800200 */
[----:B------:R-:W-:-:S11]  /*7230*/  LOP3.LUT P0, RZ, R39, 0x8, RZ, 0xc0, !PT ;  /* 0x0000000827ff7812 */ /* 0x000fd6000780c0ff */
[----:B------:R-:W-:Y:S05]  /*7240*/  @!P2 BRA `(.L_x_1407) ;  /* 0x000000000054a947 */ /* 0x000fea0003800000 */
[----:B------:R-:W-:-:S05]  /*7250*/  SHF.L.U32 R17, R38, 0x5, RZ ;  /* 0x0000000526117819 */ /* 0x000fca00000006ff */
[C---:B------:R-:W-:Y:S02]  /*7260*/  VIADD R21, R17.reuse, 0x100 ;  /* 0x0000010011157836 */ /* 0x040fe40000000000 */
[----:B------:R-:W-:-:S04]  /*7270*/  IMAD.WIDE.U32 R16, R17, 0x4, R44 ;  /* 0x0000000411107825 */ /* 0x000fc800078e002c */
[----:B------:R-:W-:Y:S02]  /*7280*/  IMAD.WIDE.U32 R20, R21, 0x4, R44 ;  /* 0x0000000415147825 */ /* 0x000fe400078e002c */
[----:B------:R-:W2:Y:S04]  /*7290*/  LDG.E.128 R16, desc[UR10][R16.64] ;  /* 0x0000000a10107981 */ /* 0x000ea8000c1e1d00 */
[----:B------:R-:W3:Y:S01]  /*72a0*/  LDG.E.128 R20, desc[UR10][R20.64] ;  /* 0x0000000a14147981 */ /* 0x000ee2000c1e1d00 */
[----:B------:R-:W-:Y:S02]  /*72b0*/  IADD3 R25, PT, PT, R37, 0x110, RZ ;  /* 0x0000011025197810 */ /* 0x000fe40007ffe0ff */
[----:B------:R-:W-:Y:S02]  /*72c0*/  IADD3 R24, PT, PT, R38, -R3, RZ ;  /* 0x8000000326187210 */ /* 0x000fe40007ffe0ff */
[----:B------:R-:W-:-:S02]  /*72d0*/  LEA R25, R36, R25, 0x18 ;  /* 0x0000001924197211 */ /* 0x000fc400078ec0ff */
[----:B------:R-:W-:-:S03]  /*72e0*/  IADD3 R38, PT, PT, R38, 0x10, RZ ;  /* 0x0000001026267810 */ /* 0x000fc60007ffe0ff */
[----:B------:R-:W-:-:S05]  /*72f0*/  IMAD R24, R24, 0x4, R25 ;  /* 0x0000000418187824 */ /* 0x000fca00078e0219 */
        /* <DEDUP_REMOVED lines=10> */
.L_x_1407:
[----:B------:R-:W-:Y:S05]  /*73a0*/  BSYNC.RECONVERGENT B1 ;  /* 0x0000000000017941 */ /* 0x000fea0003800200 */
.L_x_1406:
[----:B------:R-:W-:Y:S05]  /*73b0*/  @P0 BRA `(.L_x_1394) ;  /* 0x0000000000300947 */ /* 0x000fea0003800000 */
[----:B------:R-:W-:-:S05]  /*73c0*/  SHF.L.U32 R17, R38, 0x5, RZ ;  /* 0x0000000526117819 */ /* 0x000fca00000006ff */
[----:B------:R-:W-:-:S06]  /*73d0*/  IMAD.WIDE.U32 R16, R17, 0x4, R44 ;  /* 0x0000000411107825 */ /* 0x000fcc00078e002c */
[----:B------:R-:W2:Y:S01]  /*73e0*/  LDG.E.128 R16, desc[UR10][R16.64] ;  /* 0x0000000a10107981 */ /* 0x000ea2000c1e1d00 */
[----:B------:R-:W-:Y:S01]  /*73f0*/  VIADD R37, R37, 0x110 ;  /* 0x0000011025257836 */ /* 0x000fe20000000000 */
[----:B------:R-:W-:-:S04]  /*7400*/  IADD3 R20, PT, PT, R38, -R3, RZ ;  /* 0x8000000326147210 */ /* 0x000fc80007ffe0ff */
[----:B------:R-:W-:-:S04]  /*7410*/  LEA R37, R36, R37, 0x18 ;  /* 0x0000002524257211 */ /* 0x000fc800078ec0ff */
[----:B------:R-:W-:-:S06]  /*7420*/  LEA R20, R20, R37, 0x2 ;  /* 0x0000002514147211 */ /* 0x000fcc00078e10ff */
[----:B------:R-:W2:Y:S02]  /*7430*/  LDS R20, [R20] ;  /* 0x0000000014147984 */ /* 0x000ea40000000800 */
[-C--:B--2---:R-:W-:Y:S01]  /*7440*/  FFMA.FTZ R12, R16, R20.reuse, R12 ;  /* 0x00000014100c7223 */ /* 0x084fe2000001000c */
[-C--:B------:R-:W-:Y:S01]  /*7450*/  FFMA.FTZ R13, R17, R20.reuse, R13 ;  /* 0x00000014110d7223 */ /* 0x080fe2000001000d */
[-C--:B------:R-:W-:Y:S01]  /*7460*/  FFMA.FTZ R14, R18, R20.reuse, R14 ;  /* 0x00000014120e7223 */ /* 0x080fe2000001000e */
[----:B------:R-:W-:-:S07]  /*7470*/  FFMA.FTZ R15, R19, R20, R15 ;  /* 0x00000014130f7223 */ /* 0x000fce000001000f */
.L_x_1394:
[----:B------:R-:W-:Y:S05]  /*7480*/  BSYNC.RECONVERGENT B0 ;  /* 0x0000000000007941 */ /* 0x000fea0003800200 */
.L_x_1393:
[----:B------:R-:W-:Y:S01]  /*7490*/  ISETP.GE.AND P0, PT, R43, R4, PT ;  /* 0x000000042b00720c */ /* 0x000fe20003f06270 */
[----:B------:R-:W3:Y:S01]  /*74a0*/  LDCU UR6, c[0x0][0x40c] ;  /* 0x00008180ff0677ac */ /* 0x000ee20008000800 */
[----:B------:R-:W-:Y:S11]  /*74b0*/  BSSY.RECONVERGENT B0, `(.L_x_1408) ;  /* 0x00000bc000007945 */ /* 0x000ff60003800200 */
[----:B------:R-:W-:Y:S05]  /*74c0*/  @P0 BRA `(.L_x_1409) ;  /* 0x0000000800e80947 */ /* 0x000fea0003800000 */
[----:B------:R-:W4:Y:S01]  /*74d0*/  LDC R16, c[0x0][0x3f8] ;  /* 0x0000fe00ff107b82 */ /* 0x000f220000000800 */
[----:B------:R-:W-:Y:S01]  /*74e0*/  VIADD R31, R43, 0x8 ;  /* 0x000000082b1f7836 */ /* 0x000fe20000000000 */
[----:B------:R-:W-:Y:S01]  /*74f0*/  LOP3.LUT R30, RZ, R3, RZ, 0x33, !PT ;  /* 0x00000003ff1e7212 */ /* 0x000fe200078e33ff */
[----:B------:R-:W-:Y:S03]  /*7500*/  BSSY.RECONVERGENT B1, `(.L_x_1410) ;  /* 0x0000042000017945 */ /* 0x000fe60003800200 */
[----:B------:R-:W-:Y:S02]  /*7510*/  VIMNMX R17, PT, PT, R4, R31, !PT ;  /* 0x0000001f04117248 */ /* 0x000fe40007fe0100 */
[----:B------:R-:W0:Y:S02]  /*7520*/  LDC.64 R28, c[0x0][0x458] ;  /* 0x00011600ff1c7b82 */ /* 0x000e240000000a00 */
[----:B------:R-:W-:-:S04]  /*7530*/  IADD3 R30, PT, PT, -R40, R17, R30 ;  /* 0x00000011281e7210 */ /* 0x000fc80007ffe11e */
[----:B------:R-:W-:Y:S01]  /*7540*/  LOP3.LUT P0, RZ, R30, 0x8, RZ, 0xc0, !PT ;  /* 0x000000081eff7812 */ /* 0x000fe2000780c0ff */
[----:B----4-:R-:W-:-:S05]  /*7550*/  IMAD R16, R41, R16, R0 ;  /* 0x0000001029107224 */ /* 0x010fca00078e0200 */
[----:B------:R-:W-:Y:S02]  /*7560*/  LEA R17, R16, R7, 0x5 ;  /* 0x0000000710117211 */ /* 0x000fe400078e28ff */
[----:B------:R-:W-:-:S03]  /*7570*/  MOV R16, R43 ;  /* 0x0000002b00107202 */ /* 0x000fc60000000f00 */
[----:B0-----:R-:W-:Y:S02]  /*7580*/  IMAD.WIDE R28, R17, 0x4, R28 ;  /* 0x00000004111c7825 */ /* 0x001fe400078e021c */
[----:B------:R-:W-:Y:S05]  /*7590*/  @P0 BRA `(.L_x_1411) ;  /* 0x0000000000e00947 */ /* 0x000fea0003800000 */
[----:B------:R-:W0:Y:S01]  /*75a0*/  LDC R18, c[0x0][0x3f4] ;  /* 0x0000fd00ff127b82 */ /* 0x000e220000000800 */
[----:B------:R-:W-:Y:S01]  /*75b0*/  IMAD.MOV.U32 R16, RZ, RZ, R31 ;  /* 0x000000ffff107224 */ /* 0x000fe200078e001f */
[----:B0-----:R-:W-:-:S13]  /*75c0*/  ISETP.GE.AND P0, PT, R43, R18, PT ;  /* 0x000000122b00720c */ /* 0x001fda0003f06270 */
[----:B------:R-:W-:Y:S05]  /*75d0*/  @!P0 BRA `(.L_x_1411) ;  /* 0x0000000000d08947 */ /* 0x000fea0003800000 */
[----:B------:R-:W-:Y:S02]  /*75e0*/  IABS R19, R18 ;  /* 0x0000001200137213 */ /* 0x000fe40000000000 */
[----:B------:R-:W-:Y:S02]  /*75f0*/  IABS R22, R43 ;  /* 0x0000002b00167213 */ /* 0x000fe40000000000 */
[----:B-1----:R-:W0:Y:S01]  /*7600*/  I2F.RP R20, R19 ;  /* 0x0000001300147306 */ /* 0x002e220000209400 */
        /* <DEDUP_REMOVED lines=26> */
[----:B--2---:R-:W-:-:S05]  /*77b0*/  LEA R33, R40, UR4, 0x2 ;  /* 0x0000000428217c11 */ /* 0x004fca000f8e10ff */
[----:B------:R-:W0:Y:S01]  /*77c0*/  LDCU UR4, c[0x0][0x40c] ;  /* 0x00008180ff0477ac */ /* 0x000e220008000800 */
[----:B------:R-:W1:Y:S01]  /*77d0*/  LDS R33, [R33] ;  /* 0x0000000021217984 */ /* 0x000e620000000800 */
[----:B0-----:R-:W-:-:S09]  /*77e0*/  UISETP.NE.AND UP0, UPT, UR4, URZ, UPT ;  /* 0x000000ff0400728c */ /* 0x001fd2000bf05270 */
[----:B------:R-:W-:Y:S05]  /*77f0*/  BRA.U UP0, `(.L_x_1412) ;  /* 0x0000000100347547 */ /* 0x000fea000b800000 */
[----:B------:R-:W2:Y:S01]  /*7800*/  @P1 LDG.E.128 R20, desc[UR10][R28.64] ;  /* 0x0000000a1c141981 */ /* 0x000ea2000c1e1d00 */
[----:B------:R-:W-:-:S03]  /*7810*/  SHF.L.U32 R43, R43, 0x5, RZ ;  /* 0x000000052b2b7819 */ /* 0x000fc600000006ff */
        /* <DEDUP_REMOVED lines=11> */
.L_x_1412:
[C---:B-1---5:R-:W-:Y:S01]  /*78d0*/  FFMA.FTZ R12, R33.reuse, R16, R12 ;  /* 0x00000010210c7223 */ /* 0x062fe2000001000c */
[C---:B------:R-:W-:Y:S01]  /*78e0*/  FFMA.FTZ R13, R33.reuse, R17, R13 ;  /* 0x00000011210d7223 */ /* 0x040fe2000001000d */
[C---:B------:R-:W-:Y:S01]  /*78f0*/  FFMA.FTZ R14, R33.reuse, R18, R14 ;  /* 0x00000012210e7223 */ /* 0x040fe2000001000e */
[----:B------:R-:W-:Y:S01]  /*7900*/  FFMA.FTZ R15, R33, R19, R15 ;  /* 0x00000013210f7223 */ /* 0x000fe2000001000f */
[----:B0-----:R-:W-:-:S07]  /*7910*/  MOV R16, R31 ;  /* 0x0000001f00107202 */ /* 0x001fce0000000f00 */
.L_x_1411:
[----:B---3--:R-:W-:Y:S05]  /*7920*/  BSYNC.RECONVERGENT B1 ;  /* 0x0000000000017941 */ /* 0x008fea0003800200 */
.L_x_1410:
[----:B------:R-:W-:-:S13]  /*7930*/  ISETP.GE.U32.AND P0, PT, R30, 0x8, PT ;  /* 0x000000081e00780c */ /* 0x000fda0003f06070 */
[----:B------:R-:W-:Y:S05]  /*7940*/  @!P0 BRA `(.L_x_1409) ;  /* 0x0000000400c88947 */ /* 0x000fea0003800000 */
[----:B------:R-:W0:Y:S01]  /*7950*/  S2R R19, SR_CgaCtaId ;  /* 0x0000000000137919 */ /* 0x000e220000008800 */
[----:B------:R-:W-:Y:S01]  /*7960*/  MOV R18, 0x400 ;  /* 0x0000040000127802 */ /* 0x000fe20000000f00 */
[----:B------:R-:W-:Y:S01]  /*7970*/  IMAD.SHL.U32 R17, R3, 0x4, RZ ;  /* 0x0000000403117824 */ /* 0x000fe200078e00ff */
[C---:B------:R-:W-:Y:S01]  /*7980*/  SHF.L.U32 R31, R16.reuse, 0x5, RZ ;  /* 0x00000005101f7819 */ /* 0x040fe200000006ff */
[----:B------:R-:W-:Y:S01]  /*7990*/  VIADD R30, R16, 0x8 ;  /* 0x00000008101e7836 */ /* 0x000fe20000000000 */
[----:B------:R-:W-:Y:S02]  /*79a0*/  IADD3 R18, PT, PT, R18, 0x110, RZ ;  /* 0x0000011012127810 */ /* 0x000fe40007ffe0ff */
[----:B--2---:R-:W-:Y:S02]  /*79b0*/  LEA R32, R16, -R17, 0x2 ;  /* 0x8000001110207211 */ /* 0x004fe400078e10ff */
[----:B0-----:R-:W-:-:S04]  /*79c0*/  LEA R19, R19, R18, 0x18 ;  /* 0x0000001213137211 */ /* 0x001fc800078ec0ff */
[----:B------:R-:W-:-:S07]  /*79d0*/  IADD3 R32, PT, PT, R32, 0x20, R19 ;  /* 0x0000002020207810 */ /* 0x000fce0007ffe013 */
.L_x_1419:
[----:B------:R-:W0:Y:S01]  /*79e0*/  LDC R33, c[0x0][0x3f4] ;  /* 0x0000fd00ff217b82 */ /* 0x000e220000000800 */
[----:B------:R-:W-:Y:S01]  /*79f0*/  IADD3 R18, PT, PT, R30, -0x8, RZ ;  /* 0xfffffff81e127810 */ /* 0x000fe20007ffe0ff */
[----:B------:R-:W-:Y:S03]  /*7a00*/  BSSY.RECONVERGENT B1, `(.L_x_1413) ;  /* 0x000002f000017945 */ /* 0x000fe60003800200 */
[----:B0-----:R-:W-:-:S13]  /*7a10*/  ISETP.GE.AND P0, PT, R18, R33, PT ;  /* 0x000000211200720c */ /* 0x001fda0003f06270 */
[----:B------:R-:W-:Y:S05]  /*7a20*/  @!P0 BRA `(.L_x_1414) ;  /* 0x0000000000b08947 */ /* 0x000fea0003800000 */
[----:B------:R-:W-:Y:S01]  /*7a30*/  IABS R19, R33 ;  /* 0x0000002100137213 */ /* 0x000fe20000000000 */
[----:B------:R0:W2:Y:S01]  /*7a40*/  LDS R35, [R32+-0x20] ;  /* 0xffffe00020237984 */ /* 0x0000a20000000800 */
[----:B------:R-:W-:Y:S02]  /*7a50*/  IABS R22, R18 ;  /* 0x0000001200167213 */ /* 0x000fe40000000000 */
[----:B-1----:R-:W1:Y:S01]  /*7a60*/  I2F.RP R20, R19 ;  /* 0x0000001300147306 */ /* 0x002e620000209400 */
        /* <DEDUP_REMOVED lines=22> */
[----:B------:R-:W-:-:S09]  /*7bd0*/  UISETP.NE.AND UP0, UPT, UR6, URZ, UPT ;  /* 0x000000ff0600728c */ /* 0x000fd2000bf05270 */
[----:B0-2---:R-:W-:Y:S05]  /*7be0*/  BRA.U UP0, `(.L_x_1415) ;  /* 0x0000000100307547 */ /* 0x005fea000b800000 */
        /* <DEDUP_REMOVED lines=12> */
.L_x_1415:
[C---:B-----5:R-:W-:Y:S01]  /*7cb0*/  FFMA.FTZ R12, R35.reuse, R16, R12 ;  /* 0x00000010230c7223 */ /* 0x060fe2000001000c */
[C---:B------:R-:W-:Y:S01]  /*7cc0*/  FFMA.FTZ R13, R35.reuse, R17, R13 ;  /* 0x00000011230d7223 */ /* 0x040fe2000001000d */
[C---:B------:R-:W-:Y:S01]  /*7cd0*/  FFMA.FTZ R14, R35.reuse, R18, R14 ;  /* 0x00000012230e7223 */ /* 0x040fe2000001000e */
[----:B------:R-:W-:-:S07]  /*7ce0*/  FFMA.FTZ R15, R35, R19, R15 ;  /* 0x00000013230f7223 */ /* 0x000fce000001000f */
.L_x_1414:
[----:B------:R-:W-:Y:S05]  /*7cf0*/  BSYNC.RECONVERGENT B1 ;  /* 0x0000000000017941 */ /* 0x000fea0003800200 */
.L_x_1413:
        /* <DEDUP_REMOVED lines=8> */
[----:B0-----:R-:W1:Y:S02]  /*7d80*/  MUFU.RCP R18, R18 ;  /* 0x0000001200127308 */ /* 0x001e640000001000 */
[----:B-1----:R-:W-:-:S06]  /*7d90*/  VIADD R20, R18, 0xffffffe ;  /* 0x0ffffffe12147836 */ /* 0x002fcc0000000000 */
[----:B------:R-:W0:Y:S02]  /*7da0*/  F2I.FTZ.U32.TRUNC.NTZ R17, R20 ;  /* 0x0000001400117305 */ /* 0x000e24000021f000 */
[----:B0-----:R-:W-:-:S05]  /*7db0*/  IADD3 R16, PT, PT, RZ, -R17, RZ ;  /* 0x80000011ff107210 */ /* 0x001fca0007ffe0ff */
        /* <DEDUP_REMOVED lines=14> */
[----:B------:R-:W-:-:S05]  /*7ea0*/  SHF.L.U32 R17, R16, 0x5, RZ ;  /* 0x0000000510117819 */ /* 0x000fca00000006ff */
        /* <DEDUP_REMOVED lines=17> */
.L_x_1418:
[C---:B-1---5:R-:W-:Y:S01]  /*7fc0*/  FFMA.FTZ R12, R33.reuse, R16, R12 ;  /* 0x00000010210c7223 */ /* 0x062fe2000001000c */
[C---:B------:R-:W-:Y:S01]  /*7fd0*/  FFMA.FTZ R13, R33.reuse, R17, R13 ;  /* 0x00000011210d7223 */ /* 0x040fe2000001000d */
[C---:B------:R-:W-:Y:S01]  /*7fe0*/  FFMA.FTZ R14, R33.reuse, R18, R14 ;  /* 0x00000012210e7223 */ /* 0x040fe2000001000e */
[----:B------:R-:W-:-:S07]  /*7ff0*/  FFMA.FTZ R15, R33, R19, R15 ;  /* 0x00000013210f7223 */ /* 0x000fce000001000f */
.L_x_1417:
[----:B------:R-:W-:Y:S05]  /*8000*/  BSYNC.RECONVERGENT B1 ;  /* 0x0000000000017941 */ /* 0x000fea0003800200 */
.L_x_1416:
[C---:B0-----:R-:W-:Y:S01]  /*8010*/  IADD3 R17, PT, PT, R30.reuse, 0x8, RZ ;  /* 0x000000081e117810 */ /* 0x041fe20007ffe0ff */
[----:B------:R-:W-:Y:S01]  /*8020*/  VIADD R31, R31, 0x200 ;  /* 0x000002001f1f7836 */ /* 0x000fe20000000000 */
[----:B------:R-:W-:Y:S02]  /*8030*/  IADD3 R30, PT, PT, R30, 0x10, RZ ;  /* 0x000000101e1e7810 */ /* 0x000fe40007ffe0ff */
[----:B------:R-:W-:Y:S02]  /*8040*/  ISETP.GE.AND P0, PT, R17, R4, PT ;  /* 0x000000041100720c */ /* 0x000fe40003f06270 */
[----:B------:R-:W-:-:S11]  /*8050*/  IADD3 R32, PT, PT, R32, 0x40, RZ ;  /* 0x0000004020207810 */ /* 0x000fd60007ffe0ff */
[----:B------:R-:W-:Y:S05]  /*8060*/  @!P0 BRA `(.L_x_1419) ;  /* 0xfffffff8005c8947 */ /* 0x000fea000383ffff */
.L_x_1409:
[----:B---3--:R-:W-:Y:S05]  /*8070*/  BSYNC.RECONVERGENT B0 ;  /* 0x0000000000007941 */ /* 0x008fea0003800200 */
.L_x_1408:
[----:B------:R-:W-:Y:S01]  /*8080*/  ISETP.NE.AND P0, PT, R40, R5, PT ;  /* 0x000000052800720c */ /* 0x000fe20003f05270 */
[----:B------:R-:W-:-:S12]  /*8090*/  BSSY.RECONVERGENT B0, `(.L_x_1420) ;  /* 0x0000028000007945 */ /* 0x000fd80003800200 */
[----:B------:R-:W-:Y:S05]  /*80a0*/  @P0 BRA `(.L_x_1421) ;  /* 0x0000000000980947 */ /* 0x000fea0003800000 */
[----:B------:R-:W-:Y:S01]  /*80b0*/  SHF.L.U32 R17, R4, 0x5, RZ ;  /* 0x0000000504117819 */ /* 0x000fe200000006ff */
[----:B------:R-:W3:Y:S01]  /*80c0*/  S2R R5, SR_CgaCtaId ;  /* 0x0000000000057919 */ /* 0x000ee20000008800 */
[----:B------:R-:W-:Y:S01]  /*80d0*/  IADD3 R3, PT, PT, R42, -R3, RZ ;  /* 0x800000032a037210 */ /* 0x000fe20007ffe0ff */
[----:B------:R-:W4:Y:S02]  /*80e0*/  LDCU UR4, c[0x0][0x40c] ;  /* 0x00008180ff0477ac */ /* 0x000f240008000800 */
[----:B------:R-:W-:-:S06]  /*80f0*/  IMAD.WIDE R16, R17, 0x4, R46 ;  /* 0x0000000411107825 */ /* 0x000fcc00078e022e */
[----:B------:R-:W5:Y:S01]  /*8100*/  LDG.E.128 R16, desc[UR10][R16.64] ;  /* 0x0000000a10107981 */ /* 0x000f62000c1e1d00 */
[----:B------:R-:W-:-:S05]  /*8110*/  MOV R4, 0x400 ;  /* 0x0000040000047802 */ /* 0x000fca0000000f00 */
[----:B------:R-:W-:Y:S01]  /*8120*/  VIADD R4, R4, 0x110 ;  /* 0x0000011004047836 */ /* 0x000fe20000000000 */
[----:B----4-:R-:W-:-:S04]  /*8130*/  UISETP.NE.AND UP0, UPT, UR4, URZ, UPT ;  /* 0x000000ff0400728c */ /* 0x010fc8000bf05270 */
[----:B---3--:R-:W-:-:S04]  /*8140*/  LEA R4, R5, R4, 0x18 ;  /* 0x0000000405047211 */ /* 0x008fc800078ec0ff */
[----:B------:R-:W-:-:S06]  /*8150*/  LEA R3, R3, R4, 0x2 ;  /* 0x0000000403037211 */ /* 0x000fcc00078e10ff */
[----:B------:R-:W3:Y:S01]  /*8160*/  LDS R3, [R3+-0x4] ;  /* 0xfffffc0003037984 */ /* 0x000ee20000000800 */
[----:B------:R-:W-:Y:S05]  /*8170*/  BRA.U UP0, `(.L_x_1422) ;  /* 0x0000000100547547 */ /* 0x000fea000b800000 */
[----:B------:R-:W4:Y:S02]  /*8180*/  LDC.64 R4, c[0x0][0x460] ;  /* 0x00011800ff047b82 */ /* 0x000f240000000a00 */
[----:B----4-:R-:W-:-:S04]  /*8190*/  ISETP.NE.U32.AND P0, PT, R4, RZ, PT ;  /* 0x000000ff0400720c */ /* 0x010fc80003f05070 */
[----:B------:R-:W-:-:S13]  /*81a0*/  ISETP.NE.AND.EX P0, PT, R5, RZ, PT, P0 ;  /* 0x000000ff0500720c */ /* 0x000fda0003f05300 */
[----:B0-----:R-:W0:Y:S08]  /*81b0*/  @P0 LDC R6, c[0x0][0x3f8] ;  /* 0x0000fe00ff060b82 */ /* 0x001e300000000800 */
[----:B------:R-:W4:Y:S01]  /*81c0*/  @P0 LDC.64 R4, c[0x0][0x458] ;  /* 0x00011600ff040b82 */ /* 0x000f220000000a00 */
[----:B0-----:R-:W-:-:S04]  /*81d0*/  @P0 IMAD R6, R41, R6, R0 ;  /* 0x0000000629060224 */ /* 0x001fc800078e0200 */
[----:B-1----:R-:W-:-:S04]  /*81e0*/  @P0 IMAD R21, R6, 0x20, R7 ;  /* 0x0000002006150824 */ /* 0x002fc800078e0207 */
[----:B----4-:R-:W-:-:S05]  /*81f0*/  @P0 IMAD.WIDE R4, R21, 0x4, R4 ;  /* 0x0000000415040825 */ /* 0x010fca00078e0204 */
[----:B------:R-:W4:Y:S01]  /*8200*/  @P0 LDG.E.128 R20, desc[UR10][R4.64] ;  /* 0x0000000a04140981 */ /* 0x000f22000c1e1d00 */
[----:B------:R-:W-:Y:S01]  /*8210*/  USHF.L.U32 UR4, UR7, 0x5, URZ ;  /* 0x0000000507047899 */ /* 0x000fe200080006ff */
[----:B-----5:R-:W-:Y:S01]  /*8220*/  FADD.FTZ R16, R16, R8 ;  /* 0x0000000810107221 */ /* 0x020fe20000010000 */
[----:B------:R-:W-:Y:S01]  /*8230*/  FADD.FTZ R17, R17, R9 ;  /* 0x0000000911117221 */ /* 0x000fe20000010000 */
[----:B------:R-:W-:Y:S01]  /*8240*/  FADD.FTZ R18, R18, R10 ;  /* 0x0000000a12127221 */ /* 0x000fe20000010000 */
[----:B------:R-:W-:Y:S02]  /*8250*/  FADD.FTZ R19, R19, R11 ;  /* 0x0000000b13137221 */ /* 0x000fe40000010000 */
[----:B------:R-:W-:-:S05]  /*8260*/  MOV R25, UR4 ;  /* 0x0000000400197c02 */ /* 0x000fca0008000f00 */
[----:B------:R-:W-:-:S04]  /*8270*/  IMAD.WIDE R46, R25, 0x4, R46 ;  /* 0x00000004192e7825 */ /* 0x000fc800078e022e */
[----:B----4-:R-:W-:Y:S01]  /*8280*/  @P0 FMUL.FTZ R16, R16, R20 ;  /* 0x0000001410100220 */ /* 0x010fe20000410000 */
[----:B------:R-:W-:Y:S01]  /*8290*/  @P0 FMUL.FTZ R17, R17, R21 ;  /* 0x0000001511110220 */ /* 0x000fe20000410000 */
[----:B------:R-:W-:Y:S01]  /*82a0*/  @P0 FMUL.FTZ R18, R18, R22 ;  /* 0x0000001612120220 */ /* 0x000fe20000410000 */
[----:B------:R-:W-:-:S05]  /*82b0*/  @P0 FMUL.FTZ R19, R19, R23 ;  /* 0x0000001713130220 */ /* 0x000fca0000410000 */
[----:B------:R4:W-:Y:S02]  /*82c0*/  STG.E.128 desc[UR10][R46.64], R16 ;  /* 0x000000102e007986 */ /* 0x0009e4000c101d0a */
.L_x_1422:
[C---:B---3-5:R-:W-:Y:S01]  /*82d0*/  FFMA.FTZ R12, R3.reuse, R16, R12 ;  /* 0x00000010030c7223 */ /* 0x068fe2000001000c */
[C---:B------:R-:W-:Y:S01]  /*82e0*/  FFMA.FTZ R13, R3.reuse, R17, R13 ;  /* 0x00000011030d7223 */ /* 0x040fe2000001000d */
[C---:B------:R-:W-:Y:S01]  /*82f0*/  FFMA.FTZ R14, R3.reuse, R18, R14 ;  /* 0x00000012030e7223 */ /* 0x040fe2000001000e */
[----:B------:R-:W-:-:S07]  /*8300*/  FFMA.FTZ R15, R3, R19, R15 ;  /* 0x00000013030f7223 */ /* 0x000fce000001000f */
.L_x_1421:
[----:B------:R-:W-:Y:S05]  /*8310*/  BSYNC.RECONVERGENT B0 ;  /* 0x0000000000007941 */ /* 0x000fea0003800200 */
.L_x_1420:
[----:B------:R-:W3:Y:S08]  /*8320*/  S2UR UR5, SR_CgaCtaId ;  /* 0x00000000000579c3 */ /* 0x000ef00000008800 */
[----:B------:R-:W-:Y:S01]  /*8330*/  BAR.SYNC.DEFER_BLOCKING 0x0 ;  /* 0x0000000000007b1d */ /* 0x000fe20000010000 */
[----:B------:R-:W-:Y:S02]  /*8340*/  LOP3.LUT R0, R2, 0x3e0, RZ, 0xc0, !PT ;  /* 0x000003e002007812 */ /* 0x000fe400078ec0ff */
[----:B------:R-:W-:-:S02]  /*8350*/  SHF.L.U32 R3, R7, 0x2, RZ ;  /* 0x0000000207037819 */ /* 0x000fc400000006ff */
[----:B------:R-:W-:Y:S01]  /*8360*/  ISETP.NE.AND P0, PT, R0, 0x20, PT ;  /* 0x000000200000780c */ /* 0x000fe20003f05270 */
[----:B------:R-:W-:Y:S01]  /*8370*/  UMOV UR4, 0x400 ;  /* 0x0000040000047882 */ /* 0x000fe20000000000 */
[----:B------:R-:W-:Y:S01]  /*8380*/  ISETP.GT.U32.AND P2, PT, R2, 0x1f, PT ;  /* 0x0000001f0200780c */ /* 0x000fe20003f44070 */
[----:B------:R-:W-:Y:S01]  /*8390*/  UIADD3 UR4, UPT, UPT, UR4, 0x110, URZ ;  /* 0x0000011004047890 */ /* 0x000fe2000fffe0ff */
[----:B------:R-:W-:Y:S01]  /*83a0*/  IMAD R40, R40, 0x80, R3 ;  /* 0x0000008028287824 */ /* 0x000fe200078e0203 */
[C---:B------:R-:W-:Y:S02]  /*83b0*/  LOP3.LUT R0, R2.reuse, 0x3f0, RZ, 0xc0, !PT ;  /* 0x000003f002007812 */ /* 0x040fe400078ec0ff */
        /* <DEDUP_REMOVED lines=24> */
[----:B------:R-:W3:Y:S02]  /*8540*/  @!P2 LDS.128 R40, [R40+UR4] ;  /* 0x000000042828a984 */ /* 0x000ee40008000c00 */
[----:B------:R-:W-:Y:S06]  /*8550*/  BAR.SYNC.DEFER_BLOCKING 0x0 ;  /* 0x0000000000007b1d */ /* 0x000fec0000010000 */
[----:B------:R-:W-:Y:S05]  /*8560*/  @P2 EXIT ;  /* 0x000000000000294d */ /* 0x000fea0003800000 */
[----:B------:R-:W1:Y:S01]  /*8570*/  LDCU UR4, c[0x0][0x478] ;  /* 0x00008f00ff0477ac */ /* 0x000e620008000800 */
[----:B0--3--:R-:W-:Y:S01]  /*8580*/  @!P2 FADD.FTZ R12, R12, R40 ;  /* 0x000000280c0ca221 */ /* 0x009fe20000010000 */
[----:B------:R-:W-:Y:S01]  /*8590*/  @!P2 FADD.FTZ R13, R13, R41 ;  /* 0x000000290d0da221 */ /* 0x000fe20000010000 */
[----:B------:R-:W-:Y:S01]  /*85a0*/  @!P2 FADD.FTZ R14, R14, R42 ;  /* 0x0000002a0e0ea221 */ /* 0x000fe20000010000 */
[----:B------:R-:W-:Y:S01]  /*85b0*/  @!P2 FADD.FTZ R15, R15, R43 ;  /* 0x0000002b0f0fa221 */ /* 0x000fe20000010000 */
[----:B-1----:R-:W-:-:S09]  /*85c0*/  UISETP.NE.AND UP0, UPT, UR4, 0x2, UPT ;  /* 0x000000020400788c */ /* 0x002fd2000bf05270 */
        /* <DEDUP_REMOVED lines=25> */
[C---:B-1----:R-:W-:Y:S02]  /*8760*/  IADD3 R2, P0, PT, R7.reuse, UR4, RZ ;  /* 0x0000000407027c10 */ /* 0x042fe4000ff1e0ff */
[----:B------:R-:W-:Y:S02]  /*8770*/  LOP3.LUT R5, R0, 0xff, RZ, 0xc0, !PT ;  /* 0x000000ff00057812 */ /* 0x000fe400078ec0ff */
[----:B------:R-:W-:Y:S02]  /*8780*/  LEA R4, R4, R3, 0x8 ;  /* 0x0000000304047211 */ /* 0x000fe400078e40ff */
[----:B------:R-:W-:-:S02]  /*8790*/  LEA.HI.X.SX32 R3, R7, UR5, 0x1, P0 ;  /* 0x0000000507037c11 */ /* 0x000fc400080f0eff */
[----:B------:R-:W-:-:S05]  /*87a0*/  IADD3 R5, PT, PT, R4, R5, RZ ;  /* 0x0000000504057210 */ /* 0x000fca0007ffe0ff */
[----:B------:R-:W-:Y:S01]  /*87b0*/  STG.E desc[UR10][R2.64], R5 ;  /* 0x0000000502007986 */ /* 0x000fe2000c10190a */
[----:B------:R-:W-:Y:S05]  /*87c0*/  EXIT ;  /* 0x000000000000794d */ /* 0x000fea0003800000 */
.L_x_1423:
[----:B------:R-:W0:Y:S01]  /*87d0*/  LDC.64 R2, c[0x0][0x380] ;  /* 0x0000e000ff027b82 */ /* 0x000e220000000a00 */
[----:B------:R-:W-:-:S04]  /*87e0*/  VIADD R7, R7, UR14 ;  /* 0x0000000e07077c36 */ /* 0x000fc80008000000 */
[----:B0-----:R-:W-:-:S05]  /*87f0*/  IMAD.WIDE R2, R7, 0x4, R2 ;  /* 0x0000000407027825 */ /* 0x001fca00078e0202 */
[----:B------:R-:W-:Y:S01]  /*8800*/  STG.E.128 desc[UR10][R2.64], R12 ;  /* 0x0000000c02007986 */ /* 0x000fe2000c101d0a */
[----:B------:R-:W-:Y:S05]  /*8810*/  EXIT ;  /* 0x000000000000794d */ /* 0x000fea0003800000 */
.L_x_1333:
[----:B------:R-:W-:Y:S01]  /*8820*/  HFMA2 R29, -RZ, RZ, 0, 9.5367431640625e-07 ;  /* 0x00000010ff1d7431 */ /* 0x000fe200000001ff */
[----:B------:R-:W-:Y:S01]  /*8830*/  MOV R30, 0x1f ;  /* 0x0000001f001e7802 */ /* 0x000fe20000000f00 */
[----:B------:R-:W-:-:S07]  /*8840*/  IMAD.MOV.U32 R31, RZ, RZ, -0x1 ;  /* 0xffffffffff1f7424 */ /* 0x000fce00078e00ff */
[----:B0-2--5:R-:W-:Y:S05]  /*8850*/  WARPSYNC.COLLECTIVE R31, `(.L_x_1424) ;  /* 0x000000001f087348 */ /* 0x025fea0003c00000 */
[----:B------:R1:W3:Y:S02]  /*8860*/  SHFL.BFLY P4, R50, R28, R29, R30 ;  /* 0x0c00001d1c327389 */ /* 0x0002e4000008001e */
[----:B0123-5:R-:W-:Y:S05]  /*8870*/  ENDCOLLECTIVE ;  /* 0x000000000000791b */ /* 0x02ffea0003800000 */
.L_x_1424:
[----:B------:R-:W-:Y:S02]  /*8880*/  HFMA2 R29, -RZ, RZ, 0, 4.76837158203125e-07 ;  /* 0x00000008ff1d7431 */ /* 0x000fe400000001ff */
[----:B------:R-:W-:-:S05]  /*8890*/  FADD.FTZ R9, R28, R50 ;  /* 0x000000321c097221 */ /* 0x000fca0000010000 */
[----:B------:R-:W-:-:S07]  /*88a0*/  MOV R28, R9 ;  /* 0x00000009001c7202 */ /* 0x000fce0000000f00 */
[----:B------:R-:W-:Y:S05]  /*88b0*/  WARPSYNC.COLLECTIVE R31, `(.L_x_1425) ;  /* 0x000000001f087348 */ /* 0x000fea0003c00000 */
[----:B------:R0:W1:Y:S02]  /*88c0*/  SHFL.BFLY P4, R50, R28, R29, R30 ;  /* 0x0c00001d1c327389 */ /* 0x000064000008001e */
[----:B01----:R-:W-:Y:S05]  /*88d0*/  ENDCOLLECTIVE ;  /* 0x000000000000791b */ /* 0x003fea0003800000 */
.L_x_1425:
[----:B------:R-:W-:Y:S01]  /*88e0*/  MOV R29, 0x4 ;  /* 0x00000004001d7802 */ /* 0x000fe20000000f00 */
[----:B------:R-:W-:-:S04]  /*88f0*/  FADD.FTZ R10, R9, R50 ;  /* 0x00000032090a7221 */ /* 0x000fc80000010000 */
[----:B------:R-:W-:-:S07]  /*8900*/  IMAD.MOV.U32 R28, RZ, RZ, R10 ;  /* 0x000000ffff1c7224 */ /* 0x000fce00078e000a */
[----:B------:R-:W-:Y:S05]  /*8910*/  WARPSYNC.COLLECTIVE R31, `(.L_x_1426) ;  /* 0x000000001f087348 */ /* 0x000fea0003c00000 */
[----:B------:R0:W1:Y:S02]  /*8920*/  SHFL.BFLY P4, R50, R28, R29, R30 ;  /* 0x0c00001d1c327389 */ /* 0x000064000008001e */
[----:B01----:R-:W-:Y:S05]  /*8930*/  ENDCOLLECTIVE ;  /* 0x000000000000791b */ /* 0x003fea0003800000 */
.L_x_1426:
[----:B------:R-:W-:Y:S02]  /*8940*/  IMAD.MOV.U32 R29, RZ, RZ, 0x2 ;  /* 0x00000002ff1d7424 */ /* 0x000fe400078e00ff */
[----:B------:R-:W-:-:S05]  /*8950*/  FADD.FTZ R11, R10, R50 ;  /* 0x000000320a0b7221 */ /* 0x000fca0000010000 */
[----:B------:R-:W-:-:S07]  /*8960*/  MOV R28, R11 ;  /* 0x0000000b001c7202 */ /* 0x000fce0000000f00 */
[----:B------:R-:W-:Y:S05]  /*8970*/  WARPSYNC.COLLECTIVE R31, `(.L_x_1427) ;  /* 0x000000001f087348 */ /* 0x000fea0003c00000 */
[----:B------:R0:W1:Y:S02]  /*8980*/  SHFL.BFLY P4, R50, R28, R29, R30 ;  /* 0x0c00001d1c327389 */ /* 0x000064000008001e */
[----:B01----:R-:W-:Y:S05]  /*8990*/  ENDCOLLECTIVE ;  /* 0x000000000000791b */ /* 0x003fea0003800000 */
.L_x_1427:
[----:B------:R-:W-:Y:S02]  /*89a0*/  HFMA2 R29, -RZ, RZ, 0, 5.9604644775390625e-08 ;  /* 0x00000001ff1d7431 */ /* 0x000fe400000001ff */
[----:B------:R-:W-:-:S05]  /*89b0*/  FADD.FTZ R12, R11, R50 ;  /* 0x000000320b0c7221 */ /* 0x000fca0000010000 */
[----:B------:R-:W-:-:S07]  /*89c0*/  MOV R28, R12 ;  /* 0x0000000c001c7202 */ /* 0x000fce0000000f00 */
[----:B------:R-:W-:Y:S05]  /*89d0*/  WARPSYNC.COLLECTIVE R31, `(.L_x_1428) ;  /* 0x000000001f087348 */ /* 0x000fea0003c00000 */
[----:B------:R0:W1:Y:S02]  /*89e0*/  SHFL.BFLY P4, R50, R28, R29, R30 ;  /* 0x0c00001d1c327389 */ /* 0x000064000008001e */
[----:B01----:R-:W-:Y:S05]  /*89f0*/  ENDCOLLECTIVE ;  /* 0x000000000000791b */ /* 0x003fea0003800000 */
.L_x_1428:
[----:B------:R-:W-:Y:S05]  /*8a00*/  BRA `(.L_x_1429) ;  /* 0xffffff8400807947 */ /* 0x000fea000383ffff */
.L_x_1350:
[----:B------:R-:W-:Y:S01]  /*8a10*/  BSSY B0, `(.L_x_1430) ;  /* 0x0000007000007945 */ /* 0x000fe20003800000 */
[----:B------:R-:W-:Y:S01]  /*8a20*/  IMAD.MOV.U32 R29, RZ, RZ, 0x2 ;  /* 0x00000002ff1d7424 */ /* 0x000fe200078e00ff */
[----:B------:R-:W-:Y:S02]  /*8a30*/  MOV R30, 0x1f ;  /* 0x0000001f001e7802 */ /* 0x000fe40000000f00 */
[----:B------:R-:W-:-:S07]  /*8a40*/  MOV R31, 0xffffffff ;  /* 0xffffffff001f7802 */ /* 0x000fce0000000f00 */
[----:B------:R-:W-:Y:S05]  /*8a50*/  WARPSYNC.COLLECTIVE R31, `(.L_x_1431) ;  /* 0x000000001f087348 */ /* 0x000fea0003c00000 */
[----:B------:R0:W1:Y:S02]  /*8a60*/  SHFL.BFLY P4, R50, R28, R29, R30 ;  /* 0x0c00001d1c327389 */ /* 0x000064000008001e */
[----:B01----:R-:W-:Y:S05]  /*8a70*/  ENDCOLLECTIVE ;  /* 0x000000000000791b */ /* 0x003fea0003800000 */
.L_x_1431:
[----:B------:R-:W-:Y:S05]  /*8a80*/  BSYNC B0 ;  /* 0x0000000000007941 */ /* 0x000fea0003800000 */
.L_x_1430:
[----:B------:R-:W-:Y:S02]  /*8a90*/  HFMA2 R30, -RZ, RZ, 0, 1.847743988037109375e-06 ;  /* 0x0000001fff1e7431 */ /* 0x000fe400000001ff */
[----:B------:R-:W-:Y:S01]  /*8aa0*/  FADD.FTZ R28, R28, R50 ;  /* 0x000000321c1c7221 */ /* 0x000fe20000010000 */
[----:B------:R-:W-:Y:S01]  /*8ab0*/  IMAD.MOV.U32 R29, RZ, RZ, 0x1 ;  /* 0x00000001ff1d7424 */ /* 0x000fe200078e00ff */
[----:B------:R-:W-:-:S07]  /*8ac0*/  MOV R31, 0xffffffff ;  /* 0xffffffff001f7802 */ /* 0x000fce0000000f00 */
[----:B------:R-:W-:Y:S05]  /*8ad0*/  WARPSYNC.COLLECTIVE R31, `(.L_x_1432) ;  /* 0x000000001f087348 */ /* 0x000fea0003c00000 */
[----:B------:R0:W1:Y:S02]  /*8ae0*/  SHFL.BFLY P4, R50, R28, R29, R30 ;  /* 0x0c00001d1c327389 */ /* 0x000064000008001e */
[----:B01----:R-:W-:Y:S05]  /*8af0*/  ENDCOLLECTIVE ;  /* 0x000000000000791b */ /* 0x003fea0003800000 */
.L_x_1432:
[----:B------:R-:W-:Y:S05]  /*8b00*/  BRA `(.L_x_1433) ;  /* 0xffffffa000a07947 */ /* 0x000fea000383ffff */
.L_x_1354:
[----:B------:R-:W-:Y:S01]  /*8b10*/  HFMA2 R29, -RZ, RZ, 0, 9.5367431640625e-07 ;  /* 0x00000010ff1d7431 */ /* 0x000fe200000001ff */
[----:B------:R-:W-:Y:S01]  /*8b20*/  BSSY B0, `(.L_x_1434) ;  /* 0x0000007000007945 */ /* 0x000fe20003800000 */
[----:B------:R-:W-:Y:S01]  /*8b30*/  IMAD.MOV.U32 R28, RZ, RZ, R6 ;  /* 0x000000ffff1c7224 */ /* 0x000fe200078e0006 */
[----:B------:R-:W-:Y:S01]  /*8b40*/  MOV R30, 0x1f ;  /* 0x0000001f001e7802 */ /* 0x000fe20000000f00 */
[----:B------:R-:W-:-:S07]  /*8b50*/  IMAD.MOV.U32 R31, RZ, RZ, -0x1 ;  /* 0xffffffffff1f7424 */ /* 0x000fce00078e00ff */
[----:B-12345:R-:W-:Y:S05]  /*8b60*/  WARPSYNC.COLLECTIVE R31, `(.L_x_1435) ;  /* 0x000000001f087348 */ /* 0x03efea0003c00000 */
[----:B------:R0:W0:Y:S02]  /*8b70*/  SHFL.BFLY P4, R50, R28, R29, R30 ;  /* 0x0c00001d1c327389 */ /* 0x000024000008001e */
[----:B012345:R-:W-:Y:S05]  /*8b80*/  ENDCOLLECTIVE ;  /* 0x000000000000791b */ /* 0x03ffea0003800000 */
.L_x_1435:
[----:B------:R-:W-:Y:S05]  /*8b90*/  BSYNC B0 ;  /* 0x0000000000007941 */ /* 0x000fea0003800000 */
.L_x_1434:
[----:B------:R-:W-:Y:S01]  /*8ba0*/  HFMA2 R29, -RZ, RZ, 0, 4.76837158203125e-07 ;  /* 0x00000008ff1d7431 */ /* 0x000fe200000001ff */
[----:B------:R-:W-:Y:S01]  /*8bb0*/  FMNMX.FTZ R28, R50, R6, !PT ;  /* 0x00000006321c7209 */ /* 0x000fe20007810000 */
[----:B------:R-:W-:Y:S01]  /*8bc0*/  IMAD.MOV.U32 R31, RZ, RZ, -0x1 ;  /* 0xffffffffff1f7424 */ /* 0x000fe200078e00ff */
[----:B------:R-:W-:-:S07]  /*8bd0*/  MOV R30, 0x1f ;  /* 0x0000001f001e7802 */ /* 0x000fce0000000f00 */
[----:B------:R-:W-:Y:S05]  /*8be0*/  WARPSYNC.COLLECTIVE R31, `(.L_x_1436) ;  /* 0x000000001f087348 */ /* 0x000fea0003c00000 */
[----:B------:R0:W1:Y:S02]  /*8bf0*/  SHFL.BFLY P4, R50, R28, R29, R30 ;  /* 0x0c00001d1c327389 */ /* 0x000064000008001e */
[----:B01----:R-:W-:Y:S05]  /*8c00*/  ENDCOLLECTIVE ;  /* 0x000000000000791b */ /* 0x003fea0003800000 */
.L_x_1436:
[----:B------:R-:W-:Y:S01]  /*8c10*/  HFMA2 R29, -RZ, RZ, 0, 2.384185791015625e-07 ;  /* 0x00000004ff1d7431 */ /* 0x000fe200000001ff */
[----:B------:R-:W-:-:S04]  /*8c20*/  FMNMX.FTZ R7, R28, R50, !PT ;  /* 0x000000321c077209 */ /* 0x000fc80007810000 */
[----:B------:R-:W-:-:S07]  /*8c30*/  MOV R28, R7 ;  /* 0x00000007001c7202 */ /* 0x000fce0000000f00 */
[----:B------:R-:W-:Y:S05]  /*8c40*/  WARPSYNC.COLLECTIVE R31, `(.L_x_1437) ;  /* 0x000000001f087348 */ /* 0x000fea0003c00000 */
[----:B------:R0:W1:Y:S02]  /*8c50*/  SHFL.BFLY P4, R50, R28, R29, R30 ;  /* 0x0c00001d1c327389 */ /* 0x000064000008001e */
[----:B01----:R-:W-:Y:S05]  /*8c60*/  ENDCOLLECTIVE ;  /* 0x000000000000791b */ /* 0x003fea0003800000 */
.L_x_1437:
[----:B------:R-:W-:Y:S05]  /*8c70*/  BRA `(.L_x_1438) ;  /* 0xffffffa400147947 */ /* 0x000fea000383ffff */
.L_x_1439:
        /* <DEDUP_REMOVED lines=16> */
.L_x_2693:


//--------------------- .text._ZN4mmha33masked_multihead_attention_kernelItLi32ELi32ELi1ELi4ELi256ELb0ELb1EEEv26Multihead_attention_paramsIT_XT5_EE --------------------------
	.section	.text._ZN4mmha33masked_multihead_attention_kernelItLi32ELi32ELi1ELi4ELi256ELb0ELb1EEEv26Multihead_attention_paramsIT_XT5_EE,"ax",@progbits
	.align	128
        .global         _ZN4mmha33masked_multihead_attention_kernelItLi32ELi32ELi1ELi4ELi256ELb0ELb1EEEv26Multihead_attention_paramsIT_XT5_EE
        .type           _ZN4mmha33masked_multihead_attention_kernelItLi32ELi32ELi1ELi4ELi256ELb0ELb1EEEv26Multihead_attention_paramsIT_XT5_EE,@function
        .size           _ZN4mmha33masked_multihead_attention_kernelItLi32ELi32ELi1ELi4ELi256ELb0ELb1EEEv26Multihead_attention_paramsIT_XT5_EE,(.L_x_2694 - _ZN4mmha33masked_multihead_attention_kernelItLi32ELi32ELi1ELi4ELi256ELb0ELb1EEEv26Multihead_attention_paramsIT_XT5_EE)
        .other          _ZN4mmha33masked_multihead_attention_kernelItLi32ELi32ELi1ELi4ELi256ELb0ELb1EEEv26Multihead_attention_paramsIT_XT5_EE,@"STO_CUDA_ENTRY STV_DEFAULT"
_ZN4mmha33masked_multihead_attention_kernelItLi32ELi32ELi1ELi4ELi256ELb0ELb1EEEv26Multihead_attention_paramsIT_XT5_EE:
.text._ZN4mmha33masked_multihead_attention_kernelItLi32ELi32ELi1ELi4ELi256ELb0ELb1EEEv26Multihead_attention_paramsIT_XT5_EE:
[----:B------:R-:W0:Y:S01]  /*0000*/  LDC R1, c[0x0][0x37c] ;  /* 0x0000df00ff017b82 */ /* 0x000e220000000800 */
[----:B------:R-:W1:Y:S01]  /*0010*/  LDCU.64 UR4, c[0x0][0x490] ;  /* 0x00009200ff0477ac */ /* 0x000e620008000a00 */
[----:B------:R-:W2:Y:S01]  /*0020*/  S2R R0, SR_CTAID.Y ;  /* 0x0000000000007919 */ /* 0x000ea20000002600 */
[----:B------:R-:W3:Y:S01]  /*0030*/  LDCU.64 UR36, c[0x0][0x358] ;  /* 0x00006b00ff2477ac */ /* 0x000ee20008000a00 */
[----:B-1----:R-:W-:-:S04]  /*0040*/  UISETP.NE.U32.AND UP0, UPT, UR4, URZ, UPT ;  /* 0x000000ff0400728c */ /* 0x002fc8000bf05070 */
[----:B------:R-:W-:-:S09]  /*0050*/  UISETP.NE.AND.EX UP0, UPT, UR5, URZ, UPT, UP0 ;  /* 0x000000ff0500728c */ /* 0x000fd2000bf05300 */
[----:B---3--:R-:W-:Y:S05]  /*0060*/  BRA.U !UP0, `(.L_x_1440) ;  /* 0x0000000108147547 */ /* 0x008fea000b800000 */
[----:B--2---:R-:W-:-:S04]  /*0070*/  IADD3 R2, P0, PT, R0, UR4, RZ ;  /* 0x0000000400027c10 */ /* 0x004fc8000ff1e0ff */
[----:B------:R-:W-:-:S05]  /*0080*/  IADD3.X R3, PT, PT, RZ, UR5, RZ, P0, !PT ;  /* 0x00000005ff037c10 */ /* 0x000fca00087fe4ff */
[----:B------:R-:W2:Y:S02]  /*0090*/  LDG.E.U8 R2, desc[UR36][R2.64] ;  /* 0x0000002402027981 */ /* 0x000ea4000c1e1100 */
[----:B--2---:R-:W-:-:S13]  /*00a0*/  ISETP.NE.AND P0, PT, R2, 0x1, PT ;  /* 0x000000010200780c */ /* 0x004fda0003f05270 */
[----:B------:R-:W-:Y:S05]  /*00b0*/  @!P0 EXIT ;  /* 0x000000000000894d */ /* 0x000fea0003800000 */
.L_x_1440:
[----:B------:R-:W1:Y:S01]  /*00c0*/  LDC.64 R2, c[0x0][0x4a0] ;  /* 0x00012800ff027b82 */ /* 0x000e620000000a00 */
[----:B--2---:R-:W-:-:S07]  /*00d0*/  IABS R10, R0 ;  /* 0x00000000000a7213 */ /* 0x004fce0000000000 */
[----:B------:R-:W2:Y:S08]  /*00e0*/  LDC R11, c[0x0][0x3f0] ;  /* 0x0000fc00ff0b7b82 */ /* 0x000eb00000000800 */
[----:B------:R-:W3:Y:S01]  /*00f0*/  LDC R21, c[0x0][0x3f4] ;  /* 0x0000fd00ff157b82 */ /* 0x000ee20000000800 */
[----:B-1----:R-:W-:-:S04]  /*0100*/  ISETP.NE.U32.AND P0, PT, R2, RZ, PT ;  /* 0x000000ff0200720c */ /* 0x002fc80003f05070 */
[----:B------:R-:W-:Y:S02]  /*0110*/  ISETP.NE.AND.EX P0, PT, R3, RZ, PT, P0 ;  /* 0x000000ff0300720c */ /* 0x000fe40003f05300 */
[----:B--2---:R-:W-:-:S04]  /*0120*/  IABS R9, R11 ;  /* 0x0000000b00097213 */ /* 0x004fc80000000000 */
[----:B------:R-:W1:Y:S07]  /*0130*/  I2F.RP R6, R9 ;  /* 0x0000000900067306 */ /* 0x000e6e0000209400 */
[----:B------:R-:W2:Y:S01]  /*0140*/  @P0 LDC.64 R2, c[0x0][0x4a0] ;  /* 0x00012800ff020b82 */ /* 0x000ea20000000a00 */
[----:B---3--:R-:W-:-:S07]  /*0150*/  IABS R14, R21 ;  /* 0x00000015000e7213 */ /* 0x008fce0000000000 */
[----:B------:R-:W3:Y:S01]  /*0160*/  @P0 LDC R12, c[0x0][0x430] ;  /* 0x00010c00ff0c0b82 */ /* 0x000ee20000000800 */
[----:B-1----:R-:W1:Y:S01]  /*0170*/  MUFU.RCP R6, R6 ;  /* 0x0000000600067308 */ /* 0x002e620000001000 */
[----:B--2---:R-:W-:Y:S01]  /*0180*/  @P0 IMAD.WIDE.U32 R2, R0, 0x4, R2 ;  /* 0x0000000400020825 */ /* 0x004fe200078e0002 */
[----:B-1----:R-:W-:-:S05]  /*0190*/  IADD3 R7, PT, PT, R6, 0xffffffe, RZ ;  /* 0x0ffffffe06077810 */ /* 0x002fca0007ffe0ff */
[----:B------:R1:W3:Y:S01]  /*01a0*/  @P0 LDG.E R3, desc[UR36][R2.64] ;  /* 0x0000002402030981 */ /* 0x0002e2000c1e1900 */
[----:B------:R-:W2:Y:S02]  /*01b0*/  F2I.FTZ.U32.TRUNC.NTZ R5, R7 ;  /* 0x0000000700057305 */ /* 0x000ea4000021f000 */
[----:B--2---:R-:W-:-:S05]  /*01c0*/  IADD3 R4, PT, PT, RZ, -R5, RZ ;  /* 0x80000005ff047210 */ /* 0x004fca0007ffe0ff */
[----:B------:R-:W-:Y:S02]  /*01d0*/  IMAD R13, R4, R9, RZ ;  /* 0x00000009040d7224 */ /* 0x000fe400078e02ff */
[----:B------:R-:W-:-:S04]  /*01e0*/  IMAD.MOV.U32 R4, RZ, RZ, RZ ;  /* 0x000000ffff047224 */ /* 0x000fc800078e00ff */
[----:B------:R-:W-:Y:S02]  /*01f0*/  IMAD.HI.U32 R6, R5, R13, R4 ;  /* 0x0000000d05067227 */ /* 0x000fe400078e0004 */
[----:B------:R-:W2:Y:S04]  /*0200*/  LDC.64 R4, c[0x0][0x460] ;  /* 0x00011800ff047b82 */ /* 0x000ea80000000a00 */
[----:B------:R-:W-:-:S05]  /*0210*/  IMAD.HI.U32 R8, R6, R10, RZ ;  /* 0x0000000a06087227 */ /* 0x000fca00078e00ff */
[----:B------:R-:W-:-:S05]  /*0220*/  IADD3 R6, PT, PT, -R8, RZ, RZ ;  /* 0x000000ff08067210 */ /* 0x000fca0007ffe1ff */
[----:B------:R-:W-:-:S05]  /*0230*/  IMAD R6, R9, R6, R10 ;  /* 0x0000000609067224 */ /* 0x000fca00078e020a */
[----:B------:R-:W-:Y:S01]  /*0240*/  ISETP.GT.U32.AND P3, PT, R9, R6, PT ;  /* 0x000000060900720c */ /* 0x000fe20003f64070 */
[----:B------:R-:W4:Y:S01]  /*0250*/  I2F.RP R10, R14 ;  /* 0x0000000e000a7306 */ /* 0x000f220000209400 */
[----:B--2---:R-:W-:-:S04]  /*0260*/  ISETP.NE.U32.AND P1, PT, R4, RZ, PT ;  /* 0x000000ff0400720c */ /* 0x004fc80003f25070 */
[----:B------:R-:W-:-:S07]  /*0270*/  ISETP.NE.AND.EX P1, PT, R5, RZ, PT, P1 ;  /* 0x000000ff0500720c */ /* 0x000fce0003f25310 */
[----:B------:R-:W-:-:S04]  /*0280*/  @!P3 IADD3 R6, PT, PT, R6, -R9, RZ ;  /* 0x800000090606b210 */ /* 0x000fc80007ffe0ff */
[----:B------:R-:W-:Y:S01]  /*0290*/  ISETP.GE.U32.AND P2, PT, R6, R9, PT ;  /* 0x000000090600720c */ /* 0x000fe20003f46070 */
[----:B----4-:R-:W2:Y:S01]  /*02a0*/  MUFU.RCP R10, R10 ;  /* 0x0000000a000a7308 */ /* 0x010ea20000001000 */
[----:B------:R-:W-:Y:S02]  /*02b0*/  @!P3 IADD3 R8, PT, PT, R8, 0x1, RZ ;  /* 0x000000010808b810 */ /* 0x000fe40007ffe0ff */
[----:B------:R-:W-:Y:S01]  /*02c0*/  LOP3.LUT R9, R0, R11, RZ, 0x3c, !PT ;  /* 0x0000000b00097212 */ /* 0x000fe200078e3cff */
[----:B------:R-:W4:Y:S01]  /*02d0*/  @P1 LDC.64 R6, c[0x0][0x460] ;  /* 0x00011800ff061b82 */ /* 0x000f220000000a00 */
[----:B------:R-:W-:Y:S02]  /*02e0*/  ISETP.NE.AND P3, PT, R11, RZ, PT ;  /* 0x000000ff0b00720c */ /* 0x000fe40003f65270 */
[----:B------:R-:W-:-:S05]  /*02f0*/  ISETP.GE.AND P4, PT, R9, RZ, PT ;  /* 0x000000ff0900720c */ /* 0x000fca0003f86270 */
[----:B------:R-:W-:Y:S01]  /*0300*/  @P2 VIADD R8, R8, 0x1 ;  /* 0x0000000108082836 */ /* 0x000fe20000000000 */
[----:B------:R-:W0:Y:S04]  /*0310*/  @!P0 LDC R16, c[0x0][0x40c] ;  /* 0x00010300ff108b82 */ /* 0x000e280000000800 */
[----:B------:R-:W-:Y:S01]  /*0320*/  MOV R24, R8 ;  /* 0x0000000800187202 */ /* 0x000fe20000000f00 */
[----:B--2---:R-:W-:-:S04]  /*0330*/  VIADD R8, R10, 0xffffffe ;  /* 0x0ffffffe0a087836 */ /* 0x004fc80000000000 */
[----:B------:R2:W2:Y:S01]  /*0340*/  F2I.FTZ.U32.TRUNC.NTZ R9, R8 ;  /* 0x0000000800097305 */ /* 0x0004a2000021f000 */
[----:B------:R-:W-:Y:S01]  /*0350*/  @!P4 IADD3 R24, PT, PT, -R24, RZ, RZ ;  /* 0x000000ff1818c210 */ /* 0x000fe20007ffe1ff */
[----:B-1----:R-:W-:Y:S01]  /*0360*/  HFMA2 R2, -RZ, RZ, 0, 0 ;  /* 0x00000000ff027431 */ /* 0x002fe200000001ff */
[----:B------:R-:W-:-:S05]  /*0370*/  @!P3 LOP3.LUT R24, RZ, R11, RZ, 0x33, !PT ;  /* 0x0000000bff18b212 */ /* 0x000fca00078e33ff */
[----:B----4-:R-:W-:-:S04]  /*0380*/  @P1 IMAD.WIDE R6, R24, 0x4, R6 ;  /* 0x0000000418061825 */ /* 0x010fc800078e0206 */
[----:B--2---:R-:W-:Y:S01]  /*0390*/  HFMA2 R8, -RZ, RZ, 0, 0 ;  /* 0x00000000ff087431 */ /* 0x004fe200000001ff */
[----:B------:R1:W5:Y:S02]  /*03a0*/  @P1 LDG.E R2, desc[UR36][R6.64] ;  /* 0x0000002406021981 */ /* 0x000364000c1e1900 */
[----:B-1----:R-:W-:Y:S01]  /*03b0*/  IADD3 R7, PT, PT, RZ, -R9, RZ ;  /* 0x80000009ff077210 */ /* 0x002fe20007ffe0ff */
[----:B------:R-:W1:Y:S01]  /*03c0*/  LDC R6, c[0x0][0x3e8] ;  /* 0x0000fa00ff067b82 */ /* 0x000e620000000800 */
[----:B------:R-:W2:Y:S01]  /*03d0*/  S2R R36, SR_TID.X ;  /* 0x0000000000247919 */ /* 0x000ea20000002100 */
[----:B------:R-:W4:Y:S01]  /*03e0*/  S2R R17, SR_CTAID.X ;  /* 0x0000000000117919 */ /* 0x000f220000002500 */
[----:B-1----:R-:W-:Y:S01]  /*03f0*/  ISETP.NE.AND P1, PT, R6, RZ, PT ;  /* 0x000000ff0600720c */ /* 0x002fe20003f25270 */
[----:B------:R-:W-:Y:S01]  /*0400*/  BSSY.RECONVERGENT B0, `(.L_x_1441) ;  /* 0x0000025000007945 */ /* 0x000fe20003800200 */
[----:B------:R-:W-:Y:S01]  /*0410*/  MOV R29, RZ ;  /* 0x000000ff001d7202 */ /* 0x000fe20000000f00 */
[----:B--2---:R-:W-:Y:S01]  /*0420*/  IMAD.SHL.U32 R26, R36, 0x2, RZ ;  /* 0x00000002241a7824 */ /* 0x004fe200078e00ff */
[----:B---3--:R-:W-:Y:S01]  /*0430*/  @P0 IADD3 R16, PT, PT, R3, R12, RZ ;  /* 0x0000000c03100210 */ /* 0x008fe20007ffe0ff */
[----:B------:R-:W-:-:S03]  /*0440*/  IMAD R3, R7, R14, RZ ;  /* 0x0000000e07037224 */ /* 0x000fc600078e02ff */
[----:B0-----:R-:W-:Y:S01]  /*0450*/  IABS R19, R16 ;  /* 0x0000001000137213 */ /* 0x001fe20000000000 */
[----:B------:R-:W-:Y:S02]  /*0460*/  IMAD.HI.U32 R9, R9, R3, R8 ;  /* 0x0000000309097227 */ /* 0x000fe400078e0008 */
[----:B------:R-:W0:Y:S04]  /*0470*/  LDC R3, c[0x0][0x3f8] ;  /* 0x0000fe00ff037b82 */ /* 0x000e280000000800 */
[----:B------:R-:W-:-:S04]  /*0480*/  IMAD.HI.U32 R9, R9, R19, RZ ;  /* 0x0000001309097227 */ /* 0x000fc800078e00ff */
[----:B------:R-:W-:-:S04]  /*0490*/  IMAD.MOV R9, RZ, RZ, -R9 ;  /* 0x000000ffff097224 */ /* 0x000fc800078e0a09 */
[----:B------:R-:W-:-:S05]  /*04a0*/  IMAD R19, R14, R9, R19 ;  /* 0x000000090e137224 */ /* 0x000fca00078e0213 */
[----:B------:R-:W-:Y:S02]  /*04b0*/  ISETP.GT.U32.AND P0, PT, R14, R19, PT ;  /* 0x000000130e00720c */ /* 0x000fe40003f04070 */
[----:B----4-:R-:W-:Y:S01]  /*04c0*/  @P1 SHF.L.U32 R7, R17, 0x5, RZ ;  /* 0x0000000511071819 */ /* 0x010fe200000006ff */
[----:B0-----:R-:W-:-:S10]  /*04d0*/  IMAD R22, R0, R3, R17 ;  /* 0x0000000300167224 */ /* 0x001fd400078e0211 */
[----:B------:R-:W-:Y:S02]  /*04e0*/  @!P0 IADD3 R19, PT, PT, R19, -R14, RZ ;  /* 0x8000000e13138210 */ /* 0x000fe40007ffe0ff */
[----:B------:R-:W-:Y:S02]  /*04f0*/  ISETP.GT.U32.AND P0, PT, R36, 0xf, PT ;  /* 0x0000000f2400780c */ /* 0x000fe40003f04070 */
[----:B------:R-:W-:Y:S01]  /*0500*/  @!P1 SHF.L.U32 R18, R22, 0x5, RZ ;  /* 0x0000000516129819 */ /* 0x000fe200000006ff */
[----:B------:R-:W-:Y:S01]  /*0510*/  @P1 IMAD R18, R0, R6, R7 ;  /* 0x0000000600121224 */ /* 0x000fe200078e0207 */
[----:B------:R-:W-:-:S04]  /*0520*/  ISETP.GT.U32.AND P2, PT, R14, R19, PT ;  /* 0x000000130e00720c */ /* 0x000fc80003f44070 */
[----:B------:R-:W-:-:S05]  /*0530*/  IADD3 R27, PT, PT, R26, R18, RZ ;  /* 0x000000121a1b7210 */ /* 0x000fca0007ffe0ff */
[----:B------:R-:W-:Y:S05]  /*0540*/  @P0 BRA `(.L_x_1442) ;  /* 0x0000000000400947 */ /* 0x000fea0003800000 */
[----:B------:R-:W0:Y:S02]  /*0550*/  LDC R6, c[0x0][0x478] ;  /* 0x00011e00ff067b82 */ /* 0x000e240000000800 */
        /* <DEDUP_REMOVED lines=15> */
.L_x_1442:
[----:B------:R-:W-:Y:S05]  /*0650*/  BSYNC.RECONVERGENT B0 ;  /* 0x0000000000007941 */ /* 0x000fea0003800200 */
.L_x_1441:
[----:B------:R-:W1:Y:S01]  /*0660*/  LDCU UR4, c[0x0][0x478] ;  /* 0x00008f00ff0477ac */ /* 0x000e620008000800 */
[C---:B------:R-:W-:Y:S01]  /*0670*/  ISETP.GE.AND P3, PT, R16.reuse, RZ, PT ;  /* 0x000000ff1000720c */ /* 0x040fe20003f66270 */
[----:B------:R-:W-:Y:S01]  /*0680*/  VIADD R6, R16, 0x1 ;  /* 0x0000000110067836 */ /* 0x000fe20000000000 */
[----:B------:R-:W-:Y:S01]  /*0690*/  ISETP.NE.AND P1, PT, R21, RZ, PT ;  /* 0x000000ff1500720c */ /* 0x000fe20003f25270 */
[----:B------:R-:W-:Y:S01]  /*06a0*/  IMAD R23, R0, R21, RZ ;  /* 0x0000001500177224 */ /* 0x000fe200078e02ff */
[----:B------:R-:W-:Y:S01]  /*06b0*/  @!P2 IADD3 R19, PT, PT, R19, -R14, RZ ;  /* 0x8000000e1313a210 */ /* 0x000fe20007ffe0ff */
[----:B------:R-:W-:Y:S01]  /*06c0*/  IMAD R24, R24, R3, RZ ;  /* 0x0000000318187224 */ /* 0x000fe200078e02ff */
[----:B------:R-:W-:Y:S02]  /*06d0*/  VIADDMNMX R25, R6, -R21, RZ, !PT ;  /* 0x8000001506197246 */ /* 0x000fe400078001ff */
[----:B------:R-:W-:Y:S02]  /*06e0*/  LEA R13, R17, R26, 0x5 ;  /* 0x0000001a110d7211 */ /* 0x000fe400078e28ff */
[----:B------:R-:W-:-:S03]  /*06f0*/  SHF.R.S32.HI R57, RZ, 0x1f, R23 ;  /* 0x0000001fff397819 */ /* 0x000fc60000011417 */
[----:B------:R-:W-:Y:S02]  /*0700*/  @!P3 IADD3 R19, PT, PT, -R19, RZ, RZ ;  /* 0x000000ff1313b210 */ /* 0x000fe40007ffe1ff */
[----:B------:R-:W-:Y:S01]  /*0710*/  @!P1 LOP3.LUT R19, RZ, R21, RZ, 0x33, !PT ;  /* 0x00000015ff139212 */ /* 0x000fe200078e33ff */
[----:B-1----:R-:W-:-:S09]  /*0720*/  UISETP.NE.AND UP0, UPT, UR4, 0x2, UPT ;  /* 0x000000020400788c */ /* 0x002fd2000bf05270 */
[----:B------:R-:W-:Y:S05]  /*0730*/  BRA.U UP0, `(.L_x_1443) ;  /* 0x0000000100307547 */ /* 0x000fea000b800000 */
[----:B------:R-:W1:Y:S01]  /*0740*/  LDCU.64 UR4, c[0x0][0x398] ;  /* 0x00007300ff0477ac */ /* 0x000e620008000a00 */
[----:B0-----:R-:W0:Y:S01]  /*0750*/  LDC.64 R8, c[0x0][0x468] ;  /* 0x00011a00ff087b82 */ /* 0x001e220000000a00 */
[----:B-1----:R-:W-:-:S04]  /*0760*/  IADD3 R6, P1, PT, R27, UR4, RZ ;  /* 0x000000041b067c10 */ /* 0x002fc8000ff3e0ff */
[----:B------:R-:W-:Y:S01]  /*0770*/  LEA.HI.X.SX32 R7, R27, UR5, 0x1, P1 ;  /* 0x000000051b077c11 */ /* 0x000fe200088f0eff */
[----:B0-----:R-:W2:Y:S04]  /*0780*/  LDG.E R8, desc[UR36][R8.64+0x4] ;  /* 0x0000042408087981 */ /* 0x001ea8000c1e1900 */
[----:B------:R-:W3:Y:S02]  /*0790*/  LDG.E.U16 R6, desc[UR36][R6.64] ;  /* 0x0000002406067981 */ /* 0x000ee4000c1e1500 */
[----:B---3--:R-:W2:Y:S08]  /*07a0*/  I2F.S8 R11, R6 ;  /* 0x00000006000b7306 */ /* 0x008eb00000001400 */
[----:B------:R-:W0:Y:S01]  /*07b0*/  I2F.S8 R15, R6.B1 ;  /* 0x10000006000f7306 */ /* 0x000e220000001400 */
[C---:B--2---:R-:W-:Y:S01]  /*07c0*/  FMUL.FTZ R11, R8.reuse, R11 ;  /* 0x0000000b080b7220 */ /* 0x044fe20000410000 */
[----:B0-----:R-:W-:-:S05]  /*07d0*/  FMUL.FTZ R10, R8, R15 ;  /* 0x0000000f080a7220 */ /* 0x001fca0000410000 */
[----:B------:R-:W-:Y:S01]  /*07e0*/  F2FP.F16.F32.PACK_AB R28, R10, R11 ;  /* 0x0000000b0a1c723e */ /* 0x000fe200000000ff */
[----:B------:R-:W-:Y:S06]  /*07f0*/  BRA `(.L_x_1444) ;  /* 0x00000000001c7947 */ /* 0x000fec0003800000 */
.L_x_1443:
[----:B------:R-:W-:Y:S01]  /*0800*/  BSSY.RECONVERGENT B0, `(.L_x_1444) ;  /* 0x0000006000007945 */ /* 0x000fe20003800200 */
[----:B------:R-:W-:-:S03]  /*0810*/  HFMA2 R28, -RZ, RZ, 0, 0 ;  /* 0x00000000ff1c7431 */ /* 0x000fc600000001ff */
[----:B------:R-:W-:Y:S05]  /*0820*/  @P0 BRA `(.L_x_1445) ;  /* 0x00000000000c0947 */ /* 0x000fea0003800000 */
[----:B------:R-:W1:Y:S02]  /*0830*/  LDC.64 R6, c[0x0][0x398] ;  /* 0x0000e600ff067b82 */ /* 0x000e640000000a00 */
[----:B-1----:R-:W-:-:S05]  /*0840*/  IMAD.WIDE R6, R27, 0x2, R6 ;  /* 0x000000021b067825 */ /* 0x002fca00078e0206 */
[----:B------:R1:W5:Y:S02]  /*0850*/  LDG.E R28, desc[UR36][R6.64] ;  /* 0x00000024061c7981 */ /* 0x000364000c1e1900 */
.L_x_1445:
[----:B------:R-:W-:Y:S05]  /*0860*/  BSYNC.RECONVERGENT B0 ;  /* 0x0000000000007941 */ /* 0x000fea0003800200 */
.L_x_1444:
[----:B------:R-:W2:Y:S01]  /*0870*/  LDCU.64 UR6, c[0x0][0x3a0] ;  /* 0x00007400ff0677ac */ /* 0x000ea20008000a00 */
[----:B-1----:R-:W1:Y:S01]  /*0880*/  LDC.64 R6, c[0x0][0x418] ;  /* 0x00010600ff067b82 */ /* 0x002e620000000a00 */
[----:B------:R-:W-:Y:S01]  /*0890*/  ISETP.EQ.U32.AND P3, PT, R4, RZ, PT ;  /* 0x000000ff0400720c */ /* 0x000fe20003f62070 */
[----:B------:R-:W3:Y:S03]  /*08a0*/  LDCU.64 UR4, c[0x0][0x390] ;  /* 0x00007200ff0477ac */ /* 0x000ee60008000a00 */
[----:B------:R-:W-:Y:S02]  /*08b0*/  ISETP.EQ.OR.EX P0, PT, R5, RZ, P0, P3 ;  /* 0x000000ff0500720c */ /* 0x000fe40000702730 */
[----:B--2---:R-:W-:-:S11]  /*08c0*/  ISETP.NE.U32.AND P1, PT, RZ, UR6, PT ;  /* 0x00000006ff007c0c */ /* 0x004fd6000bf25070 */
[----:B0-----:R-:W0:Y:S01]  /*08d0*/  @!P0 LDC.64 R8, c[0x0][0x450] ;  /* 0x00011400ff088b82 */ /* 0x001e220000000a00 */
[----:B-----5:R-:W-:Y:S01]  /*08e0*/  @!P0 IMAD R12, R2, R3, RZ ;  /* 0x00000003020c8224 */ /* 0x020fe200078e02ff */
[----:B------:R-:W-:Y:S02]  /*08f0*/  MOV R3, RZ ;  /* 0x000000ff00037202 */ /* 0x000fe40000000f00 */
[----:B---3--:R-:W-:Y:S01]  /*0900*/  ISETP.NE.U32.AND P2, PT, RZ, UR4, PT ;  /* 0x00000004ff007c0c */ /* 0x008fe2000bf45070 */
[----:B------:R-:W-:Y:S01]  /*0910*/  @!P0 IMAD R15, R12, 0x20, R13 ;  /* 0x000000200c0f8824 */ /* 0x000fe200078e020d */
[----:B------:R-:W-:Y:S01]  /*0920*/  ISETP.NE.AND.EX P1, PT, RZ, UR7, PT, P1 ;  /* 0x00000007ff007c0c */ /* 0x000fe2000bf25310 */
[----:B------:R-:W-:Y:S01]  /*0930*/  HFMA2 R12, -RZ, RZ, 0, 0 ;  /* 0x00000000ff0c7431 */ /* 0x000fe200000001ff */
[----:B------:R-:W-:Y:S01]  /*0940*/  ISETP.NE.AND.EX P2, PT, RZ, UR5, PT, P2 ;  /* 0x00000005ff007c0c */ /* 0x000fe2000bf45320 */
[----:B------:R-:W2:Y:S01]  /*0950*/  LDCU.U8 UR4, c[0x0][0x404] ;  /* 0x00008080ff0477ac */ /* 0x000ea20008000000 */
[----:B------:R-:W-:-:S02]  /*0960*/  ISETP.GT.U32.OR P1, PT, R36, 0xf, !P1 ;  /* 0x0000000f2400780c */ /* 0x000fc40004f24470 */
[----:B------:R-:W-:Y:S02]  /*0970*/  ISETP.GT.U32.OR P2, PT, R36, 0xf, !P2 ;  /* 0x0000000f2400780c */ /* 0x000fe40005744470 */
[----:B-1----:R-:W-:-:S04]  /*0980*/  ISETP.NE.U32.AND P3, PT, R6, RZ, PT ;  /* 0x000000ff0600720c */ /* 0x002fc80003f65070 */
[----:B------:R-:W-:-:S05]  /*0990*/  ISETP.NE.AND.EX P3, PT, R7, RZ, PT, P3 ;  /* 0x000000ff0700720c */ /* 0x000fca0003f65330 */
[----:B------:R-:W1:Y:S01]  /*09a0*/  @!P1 LDC.64 R6, c[0x0][0x3a0] ;  /* 0x0000e800ff069b82 */ /* 0x000e620000000a00 */
[----:B0-----:R-:W-:Y:S01]  /*09b0*/  @!P0 IMAD.WIDE R8, R15, 0x2, R8 ;  /* 0x000000020f088825 */ /* 0x001fe200078e0208 */
[----:B------:R-:W-:-:S05]  /*09c0*/  MOV R27, RZ ;  /* 0x000000ff001b7202 */ /* 0x000fca0000000f00 */
[----:B------:R-:W3:Y:S01]  /*09d0*/  @!P0 LDG.E R9, desc[UR36][R8.64] ;  /* 0x0000002408098981 */ /* 0x000ee2000c1e1900 */
[----:B------:R-:W0:Y:S08]  /*09e0*/  @!P2 LDC.64 R4, c[0x0][0x390] ;  /* 0x0000e400ff04ab82 */ /* 0x000e300000000a00 */
[----:B------:R-:W4:Y:S01]  /*09f0*/  @P3 LDC.64 R10, c[0x0][0x418] ;  /* 0x00010600ff0a3b82 */ /* 0x000f220000000a00 */
[----:B-1----:R-:W-:-:S05]  /*0a00*/  @!P1 IMAD.WIDE.U32 R6, R13, 0x2, R6 ;  /* 0x000000020d069825 */ /* 0x002fca00078e0006 */
[----:B------:R-:W3:Y:S01]  /*0a10*/  @!P1 LDG.E R3, desc[UR36][R6.64] ;  /* 0x0000002406039981 */ /* 0x000ee2000c1e1900 */
[----:B0-----:R-:W-:Y:S02]  /*0a20*/  @!P2 IMAD.WIDE.U32 R4, R13, 0x2, R4 ;  /* 0x000000020d04a825 */ /* 0x001fe400078e0004 */
[----:B------:R-:W0:Y:S03]  /*0a30*/  LDC R13, c[0x0][0x400] ;  /* 0x00010000ff0d7b82 */ /* 0x000e260000000800 */
[----:B------:R-:W3:Y:S01]  /*0a40*/  @!P2 LDG.E R12, desc[UR36][R4.64] ;  /* 0x00000024040ca981 */ /* 0x000ee2000c1e1900 */
[----:B----4-:R-:W-:-:S05]  /*0a50*/  @P3 IMAD.WIDE.U32 R10, R0, 0x4, R10 ;  /* 0x00000004000a3825 */ /* 0x010fca00078e000a */
[----:B------:R1:W5:Y:S01]  /*0a60*/  @P3 LDG.E R27, desc[UR36][R10.64] ;  /* 0x000000240a1b3981 */ /* 0x000362000c1e1900 */
[----:B--2---:R-:W-:-:S04]  /*0a70*/  ISETP.NE.AND P1, PT, RZ, UR4, PT ;  /* 0x00000004ff007c0c */ /* 0x004fc8000bf25270 */
[----:B0-----:R-:W-:Y:S01]  /*0a80*/  ISETP.LT.OR P1, PT, R13, 0x1, P1 ;  /* 0x000000010d00780c */ /* 0x001fe20000f21670 */
[----:B------:R-:W-:Y:S01]  /*0a90*/  BSSY.RECONVERGENT B6, `(.L_x_1446) ;  /* 0x00000a6000067945 */ /* 0x000fe20003800200 */
[----:B---3--:R-:W-:-:S04]  /*0aa0*/  HADD2 R28, R28, R3 ;  /* 0x000000031c1c7230 */ /* 0x008fc80000000000 */
[----:B------:R-:W-:Y:S02]  /*0ab0*/  @!P0 HMUL2 R28, R28, R9 ;  /* 0x000000091c1c8232 */ /* 0x000fe40000000000 */
[----:B------:R-:W-:-:S05]  /*0ac0*/  HFMA2 R29, R29, 1, 1, R12 ;  /* 0x3c003c001d1d7831 */ /* 0x000fca000000000c */
[----:B-1----:R-:W-:Y:S05]  /*0ad0*/  @P1 BRA `(.L_x_1447) ;  /* 0x0000000000781947 */ /* 0x002fea0003800000 */
[----:B------:R-:W-:-:S13]  /*0ae0*/  ISETP.GE.AND P0, PT, R26, R13, PT ;  /* 0x0000000d1a00720c */ /* 0x000fda0003f06270 */
[----:B------:R-:W-:Y:S05]  /*0af0*/  @P0 BRA `(.L_x_1448) ;  /* 0x00000008007c0947 */ /* 0x000fea0003800000 */
[----:B------:R-:W-:Y:S01]  /*0b00*/  I2FP.F32.U32 R3, R13 ;  /* 0x0000000d00037245 */ /* 0x000fe20000201000 */
[----:B------:R-:W0:Y:S01]  /*0b10*/  LDCU UR4, c[0x0][0x40c] ;  /* 0x00008180ff0477ac */ /* 0x000e220008000800 */
[----:B------:R-:W-:Y:S01]  /*0b20*/  I2FP.F32.U32 R0, R26 ;  /* 0x0000001a00007245 */ /* 0x000fe20000201000 */
[--C-:B------:R-:W-:Y:S02]  /*0b30*/  HADD2.F32 R6, -RZ, R28.reuse.H1_H1 ;  /* 0x3000001cff067230 */ /* 0x100fe40000004100 */
[----:B------:R-:W-:Y:S01]  /*0b40*/  HADD2.F32 R28, -RZ, R28.H0_H0 ;  /* 0x2000001cff1c7230 */ /* 0x000fe20000004100 */
[----:B------:R-:W1:Y:S02]  /*0b50*/  MUFU.RCP R3, R3 ;  /* 0x0000000300037308 */ /* 0x000e640000001000 */
[----:B-1----:R-:W-:Y:S01]  /*0b60*/  FMUL.FTZ R0, R0, R3 ;  /* 0x0000000300007220 */ /* 0x002fe20000410000 */
[--C-:B------:R-:W-:Y:S02]  /*0b70*/  HADD2.F32 R3, -RZ, R29.reuse.H1_H1 ;  /* 0x3000001dff037230 */ /* 0x100fe40000004100 */
[----:B------:R-:W-:-:S02]  /*0b80*/  HADD2.F32 R29, -RZ, R29.H0_H0 ;  /* 0x2000001dff1d7230 */ /* 0x000fc40000004100 */
[----:B------:R-:W-:Y:S01]  /*0b90*/  FMUL.FTZ R4, R0, 13.28771209716796875 ;  /* 0x41549a7800047820 */ /* 0x000fe20000410000 */
[----:B0----5:R-:W-:-:S03]  /*0ba0*/  IADD3 R0, PT, PT, -R27, UR4, RZ ;  /* 0x000000041b007c10 */ /* 0x021fc6000fffe1ff */
[----:B------:R-:W0:Y:S01]  /*0bb0*/  MUFU.EX2 R5, -R4 ;  /* 0x8000000400057308 */ /* 0x000e220000000800 */
[----:B------:R-:W-:-:S05]  /*0bc0*/  I2FP.F32.S32 R0, R0 ;  /* 0x0000000000007245 */ /* 0x000fca0000201400 */
        /* <DEDUP_REMOVED lines=15> */
.L_x_1447:
        /* <DEDUP_REMOVED lines=10> */
[----:B0-----:R-:W-:-:S06]  /*0d60*/  IADD3 R4, PT, PT, R0, 0xffffffe, RZ ;  /* 0x0ffffffe00047810 */ /* 0x001fcc0007ffe0ff */
[----:B------:R0:W1:Y:S02]  /*0d70*/  F2I.FTZ.U32.TRUNC.NTZ R5, R4 ;  /* 0x0000000400057305 */ /* 0x000064000021f000 */
[----:B0-----:R-:W-:Y:S02]  /*0d80*/  MOV R4, RZ ;  /* 0x000000ff00047202 */ /* 0x001fe40000000f00 */
[----:B-1----:R-:W-:-:S05]  /*0d90*/  IADD3 R6, PT, PT, RZ, -R5, RZ ;  /* 0x80000005ff067210 */ /* 0x002fca0007ffe0ff */
[----:B------:R-:W-:Y:S02]  /*0da0*/  IMAD R7, R6, R3, RZ ;  /* 0x0000000306077224 */ /* 0x000fe400078e02ff */
[----:B------:R-:W-:Y:S02]  /*0db0*/  IMAD.MOV.U32 R6, RZ, RZ, R8 ;  /* 0x000000ffff067224 */ /* 0x000fe400078e0008 */
[----:B------:R-:W-:Y:S01]  /*0dc0*/  IMAD.HI.U32 R5, R5, R7, R4 ;  /* 0x0000000705057227 */ /* 0x000fe200078e0004 */
[----:B------:R-:W-:-:S05]  /*0dd0*/  IADD3 R7, PT, PT, RZ, -R9, RZ ;  /* 0x80000009ff077210 */ /* 0x000fca0007ffe0ff */
        /* <DEDUP_REMOVED lines=10> */
[----:B------:R-:W-:Y:S01]  /*0e80*/  @P0 VIADD R30, R30, 0x1 ;  /* 0x000000011e1e0836 */ /* 0x000fe20000000000 */
[----:B------:R-:W-:-:S05]  /*0e90*/  ISETP.GE.AND P0, PT, R26, R13, PT ;  /* 0x0000000d1a00720c */ /* 0x000fca0003f06270 */
[----:B------:R-:W-:Y:S02]  /*0ea0*/  @!P2 IADD3 R30, PT, PT, -R30, RZ, RZ ;  /* 0x000000ff1e1ea210 */ /* 0x000fe40007ffe1ff */
        /* <DEDUP_REMOVED lines=23> */
.L_x_1449:
[----:B------:R-:W0:Y:S01]  /*1020*/  S2R R3, SR_CgaCtaId ;  /* 0x0000000000037919 */ /* 0x000e220000008800 */
[----:B------:R-:W1:Y:S01]  /*1030*/  LDC R7, c[0x0][0x400] ;  /* 0x00010000ff077b82 */ /* 0x000e620000000800 */
[----:B------:R-:W-:Y:S01]  /*1040*/  ISETP.NE.AND P6, PT, R33, RZ, PT ;  /* 0x000000ff2100720c */ /* 0x000fe20003fc5270 */
[----:B------:R-:W-:Y:S05]  /*1050*/  WARPSYNC.ALL ;  /* 0x0000000000007948 */ /* 0x000fea0003800000 */
[----:B------:R-:W-:-:S04]  /*1060*/  MOV R0, 0x400 ;  /* 0x0000040000007802 */ /* 0x000fc80000000f00 */
[----:B------:R-:W-:-:S03]  /*1070*/  IADD3 R0, PT, PT, R0, 0x80, RZ ;  /* 0x0000008000007810 */ /* 0x000fc60007ffe0ff */
[----:B------:R-:W-:Y:S01]  /*1080*/  @!P6 IMAD R4, R31, R30, R32 ;  /* 0x0000001e1f04e224 */ /* 0x000fe200078e0220 */
[----:B0-----:R-:W-:-:S04]  /*1090*/  LEA R0, R3, R0, 0x18 ;  /* 0x0000000003007211 */ /* 0x001fc800078ec0ff */
[-C--:B-1----:R-:W-:Y:S02]  /*10a0*/  LEA R3, R7, R0.reuse, 0x1 ;  /* 0x0000000007037211 */ /* 0x082fe400078e08ff */
[----:B------:R-:W-:-:S03]  /*10b0*/  @!P6 LEA R6, R4, R0, 0x1 ;  /* 0x000000000406e211 */ /* 0x000fc600078e08ff */
[----:B------:R-:W-:Y:S02]  /*10c0*/  @!P6 IMAD R5, R4, 0x2, R3 ;  /* 0x000000020405e824 */ /* 0x000fe400078e0203 */
[----:B------:R0:W-:Y:S04]  /*10d0*/  @!P6 STS [R6], R29 ;  /* 0x0000001d0600e388 */ /* 0x0001e80000000800 */
[----:B------:R0:W-:Y:S01]  /*10e0*/  @!P6 STS [R5], R28 ;  /* 0x0000001c0500e388 */ /* 0x0001e20000000800 */
[----:B------:R-:W-:Y:S01]  /*10f0*/  SHF.R.S32.HI R4, RZ, 0x1f, R7 ;  /* 0x0000001fff047819 */ /* 0x000fe20000011407 */
[----:B------:R-:W-:Y:S03]  /*1100*/  BAR.SYNC.DEFER_BLOCKING 0x0 ;  /* 0x0000000000007b1d */ /* 0x000fe60000010000 */
[----:B------:R-:W-:-:S03]  /*1110*/  LEA.HI R4, R4, R7, RZ, 0x2 ;  /* 0x0000000704047211 */ /* 0x000fc600078f10ff */
[----:B------:R-:W-:Y:S04]  /*1120*/  BSSY.RECONVERGENT B0, `(.L_x_1450) ;  /* 0x0000035000007945 */ /* 0x000fe80003800200 */
[----:B0-----:R-:W-:Y:S05]  /*1130*/  @P6 BRA `(.L_x_1451) ;  /* 0x0000000000cc6947 */ /* 0x001fea0003800000 */
[----:B------:R-:W-:Y:S01]  /*1140*/  SHF.R.S32.HI R5, RZ, 0x2, R4 ;  /* 0x00000002ff057819 */ /* 0x000fe20000011404 */
[----:B------:R-:W-:Y:S04]  /*1150*/  BSSY.RECONVERGENT B1, `(.L_x_1452) ;  /* 0x000002b000017945 */ /* 0x000fe80003800200 */
[----:B------:R-:W-:-:S05]  /*1160*/  IMAD R5, R30, R5, RZ ;  /* 0x000000051e057224 */ /* 0x000fca00078e02ff */
[----:B------:R-:W-:-:S04]  /*1170*/  LEA.HI R4, R32, R5, RZ, 0x1f ;  /* 0x0000000520047211 */ /* 0x000fc800078ff8ff */
[----:B------:R-:W-:-:S04]  /*1180*/  SHF.L.U32 R6, R4, 0x1, RZ ;  /* 0x0000000104067819 */ /* 0x000fc800000006ff */
[-C--:B------:R-:W-:Y:S02]  /*1190*/  IADD3 R13, PT, PT, R3, R6.reuse, RZ ;  /* 0x00000006030d7210 */ /* 0x080fe40007ffe0ff */
[----:B------:R-:W-:Y:S02]  /*11a0*/  IADD3 R12, PT, PT, R0, R6, RZ ;  /* 0x00000006000c7210 */ /* 0x000fe40007ffe0ff */
[----:B------:R-:W-:Y:S01]  /*11b0*/  ISETP.GE.AND P0, PT, R6, R7, PT ;  /* 0x000000070600720c */ /* 0x000fe20003f06270 */
[C---:B------:R-:W-:Y:S01]  /*11c0*/  IMAD R14, R31.reuse, 0x2, R13 ;  /* 0x000000021f0e7824 */ /* 0x040fe200078e020d */
[----:B------:R-:W-:Y:S01]  /*11d0*/  LEA R11, R31, R12, 0x1 ;  /* 0x0000000c1f0b7211 */ /* 0x000fe200078e08ff */
[----:B------:R-:W-:Y:S04]  /*11e0*/  LDS.U16 R29, [R12] ;  /* 0x000000000c1d7984 */ /* 0x000fe80000000400 */
[----:B------:R-:W-:Y:S04]  /*11f0*/  LDS.U16 R28, [R13] ;  /* 0x000000000d1c7984 */ /* 0x000fe80000000400 */
[----:B------:R-:W0:Y:S04]  /*1200*/  LDS.U16 R4, [R11] ;  /* 0x000000000b047984 */ /* 0x000e280000000400 */
[----:B------:R-:W1:Y:S01]  /*1210*/  LDS.U16 R5, [R14] ;  /* 0x000000000e057984 */ /* 0x000e620000000400 */
[----:B0-----:R-:W-:-:S02]  /*1220*/  PRMT R29, R29, 0x5410, R4 ;  /* 0x000054101d1d7816 */ /* 0x001fc40000000004 */
[----:B-1----:R-:W-:Y:S01]  /*1230*/  PRMT R28, R28, 0x5410, R5 ;  /* 0x000054101c1c7816 */ /* 0x002fe20000000005 */
[----:B------:R-:W-:Y:S06]  /*1240*/  @P0 BRA `(.L_x_1453) ;  /* 0x00000000006c0947 */ /* 0x000fec0003800000 */
[----:B------:R-:W-:Y:S01]  /*1250*/  I2FP.F32.S32 R5, R7 ;  /* 0x0000000700057245 */ /* 0x000fe20000201400 */
[----:B------:R-:W0:Y:S01]  /*1260*/  LDCU UR4, c[0x0][0x40c] ;  /* 0x00008180ff0477ac */ /* 0x000e220008000800 */
[----:B------:R-:W-:Y:S01]  /*1270*/  I2FP.F32.S32 R4, R6 ;  /* 0x0000000600047245 */ /* 0x000fe20000201400 */
[--C-:B------:R-:W-:Y:S02]  /*1280*/  HADD2.F32 R9, -RZ, R28.reuse.H1_H1 ;  /* 0x3000001cff097230 */ /* 0x100fe40000004100 */
[----:B------:R-:W-:Y:S01]  /*1290*/  HADD2.F32 R15, -RZ, R28.H0_H0 ;  /* 0x2000001cff0f7230 */ /* 0x000fe20000004100 */
[----:B------:R-:W1:Y:S01]  /*12a0*/  MUFU.RCP R5, R5 ;  /* 0x0000000500057308 */ /* 0x000e620000001000 */
[----:B0----5:R-:W-:Y:S01]  /*12b0*/  IADD3 R6, PT, PT, -R27, UR4, RZ ;  /* 0x000000041b067c10 */ /* 0x021fe2000fffe1ff */
[----:B-1----:R-:W-:-:S03]  /*12c0*/  FMUL.FTZ R4, R4, R5 ;  /* 0x0000000504047220 */ /* 0x002fc60000410000 */
[----:B------:R-:W-:Y:S01]  /*12d0*/  I2FP.F32.S32 R7, R6 ;  /* 0x0000000600077245 */ /* 0x000fe20000201400 */
[----:B------:R-:W-:-:S06]  /*12e0*/  FMUL.FTZ R4, R4, 13.28771209716796875 ;  /* 0x41549a7804047820 */ /* 0x000fcc0000410000 */
[----:B------:R-:W0:Y:S02]  /*12f0*/  MUFU.EX2 R4, -R4 ;  /* 0x8000000400047308 */ /* 0x000e240000000800 */
[----:B0-----:R-:W-:Y:S01]  /*1300*/  FMUL.FTZ R6, R7, R4 ;  /* 0x0000000407067220 */ /* 0x001fe20000410000 */
[--C-:B------:R-:W-:Y:S02]  /*1310*/  HADD2.F32 R7, -RZ, R29.reuse.H1_H1 ;  /* 0x3000001dff077230 */ /* 0x100fe40000004100 */
[----:B------:R-:W-:Y:S02]  /*1320*/  HADD2.F32 R29, -RZ, R29.H0_H0 ;  /* 0x2000001dff1d7230 */ /* 0x000fe40000004100 */
[----:B------:R-:W-:-:S04]  /*1330*/  FMUL.RZ R10, R6, 0.15915493667125701904 ;  /* 0x3e22f983060a7820 */ /* 0x000fc8000040c000 */
[----:B------:R-:W0:Y:S08]  /*1340*/  MUFU.SIN R6, R10 ;  /* 0x0000000a00067308 */ /* 0x000e300000000400 */
[----:B------:R-:W1:Y:S01]  /*1350*/  MUFU.COS R5, R10 ;  /* 0x0000000a00057308 */ /* 0x000e620000000000 */
[-C--:B0-----:R-:W-:Y:S01]  /*1360*/  FMUL.FTZ R4, R7, R6.reuse ;  /* 0x0000000607047220 */ /* 0x081fe20000410000 */
[-C--:B------:R-:W-:Y:S01]  /*1370*/  FMUL.FTZ R8, R9, R6.reuse ;  /* 0x0000000609087220 */ /* 0x080fe20000410000 */
        /* <DEDUP_REMOVED lines=8> */
.L_x_1453:
[----:B------:R-:W-:Y:S05]  /*1400*/  BSYNC.RECONVERGENT B1 ;  /* 0x0000000000017941 */ /* 0x000fea0003800200 */
.L_x_1452:
[----:B------:R-:W-:Y:S01]  /*1410*/  PRMT R7, R28, 0x7632, R7 ;  /* 0x000076321c077816 */ /* 0x000fe20000000007 */
[----:B------:R0:W-:Y:S01]  /*1420*/  STS.U16 [R13], R28 ;  /* 0x0000001c0d007388 */ /* 0x0001e20000000400 */
[----:B------:R-:W-:-:S03]  /*1430*/  PRMT R4, R29, 0x7632, R4 ;  /* 0x000076321d047816 */ /* 0x000fc60000000004 */
[----:B------:R0:W-:Y:S04]  /*1440*/  STS.U16 [R14], R7 ;  /* 0x000000070e007388 */ /* 0x0001e80000000400 */
[----:B------:R0:W-:Y:S04]  /*1450*/  STS.U16 [R12], R29 ;  /* 0x0000001d0c007388 */ /* 0x0001e80000000400 */
[----:B------:R0:W-:Y:S02]  /*1460*/  STS.U16 [R11], R4 ;  /* 0x000000040b007388 */ /* 0x0001e40000000400 */
.L_x_1451:
[----:B------:R-:W-:Y:S05]  /*1470*/  BSYNC.RECONVERGENT B0 ;  /* 0x0000000000007941 */ /* 0x000fea0003800200 */
.L_x_1450:
[----:B------:R-:W-:Y:S01]  /*1480*/  BAR.SYNC.DEFER_BLOCKING 0x0 ;  /* 0x0000000000007b1d */ /* 0x000fe20000010000 */
[----:B------:R-:W-:-:S05]  /*1490*/  @!P6 IMAD R30, R31, R30, R32 ;  /* 0x0000001e1f1ee224 */ /* 0x000fca00078e0220 */
[C---:B------:R-:W-:Y:S02]  /*14a0*/  @!P6 LEA R0, R30.reuse, R0, 0x1 ;  /* 0x000000001e00e211 */ /* 0x040fe400078e08ff */
[----:B------:R-:W-:-:S03]  /*14b0*/  @!P6 LEA R3, R30, R3, 0x1 ;  /* 0x000000031e03e211 */ /* 0x000fc600078e08ff */
[----:B0-----:R0:W1:Y:S04]  /*14c0*/  @!P6 LDS R29, [R0] ;  /* 0x00000000001de984 */ /* 0x0010680000000800 */
[----:B------:R0:W2:Y:S01]  /*14d0*/  @!P6 LDS R28, [R3] ;  /* 0x00000000031ce984 */ /* 0x0000a20000000800 */
[----:B------:R-:W-:Y:S06]  /*14e0*/  BAR.SYNC.DEFER_BLOCKING 0x0 ;  /* 0x0000000000007b1d */ /* 0x000fec0000010000 */
.L_x_1448:
[----:B------:R-:W-:Y:S05]  /*14f0*/  BSYNC.RECONVERGENT B6 ;  /* 0x0000000000067941 */ /* 0x000fea0003800200 */
.L_x_1446:
[----:B------:R-:W-:Y:S02]  /*1500*/  ISETP.GT.U32.AND P0, PT, R36, 0xf, PT ;  /* 0x0000000f2400780c */ /* 0x000fe40003f04070 */
[----:B0-----:R-:W-:-:S11]  /*1510*/  MOV R3, 0xff7fffff ;  /* 0xff7fffff00037802 */ /* 0x001fd60000000f00 */
[----:B------:R-:W-:Y:S05]  /*1520*/  @P0 BRA `(.L_x_1454) ;  /* 0x0000000000dc0947 */ /* 0x000fea0003800000 */
[----:B------:R-:W0:Y:S01]  /*1530*/  S2R R21, SR_CgaCtaId ;  /* 0x0000000000157919 */ /* 0x000e220000008800 */
[----:B------:R-:W3:Y:S01]  /*1540*/  LDCU UR4, c[0x0][0x3f4] ;  /* 0x00007e80ff0477ac */ /* 0x000ee20008000800 */
[----:B------:R-:W4:Y:S01]  /*1550*/  LDC.64 R4, c[0x0][0x3b8] ;  /* 0x0000ee00ff047b82 */ /* 0x000f220000000a00 */
[----:B------:R-:W-:Y:S02]  /*1560*/  SHF.R.U32.HI R0, RZ, 0x2, R36 ;  /* 0x00000002ff007819 */ /* 0x000fe40000011624 */
[----:B------:R-:W-:Y:S02]  /*1570*/  MOV R8, 0x400 ;  /* 0x0000040000087802 */ /* 0x000fe40000000f00 */
[----:B------:R-:W-:Y:S01]  /*1580*/  LOP3.LUT R26, R26, 0x6, RZ, 0xc0, !PT ;  /* 0x000000061a1a7812 */ /* 0x000fe200078ec0ff */
[----:B---3--:R-:W-:Y:S02]  /*1590*/  IMAD R7, R22, UR4, RZ ;  /* 0x0000000416077c24 */ /* 0x008fe4000f8e02ff */
[----:B------:R-:W-:Y:S01]  /*15a0*/  IMAD R6, R0, UR4, R19 ;  /* 0x0000000400067c24 */ /* 0x000fe2000f8e0213 */
[----:B------:R-:W-:Y:S01]  /*15b0*/  IADD3 R0, PT, PT, R8, 0x40, RZ ;  /* 0x0000004008007810 */ /* 0x000fe20007ffe0ff */
[----:B------:R-:W-:Y:S01]  /*15c0*/  IMAD R9, R7, 0x20, R26 ;  /* 0x0000002007097824 */ /* 0x000fe200078e021a */
[----:B------:R-:W-:-:S04]  /*15d0*/  UMOV UR4, 0xffff ;  /* 0x0000ffff00047882 */ /* 0x000fc80000000000 */
[----:B------:R-:W-:Y:S02]  /*15e0*/  LEA R9, R6, R9, 0x3 ;  /* 0x0000000906097211 */ /* 0x000fe400078e18ff */
[----:B0-----:R-:W-:-:S03]  /*15f0*/  LEA R7, R21, R0, 0x18 ;  /* 0x0000000015077211 */ /* 0x001fc600078ec0ff */
[----:B----4-:R-:W-:Y:S01]  /*1600*/  IMAD.WIDE R4, R9, 0x2, R4 ;  /* 0x0000000209047825 */ /* 0x010fe200078e0204 */
[----:B------:R-:W-:-:S04]  /*1610*/  LEA R0, R36, R7, 0x2 ;  /* 0x0000000724007211 */ /* 0x000fc800078e10ff */
[----:B--2---:R0:W-:Y:S04]  /*1620*/  STG.E desc[UR36][R4.64], R28 ;  /* 0x0000001c04007986 */ /* 0x0041e8000c101924 */
[----:B-1----:R1:W-:Y:S01]  /*1630*/  STS [R0], R29 ;  /* 0x0000001d00007388 */ /* 0x0023e20000000800 */
[----:B0-----:R-:W-:-:S05]  /*1640*/  HMUL2 R5, R29, R28 ;  /* 0x0000001c1d057232 */ /* 0x001fca0000000000 */
[--C-:B------:R-:W-:Y:S02]  /*1650*/  HADD2.F32 R13, -RZ, R5.reuse.H0_H0 ;  /* 0x20000005ff0d7230 */ /* 0x100fe40000004100 */
[----:B------:R-:W-:-:S05]  /*1660*/  HADD2.F32 R6, -RZ, R5.H1_H1 ;  /* 0x30000005ff067230 */ /* 0x000fca0000004100 */
[----:B------:R-:W-:Y:S01]  /*1670*/  FADD.FTZ R13, R13, R6 ;  /* 0x000000060d0d7221 */ /* 0x000fe20000010000 */
[----:B-1----:R-:W-:Y:S06]  /*1680*/  BRA.DIV UR4, `(.L_x_1455) ;  /* 0x0000006a04687947 */ /* 0x002fec000b800000 */
[----:B------:R-:W-:Y:S01]  /*1690*/  MOV R6, 0xffff ;  /* 0x0000ffff00067802 */ /* 0x000fe20000000f00 */
[----:B------:R-:W-:Y:S01]  /*16a0*/  IMAD.MOV.U32 R9, RZ, RZ, 0xffff ;  /* 0x0000ffffff097424 */ /* 0x000fe200078e00ff */
        /* <DEDUP_REMOVED lines=9> */
.L_x_1539:
        /* <DEDUP_REMOVED lines=8> */
[----:B-----5:R-:W-:-:S07]  /*17c0*/  @P0 IADD3 R0, PT, PT, -R27, R16, RZ ;  /* 0x000000101b000210 */ /* 0x020fce0007ffe1ff */
[----:B0-----:R-:W0:Y:S01]  /*17d0*/  @P0 LDC.64 R4, c[0x0][0x438] ;  /* 0x00010e00ff040b82 */ /* 0x001e220000000a00 */
[----:B--2---:R-:W-:-:S04]  /*17e0*/  @P0 IMAD R3, R17, R6, R0 ;  /* 0x0000000611030224 */ /* 0x004fc800078e0200 */
[----:B------:R-:W-:-:S04]  /*17f0*/  @P0 IMAD R3, R3, R6, R0 ;  /* 0x0000000603030224 */ /* 0x000fc800078e0200 */
[----:B0-----:R-:W-:-:S06]  /*1800*/  @P0 IMAD.WIDE R4, R3, 0x2, R4 ;  /* 0x0000000203040825 */ /* 0x001fcc00078e0204 */
[----:B------:R-:W2:Y:S01]  /*1810*/  @P0 LDG.E.U16 R4, desc[UR36][R4.64] ;  /* 0x0000002404040981 */ /* 0x000ea2000c1e1500 */
[----:B------:R-:W-:Y:S01]  /*1820*/  IADD3 R8, PT, PT, R8, 0x80, RZ ;  /* 0x0000008008087810 */ /* 0x000fe20007ffe0ff */
[----:B-1----:R-:W-:Y:S01]  /*1830*/  FMUL.FTZ R3, R14, UR4 ;  /* 0x000000040e037c20 */ /* 0x002fe20008410000 */
[----:B------:R-:W-:Y:S02]  /*1840*/  IADD3 R6, PT, PT, -R25, R16, RZ ;  /* 0x0000001019067210 */ /* 0x000fe40007ffe1ff */
[----:B------:R-:W-:-:S05]  /*1850*/  LEA R21, R21, R8, 0x18 ;  /* 0x0000000815157211 */ /* 0x000fca00078ec0ff */
[----:B------:R-:W-:Y:S02]  /*1860*/  IMAD R6, R6, 0x4, R21 ;  /* 0x0000000406067824 */ /* 0x000fe400078e0215 */
[----:B--2---:R-:W-:-:S05]  /*1870*/  @P0 HADD2.F32 R0, -RZ, R4.H0_H0 ;  /* 0x20000004ff000230 */ /* 0x004fca0000004100 */
[----:B------:R-:W-:-:S05]  /*1880*/  @P0 FADD.FTZ R3, R3, R0 ;  /* 0x0000000003030221 */ /* 0x000fca0000010000 */
[----:B------:R3:W-:Y:S02]  /*1890*/  STS [R6], R3 ;  /* 0x0000000306007388 */ /* 0x0007e40000000800 */
.L_x_1454:
[----:B------:R-:W-:Y:S05]  /*18a0*/  WARPSYNC.ALL ;  /* 0x0000000000007948 */ /* 0x000fea0003800000 */
[C---:B---3--:R-:W-:Y:S01]  /*18b0*/  IADD3 R6, PT, PT, -R25.reuse, R16, RZ ;  /* 0x0000001019067210 */ /* 0x048fe20007ffe1ff */
[----:B------:R-:W3:Y:S01]  /*18c0*/  LDC.64 R20, c[0x0][0x3f0] ;  /* 0x0000fc00ff147b82 */ /* 0x000ee20000000a00 */
[----:B------:R-:W4:Y:S01]  /*18d0*/  LDCU UR13, c[0x0][0x410] ;  /* 0x00008200ff0d77ac */ /* 0x000f220008000800 */
[----:B------:R-:W-:Y:S01]  /*18e0*/  BSSY.RECONVERGENT B0, `(.L_x_1456) ;  /* 0x00000a8000007945 */ /* 0x000fe20003800200 */
[----:B------:R-:W-:Y:S01]  /*18f0*/  IADD3 R0, PT, PT, R6, 0x1f, RZ ;  /* 0x0000001f06007810 */ /* 0x000fe20007ffe0ff */
[----:B------:R-:W1:Y:S01]  /*1900*/  LDCU.64 UR10, c[0x0][0x3c8] ;  /* 0x00007900ff0a77ac */ /* 0x000e620008000a00 */
[----:B------:R-:W-:-:S02]  /*1910*/  IADD3 R7, PT, PT, R25, R36, RZ ;  /* 0x0000002419077210 */ /* 0x000fc40007ffe0ff */
[----:B0-----:R-:W-:Y:S01]  /*1920*/  SHF.R.S32.HI R5, RZ, 0x1f, R0 ;  /* 0x0000001fff057819 */ /* 0x001fe20000011400 */
[----:B------:R-:W0:Y:S03]  /*1930*/  LDCU.64 UR14, c[0x0][0x438] ;  /* 0x00008700ff0e77ac */ /* 0x000e260008000a00 */
[----:B------:R-:W-:-:S04]  /*1940*/  LEA.HI R5, R5, R0, RZ, 0x5 ;  /* 0x0000000005057211 */ /* 0x000fc800078f28ff */
[----:B------:R-:W-:Y:S01]  /*1950*/  LOP3.LUT R5, R5, 0xffffffe0, RZ, 0xc0, !PT ;  /* 0xffffffe005057812 */ /* 0x000fe200078ec0ff */
[----:B------:R-:W-:Y:S03]  /*1960*/  BAR.SYNC.DEFER_BLOCKING 0x0 ;  /* 0x0000000000007b1d */ /* 0x000fe60000010000 */
[----:B------:R-:W-:Y:S01]  /*1970*/  ISETP.GE.AND P0, PT, R36, R5, PT ;  /* 0x000000052400720c */ /* 0x000fe20003f06270 */
[----:B---3--:R-:W-:-:S05]  /*1980*/  IMAD R0, R24, R20, R17 ;  /* 0x0000001418007224 */ /* 0x008fca00078e0211 */
[----:B------:R-:W-:-:S07]  /*1990*/  SHF.L.U32 R0, R0, 0x5, RZ ;  /* 0x0000000500007819 */ /* 0x000fce00000006ff */
[----:B01--4-:R-:W-:Y:S05]  /*19a0*/  @P0 BRA `(.L_x_1457) ;  /* 0x00000008006c0947 */ /* 0x013fea0003800000 */
[-C--:B------:R-:W-:Y:S01]  /*19b0*/  IABS R4, R21.reuse ;  /* 0x0000001500047213 */ /* 0x080fe20000000000 */
[----:B------:R-:W0:Y:S01]  /*19c0*/  S2UR UR5, SR_CgaCtaId ;  /* 0x00000000000579c3 */ /* 0x000e220000008800 */
[----:B------:R-:W-:Y:S01]  /*19d0*/  UMOV UR4, 0x400 ;  /* 0x0000040000047882 */ /* 0x000fe20000000000 */
[----:B------:R-:W1:Y:S01]  /*19e0*/  LDCU.64 UR8, c[0x0][0x420] ;  /* 0x00008400ff0877ac */ /* 0x000e620008000a00 */
[----:B------:R-:W3:Y:S01]  /*19f0*/  I2F.RP R5, R4 ;  /* 0x0000000400057306 */ /* 0x000ee20000209400 */
[----:B------:R-:W-:Y:S01]  /*1a00*/  IMAD R24, R0, R21, RZ ;  /* 0x0000001500187224 */ /* 0x000fe200078e02ff */
[----:B------:R-:W-:Y:S01]  /*1a10*/  MOV R59, R7 ;  /* 0x00000007003b7202 */ /* 0x000fe20000000f00 */
[----:B------:R-:W4:Y:S02]  /*1a20*/  LDCU UR12, c[0x0][0x440] ;  /* 0x00008800ff0c77ac */ /* 0x000f240008000800 */
[----:B------:R-:W2:Y:S01]  /*1a30*/  LDC R58, c[0x0][0x430] ;  /* 0x00010c00ff3a7b82 */ /* 0x000ea20000000800 */
[----:B------:R-:W4:Y:S02]  /*1a40*/  LDCU UR7, c[0x0][0x3f8] ;  /* 0x00007f00ff0777ac */ /* 0x000f240008000800 */
[----:B---3--:R-:W3:Y:S01]  /*1a50*/  MUFU.RCP R5, R5 ;  /* 0x0000000500057308 */ /* 0x008ee20000001000 */
[----:B-1----:R-:W-:-:S02]  /*1a60*/  ISETP.NE.U32.AND P0, PT, RZ, UR8, PT ;  /* 0x00000008ff007c0c */ /* 0x002fc4000bf05070 */
[--C-:B------:R-:W-:Y:S01]  /*1a70*/  IADD3 R56, P1, P2, R23, UR8, R7.reuse ;  /* 0x0000000817387c10 */ /* 0x100fe2000fa3e007 */
[----:B0-----:R-:W-:Y:S01]  /*1a80*/  ULEA UR6, UR5, UR4, 0x18 ;  /* 0x0000000405067291 */ /* 0x001fe2000f8ec0ff */
[----:B----4-:R-:W-:Y:S01]  /*1a90*/  IMAD R60, R17, UR12, R16 ;  /* 0x0000000c113c7c24 */ /* 0x010fe2000f8e0210 */
[----:B------:R-:W-:Y:S01]  /*1aa0*/  UIADD3 UR4, UPT, UPT, UR4, 0x80, URZ ;  /* 0x0000008004047890 */ /* 0x000fe2000fffe0ff */
[----:B------:R-:W-:Y:S01]  /*1ab0*/  ISETP.NE.AND.EX P0, PT, RZ, UR9, PT, P0 ;  /* 0x00000009ff007c0c */ /* 0x000fe2000bf05300 */
[----:B------:R-:W-:Y:S01]  /*1ac0*/  IMAD R26, R21, UR7, RZ ;  /* 0x00000007151a7c24 */ /* 0x000fe2000f8e02ff */
[----:B------:R-:W-:Y:S01]  /*1ad0*/  IADD3.X R57, PT, PT, R57, UR9, RZ, P1, P2 ;  /* 0x0000000939397c10 */ /* 0x000fe20008fe44ff */
[----:B------:R-:W-:Y:S01]  /*1ae0*/  ULEA UR4, UR5, UR4, 0x18 ;  /* 0x0000000405047291 */ /* 0x000fe2000f8ec0ff */
[----:B------:R-:W-:Y:S02]  /*1af0*/  IMAD R60, R60, UR12, R7 ;  /* 0x0000000c3c3c7c24 */ /* 0x000fe4000f8e0207 */
[----:B------:R-:W0:Y:S01]  /*1b00*/  LDS.128 R8, [UR6+0x40] ;  /* 0x00004006ff087984 */ /* 0x000e220008000c00 */
[----:B---3--:R-:W-:-:S02]  /*1b10*/  VIADD R38, R5, 0xffffffe ;  /* 0x0ffffffe05267836 */ /* 0x008fc40000000000 */
[----:B------:R-:W-:Y:S01]  /*1b20*/  LEA R61, R36, UR4, 0x2 ;  /* 0x00000004243d7c11 */ /* 0x000fe2000f8e10ff */
[----:B------:R-:W1:Y:S01]  /*1b30*/  LDS.128 R12, [UR6+0x50] ;  /* 0x00005006ff0c7984 */ /* 0x000e620008000c00 */
[----:B------:R3:W4:Y:S03]  /*1b40*/  F2I.FTZ.U32.TRUNC.NTZ R39, R38 ;  /* 0x0000002600277305 */ /* 0x000726000021f000 */
[----:B--2---:R-:W2:Y:S04]  /*1b50*/  LDS.128 R28, [UR6+0x60] ;  /* 0x00006006ff1c7984 */ /* 0x004ea80008000c00 */
[----:B------:R-:W0:Y:S01]  /*1b60*/  LDS.128 R32, [UR6+0x70] ;  /* 0x00007006ff207984 */ /* 0x000e220008000c00 */
[----:B------:R-:W4:Y:S01]  /*1b70*/  LDCU UR6, c[0x0][0x408] ;  /* 0x00008100ff0677ac */ /* 0x000f220008000800 */
[----:B---3--:R-:W-:Y:S01]  /*1b80*/  HFMA2 R38, -RZ, RZ, 0, 0 ;  /* 0x00000000ff267431 */ /* 0x008fe200000001ff */
[----:B----4-:R-:W-:-:S05]  /*1b90*/  IADD3 R5, PT, PT, RZ, -R39, RZ ;  /* 0x80000027ff057210 */ /* 0x010fca0007ffe0ff */
[----:B------:R-:W-:-:S04]  /*1ba0*/  IMAD R5, R5, R4, RZ ;  /* 0x0000000405057224 */ /* 0x000fc800078e02ff */
[----:B------:R-:W-:Y:S01]  /*1bb0*/  IMAD.HI.U32 R5, R39, R5, R38 ;  /* 0x0000000527057227 */ /* 0x000fe200078e0026 */
[----:B------:R-:W-:-:S07]  /*1bc0*/  IADD3 R58, PT, PT, R58, UR6, RZ ;  /* 0x000000063a3a7c10 */ /* 0x000fce000fffe0ff */
.L_x_1460:
[----:B------:R-:W3:Y:S01]  /*1bd0*/  LDC R55, c[0x0][0x3f4] ;  /* 0x0000fd00ff377b82 */ /* 0x000ee20000000800 */
[----:B------:R-:W-:Y:S02]  /*1be0*/  IABS R54, R59 ;  /* 0x0000003b00367213 */ /* 0x000fe40000000000 */
[----:B------:R-:W-:Y:S02]  /*1bf0*/  ISETP.GE.AND P2, PT, R59, RZ, PT ;  /* 0x000000ff3b00720c */ /* 0x000fe40003f46270 */
[----:B------:R-:W-:Y:S01]  /*1c00*/  SHF.R.S32.HI R52, RZ, 0x1f, R23 ;  /* 0x0000001fff347819 */ /* 0x000fe20000011417 */
[----:B------:R-:W-:-:S04]  /*1c10*/  IMAD.HI.U32 R20, R5, R54, RZ ;  /* 0x0000003605147227 */ /* 0x000fc800078e00ff */
[----:B------:R-:W-:Y:S01]  /*1c20*/  IMAD.MOV R21, RZ, RZ, -R20 ;  /* 0x000000ffff157224 */ /* 0x000fe200078e0a14 */
[----:B---3--:R-:W-:Y:S02]  /*1c30*/  IABS R53, R55 ;  /* 0x0000003700357213 */ /* 0x008fe40000000000 */
[----:B------:R-:W-:-:S03]  /*1c40*/  ISETP.NE.AND P3, PT, R55, RZ, PT ;  /* 0x000000ff3700720c */ /* 0x000fc60003f65270 */
[----:B------:R-:W-:-:S05]  /*1c50*/  IMAD R54, R53, R21, R54 ;  /* 0x0000001535367224 */ /* 0x000fca00078e0236 */
[----:B------:R-:W-:-:S13]  /*1c60*/  ISETP.GT.U32.AND P1, PT, R4, R54, PT ;  /* 0x000000360400720c */ /* 0x000fda0003f24070 */
[----:B------:R-:W-:-:S04]  /*1c70*/  @!P1 IADD3 R54, PT, PT, R54, -R53, RZ ;  /* 0x8000003536369210 */ /* 0x000fc80007ffe0ff */
[----:B------:R-:W-:-:S13]  /*1c80*/  ISETP.GT.U32.AND P1, PT, R4, R54, PT ;  /* 0x000000360400720c */ /* 0x000fda0003f24070 */
[----:B------:R-:W-:Y:S02]  /*1c90*/  @!P1 IADD3 R54, PT, PT, R54, -R53, RZ ;  /* 0x8000003536369210 */ /* 0x000fe40007ffe0ff */
[----:B------:R-:W-:Y:S02]  /*1ca0*/  ISETP.GE.AND P1, PT, R59, R16, PT ;  /* 0x000000103b00720c */ /* 0x000fe40003f26270 */
[----:B------:R-:W-:Y:S02]  /*1cb0*/  @!P2 IADD3 R54, PT, PT, -R54, RZ, RZ ;  /* 0x000000ff3636a210 */ /* 0x000fe40007ffe1ff */
[----:B------:R-:W-:-:S04]  /*1cc0*/  @!P3 LOP3.LUT R54, RZ, R55, RZ, 0x33, !PT ;  /* 0x00000037ff36b212 */ /* 0x000fc800078e33ff */
[----:B------:R-:W-:-:S04]  /*1cd0*/  IADD3 R21, P2, PT, R23, R54, RZ ;  /* 0x0000003617157210 */ /* 0x000fc80007f5e0ff */
[----:B------:R-:W-:Y:S02]  /*1ce0*/  IADD3.X R52, PT, PT, RZ, R52, RZ, P2, !PT ;  /* 0x00000034ff347210 */ /* 0x000fe400017fe4ff */
[----:B------:R-:W-:-:S04]  /*1cf0*/  LEA R20, P2, R21, UR10, 0x2 ;  /* 0x0000000a15147c11 */ /* 0x000fc8000f8410ff */
[----:B------:R-:W-:Y:S02]  /*1d00*/  LEA.HI.X R21, R21, UR11, R52, 0x2, P2 ;  /* 0x0000000b15157c11 */ /* 0x000fe400090f1434 */
[----:B------:R-:W3:Y:S03]  /*1d10*/  @!P1 LDC.64 R52, c[0x0][0x3b8] ;  /* 0x0000ee00ff349b82 */ /* 0x000ee60000000a00 */
[----:B------:R-:W4:Y:S04]  /*1d20*/  @!P1 LDG.E R67, desc[UR36][R20.64] ;  /* 0x0000002414439981 */ /* 0x000f28000c1e1900 */
[----:B------:R-:W2:Y:S04]  /*1d30*/  @!P1 LDG.E R65, desc[UR36][R20.64] ;  /* 0x0000002414419981 */ /* 0x000ea8000c1e1900 */
[----:B------:R-:W3:Y:S01]  /*1d40*/  @!P1 LDG.E R63, desc[UR36][R20.64] ;  /* 0x00000024143f9981 */ /* 0x000ee2000c1e1900 */
[----:B------:R-:W-:Y:S01]  /*1d50*/  SHF.R.S32.HI R62, RZ, 0x1f, R24 ;  /* 0x0000001fff3e7819 */ /* 0x000fe20000011418 */
[----:B----4-:R-:W-:-:S04]  /*1d60*/  @!P1 IMAD R67, R26, R67, RZ ;  /* 0x000000431a439224 */ /* 0x010fc800078e02ff */
[----:B------:R-:W-:Y:S02]  /*1d70*/  @!P1 IMAD R67, R67, 0x4, R54 ;  /* 0x0000000443439824 */ /* 0x000fe400078e0236 */
[C---:B--2---:R-:W-:Y:S02]  /*1d80*/  @!P1 IMAD R65, R26.reuse, R65, RZ ;  /* 0x000000411a419224 */ /* 0x044fe400078e02ff */
[----:B---3--:R-:W-:Y:S01]  /*1d90*/  @!P1 IMAD R63, R26, R63, RZ ;  /* 0x0000003f1a3f9224 */ /* 0x008fe200078e02ff */
[----:B------:R-:W-:-:S04]  /*1da0*/  @!P1 SHF.L.U32 R67, R67, 0x3, RZ ;  /* 0x0000000343439819 */ /* 0x000fc800000006ff */
[----:B------:R-:W-:Y:S02]  /*1db0*/  @!P1 IADD3 R64, P2, PT, R24, R67, RZ ;  /* 0x0000004318409210 */ /* 0x000fe40007f5e0ff */
[----:B------:R-:W-:Y:S02]  /*1dc0*/  @!P1 SHF.L.U32 R63, R63, 0x5, RZ ;  /* 0x000000053f3f9819 */ /* 0x000fe400000006ff */
[----:B------:R-:W-:Y:S02]  /*1dd0*/  @!P1 LEA.HI.X.SX32 R67, R67, R62, 0x1, P2 ;  /* 0x0000003e43439211 */ /* 0x000fe400010f0eff */
[----:B------:R-:W-:-:S04]  /*1de0*/  @!P1 LEA R52, P2, R64, R52, 0x1 ;  /* 0x0000003440349211 */ /* 0x000fc800078408ff */
[----:B------:R-:W-:Y:S02]  /*1df0*/  @!P1 LEA.HI.X R53, R64, R53, R67, 0x1, P2 ;  /* 0x0000003540359211 */ /* 0x000fe400010f0c43 */
[----:B------:R-:W-:-:S03]  /*1e00*/  IADD3 R64, PT, PT, R54, R55, RZ ;  /* 0x0000003736407210 */ /* 0x000fc60007ffe0ff */
[----:B-----5:R2:W5:Y:S01]  /*1e10*/  @!P1 LDG.E.128 R36, desc[UR36][R52.64] ;  /* 0x0000002434249981 */ /* 0x020562000c1e1d00 */
[----:B------:R-:W-:-:S04]  /*1e20*/  @!P1 LEA R20, R55, R64, 0x1 ;  /* 0x0000004037149211 */ /* 0x000fc800078e08ff */
[----:B------:R-:W-:Y:S02]  /*1e30*/  @!P1 LEA R67, R65, R20, 0x2 ;  /* 0x0000001441439211 */ /* 0x000fe400078e10ff */
[----:B------:R-:W3:Y:S01]  /*1e40*/  @!P1 LDC.64 R20, c[0x0][0x3b8] ;  /* 0x0000ee00ff149b82 */ /* 0x000ee20000000a00 */
[----:B------:R-:W-:Y:S02]  /*1e50*/  @!P1 LEA R65, R55, R54, 0x1 ;  /* 0x0000003637419211 */ /* 0x000fe400078e08ff */
[----:B------:R-:W-:Y:S02]  /*1e60*/  @!P1 IMAD.SHL.U32 R67, R67, 0x8, RZ ;  /* 0x0000000843439824 */ /* 0x000fe400078e00ff */
[----:B------:R-:W-:-:S03]  /*1e70*/  @!P1 LEA R65, R65, R63, 0x3 ;  /* 0x0000003f41419211 */ /* 0x000fc600078e18ff */
[----:B------:R-:W-:-:S04]  /*1e80*/  @!P1 IADD3 R54, P2, PT, R24, R67, RZ ;  /* 0x0000004318369210 */ /* 0x000fc80007f5e0ff */
[----:B------:R-:W-:Y:S02]  /*1e90*/  @!P1 LEA.HI.X.SX32 R67, R67, R62, 0x1, P2 ;  /* 0x0000003e43439211 */ /* 0x000fe400010f0eff */
[----:B---3--:R-:W-:-:S04]  /*1ea0*/  @!P1 LEA R20, P2, R54, R20, 0x1 ;  /* 0x0000001436149211 */ /* 0x008fc800078408ff */
[----:B------:R-:W-:Y:S02]  /*1eb0*/  @!P1 LEA.HI.X R21, R54, R21, R67, 0x1, P2 ;  /* 0x0000001536159211 */ /* 0x000fe400010f0c43 */
[----:B------:R-:W3:Y:S01]  /*1ec0*/  @!P1 LDC.64 R54, c[0x0][0x3b8] ;  /* 0x0000ee00ff369b82 */ /* 0x000ee20000000a00 */
[----:B------:R-:W-:Y:S02]  /*1ed0*/  @!P1 LEA R67, R64, R63, 0x3 ;  /* 0x0000003f40439211 */ /* 0x000fe400078e18ff */
[C---:B------:R-:W-:Y:S01]  /*1ee0*/  @!P1 IADD3 R64, P3, PT, R24.reuse, R65, RZ ;  /* 0x0000004118409210 */ /* 0x040fe20007f7e0ff */
[----:B------:R4:W5:Y:S01]  /*1ef0*/  @!P1 LDG.E.128 R40, desc[UR36][R20.64] ;  /* 0x0000002414289981 */ /* 0x000962000c1e1d00 */
[----:B------:R-:W-:Y:S02]  /*1f00*/  @!P1 IADD3 R63, P2, PT, R24, R67, RZ ;  /* 0x00000043183f9210 */ /* 0x000fe40007f5e0ff */
[-C--:B------:R-:W-:Y:S02]  /*1f10*/  @!P1 LEA.HI.X.SX32 R65, R65, R62.reuse, 0x1, P3 ;  /* 0x0000003e41419211 */ /* 0x080fe400018f0eff */
[----:B------:R-:W-:-:S02]  /*1f20*/  @!P1 LEA.HI.X.SX32 R66, R67, R62, 0x1, P2 ;  /* 0x0000003e43429211 */ /* 0x000fc400010f0eff */
[----:B---3--:R-:W-:-:S04]  /*1f30*/  @!P1 LEA R62, P2, R63, R54, 0x1 ;  /* 0x000000363f3e9211 */ /* 0x008fc800078408ff */
[-C--:B------:R-:W-:Y:S02]  /*1f40*/  @!P1 LEA.HI.X R63, R63, R55.reuse, R66, 0x1, P2 ;  /* 0x000000373f3f9211 */ /* 0x080fe400010f0c42 */
[C---:B------:R-:W-:Y:S01]  /*1f50*/  @!P1 LEA R54, P2, R64.reuse, R54, 0x1 ;  /* 0x0000003640369211 */ /* 0x040fe200078408ff */
[----:B------:R-:W3:Y:S03]  /*1f60*/  @P0 LDG.E.U8 R66, desc[UR36][R56.64] ;  /* 0x0000002438420981 */ /* 0x000ee6000c1e1100 */
[----:B------:R-:W-:Y:S01]  /*1f70*/  @!P1 LEA.HI.X R55, R64, R55, R65, 0x1, P2 ;  /* 0x0000003740379211 */ /* 0x000fe200010f0c41 */
[----:B------:R4:W5:Y:S04]  /*1f80*/  @!P1 LDG.E.128 R44, desc[UR36][R62.64] ;  /* 0x000000243e2c9981 */ /* 0x000968000c1e1d00 */
[----:B------:R4:W5:Y:S01]  /*1f90*/  @!P1 LDG.E.128 R48, desc[UR36][R54.64] ;  /* 0x0000002436309981 */ /* 0x000962000c1e1d00 */
[----:B--2---:R-:W-:-:S05]  /*1fa0*/  VIADD R52, R6, 0x1f ;  /* 0x0000001f06347836 */ /* 0x004fca0000000000 */
[----:B------:R-:W-:-:S04]  /*1fb0*/  SHF.R.S32.HI R53, RZ, 0x1f, R52 ;  /* 0x0000001fff357819 */ /* 0x000fc80000011434 */
[----:B------:R-:W-:Y:S01]  /*1fc0*/  LEA.HI R53, R53, R52, RZ, 0x5 ;  /* 0x0000003435357211 */ /* 0x000fe200078f28ff */
[----:B------:R-:W-:Y:S03]  /*1fd0*/  BSSY.RECONVERGENT B1, `(.L_x_1458) ;  /* 0x0000031000017945 */ /* 0x000fe60003800200 */
[----:B------:R-:W-:-:S04]  /*1fe0*/  LOP3.LUT R64, R53, 0xffffffe0, RZ, 0xc0, !PT ;  /* 0xffffffe035407812 */ /* 0x000fc800078ec0ff */
[----:B------:R-:W-:Y:S02]  /*1ff0*/  IADD3 R64, PT, PT, R25, R64, RZ ;  /* 0x0000004019407210 */ /* 0x000fe40007ffe0ff */
[----:B---3--:R-:W-:Y:S01]  /*2000*/  ISETP.NE.AND P3, PT, R66, RZ, P0 ;  /* 0x000000ff4200720c */ /* 0x008fe20000765270 */
[----:B----4-:R-:W-:-:S12]  /*2010*/  @P1 BRA `(.L_x_1459) ;  /* 0x0000000000b01947 */ /* 0x010fd80003800000 */
[----:B------:R-:W2:Y:S01]  /*2020*/  LDC.64 R20, c[0x0][0x448] ;  /* 0x00011200ff147b82 */ /* 0x000ea20000000a00 */
[----:B------:R-:W-:-:S04]  /*2030*/  ISETP.NE.U32.AND P2, PT, RZ, UR14, PT ;  /* 0x0000000eff007c0c */ /* 0x000fc8000bf45070 */
[----:B------:R-:W-:Y:S02]  /*2040*/  ISETP.NE.AND.EX P2, PT, RZ, UR15, PT, P2 ;  /* 0x0000000fff007c0c */ /* 0x000fe4000bf45320 */
[----:B--2---:R-:W-:-:S04]  /*2050*/  ISETP.NE.U32.AND P1, PT, R20, RZ, PT ;  /* 0x000000ff1400720c */ /* 0x004fc80003f25070 */
[----:B------:R-:W-:-:S07]  /*2060*/  ISETP.NE.AND.EX P1, PT, R21, RZ, PT, P1 ;  /* 0x000000ff1500720c */ /* 0x000fce0003f25310 */
[----:B------:R-:W2:Y:S08]  /*2070*/  @P2 LDC.64 R20, c[0x0][0x438] ;  /* 0x00010e00ff142b82 */ /* 0x000eb00000000a00 */
[----:B------:R-:W3:Y:S01]  /*2080*/  @P1 LDC.64 R52, c[0x0][0x448] ;  /* 0x00011200ff341b82 */ /* 0x000ee20000000a00 */
[----:B--2---:R-:W-:-:S06]  /*2090*/  @P2 IMAD.WIDE R20, R60, 0x2, R20 ;  /* 0x000000023c142825 */ /* 0x004fcc00078e0214 */
[----:B------:R0:W2:Y:S01]  /*20a0*/  @P2 LDG.E.U16 R20, desc[UR36][R20.64] ;  /* 0x0000002414142981 */ /* 0x0000a2000c1e1500 */
[----:B---3--:R-:W-:-:S06]  /*20b0*/  @P1 IMAD.WIDE.U32 R52, R17, 0x2, R52 ;  /* 0x0000000211341825 */ /* 0x008fcc00078e0034 */
[----:B------:R3:W4:Y:S01]  /*20c0*/  @P1 LDG.E.U16 R52, desc[UR36][R52.64] ;  /* 0x0000002434341981 */ /* 0x000722000c1e1500 */
[----:B0----5:R-:W-:-:S04]  /*20d0*/  HMUL2 R21, R8, R36 ;  /* 0x0000002408157232 */ /* 0x021fc80000000000 */
[----:B-1----:R-:W-:Y:S02]  /*20e0*/  HFMA2 R21, R12, R44, R21 ;  /* 0x0000002c0c157231 */ /* 0x002fe40000000015 */
[----:B---3--:R-:W-:Y:S02]  /*20f0*/  HFMA2 R53, R9, R37, -RZ ;  /* 0x0000002509357231 */ /* 0x008fe400001000ff */
[----:B------:R-:W-:Y:S02]  /*2100*/  HFMA2 R21, R28, R48, R21 ;  /* 0x000000301c157231 */ /* 0x000fe40000000015 */
[----:B------:R-:W-:Y:S02]  /*2110*/  HFMA2 R53, R13, R45, R53 ;  /* 0x0000002d0d357231 */ /* 0x000fe40000000035 */
[----:B------:R-:W-:Y:S02]  /*2120*/  HFMA2 R54, R32, R40, R21 ;  /* 0x0000002820367231 */ /* 0x000fe40000000015 */
[----:B------:R-:W-:-:S02]  /*2130*/  HFMA2 R53, R29, R49, R53 ;  /* 0x000000311d357231 */ /* 0x000fc40000000035 */
[----:B------:R-:W-:Y:S02]  /*2140*/  HMUL2 R21, R10, R38 ;  /* 0x000000260a157232 */ /* 0x000fe40000000000 */
[----:B------:R-:W-:-:S04]  /*2150*/  HFMA2 R53, R33, R41, R53 ;  /* 0x0000002921357231 */ /* 0x000fc80000000035 */
[----:B------:R-:W-:Y:S02]  /*2160*/  HADD2 R54, R54, R53 ;  /* 0x0000003536367230 */ /* 0x000fe40000000000 */
[----:B------:R-:W-:Y:S02]  /*2170*/  HFMA2 R53, R14, R46, R21 ;  /* 0x0000002e0e357231 */ /* 0x000fe40000000015 */
[----:B------:R-:W-:-:S04]  /*2180*/  HMUL2 R21, R11, R39 ;  /* 0x000000270b157232 */ /* 0x000fc80000000000 */
[----:B------:R-:W-:Y:S02]  /*2190*/  HFMA2 R21, R15, R47, R21 ;  /* 0x0000002f0f157231 */ /* 0x000fe40000000015 */
[----:B------:R-:W-:Y:S02]  /*21a0*/  HFMA2 R53, R30, R50, R53 ;  /* 0x000000321e357231 */ /* 0x000fe40000000035 */
[----:B------:R-:W-:Y:S02]  /*21b0*/  HFMA2 R21, R31, R51, R21 ;  /* 0x000000331f157231 */ /* 0x000fe40000000015 */
[----:B------:R-:W-:-:S04]  /*21c0*/  HFMA2 R53, R34, R42, R53 ;  /* 0x0000002a22357231 */ /* 0x000fc80000000035 */
[----:B------:R-:W-:Y:S02]  /*21d0*/  HADD2 R53, R54, R53 ;  /* 0x0000003536357230 */ /* 0x000fe40000000000 */
[----:B------:R-:W-:-:S04]  /*21e0*/  HFMA2 R21, R35, R43, R21 ;  /* 0x0000002b23157231 */ /* 0x000fc80000000015 */
[----:B------:R-:W-:Y:S01]  /*21f0*/  HFMA2 R21, R53, 1, 1, R21 ;  /* 0x3c003c0035157831 */ /* 0x000fe20000000015 */
[----:B------:R-:W-:-:S04]  /*2200*/  @P1 ISETP.GE.AND P4, PT, R59, R58, PT ;  /* 0x0000003a3b00120c */ /* 0x000fc80003f86270 */
[--C-:B------:R-:W-:Y:S02]  /*2210*/  HADD2.F32 R53, -RZ, R21.reuse.H0_H0 ;  /* 0x20000015ff357230 */ /* 0x100fe40000004100 */
[----:B------:R-:W-:Y:S01]  /*2220*/  HADD2.F32 R54, -RZ, R21.H1_H1 ;  /* 0x30000015ff367230 */ /* 0x000fe20000004100 */
[----:B------:R-:W-:-:S04]  /*2230*/  @P1 SEL R21, R27, RZ, !P4 ;  /* 0x000000ff1b151207 */ /* 0x000fc80006000000 */
[----:B------:R-:W-:Y:S01]  /*2240*/  FADD.FTZ R53, R53, R54 ;  /* 0x0000003635357221 */ /* 0x000fe20000010000 */
[----:B------:R-:W-:Y:S01]  /*2250*/  @P1 IADD3 R54, PT, PT, R59, R21, -R16 ;  /* 0x000000153b361210 */ /* 0x000fe20007ffe810 */
[----:B--2---:R-:W-:Y:S02]  /*2260*/  @P2 HADD2.F32 R21, -RZ, R20.H0_H0 ;  /* 0x20000014ff152230 */ /* 0x004fe40000004100 */
[----:B------:R-:W-:Y:S01]  /*2270*/  FMUL.FTZ R20, R53, UR13 ;  /* 0x0000000d35147c20 */ /* 0x000fe20008410000 */
[----:B------:R-:W-:-:S03]  /*2280*/  @P1 I2FP.F32.S32 R53, R54 ;  /* 0x0000003600351245 */ /* 0x000fc60000201400 */
[----:B------:R-:W-:Y:S01]  /*2290*/  @P2 FADD.FTZ R20, R20, R21 ;  /* 0x0000001514142221 */ /* 0x000fe20000010000 */
[----:B----4-:R-:W-:-:S05]  /*22a0*/  @P1 HADD2.F32 R52, -RZ, R52.H0_H0 ;  /* 0x20000034ff341230 */ /* 0x010fca0000004100 */
[----:B------:R-:W-:-:S05]  /*22b0*/  @P1 FFMA.FTZ R20, R53, R52, R20 ;  /* 0x0000003435141223 */ /* 0x000fca0000010014 */
[----:B------:R2:W-:Y:S01]  /*22c0*/  STS [R61], R20 ;  /* 0x000000143d007388 */ /* 0x0005e20000000800 */
[----:B------:R-:W-:-:S07]  /*22d0*/  @!P3 FMNMX.FTZ R3, R3, R20, !PT ;  /* 0x000000140303b209 */ /* 0x000fce0007810000 */
.L_x_1459:
[----:B------:R-:W-:Y:S05]  /*22e0*/  BSYNC.RECONVERGENT B1 ;  /* 0x0000000000017941 */ /* 0x000fea0003800200 */
.L_x_1458:
[----:B------:R-:W-:Y:S01]  /*22f0*/  IADD3 R59, PT, PT, R59, 0x100, RZ ;  /* 0x000001003b3b7810 */ /* 0x000fe20007ffe0ff */
[----:B------:R-:W-:Y:S01]  /*2300*/  VIADD R60, R60, 0x100 ;  /* 0x000001003c3c7836 */ /* 0x000fe20000000000 */
[----:B------:R-:W-:Y:S02]  /*2310*/  IADD3 R56, P2, PT, R56, 0x100, RZ ;  /* 0x0000010038387810 */ /* 0x000fe40007f5e0ff */
[----:B------:R-:W-:Y:S02]  /*2320*/  ISETP.GE.AND P1, PT, R59, R64, PT ;  /* 0x000000403b00720c */ /* 0x000fe40003f26270 */
[----:B------:R-:W-:Y:S02]  /*2330*/  IADD3.X R57, PT, PT, RZ, R57, RZ, P2, !PT ;  /* 0x00000039ff397210 */ /* 0x000fe400017fe4ff */
[----:B--2---:R-:W-:-:S09]  /*2340*/  IADD3 R61, PT, PT, R61, 0x400, RZ ;  /* 0x000004003d3d7810 */ /* 0x004fd20007ffe0ff */
[----:B------:R-:W-:Y:S05]  /*2350*/  @!P1 BRA `(.L_x_1460) ;  /* 0xfffffff8001c9947 */ /* 0x000fea000383ffff */
.L_x_1457:
[----:B------:R-:W-:Y:S05]  /*2360*/  BSYNC.RECONVERGENT B0 ;  /* 0x0000000000007941 */ /* 0x000fea0003800200 */
.L_x_1456:
[----:B------:R-:W3:Y:S01]  /*2370*/  SHFL.BFLY PT, R4, R3, 0x10, 0x1f ;  /* 0x0e001f0003047f89 */ /* 0x000ee200000e0000 */
[----:B------:R-:W4:Y:S01]  /*2380*/  S2UR UR6, SR_CgaCtaId ;  /* 0x00000000000679c3 */ /* 0x000f220000008800 */
[----:B------:R-:W-:Y:S01]  /*2390*/  UMOV UR5, 0x400 ;  /* 0x0000040000057882 */ /* 0x000fe20000000000 */
[----:B-1----:R-:W-:Y:S01]  /*23a0*/  MOV R12, 0xff7fffff ;  /* 0xff7fffff000c7802 */ /* 0x002fe20000000f00 */
[----:B------:R-:W-:Y:S01]  /*23b0*/  BSSY.RECONVERGENT B0, `(.L_x_1461) ;  /* 0x0000181000007945 */ /* 0x000fe20003800200 */
[----:B-----5:R-:W-:Y:S02]  /*23c0*/  SHF.R.S32.HI R40, RZ, 0x1f, R23 ;  /* 0x0000001fff287819 */ /* 0x020fe40000011417 */
[----:B---3--:R-:W-:Y:S01]  /*23d0*/  FMNMX.FTZ R4, R4, R3, !PT ;  /* 0x0000000304047209 */ /* 0x008fe20007810000 */
[----:B----4-:R-:W-:-:S04]  /*23e0*/  ULEA UR4, UR6, UR5, 0x18 ;  /* 0x0000000506047291 */ /* 0x010fc8000f8ec0ff */
[----:B------:R-:W0:Y:S02]  /*23f0*/  SHFL.BFLY PT, R5, R4, 0x8, 0x1f ;  /* 0x0d001f0004057f89 */ /* 0x000e2400000e0000 */
[----:B0-----:R-:W-:-:S05]  /*2400*/  FMNMX.FTZ R8, R4, R5, !PT ;  /* 0x0000000504087209 */ /* 0x001fca0007810000 */
[----:B------:R-:W0:Y:S02]  /*2410*/  SHFL.BFLY PT, R5, R8, 0x4, 0x1f ;  /* 0x0c801f0008057f89 */ /* 0x000e2400000e0000 */
[----:B0-----:R-:W-:Y:S02]  /*2420*/  FMNMX.FTZ R9, R8, R5, !PT ;  /* 0x0000000508097209 */ /* 0x001fe40007810000 */
[----:B------:R-:W0:Y:S03]  /*2430*/  S2R R5, SR_TID.X ;  /* 0x0000000000057919 */ /* 0x000e260000002100 */
[----:B------:R-:W1:Y:S02]  /*2440*/  SHFL.BFLY PT, R10, R9, 0x2, 0x1f ;  /* 0x0c401f00090a7f89 */ /* 0x000e6400000e0000 */
[----:B-1----:R-:W-:Y:S02]  /*2450*/  FMNMX.FTZ R10, R9, R10, !PT ;  /* 0x0000000a090a7209 */ /* 0x002fe40007810000 */
[----:B0-----:R-:W-:-:S03]  /*2460*/  LOP3.LUT P0, R3, R5, 0x1f, RZ, 0xc0, !PT ;  /* 0x0000001f05037812 */ /* 0x001fc6000780c0ff */
[----:B------:R-:W0:Y:S01]  /*2470*/  SHFL.BFLY PT, R11, R10, 0x1, 0x1f ;  /* 0x0c201f000a0b7f89 */ /* 0x000e2200000e0000 */
[----:B------:R-:W-:Y:S02]  /*2480*/  LEA.HI R4, R5, UR4, RZ, 0x1d ;  /* 0x0000000405047c11 */ /* 0x000fe4000f8fe8ff */
[C---:B------:R-:W-:Y:S02]  /*2490*/  ISETP.GT.U32.AND P1, PT, R3.reuse, 0x7, PT ;  /* 0x000000070300780c */ /* 0x040fe40003f24070 */
[----:B------:R-:W-:Y:S02]  /*24a0*/  LEA R8, R3, UR4, 0x2 ;  /* 0x0000000403087c11 */ /* 0x000fe4000f8e10ff */
[----:B0-----:R-:W-:-:S05]  /*24b0*/  FMNMX.FTZ R11, R10, R11, !PT ;  /* 0x0000000b0a0b7209 */ /* 0x001fca0007810000 */
[----:B------:R0:W-:Y:S01]  /*24c0*/  @!P0 STS [R4], R11 ;  /* 0x0000000b04008388 */ /* 0x0001e20000000800 */
[----:B------:R-:W-:Y:S01]  /*24d0*/  BAR.SYNC.DEFER_BLOCKING 0x0 ;  /* 0x0000000000007b1d */ /* 0x000fe20000010000 */
[----:B------:R-:W-:Y:S01]  /*24e0*/  ISETP.GT.AND P0, PT, R7, R16, PT ;  /* 0x000000100700720c */ /* 0x000fe20003f04270 */
[----:B0-----:R-:W-:-:S04]  /*24f0*/  HFMA2 R11, -RZ, RZ, 0, 0 ;  /* 0x00000000ff0b7431 */ /* 0x001fc800000001ff */
[----:B------:R-:W0:Y:S04]  /*2500*/  @!P1 LDS R12, [R8] ;  /* 0x00000000080c9984 */ /* 0x000e280000000800 */
[----:B0-----:R-:W0:Y:S02]  /*2510*/  SHFL.BFLY PT, R9, R12, 0x4, 0x1f ;  /* 0x0c801f000c097f89 */ /* 0x001e2400000e0000 */
[----:B0-----:R-:W-:-:S05]  /*2520*/  FMNMX.FTZ R13, R9, R12, !PT ;  /* 0x0000000c090d7209 */ /* 0x001fca0007810000 */
[----:B------:R-:W0:Y:S02]  /*2530*/  SHFL.BFLY PT, R10, R13, 0x2, 0x1f ;  /* 0x0c401f000d0a7f89 */ /* 0x000e2400000e0000 */
[----:B0-----:R-:W-:Y:S02]  /*2540*/  FMNMX.FTZ R14, R13, R10, !PT ;  /* 0x0000000a0d0e7209 */ /* 0x001fe40007810000 */
[----:B------:R-:W-:-:S03]  /*2550*/  IADD3 R10, PT, PT, R16, 0x1, RZ ;  /* 0x00000001100a7810 */ /* 0x000fc60007ffe0ff */
[----:B------:R-:W0:Y:S02]  /*2560*/  SHFL.BFLY PT, R9, R14, 0x1, 0x1f ;  /* 0x0c201f000e097f89 */ /* 0x000e2400000e0000 */
[----:B0-----:R-:W-:-:S06]  /*2570*/  FMNMX.FTZ R9, R14, R9, !PT ;  /* 0x000000090e097209 */ /* 0x001fcc0007810000 */
[----:B------:R-:W0:Y:S01]  /*2580*/  SHFL.IDX PT, R9, R9, RZ, 0x1f ;  /* 0x00001fff09097589 */ /* 0x000e2200000e0000 */
[----:B------:R-:W-:Y:S05]  /*2590*/  @P0 BRA `(.L_x_1462) ;  /* 0x0000001400880947 */ /* 0x000fea0003800000 */
[----:B------:R-:W1:Y:S02]  /*25a0*/  LDC.64 R12, c[0x0][0x420] ;  /* 0x00010800ff0c7b82 */ /* 0x000e640000000a00 */
[----:B-1----:R-:W-:-:S04]  /*25b0*/  ISETP.NE.U32.AND P0, PT, R12, RZ, PT ;  /* 0x000000ff0c00720c */ /* 0x002fc80003f05070 */
[----:B------:R-:W-:-:S13]  /*25c0*/  ISETP.NE.AND.EX P0, PT, R13, RZ, PT, P0 ;  /* 0x000000ff0d00720c */ /* 0x000fda0003f05300 */
[----:B------:R-:W-:Y:S05]  /*25d0*/  @P0 BRA `(.L_x_1463) ;  /* 0x0000001000000947 */ /* 0x000fea0003800000 */
[----:B------:R-:W-:Y:S01]  /*25e0*/  VIADDMNMX R12, R7, 0x100, R10, !PT ;  /* 0x00000100070c7846 */ /* 0x000fe2000780010a */
[----:B------:R-:W-:Y:S01]  /*25f0*/  BSSY.RECONVERGENT B1, `(.L_x_1464) ;  /* 0x000001c000017945 */ /* 0x000fe20003800200 */
[----:B------:R-:W-:-:S04]  /*2600*/  LOP3.LUT R11, RZ, R5, RZ, 0x33, !PT ;  /* 0x00000005ff0b7212 */ /* 0x000fc800078e33ff */
[----:B------:R-:W-:Y:S01]  /*2610*/  IADD3 R13, PT, PT, -R25, R12, R11 ;  /* 0x0000000c190d7210 */ /* 0x000fe20007ffe10b */
[----:B------:R-:W-:-:S03]  /*2620*/  IMAD.MOV.U32 R12, RZ, RZ, R7 ;  /* 0x000000ffff0c7224 */ /* 0x000fc600078e0007 */
[C---:B------:R-:W-:Y:S02]  /*2630*/  LOP3.LUT R11, R13.reuse, 0x300, RZ, 0xc0, !PT ;  /* 0x000003000d0b7812 */ /* 0x040fe400078ec0ff */
[----:B------:R-:W-:Y:S02]  /*2640*/  ISETP.GE.U32.AND P1, PT, R13, 0x300, PT ;  /* 0x000003000d00780c */ /* 0x000fe40003f26070 */
[----:B------:R-:W-:Y:S02]  /*2650*/  ISETP.NE.AND P0, PT, R11, 0x300, PT ;  /* 0x000003000b00780c */ /* 0x000fe40003f05270 */
[----:B------:R-:W-:-:S11]  /*2660*/  MOV R11, RZ ;  /* 0x000000ff000b7202 */ /* 0x000fd60000000f00 */
[----:B------:R-:W-:Y:S05]  /*2670*/  @!P0 BRA `(.L_x_1465) ;  /* 0x00000000004c8947 */ /* 0x000fea0003800000 */
[----:B------:R-:W-:Y:S01]  /*2680*/  UIADD3 UR4, UPT, UPT, UR5, 0x80, URZ ;  /* 0x0000008005047890 */ /* 0x000fe2000fffe0ff */
[----:B------:R-:W-:Y:S02]  /*2690*/  LEA.HI R11, R13, 0x1, RZ, 0x18 ;  /* 0x000000010d0b7811 */ /* 0x000fe400078fc0ff */
[----:B------:R-:W-:Y:S01]  /*26a0*/  MOV R12, R7 ;  /* 0x00000007000c7202 */ /* 0x000fe20000000f00 */
[----:B------:R-:W-:Y:S01]  /*26b0*/  ULEA UR4, UR6, UR4, 0x18 ;  /* 0x0000000406047291 */ /* 0x000fe2000f8ec0ff */
[----:B------:R-:W-:Y:S01]  /*26c0*/  LOP3.LUT R13, R11, 0x3, RZ, 0xc0, !PT ;  /* 0x000000030b0d7812 */ /* 0x000fe200078ec0ff */
[----:B------:R-:W-:-:S03]  /*26d0*/  HFMA2 R11, -RZ, RZ, 0, 0 ;  /* 0x00000000ff0b7431 */ /* 0x000fc600000001ff */
[----:B------:R-:W-:Y:S02]  /*26e0*/  IADD3 R14, PT, PT, -R13, RZ, RZ ;  /* 0x000000ff0d0e7210 */ /* 0x000fe40007ffe1ff */
[----:B------:R-:W-:-:S07]  /*26f0*/  LEA R13, R5, UR4, 0x2 ;  /* 0x00000004050d7c11 */ /* 0x000fce000f8e10ff */
.L_x_1466:
        /* <DEDUP_REMOVED lines=11> */
.L_x_1465:
[----:B------:R-:W-:Y:S05]  /*27b0*/  BSYNC.RECONVERGENT B1 ;  /* 0x0000000000017941 */ /* 0x000fea0003800200 */
.L_x_1464:
[----:B------:R-:W-:Y:S05]  /*27c0*/  @!P1 BRA `(.L_x_1462) ;  /* 0x0000001000fc9947 */ /* 0x000fea0003800000 */
[----:B------:R-:W-:Y:S01]  /*27d0*/  UIADD3 UR4, UPT, UPT, UR5, 0x80, URZ ;  /* 0x0000008005047890 */ /* 0x000fe2000fffe0ff */
[----:B------:R-:W-:Y:S02]  /*27e0*/  SHF.L.U32 R13, R25, 0x2, RZ ;  /* 0x00000002190d7819 */ /* 0x000fe400000006ff */
[C---:B------:R-:W-:Y:S01]  /*27f0*/  IADD3 R15, PT, PT, R12.reuse, 0x400, RZ ;  /* 0x000004000c0f7810 */ /* 0x040fe20007ffe0ff */
[----:B------:R-:W-:Y:S01]  /*2800*/  ULEA UR4, UR6, UR4, 0x18 ;  /* 0x0000000406047291 */ /* 0x000fe2000f8ec0ff */
[----:B------:R-:W-:Y:S02]  /*2810*/  LEA R13, R12, -R13, 0x2 ;  /* 0x8000000d0c0d7211 */ /* 0x000fe400078e10ff */
[----:B------:R-:W-:-:S03]  /*2820*/  ISETP.GT.AND P0, PT, R15, R16, PT ;  /* 0x000000100f00720c */ /* 0x000fc60003f04270 */
[----:B------:R-:W-:-:S03]  /*2830*/  VIADD R12, R13, UR4 ;  /* 0x000000040d0c7c36 */ /* 0x000fc60008000000 */
[----:B------:R-:W0:Y:S04]  /*2840*/  LDS R14, [R13+UR4] ;  /* 0x000000040d0e7984 */ /* 0x000e280008000800 */
[----:B------:R-:W1:Y:S04]  /*2850*/  LDS R20, [R13+UR4+0x400] ;  /* 0x000400040d147984 */ /* 0x000e680008000800 */
[----:B------:R-:W3:Y:S04]  /*2860*/  LDS R24, [R13+UR4+0x800] ;  /* 0x000800040d187984 */ /* 0x000ee80008000800 */
[----:B------:R-:W4:Y:S01]  /*2870*/  LDS R26, [R13+UR4+0xc00] ;  /* 0x000c00040d1a7984 */ /* 0x000f220008000800 */
[----:B0-----:R-:W-:-:S04]  /*2880*/  FADD.FTZ R14, -R9, R14 ;  /* 0x0000000e090e7221 */ /* 0x001fc80000010100 */
[----:B------:R-:W-:Y:S01]  /*2890*/  FMUL.FTZ R14, R14, 1.4426950216293334961 ;  /* 0x3fb8aa3b0e0e7820 */ /* 0x000fe20000410000 */
[C---:B-1----:R-:W-:Y:S01]  /*28a0*/  FADD.FTZ R20, -R9.reuse, R20 ;  /* 0x0000001409147221 */ /* 0x042fe20000010100 */
[----:B---3--:R-:W-:-:S03]  /*28b0*/  FADD.FTZ R24, -R9, R24 ;  /* 0x0000001809187221 */ /* 0x008fc60000010100 */
[----:B------:R-:W-:Y:S01]  /*28c0*/  FMUL.FTZ R20, R20, 1.4426950216293334961 ;  /* 0x3fb8aa3b14147820 */ /* 0x000fe20000410000 */
[----:B------:R-:W0:Y:S01]  /*28d0*/  MUFU.EX2 R14, R14 ;  /* 0x0000000e000e7308 */ /* 0x000e220000000800 */
[----:B----4-:R-:W-:Y:S01]  /*28e0*/  FADD.FTZ R26, -R9, R26 ;  /* 0x0000001a091a7221 */ /* 0x010fe20000010100 */
[----:B------:R-:W-:-:S03]  /*28f0*/  FMUL.FTZ R24, R24, 1.4426950216293334961 ;  /* 0x3fb8aa3b18187820 */ /* 0x000fc60000410000 */
[----:B------:R-:W-:-:S03]  /*2900*/  FMUL.FTZ R26, R26, 1.4426950216293334961 ;  /* 0x3fb8aa3b1a1a7820 */ /* 0x000fc60000410000 */
[----:B------:R-:W1:Y:S08]  /*2910*/  MUFU.EX2 R20, R20 ;  /* 0x0000001400147308 */ /* 0x000e700000000800 */
[----:B------:R-:W3:Y:S01]  /*2920*/  MUFU.EX2 R24, R24 ;  /* 0x0000001800187308 */ /* 0x000ee20000000800 */
[----:B0-----:R-:W-:Y:S01]  /*2930*/  FADD.FTZ R11, R11, R14 ;  /* 0x0000000e0b0b7221 */ /* 0x001fe20000010000 */
[----:B------:R4:W-:Y:S06]  /*2940*/  STS [R13+UR4], R14 ;  /* 0x0000000e0d007988 */ /* 0x0009ec0008000804 */
[----:B------:R-:W0:Y:S01]  /*2950*/  MUFU.EX2 R26, R26 ;  /* 0x0000001a001a7308 */ /* 0x000e220000000800 */
[----:B-1----:R-:W-:Y:S01]  /*2960*/  FADD.FTZ R11, R11, R20 ;  /* 0x000000140b0b7221 */ /* 0x002fe20000010000 */
[----:B------:R4:W-:Y:S03]  /*2970*/  STS [R13+UR4+0x400], R20 ;  /* 0x000400140d007988 */ /* 0x0009e60008000804 */
[----:B---3--:R-:W-:Y:S01]  /*2980*/  FADD.FTZ R11, R11, R24 ;  /* 0x000000180b0b7221 */ /* 0x008fe20000010000 */
[----:B------:R4:W-:Y:S04]  /*2990*/  STS [R13+UR4+0x800], R24 ;  /* 0x000800180d007988 */ /* 0x0009e80008000804 */
[----:B0-----:R4:W-:Y:S01]  /*29a0*/  STS [R13+UR4+0xc00], R26 ;  /* 0x000c001a0d007988 */ /* 0x0019e20008000804 */
[----:B------:R-:W-:Y:S01]  /*29b0*/  FADD.FTZ R11, R11, R26 ;  /* 0x0000001a0b0b7221 */ /* 0x000fe20000010000 */
[----:B------:R-:W-:Y:S06]  /*29c0*/  @P0 BRA `(.L_x_1462) ;  /* 0x00000010007c0947 */ /* 0x000fec0003800000 */
[----:B----4-:R-:W-:Y:S01]  /*29d0*/  MOV R13, R15 ;  /* 0x0000000f000d7202 */ /* 0x010fe20000000f00 */
[----:B------:R-:W-:Y:S01]  /*29e0*/  BSSY.RECONVERGENT B1, `(.L_x_1467) ;  /* 0x000006c000017945 */ /* 0x000fe20003800200 */
[----:B------:R-:W-:Y:S02]  /*29f0*/  IADD3 R12, PT, PT, R12, 0x1800, RZ ;  /* 0x000018000c0c7810 */ /* 0x000fe40007ffe0ff */
[----:B------:R-:W-:Y:S02]  /*2a00*/  IADD3 R14, PT, PT, -R13, R16, RZ ;  /* 0x000000100d0e7210 */ /* 0x000fe40007ffe1ff */
[----:B------:R-:W-:Y:S02]  /*2a10*/  PLOP3.LUT P0, PT, PT, PT, PT, 0x80, 0x8 ;  /* 0x000000000008781c */ /* 0x000fe40003f0f070 */
[----:B------:R-:W-:-:S13]  /*2a20*/  ISETP.GT.AND P1, PT, R14, 0xbff, PT ;  /* 0x00000bff0e00780c */ /* 0x000fda0003f24270 */
[----:B------:R-:W-:Y:S05]  /*2a30*/  @!P1 BRA `(.L_x_1468) ;  /* 0x0000000400989947 */ /* 0x000fea0003800000 */
[----:B------:R-:W-:Y:S02]  /*2a40*/  PLOP3.LUT P0, PT, PT, PT, PT, 0x8, 0x80 ;  /* 0x000000000080781c */ /* 0x000fe40003f0e170 */
[----:B------:R-:W-:-:S11]  /*2a50*/  IADD3 R14, PT, PT, R16, -0xbff, RZ ;  /* 0xfffff401100e7810 */ /* 0x000fd60007ffe0ff */
.L_x_1469:
[----:B------:R-:W0:Y:S01]  /*2a60*/  LDS R20, [R12+-0x800] ;  /* 0xfff800000c147984 */ /* 0x000e220000000800 */
[----:B------:R-:W-:-:S03]  /*2a70*/  VIADD R13, R13, 0x1000 ;  /* 0x000010000d0d7836 */ /* 0x000fc60000000000 */
[----:B------:R-:W1:Y:S02]  /*2a80*/  LDS R24, [R12+-0x400] ;  /* 0xfffc00000c187984 */ /* 0x000e640000000800 */
[----:B------:R-:W-:Y:S02]  /*2a90*/  ISETP.GE.AND P1, PT, R13, R14, PT ;  /* 0x0000000e0d00720c */ /* 0x000fe40003f26270 */
[----:B------:R-:W3:Y:S04]  /*2aa0*/  LDS R26, [R12] ;  /* 0x000000000c1a7984 */ /* 0x000ee80000000800 */
[----:B--2---:R-:W2:Y:S04]  /*2ab0*/  LDS R28, [R12+0x400] ;  /* 0x000400000c1c7984 */ /* 0x004ea80000000800 */
[----:B------:R-:W4:Y:S04]  /*2ac0*/  LDS R30, [R12+0x800] ;  /* 0x000800000c1e7984 */ /* 0x000f280000000800 */
        /* <DEDUP_REMOVED lines=10> */
[C---:B---3--:R-:W-:Y:S01]  /*2b70*/  FADD.FTZ R26, -R9.reuse, R26 ;  /* 0x0000001a091a7221 */ /* 0x048fe20000010100 */
[----:B------:R-:W-:Y:S01]  /*2b80*/  FMUL.FTZ R21, R24, 1.4426950216293334961 ;  /* 0x3fb8aa3b18157820 */ /* 0x000fe20000410000 */
[----:B------:R-:W3:Y:S01]  /*2b90*/  MUFU.EX2 R15, R15 ;  /* 0x0000000f000f7308 */ /* 0x000ee20000000800 */
[----:B------:R-:W1:Y:S01]  /*2ba0*/  LDS R24, [R12+0x1c00] ;  /* 0x001c00000c187984 */ /* 0x000e620000000800 */
[----:B------:R-:W-:Y:S01]  /*2bb0*/  FMUL.FTZ R26, R26, 1.4426950216293334961 ;  /* 0x3fb8aa3b1a1a7820 */ /* 0x000fe20000410000 */
[C---:B--2---:R-:W-:Y:S01]  /*2bc0*/  FADD.FTZ R28, -R9.reuse, R28 ;  /* 0x0000001c091c7221 */ /* 0x044fe20000010100 */
[----:B----4-:R-:W-:-:S03]  /*2bd0*/  FADD.FTZ R30, -R9, R30 ;  /* 0x0000001e091e7221 */ /* 0x010fc60000010100 */
[----:B------:R-:W-:Y:S01]  /*2be0*/  FMUL.FTZ R28, R28, 1.4426950216293334961 ;  /* 0x3fb8aa3b1c1c7820 */ /* 0x000fe20000410000 */
[----:B------:R2:W4:Y:S01]  /*2bf0*/  MUFU.EX2 R27, R26 ;  /* 0x0000001a001b7308 */ /* 0x0005220000000800 */
[----:B------:R-:W-:Y:S01]  /*2c00*/  FMUL.FTZ R30, R30, 1.4426950216293334961 ;  /* 0x3fb8aa3b1e1e7820 */ /* 0x000fe20000410000 */
[C---:B-----5:R-:W-:Y:S01]  /*2c10*/  FADD.FTZ R32, -R9.reuse, R32 ;  /* 0x0000002009207221 */ /* 0x060fe20000010100 */
[----:B------:R-:W-:-:S03]  /*2c20*/  FADD.FTZ R34, -R9, R34 ;  /* 0x0000002209227221 */ /* 0x000fc60000010100 */
[----:B------:R-:W-:Y:S02]  /*2c30*/  FMUL.FTZ R32, R32, 1.4426950216293334961 ;  /* 0x3fb8aa3b20207820 */ /* 0x000fe40000410000 */
[----:B------:R-:W5:Y:S01]  /*2c40*/  MUFU.EX2 R21, R21 ;  /* 0x0000001500157308 */ /* 0x000f620000000800 */
[----:B--2---:R-:W2:Y:S01]  /*2c50*/  LDS R26, [R12+0x2c00] ;  /* 0x002c00000c1a7984 */ /* 0x004ea20000000800 */
[----:B------:R-:W-:Y:S01]  /*2c60*/  FMUL.FTZ R34, R34, 1.4426950216293334961 ;  /* 0x3fb8aa3b22227820 */ /* 0x000fe20000410000 */
[C---:B------:R-:W-:Y:S02]  /*2c70*/  FADD.FTZ R36, -R9.reuse, R36 ;  /* 0x0000002409247221 */ /* 0x040fe40000010100 */
[----:B---3--:R-:W-:Y:S01]  /*2c80*/  STS [R12+-0x800], R15 ;  /* 0xfff8000f0c007388 */ /* 0x008fe20000000800 */
[C---:B------:R-:W-:Y:S01]  /*2c90*/  FADD.FTZ R38, -R9.reuse, R38 ;  /* 0x0000002609267221 */ /* 0x040fe20000010100 */
[----:B------:R-:W-:Y:S01]  /*2ca0*/  FMUL.FTZ R36, R36, 1.4426950216293334961 ;  /* 0x3fb8aa3b24247820 */ /* 0x000fe20000410000 */
[----:B------:R3:W5:Y:S01]  /*2cb0*/  MUFU.EX2 R29, R28 ;  /* 0x0000001c001d7308 */ /* 0x0007620000000800 */
[----:B----4-:R-:W-:Y:S01]  /*2cc0*/  STS [R12], R27 ;  /* 0x0000001b0c007388 */ /* 0x010fe20000000800 */
[----:B------:R-:W-:Y:S01]  /*2cd0*/  FMUL.FTZ R38, R38, 1.4426950216293334961 ;  /* 0x3fb8aa3b26267820 */ /* 0x000fe20000410000 */
[----:B------:R-:W-:-:S04]  /*2ce0*/  FADD.FTZ R42, -R9, R42 ;  /* 0x0000002a092a7221 */ /* 0x000fc80000010100 */
[----:B------:R-:W-:Y:S01]  /*2cf0*/  FMUL.FTZ R42, R42, 1.4426950216293334961 ;  /* 0x3fb8aa3b2a2a7820 */ /* 0x000fe20000410000 */
[----:B------:R4:W2:Y:S01]  /*2d00*/  MUFU.EX2 R31, R30 ;  /* 0x0000001e001f7308 */ /* 0x0008a20000000800 */
[----:B---3--:R-:W3:Y:S01]  /*2d10*/  LDS R28, [R12+0x3000] ;  /* 0x003000000c1c7984 */ /* 0x008ee20000000800 */
[C---:B0-----:R-:W-:Y:S01]  /*2d20*/  FADD.FTZ R44, -R9.reuse, R44 ;  /* 0x0000002c092c7221 */ /* 0x041fe20000010100 */
[C---:B-1----:R-:W-:Y:S02]  /*2d30*/  FADD.FTZ R20, -R9.reuse, R20 ;  /* 0x0000001409147221 */ /* 0x042fe40000010100 */
[----:B-----5:R-:W-:Y:S01]  /*2d40*/  STS [R12+-0x400], R21 ;  /* 0xfffc00150c007388 */ /* 0x020fe20000000800 */
[----:B------:R-:W-:Y:S01]  /*2d50*/  FMUL.FTZ R44, R44, 1.4426950216293334961 ;  /* 0x3fb8aa3b2c2c7820 */ /* 0x000fe20000410000 */
[----:B------:R-:W-:Y:S02]  /*2d60*/  FMUL.FTZ R20, R20, 1.4426950216293334961 ;  /* 0x3fb8aa3b14147820 */ /* 0x000fe40000410000 */
[----:B----4-:R-:W0:Y:S01]  /*2d70*/  LDS R30, [R12+0x3400] ;  /* 0x003400000c1e7984 */ /* 0x010e220000000800 */
[----:B------:R-:W1:Y:S01]  /*2d80*/  MUFU.EX2 R33, R32 ;  /* 0x0000002000217308 */ /* 0x000e620000000800 */
[----:B------:R-:W-:-:S02]  /*2d90*/  FADD.FTZ R24, -R9, R24 ;  /* 0x0000001809187221 */ /* 0x000fc40000010100 */
[----:B------:R-:W-:Y:S02]  /*2da0*/  STS [R12+0x400], R29 ;  /* 0x0004001d0c007388 */ /* 0x000fe40000000800 */
[----:B------:R-:W-:Y:S02]  /*2db0*/  FMUL.FTZ R24, R24, 1.4426950216293334961 ;  /* 0x3fb8aa3b18187820 */ /* 0x000fe40000410000 */
[----:B--2---:R-:W-:Y:S01]  /*2dc0*/  STS [R12+0x800], R31 ;  /* 0x0008001f0c007388 */ /* 0x004fe20000000800 */
[----:B------:R2:W4:Y:S01]  /*2dd0*/  MUFU.EX2 R39, R20 ;  /* 0x0000001400277308 */ /* 0x0005220000000800 */
[----:B------:R-:W-:-:S07]  /*2de0*/  FADD.FTZ R26, -R9, R26 ;  /* 0x0000001a091a7221 */ /* 0x000fce0000010100 */
[----:B------:R-:W5:Y:S01]  /*2df0*/  MUFU.EX2 R35, R34 ;  /* 0x0000002200237308 */ /* 0x000f620000000800 */
[----:B--2---:R-:W-:Y:S01]  /*2e00*/  FADD.FTZ R20, R15, R11 ;  /* 0x0000000b0f147221 */ /* 0x004fe20000010000 */
[----:B-1----:R-:W-:Y:S01]  /*2e10*/  STS [R12+0xc00], R33 ;  /* 0x000c00210c007388 */ /* 0x002fe20000000800 */
[----:B------:R-:W-:Y:S02]  /*2e20*/  FMUL.FTZ R26, R26, 1.4426950216293334961 ;  /* 0x3fb8aa3b1a1a7820 */ /* 0x000fe40000410000 */
[----:B------:R-:W-:-:S03]  /*2e30*/  FADD.FTZ R20, R20, R21 ;  /* 0x0000001514147221 */ /* 0x000fc60000010000 */
[----:B------:R-:W1:Y:S01]  /*2e40*/  MUFU.EX2 R37, R36 ;  /* 0x0000002400257308 */ /* 0x000e620000000800 */
[----:B------:R-:W-:Y:S01]  /*2e50*/  FADD.FTZ R20, R20, R27 ;  /* 0x0000001b14147221 */ /* 0x000fe20000010000 */
[----:B----4-:R-:W-:Y:S03]  /*2e60*/  STS [R12+0x1800], R39 ;  /* 0x001800270c007388 */ /* 0x010fe60000000800 */
[----:B------:R-:W-:Y:S01]  /*2e70*/  FADD.FTZ R20, R20, R29 ;  /* 0x0000001d14147221 */ /* 0x000fe20000010000 */
[----:B---3--:R-:W-:Y:S02]  /*2e80*/  FADD.FTZ R28, -R9, R28 ;  /* 0x0000001c091c7221 */ /* 0x008fe40000010100 */
        /* <DEDUP_REMOVED lines=33> */
.L_x_1468:
[----:B------:R-:W-:Y:S05]  /*30a0*/  BSYNC.RECONVERGENT B1 ;  /* 0x0000000000017941 */ /* 0x000fea0003800200 */
.L_x_1467:
[----:B------:R-:W-:Y:S01]  /*30b0*/  IADD3 R14, PT, PT, -R13, R16, RZ ;  /* 0x000000100d0e7210 */ /* 0x000fe20007ffe1ff */
        /* <DEDUP_REMOVED lines=8> */
[----:B------:R-:W4:Y:S04]  /*3140*/  LDS R26, [R12+0x400] ;  /* 0x000400000c1a7984 */ /* 0x000f280000000800 */
[----:B--2---:R-:W2:Y:S04]  /*3150*/  LDS R28, [R12+0x800] ;  /* 0x000800000c1c7984 */ /* 0x004ea80000000800 */
[----:B------:R-:W5:Y:S04]  /*3160*/  LDS R30, [R12+0xc00] ;  /* 0x000c00000c1e7984 */ /* 0x000f680000000800 */
[----:B------:R-:W5:Y:S04]  /*3170*/  LDS R32, [R12+0x1000] ;  /* 0x001000000c207984 */ /* 0x000f680000000800 */
[----:B------:R-:W5:Y:S01]  /*3180*/  LDS R34, [R12+0x1400] ;  /* 0x001400000c227984 */ /* 0x000f620000000800 */
[----:B0-----:R-:W-:-:S04]  /*3190*/  FADD.FTZ R14, -R9, R14 ;  /* 0x0000000e090e7221 */ /* 0x001fc80000010100 */
[----:B------:R-:W-:Y:S01]  /*31a0*/  FMUL.FTZ R14, R14, 1.4426950216293334961 ;  /* 0x3fb8aa3b0e0e7820 */ /* 0x000fe20000410000 */
[C---:B-1----:R-:W-:Y:S01]  /*31b0*/  FADD.FTZ R20, -R9.reuse, R20 ;  /* 0x0000001409147221 */ /* 0x042fe20000010100 */
[----:B---3--:R-:W-:-:S03]  /*31c0*/  FADD.FTZ R24, -R9, R24 ;  /* 0x0000001809187221 */ /* 0x008fc60000010100 */
[----:B------:R-:W-:Y:S01]  /*31d0*/  FMUL.FTZ R20, R20, 1.4426950216293334961 ;  /* 0x3fb8aa3b14147820 */ /* 0x000fe20000410000 */
[----:B------:R-:W0:Y:S01]  /*31e0*/  MUFU.EX2 R14, R14 ;  /* 0x0000000e000e7308 */ /* 0x000e220000000800 */
[----:B------:R-:W-:Y:S01]  /*31f0*/  FMUL.FTZ R24, R24, 1.4426950216293334961 ;  /* 0x3fb8aa3b18187820 */ /* 0x000fe20000410000 */
[C---:B----4-:R-:W-:Y:S01]  /*3200*/  FADD.FTZ R26, -R9.reuse, R26 ;  /* 0x0000001a091a7221 */ /* 0x050fe20000010100 */
[----:B--2---:R-:W-:-:S03]  /*3210*/  FADD.FTZ R28, -R9, R28 ;  /* 0x0000001c091c7221 */ /* 0x004fc60000010100 */
        /* <DEDUP_REMOVED lines=32> */
.L_x_1471:
[----:B------:R-:W-:Y:S05]  /*3420*/  BSYNC.RECONVERGENT B1 ;  /* 0x0000000000017941 */ /* 0x000fea0003800200 */
.L_x_1470:
[----:B------:R-:W-:-:S13]  /*3430*/  ISETP.GT.AND P1, PT, R13, R16, PT ;  /* 0x000000100d00720c */ /* 0x000fda0003f24270 */
[----:B------:R-:W-:Y:S05]  /*3440*/  @!P0 BRA P1, `(.L_x_1462) ;  /* 0x0000000400dc8947 */ /* 0x000fea0000800000 */
[----:B------:R-:W0:Y:S04]  /*3450*/  LDS R14, [R12+-0x800] ;  /* 0xfff800000c0e7984 */ /* 0x000e280000000800 */
[----:B------:R-:W1:Y:S04]  /*3460*/  LDS R20, [R12+-0x400] ;  /* 0xfffc00000c147984 */ /* 0x000e680000000800 */
[----:B------:R-:W3:Y:S04]  /*3470*/  LDS R24, [R12] ;  /* 0x000000000c187984 */ /* 0x000ee80000000800 */
[----:B------:R-:W4:Y:S01]  /*3480*/  LDS R26, [R12+0x400] ;  /* 0x000400000c1a7984 */ /* 0x000f220000000800 */
[C---:B0-----:R-:W-:Y:S01]  /*3490*/  FADD.FTZ R14, -R9.reuse, R14 ;  /* 0x0000000e090e7221 */ /* 0x041fe20000010100 */
[----:B-1----:R-:W-:-:S03]  /*34a0*/  FADD.FTZ R20, -R9, R20 ;  /* 0x0000001409147221 */ /* 0x002fc60000010100 */
[----:B------:R-:W-:Y:S01]  /*34b0*/  FMUL.FTZ R14, R14, 1.4426950216293334961 ;  /* 0x3fb8aa3b0e0e7820 */ /* 0x000fe20000410000 */
[----:B---3--:R-:W-:Y:S01]  /*34c0*/  FADD.FTZ R24, -R9, R24 ;  /* 0x0000001809187221 */ /* 0x008fe20000010100 */
[----:B------:R-:W-:-:S04]  /*34d0*/  FMUL.FTZ R20, R20, 1.4426950216293334961 ;  /* 0x3fb8aa3b14147820 */ /* 0x000fc80000410000 */
[----:B------:R-:W0:Y:S01]  /*34e0*/  MUFU.EX2 R14, R14 ;  /* 0x0000000e000e7308 */ /* 0x000e220000000800 */
[----:B----4-:R-:W-:Y:S01]  /*34f0*/  FADD.FTZ R26, -R9, R26 ;  /* 0x0000001a091a7221 */ /* 0x010fe20000010100 */
[----:B------:R-:W-:-:S03]  /*3500*/  FMUL.FTZ R24, R24, 1.4426950216293334961 ;  /* 0x3fb8aa3b18187820 */ /* 0x000fc60000410000 */
[----:B------:R-:W-:-:S03]  /*3510*/  FMUL.FTZ R26, R26, 1.4426950216293334961 ;  /* 0x3fb8aa3b1a1a7820 */ /* 0x000fc60000410000 */
[----:B------:R-:W1:Y:S08]  /*3520*/  MUFU.EX2 R20, R20 ;  /* 0x0000001400147308 */ /* 0x000e700000000800 */
[----:B------:R-:W3:Y:S01]  /*3530*/  MUFU.EX2 R24, R24 ;  /* 0x0000001800187308 */ /* 0x000ee20000000800 */
[----:B0-----:R0:W-:Y:S01]  /*3540*/  STS [R12+-0x800], R14 ;  /* 0xfff8000e0c007388 */ /* 0x0011e20000000800 */
[----:B------:R-:W-:-:S06]  /*3550*/  FADD.FTZ R11, R11, R14 ;  /* 0x0000000e0b0b7221 */ /* 0x000fcc0000010000 */
[----:B------:R-:W4:Y:S01]  /*3560*/  MUFU.EX2 R26, R26 ;  /* 0x0000001a001a7308 */ /* 0x000f220000000800 */
[----:B-1----:R0:W-:Y:S01]  /*3570*/  STS [R12+-0x400], R20 ;  /* 0xfffc00140c007388 */ /* 0x0021e20000000800 */
[----:B------:R-:W-:-:S03]  /*3580*/  FADD.FTZ R11, R11, R20 ;  /* 0x000000140b0b7221 */ /* 0x000fc60000010000 */
[----:B---3--:R0:W-:Y:S01]  /*3590*/  STS [R12], R24 ;  /* 0x000000180c007388 */ /* 0x0081e20000000800 */
[----:B------:R-:W-:-:S03]  /*35a0*/  FADD.FTZ R11, R11, R24 ;  /* 0x000000180b0b7221 */ /* 0x000fc60000010000 */
[----:B----4-:R0:W-:Y:S01]  /*35b0*/  STS [R12+0x400], R26 ;  /* 0x0004001a0c007388 */ /* 0x0101e20000000800 */
[----:B------:R-:W-:Y:S01]  /*35c0*/  FADD.FTZ R11, R11, R26 ;  /* 0x0000001a0b0b7221 */ /* 0x000fe20000010000 */
[----:B------:R-:W-:Y:S06]  /*35d0*/  BRA `(.L_x_1462) ;  /* 0x0000000400787947 */ /* 0x000fec0003800000 */
.L_x_1463:
        /* <DEDUP_REMOVED lines=12> */
[----:B------:R-:W-:Y:S01]  /*36a0*/  IADD3 R26, P0, P2, R23, R12, R7 ;  /* 0x0000000c171a7210 */ /* 0x000fe20007a1e007 */
[----:B------:R-:W-:Y:S01]  /*36b0*/  ULEA UR4, UR6, UR4, 0x18 ;  /* 0x0000000406047291 */ /* 0x000fe2000f8ec0ff */
[----:B------:R-:W-:Y:S01]  /*36c0*/  LOP3.LUT R12, R11, 0x3, RZ, 0xc0, !PT ;  /* 0x000000030b0c7812 */ /* 0x000fe200078ec0ff */
[----:B------:R-:W-:Y:S01]  /*36d0*/  HFMA2 R11, -RZ, RZ, 0, 0 ;  /* 0x00000000ff0b7431 */ /* 0x000fe200000001ff */
[----:B------:R-:W-:Y:S02]  /*36e0*/  IADD3.X R13, PT, PT, R40, R13, RZ, P0, P2 ;  /* 0x0000000d280d7210 */ /* 0x000fe400007e44ff */
[----:B------:R-:W-:Y:S02]  /*36f0*/  MOV R14, R7 ;  /* 0x00000007000e7202 */ /* 0x000fe40000000f00 */
[----:B------:R-:W-:-:S02]  /*3700*/  IADD3 R20, PT, PT, -R12, RZ, RZ ;  /* 0x000000ff0c147210 */ /* 0x000fc40007ffe1ff */
[----:B------:R-:W-:-:S07]  /*3710*/  LEA R15, R5, UR4, 0x2 ;  /* 0x00000004050f7c11 */ /* 0x000fce000f8e10ff */
.L_x_1474:
[----:B------:R-:W-:-:S06]  /*3720*/  IMAD.MOV.U32 R12, RZ, RZ, R26 ;  /* 0x000000ffff0c7224 */ /* 0x000fcc00078e001a */
[----:B------:R1:W3:Y:S01]  /*3730*/  LDG.E.U8 R12, desc[UR36][R12.64] ;  /* 0x000000240c0c7981 */ /* 0x0002e2000c1e1100 */
[----:B------:R-:W-:Y:S02]  /*3740*/  IADD3 R20, PT, PT, R20, 0x1, RZ ;  /* 0x0000000114147810 */ /* 0x000fe40007ffe0ff */
[----:B------:R-:W-:Y:S02]  /*3750*/  IADD3 R26, P2, PT, R26, 0x100, RZ ;  /* 0x000001001a1a7810 */ /* 0x000fe40007f5e0ff */
[----:B------:R-:W-:Y:S02]  /*3760*/  IADD3 R14, PT, PT, R14, 0x100, RZ ;  /* 0x000001000e0e7810 */ /* 0x000fe40007ffe0ff */
[----:B-1----:R-:W-:Y:S02]  /*3770*/  IADD3.X R13, PT, PT, RZ, R13, RZ, P2, !PT ;  /* 0x0000000dff0d7210 */ /* 0x002fe400017fe4ff */
[----:B---3--:R-:W-:-:S13]  /*3780*/  ISETP.NE.AND P0, PT, R12, RZ, PT ;  /* 0x000000ff0c00720c */ /* 0x008fda0003f05270 */
[----:B------:R-:W0:Y:S02]  /*3790*/  @!P0 LDS R24, [R15] ;  /* 0x000000000f188984 */ /* 0x000e240000000800 */
[----:B0-----:R-:W-:Y:S01]  /*37a0*/  @!P0 FADD.FTZ R21, -R9, R24 ;  /* 0x0000001809158221 */ /* 0x001fe20000010100 */
[----:B------:R-:W-:-:S03]  /*37b0*/  MOV R24, RZ ;  /* 0x000000ff00187202 */ /* 0x000fc60000000f00 */
[----:B------:R-:W-:-:S04]  /*37c0*/  @!P0 FMUL.FTZ R21, R21, 1.4426950216293334961 ;  /* 0x3fb8aa3b15158820 */ /* 0x000fc80000410000 */
[----:B------:R-:W0:Y:S01]  /*37d0*/  @!P0 MUFU.EX2 R24, R21 ;  /* 0x0000001500188308 */ /* 0x000e220000000800 */
[----:B------:R-:W-:Y:S01]  /*37e0*/  ISETP.NE.AND P0, PT, R20, RZ, PT ;  /* 0x000000ff1400720c */ /* 0x000fe20003f05270 */
[----:B0-----:R0:W-:Y:S01]  /*37f0*/  STS [R15], R24 ;  /* 0x000000180f007388 */ /* 0x0011e20000000800 */
[----:B------:R-:W-:Y:S01]  /*3800*/  FADD.FTZ R11, R24, R11 ;  /* 0x0000000b180b7221 */ /* 0x000fe20000010000 */
[----:B0-----:R-:W-:-:S10]  /*3810*/  VIADD R15, R15, 0x400 ;  /* 0x000004000f0f7836 */ /* 0x001fd40000000000 */
[----:B------:R-:W-:Y:S05]  /*3820*/  @P0 BRA `(.L_x_1474) ;  /* 0xfffffffc00bc0947 */ /* 0x000fea000383ffff */
.L_x_1473:
[----:B------:R-:W-:Y:S05]  /*3830*/  BSYNC.RECONVERGENT B1 ;  /* 0x0000000000017941 */ /* 0x000fea0003800200 */
.L_x_1472:
[----:B------:R-:W-:Y:S05]  /*3840*/  @!P1 BRA `(.L_x_1462) ;  /* 0x0000000000dc9947 */ /* 0x000fea0003800000 */
[----:B------:R-:W1:Y:S01]  /*3850*/  S2R R20, SR_CgaCtaId ;  /* 0x0000000000147919 */ /* 0x000e620000008800 */
[----:B------:R-:W3:Y:S01]  /*3860*/  LDCU.64 UR8, c[0x0][0x420] ;  /* 0x00008400ff0877ac */ /* 0x000ee20008000a00 */
[----:B------:R-:W-:Y:S02]  /*3870*/  MOV R12, 0x400 ;  /* 0x00000400000c7802 */ /* 0x000fe40000000f00 */
[----:B------:R-:W-:Y:S02]  /*3880*/  SHF.L.U32 R13, R25, 0x2, RZ ;  /* 0x00000002190d7819 */ /* 0x000fe400000006ff */
[----:B------:R-:W-:Y:S02]  /*3890*/  IADD3 R15, PT, PT, R12, 0x80, RZ ;  /* 0x000000800c0f7810 */ /* 0x000fe40007ffe0ff */
[----:B------:R-:W-:Y:S02]  /*38a0*/  LEA R12, R14, -R13, 0x2 ;  /* 0x8000000d0e0c7211 */ /* 0x000fe400078e10ff */
[----:B---3--:R-:W-:-:S04]  /*38b0*/  IADD3 R21, P0, P1, R23, UR8, R14 ;  /* 0x0000000817157c10 */ /* 0x008fc8000f91e00e */
[----:B------:R-:W-:Y:S02]  /*38c0*/  IADD3 R21, P2, PT, R21, 0x200, RZ ;  /* 0x0000020015157810 */ /* 0x000fe40007f5e0ff */
[----:B------:R-:W-:-:S04]  /*38d0*/  IADD3.X R13, PT, PT, R40, UR9, RZ, P0, P1 ;  /* 0x00000009280d7c10 */ /* 0x000fc800087e24ff */
[----:B------:R-:W-:Y:S02]  /*38e0*/  IADD3.X R13, PT, PT, RZ, R13, RZ, P2, !PT ;  /* 0x0000000dff0d7210 */ /* 0x000fe400017fe4ff */
[----:B-1----:R-:W-:-:S04]  /*38f0*/  LEA R15, R20, R15, 0x18 ;  /* 0x0000000f140f7211 */ /* 0x002fc800078ec0ff */
[----:B------:R-:W-:-:S07]  /*3900*/  IADD3 R15, PT, PT, R12, 0x800, R15 ;  /* 0x000008000c0f7810 */ /* 0x000fce0007ffe00f */
.L_x_1475:
[----:B------:R-:W-:-:S05]  /*3910*/  IMAD.MOV.U32 R12, RZ, RZ, R21 ;  /* 0x000000ffff0c7224 */ /* 0x000fca00078e0015 */
[----:B------:R-:W3:Y:S04]  /*3920*/  LDG.E.U8 R24, desc[UR36][R12.64+-0x200] ;  /* 0xfffe00240c187981 */ /* 0x000ee8000c1e1100 */
[----:B------:R-:W4:Y:S04]  /*3930*/  LDG.E.U8 R20, desc[UR36][R12.64+-0x100] ;  /* 0xffff00240c147981 */ /* 0x000f28000c1e1100 */
[----:B------:R-:W5:Y:S04]  /*3940*/  LDG.E.U8 R21, desc[UR36][R12.64] ;  /* 0x000000240c157981 */ /* 0x000f68000c1e1100 */
[----:B------:R-:W2:Y:S01]  /*3950*/  LDG.E.U8 R26, desc[UR36][R12.64+0x100] ;  /* 0x000100240c1a7981 */ /* 0x000ea2000c1e1100 */
[----:B------:R-:W-:Y:S01]  /*3960*/  VIADD R14, R14, 0x400 ;  /* 0x000004000e0e7836 */ /* 0x000fe20000000000 */
[----:B---3--:R-:W-:-:S02]  /*3970*/  ISETP.NE.AND P0, PT, R24, RZ, PT ;  /* 0x000000ff1800720c */ /* 0x008fc40003f05270 */
[----:B----4-:R-:W-:Y:S02]  /*3980*/  ISETP.NE.AND P1, PT, R20, RZ, PT ;  /* 0x000000ff1400720c */ /* 0x010fe40003f25270 */
[----:B-----5:R-:W-:Y:S02]  /*3990*/  ISETP.NE.AND P2, PT, R21, RZ, PT ;  /* 0x000000ff1500720c */ /* 0x020fe40003f45270 */
[----:B--2---:R-:W-:-:S07]  /*39a0*/  ISETP.NE.AND P3, PT, R26, RZ, PT ;  /* 0x000000ff1a00720c */ /* 0x004fce0003f65270 */
[----:B------:R-:W0:Y:S04]  /*39b0*/  @!P0 LDS R20, [R15+-0x800] ;  /* 0xfff800000f148984 */ /* 0x000e280000000800 */
[----:B------:R-:W1:Y:S04]  /*39c0*/  @!P1 LDS R24, [R15+-0x400] ;  /* 0xfffc00000f189984 */ /* 0x000e680000000800 */
[----:B------:R-:W2:Y:S04]  /*39d0*/  @!P2 LDS R28, [R15] ;  /* 0x000000000f1ca984 */ /* 0x000ea80000000800 */
[----:B------:R-:W3:Y:S01]  /*39e0*/  @!P3 LDS R30, [R15+0x400] ;  /* 0x000400000f1eb984 */ /* 0x000ee20000000800 */
[----:B0-----:R-:W-:Y:S01]  /*39f0*/  @!P0 FADD.FTZ R21, -R9, R20 ;  /* 0x0000001409158221 */ /* 0x001fe20000010100 */
[----:B------:R-:W-:-:S03]  /*3a00*/  HFMA2 R20, -RZ, RZ, 0, 0 ;  /* 0x00000000ff147431 */ /* 0x000fc600000001ff */
[----:B------:R-:W-:Y:S01]  /*3a10*/  @!P0 FMUL.FTZ R21, R21, 1.4426950216293334961 ;  /* 0x3fb8aa3b15158820 */ /* 0x000fe20000410000 */
[C---:B-1----:R-:W-:Y:S01]  /*3a20*/  @!P1 FADD.FTZ R26, -R9.reuse, R24 ;  /* 0x00000018091a9221 */ /* 0x042fe20000010100 */
[----:B------:R-:W-:Y:S01]  /*3a30*/  MOV R24, RZ ;  /* 0x000000ff00187202 */ /* 0x000fe20000000f00 */
[C---:B--2---:R-:W-:Y:S01]  /*3a40*/  @!P2 FADD.FTZ R27, -R9.reuse, R28 ;  /* 0x0000001c091ba221 */ /* 0x044fe20000010100 */
[----:B------:R-:W-:Y:S02]  /*3a50*/  HFMA2 R28, -RZ, RZ, 0, 0 ;  /* 0x00000000ff1c7431 */ /* 0x000fe400000001ff */
[----:B------:R-:W-:Y:S01]  /*3a60*/  @!P1 FMUL.FTZ R26, R26, 1.4426950216293334961 ;  /* 0x3fb8aa3b1a1a9820 */ /* 0x000fe20000410000 */
[----:B------:R0:W1:Y:S01]  /*3a70*/  @!P0 MUFU.EX2 R20, R21 ;  /* 0x0000001500148308 */ /* 0x0000620000000800 */
[----:B---3--:R-:W-:Y:S01]  /*3a80*/  @!P3 FADD.FTZ R29, -R9, R30 ;  /* 0x0000001e091db221 */ /* 0x008fe20000010100 */
[----:B------:R-:W-:Y:S01]  /*3a90*/  @!P2 FMUL.FTZ R27, R27, 1.4426950216293334961 ;  /* 0x3fb8aa3b1b1ba820 */ /* 0x000fe20000410000 */
[----:B------:R-:W-:-:S02]  /*3aa0*/  MOV R30, RZ ;  /* 0x000000ff001e7202 */ /* 0x000fc40000000f00 */
[----:B------:R-:W-:Y:S01]  /*3ab0*/  @!P3 FMUL.FTZ R29, R29, 1.4426950216293334961 ;  /* 0x3fb8aa3b1d1db820 */ /* 0x000fe20000410000 */
[----:B------:R-:W-:Y:S02]  /*3ac0*/  ISETP.GT.AND P0, PT, R14, R16, PT ;  /* 0x000000100e00720c */ /* 0x000fe40003f04270 */
[----:B------:R-:W2:Y:S01]  /*3ad0*/  @!P1 MUFU.EX2 R24, R26 ;  /* 0x0000001a00189308 */ /* 0x000ea20000000800 */
[----:B0-----:R-:W-:-:S04]  /*3ae0*/  IADD3 R21, P1, PT, R12, 0x400, RZ ;  /* 0x000004000c157810 */ /* 0x001fc80007f3e0ff */
[----:B------:R-:W-:-:S03]  /*3af0*/  IADD3.X R13, PT, PT, RZ, R13, RZ, P1, !PT ;  /* 0x0000000dff0d7210 */ /* 0x000fc60000ffe4ff */
        /* <DEDUP_REMOVED lines=12> */
.L_x_1462:
[----:B------:R-:W-:Y:S05]  /*3bc0*/  BSYNC.RECONVERGENT B0 ;  /* 0x0000000000007941 */ /* 0x000fea0003800200 */
.L_x_1461:
[----:B0-----:R-:W0:Y:S01]  /*3bd0*/  SHFL.BFLY PT, R12, R11, 0x10, 0x1f ;  /* 0x0e001f000b0c7f89 */ /* 0x001e2200000e0000 */
[C---:B------:R-:W-:Y:S01]  /*3be0*/  ISETP.NE.AND P0, PT, R3.reuse, RZ, PT ;  /* 0x000000ff0300720c */ /* 0x040fe20003f05270 */
[----:B------:R-:W1:Y:S01]  /*3bf0*/  LDCU.U8 UR6, c[0x0][0x48c] ;  /* 0x00009180ff0677ac */ /* 0x000e620008000000 */
[----:B------:R-:W-:Y:S01]  /*3c00*/  ISETP.GT.U32.AND P1, PT, R3, 0x7, PT ;  /* 0x000000070300780c */ /* 0x000fe20003f24070 */
[----:B0-----:R-:W-:Y:S02]  /*3c10*/  FADD.FTZ R12, R12, R11 ;  /* 0x0000000b0c0c7221 */ /* 0x001fe40000010000 */
[----:B------:R-:W0:Y:S03]  /*3c20*/  LDC R11, c[0x0][0x40c] ;  /* 0x00010300ff0b7b82 */ /* 0x000e260000000800 */
[----:B------:R-:W3:Y:S02]  /*3c30*/  SHFL.BFLY PT, R9, R12, 0x8, 0x1f ;  /* 0x0d001f000c097f89 */ /* 0x000ee400000e0000 */
[----:B---3--:R-:W-:-:S05]  /*3c40*/  FADD.FTZ R9, R12, R9 ;  /* 0x000000090c097221 */ /* 0x008fca0000010000 */
[----:B----4-:R-:W3:Y:S02]  /*3c50*/  SHFL.BFLY PT, R14, R9, 0x4, 0x1f ;  /* 0x0c801f00090e7f89 */ /* 0x010ee400000e0000 */
[----:B---3--:R-:W-:-:S05]  /*3c60*/  FADD.FTZ R14, R9, R14 ;  /* 0x0000000e090e7221 */ /* 0x008fca0000010000 */
[----:B------:R-:W3:Y:S02]  /*3c70*/  SHFL.BFLY PT, R13, R14, 0x2, 0x1f ;  /* 0x0c401f000e0d7f89 */ /* 0x000ee400000e0000 */
[----:B---3--:R-:W-:-:S05]  /*3c80*/  FADD.FTZ R13, R14, R13 ;  /* 0x0000000d0e0d7221 */ /* 0x008fca0000010000 */
[----:B------:R-:W3:Y:S02]  /*3c90*/  SHFL.BFLY PT, R20, R13, 0x1, 0x1f ;  /* 0x0c201f000d147f89 */ /* 0x000ee400000e0000 */
[----:B---3--:R-:W-:Y:S02]  /*3ca0*/  FADD.FTZ R3, R13, R20 ;  /* 0x000000140d037221 */ /* 0x008fe40000010000 */
[----:B------:R-:W0:Y:S03]  /*3cb0*/  LDC R20, c[0x0][0x3f4] ;  /* 0x0000fd00ff147b82 */ /* 0x000e260000000800 */
[----:B------:R0:W-:Y:S05]  /*3cc0*/  @!P0 STS [R4+0x20], R3 ;  /* 0x0000200304008388 */ /* 0x0001ea0000000800 */
[----:B------:R-:W-:Y:S01]  /*3cd0*/  BAR.SYNC.DEFER_BLOCKING 0x0 ;  /* 0x0000000000007b1d */ /* 0x000fe20000010000 */
[----:B-1----:R-:W-:-:S02]  /*3ce0*/  ISETP.NE.AND P0, PT, RZ, UR6, PT ;  /* 0x00000006ff007c0c */ /* 0x002fc4000bf05270 */
[----:B0-----:R-:W-:-:S04]  /*3cf0*/  VIMNMX R4, PT, PT, R20, R11, PT ;  /* 0x0000000b14047248 */ /* 0x001fc80003fe0100 */
[----:B------:R-:W-:Y:S01]  /*3d00*/  IADD3 R4, PT, PT, R4, 0x4, RZ ;  /* 0x0000000404047810 */ /* 0x000fe20007ffe0ff */
[----:B------:R-:W0:Y:S03]  /*3d10*/  @!P1 LDS R3, [R8+0x20] ;  /* 0x0000200008039984 */ /* 0x000e260000000800 */
[----:B------:R-:W-:Y:S02]  /*3d20*/  SHF.R.S32.HI R11, RZ, 0x1f, R4 ;  /* 0x0000001fff0b7819 */ /* 0x000fe40000011404 */
[----:B------:R-:W-:Y:S02]  /*3d30*/  ISETP.GT.AND P1, PT, R7, R16, PT ;  /* 0x000000100700720c */ /* 0x000fe40003f24270 */
[----:B------:R-:W-:-:S04]  /*3d40*/  LEA.HI R11, R11, R4, RZ, 0x2 ;  /* 0x000000040b0b7211 */ /* 0x000fc800078f10ff */
[----:B------:R-:W-:Y:S01]  /*3d50*/  SHF.L.U32 R11, R11, 0x2, RZ ;  /* 0x000000020b0b7819 */ /* 0x000fe200000006ff */
        /* <DEDUP_REMOVED lines=11> */
[----:B------:R-:W1:Y:S08]  /*3e10*/  LDC R9, c[0x0][0x488] ;  /* 0x00012200ff097b82 */ /* 0x000e700000000800 */
[----:B------:R-:W1:Y:S08]  /*3e20*/  LDC R4, c[0x0][0x40c] ;  /* 0x00010300ff047b82 */ /* 0x000e700000000800 */
[----:B------:R-:W3:Y:S01]  /*3e30*/  LDC R13, c[0x0][0x3f4] ;  /* 0x0000fd00ff0d7b82 */ /* 0x000ee20000000800 */
[----:B-1----:R-:W-:-:S04]  /*3e40*/  IMAD R4, R22, R9, R4 ;  /* 0x0000000916047224 */ /* 0x002fc800078e0204 */
[----:B---3--:R-:W-:-:S05]  /*3e50*/  IMAD R8, R4, R13, RZ ;  /* 0x0000000d04087224 */ /* 0x008fca00078e02ff */
[----:B------:R-:W-:-:S07]  /*3e60*/  SHF.R.S32.HI R9, RZ, 0x1f, R8 ;  /* 0x0000001fff097819 */ /* 0x000fce0000011408 */
.L_x_1476:
[----:B------:R-:W-:Y:S01]  /*3e70*/  BSSY.RECONVERGENT B0, `(.L_x_1477) ;  /* 0x0000063000007945 */ /* 0x000fe20003800200 */
[----:B------:R-:W-:-:S03]  /*3e80*/  LOP3.LUT R51, R11, 0xfffffff0, RZ, 0xc0, !PT ;  /* 0xfffffff00b337812 */ /* 0x000fc600078ec0ff */
[----:B------:R-:W-:Y:S05]  /*3e90*/  @P1 BRA `(.L_x_1478) ;  /* 0x0000000400801947 */ /* 0x000fea0003800000 */
        /* <DEDUP_REMOVED lines=9> */
[----:B------:R-:W3:Y:S01]  /*3f30*/  LDCU.64 UR8, c[0x0][0x480] ;  /* 0x00009000ff0877ac */ /* 0x000ee20008000a00 */
[----:B------:R-:W-:Y:S02]  /*3f40*/  LEA.HI R4, R4, 0x1, RZ, 0x18 ;  /* 0x0000000104047811 */ /* 0x000fe400078fc0ff */
[----:B------:R-:W-:Y:S01]  /*3f50*/  IADD3 R15, P1, PT, R7, R8, RZ ;  /* 0x00000008070f7210 */ /* 0x000fe20007f3e0ff */
[----:B------:R-:W-:Y:S01]  /*3f60*/  UMOV UR4, 0x400 ;  /* 0x0000040000047882 */ /* 0x000fe20000000000 */
[----:B------:R-:W-:Y:S01]  /*3f70*/  SHF.L.U32 R20, R5, 0x1, RZ ;  /* 0x0000000105147819 */ /* 0x000fe200000006ff */
[----:B------:R-:W-:Y:S01]  /*3f80*/  UIADD3 UR4, UPT, UPT, UR4, 0x80, URZ ;  /* 0x0000008004047890 */ /* 0x000fe2000fffe0ff */
[C---:B------:R-:W-:Y:S01]  /*3f90*/  IMAD.SHL.U32 R10, R4.reuse, 0x100, RZ ;  /* 0x00000100040a7824 */ /* 0x040fe200078e00ff */
[----:B------:R-:W-:Y:S02]  /*3fa0*/  IADD3.X R12, PT, PT, RZ, R9, RZ, P1, !PT ;  /* 0x00000009ff0c7210 */ /* 0x000fe40000ffe4ff */
[----:B------:R-:W-:-:S02]  /*3fb0*/  LOP3.LUT R4, R4, 0x3, RZ, 0xc0, !PT ;  /* 0x0000000304047812 */ /* 0x000fc400078ec0ff */
[----:B------:R-:W-:Y:S02]  /*3fc0*/  LOP3.LUT R10, R10, 0x300, RZ, 0xc0, !PT ;  /* 0x000003000a0a7812 */ /* 0x000fe400078ec0ff */
[----:B------:R-:W-:Y:S02]  /*3fd0*/  IADD3 R13, PT, PT, -R4, RZ, RZ ;  /* 0x000000ff040d7210 */ /* 0x000fe40007ffe1ff */
[----:B------:R-:W-:Y:S02]  /*3fe0*/  IADD3 R7, PT, PT, R7, R10, RZ ;  /* 0x0000000a07077210 */ /* 0x000fe40007ffe0ff */
[----:B---3--:R-:W-:-:S04]  /*3ff0*/  LEA R14, P1, R15, UR8, 0x2 ;  /* 0x000000080f0e7c11 */ /* 0x008fc8000f8210ff */
[----:B------:R-:W-:Y:S01]  /*4000*/  LEA.HI.X R15, R15, UR9, R12, 0x2, P1 ;  /* 0x000000090f0f7c11 */ /* 0x000fe200088f140c */
[----:B-1----:R-:W-:-:S06]  /*4010*/  ULEA UR4, UR5, UR4, 0x18 ;  /* 0x0000000405047291 */ /* 0x002fcc000f8ec0ff */
[----:B------:R-:W-:Y:S02]  /*4020*/  IADD3 R4, PT, PT, R51, UR4, R20 ;  /* 0x0000000433047c10 */ /* 0x000fe4000fffe014 */
[----:B------:R-:W-:-:S07]  /*4030*/  LEA R12, R5, UR4, 0x2 ;  /* 0x00000004050c7c11 */ /* 0x000fce000f8e10ff */
.L_x_1481:
[----:B-1----:R1:W0:Y:S01]  /*4040*/  LDS R10, [R12] ;  /* 0x000000000c0a7984 */ /* 0x0022220000000800 */
[----:B------:R-:W-:Y:S02]  /*4050*/  @P0 MOV R11, R15 ;  /* 0x0000000f000b0202 */ /* 0x000fe40000000f00 */
[----:B------:R-:W-:-:S04]  /*4060*/  IADD3 R13, PT, PT, R13, 0x1, RZ ;  /* 0x000000010d0d7810 */ /* 0x000fc80007ffe0ff */
[----:B------:R-:W-:Y:S02]  /*4070*/  ISETP.NE.AND P3, PT, R13, RZ, PT ;  /* 0x000000ff0d00720c */ /* 0x000fe40003f65270 */
[----:B-1----:R-:W-:Y:S01]  /*4080*/  IADD3 R12, PT, PT, R12, 0x400, RZ ;  /* 0x000004000c0c7810 */ /* 0x002fe20007ffe0ff */
        /* <DEDUP_REMOVED lines=8> */
[----:B0-----:R-:W-:Y:S01]  /*4110*/  VIADD R4, R4, 0x200 ;  /* 0x0000020004047836 */ /* 0x001fe20000000000 */
[----:B------:R-:W-:Y:S06]  /*4120*/  @P3 BRA `(.L_x_1481) ;  /* 0xfffffffc00c43947 */ /* 0x000fec000383ffff */
.L_x_1480:
[----:B------:R-:W-:Y:S05]  /*4130*/  BSYNC.RECONVERGENT B1 ;  /* 0x0000000000017941 */ /* 0x000fea0003800200 */
.L_x_1479:
[----:B------:R-:W-:Y:S05]  /*4140*/  @!P2 BRA `(.L_x_1478) ;  /* 0x0000000000d4a947 */ /* 0x000fea0003800000 */
[----:B-1----:R-:W1:Y:S01]  /*4150*/  S2R R11, SR_CgaCtaId ;  /* 0x00000000000b7919 */ /* 0x002e620000008800 */
[----:B------:R-:W3:Y:S01]  /*4160*/  LDCU.64 UR4, c[0x0][0x480] ;  /* 0x00009000ff0477ac */ /* 0x000ee20008000a00 */
[----:B------:R-:W-:Y:S02]  /*4170*/  MOV R4, 0x400 ;  /* 0x0000040000047802 */ /* 0x000fe40000000f00 */
[C---:B------:R-:W-:Y:S01]  /*4180*/  IADD3 R10, P0, PT, R7.reuse, R8, RZ ;  /* 0x00000008070a7210 */ /* 0x040fe20007f1e0ff */
[----:B------:R-:W-:Y:S01]  /*4190*/  UISETP.NE.AND UP0, UPT, UR6, URZ, UPT ;  /* 0x000000ff0600728c */ /* 0x000fe2000bf05270 */
[----:B------:R-:W-:Y:S02]  /*41a0*/  IADD3 R4, PT, PT, R4, 0x80, RZ ;  /* 0x0000008004047810 */ /* 0x000fe40007ffe0ff */
[----:B------:R-:W-:Y:S02]  /*41b0*/  IADD3.X R13, PT, PT, RZ, R9, RZ, P0, !PT ;  /* 0x00000009ff0d7210 */ /* 0x000fe400007fe4ff */
[----:B------:R-:W-:-:S02]  /*41c0*/  LEA R8, R7, R51, 0x1 ;  /* 0x0000003307087211 */ /* 0x000fc400078e08ff */
[----:B------:R-:W-:Y:S02]  /*41d0*/  ISETP.NE.AND P1, PT, RZ, UR6, PT ;  /* 0x00000006ff007c0c */ /* 0x000fe4000bf25270 */
[----:B------:R-:W-:Y:S01]  /*41e0*/  PLOP3.LUT P0, PT, PT, PT, UP0, 0x80, 0x8 ;  /* 0x000000000008781c */ /* 0x000fe20003f0f008 */
[----:B------:R-:W-:Y:S01]  /*41f0*/  IMAD R8, R25, -0x2, R8 ;  /* 0xfffffffe19087824 */ /* 0x000fe200078e0208 */
[----:B-1----:R-:W-:Y:S02]  /*4200*/  LEA R9, R11, R4, 0x18 ;  /* 0x000000040b097211 */ /* 0x002fe400078ec0ff */
[----:B------:R-:W-:Y:S02]  /*4210*/  SHF.L.U32 R4, R25, 0x2, RZ ;  /* 0x0000000219047819 */ /* 0x000fe400000006ff */
[----:B---3--:R-:W-:-:S03]  /*4220*/  LEA R11, P3, R10, UR4, 0x2 ;  /* 0x000000040a0b7c11 */ /* 0x008fc6000f8610ff */
[----:B------:R-:W-:Y:S01]  /*4230*/  IMAD R4, R7, 0x4, -R4 ;  /* 0x0000000407047824 */ /* 0x000fe200078e0a04 */
[----:B------:R-:W-:Y:S02]  /*4240*/  IADD3 R11, P2, PT, R11, 0x800, RZ ;  /* 0x000008000b0b7810 */ /* 0x000fe40007f5e0ff */
[----:B------:R-:W-:Y:S02]  /*4250*/  LEA.HI.X R13, R10, UR5, R13, 0x2, P3 ;  /* 0x000000050a0d7c11 */ /* 0x000fe400098f140d */
[--C-:B------:R-:W-:Y:S02]  /*4260*/  IADD3 R4, PT, PT, R4, 0x800, R9.reuse ;  /* 0x0000080004047810 */ /* 0x100fe40007ffe009 */
[----:B------:R-:W-:Y:S02]  /*4270*/  IADD3 R10, PT, PT, R8, 0x400, R9 ;  /* 0x00000400080a7810 */ /* 0x000fe40007ffe009 */
[----:B------:R-:W-:-:S07]  /*4280*/  IADD3.X R14, PT, PT, RZ, R13, RZ, P2, !PT ;  /* 0x0000000dff0e7210 */ /* 0x000fce00017fe4ff */
.L_x_1482:
[----:B------:R-:W0:Y:S01]  /*4290*/  LDS R8, [R4+-0x800] ;  /* 0xfff8000004087984 */ /* 0x000e220000000800 */
[----:B------:R-:W-:-:S04]  /*42a0*/  IADD3 R7, PT, PT, R7, 0x400, RZ ;  /* 0x0000040007077810 */ /* 0x000fc80007ffe0ff */
[----:B------:R-:W-:Y:S01]  /*42b0*/  ISETP.GT.AND P2, PT, R7, R16, PT ;  /* 0x000000100700720c */ /* 0x000fe20003f44270 */
        /* <DEDUP_REMOVED lines=14> */
[----:B------:R1:W3:Y:S01]  /*43a0*/  LDS R12, [R4+0x400] ;  /* 0x00040000040c7984 */ /* 0x0002e20000000800 */
[----:B0-----:R-:W-:Y:S02]  /*43b0*/  MOV R8, R11 ;  /* 0x0000000b00087202 */ /* 0x001fe40000000f00 */
[----:B-1----:R-:W-:-:S03]  /*43c0*/  IADD3 R4, PT, PT, R4, 0x1000, RZ ;  /* 0x0000100004047810 */ /* 0x002fc60007ffe0ff */
[----:B------:R-:W-:Y:S01]  /*43d0*/  @P0 STG.E desc[UR36][R8.64+-0x800], R13 ;  /* 0xfff8000d08000986 */ /* 0x000fe2000c101924 */
[----:B------:R-:W-:-:S13]  /*43e0*/  PLOP3.LUT P0, PT, P1, PT, PT, 0x80, 0x8 ;  /* 0x000000000008781c */ /* 0x000fda0000f0f070 */
[----:B------:R-:W-:Y:S04]  /*43f0*/  @P0 STG.E desc[UR36][R8.64+-0x400], R15 ;  /* 0xfffc000f08000986 */ /* 0x000fe8000c101924 */
[----:B------:R-:W-:Y:S01]  /*4400*/  @P0 STG.E desc[UR36][R8.64], R21 ;  /* 0x0000001508000986 */ /* 0x000fe2000c101924 */
[----:B---3--:R-:W-:-:S05]  /*4410*/  FMUL.FTZ R27, R12, R3 ;  /* 0x000000030c1b7220 */ /* 0x008fca0000410000 */
        /* <DEDUP_REMOVED lines=8> */
.L_x_1478:
[----:B------:R-:W-:Y:S05]  /*44a0*/  BSYNC.RECONVERGENT B0 ;  /* 0x0000000000007941 */ /* 0x000fea0003800200 */
.L_x_1477:
[----:B------:R-:W3:Y:S01]  /*44b0*/  LDCU.64 UR4, c[0x0][0x3b0] ;  /* 0x00007600ff0477ac */ /* 0x000ee20008000a00 */
[----:B0-----:R-:W-:Y:S02]  /*44c0*/  SHF.R.S32.HI R3, RZ, 0x1f, R16 ;  /* 0x0000001fff037819 */ /* 0x001fe40000011410 */
[----:B-1----:R-:W-:Y:S02]  /*44d0*/  CS2R R10, SRZ ;  /* 0x00000000000a7805 */ /* 0x002fe4000001ff00 */
[----:B------:R-:W-:Y:S02]  /*44e0*/  SHF.R.U32.HI R4, RZ, 0x2, R5 ;  /* 0x00000002ff047819 */ /* 0x000fe40000011605 */
[----:B------:R-:W-:Y:S02]  /*44f0*/  CS2R R8, SRZ ;  /* 0x0000000000087805 */ /* 0x000fe4000001ff00 */
[----:B------:R-:W-:Y:S01]  /*4500*/  LEA.HI R3, R3, R16, RZ, 0x6 ;  /* 0x0000001003037211 */ /* 0x000fe200078f30ff */
[----:B------:R-:W0:Y:S01]  /*4510*/  LDC.64 R48, c[0x0][0x3c0] ;  /* 0x0000f000ff307b82 */ /* 0x000e220000000a00 */
[----:B------:R-:W-:Y:S01]  /*4520*/  SHF.L.U32 R45, R5, 0x3, RZ ;  /* 0x00000003052d7819 */ /* 0x000fe200000006ff */
[----:B------:R-:W1:Y:S01]  /*4530*/  LDCU.64 UR6, c[0x0][0x3c8] ;  /* 0x00007900ff0677ac */ /* 0x000e620008000a00 */
[----:B------:R-:W-:-:S02]  /*4540*/  LOP3.LUT R3, R3, 0xffffffc0, RZ, 0xc0, !PT ;  /* 0xffffffc003037812 */ /* 0x000fc400078ec0ff */
[----:B------:R-:W-:Y:S02]  /*4550*/  LOP3.LUT R45, R45, 0x18, RZ, 0xc0, !PT ;  /* 0x000000182d2d7812 */ /* 0x000fe400078ec0ff */
[----:B------:R-:W-:Y:S02]  /*4560*/  IADD3 R47, PT, PT, -R3, R16, RZ ;  /* 0x00000010032f7210 */ /* 0x000fe40007ffe1ff */
[----:B---3--:R-:W-:Y:S01]  /*4570*/  ISETP.NE.U32.AND P0, PT, RZ, UR4, PT ;  /* 0x00000004ff007c0c */ /* 0x008fe2000bf05070 */
[----:B------:R-:W3:Y:S03]  /*4580*/  LDCU UR4, c[0x0][0x3f4] ;  /* 0x00007e80ff0477ac */ /* 0x000ee60008000800 */
[----:B------:R-:W-:-:S04]  /*4590*/  ISETP.NE.AND.EX P0, PT, RZ, UR5, PT, P0 ;  /* 0x00000005ff007c0c */ /* 0x000fc8000bf05300 */
[----:B------:R-:W-:-:S13]  /*45a0*/  ISETP.NE.OR P0, PT, R4, R47, !P0 ;  /* 0x0000002f0400720c */ /* 0x000fda0004705670 */
[----:B------:R-:W4:Y:S01]  /*45b0*/  @!P0 LDC.64 R12, c[0x0][0x3b0] ;  /* 0x0000ec00ff0c8b82 */ /* 0x000f220000000a00 */
[----:B------:R-:W-:-:S07]  /*45c0*/  @!P0 IMAD R3, R17, 0x20, R45 ;  /* 0x0000002011038824 */ /* 0x000fce00078e022d */
[----:B------:R-:W2:Y:S01]  /*45d0*/  S2UR UR5, SR_CgaCtaId ;  /* 0x00000000000579c3 */ /* 0x000ea20000008800 */
[----:B------:R-:W-:Y:S01]  /*45e0*/  IADD3 R42, PT, PT, R25, R4, RZ ;  /* 0x00000004192a7210 */ /* 0x000fe20007ffe0ff */
[----:B----4-:R-:W-:Y:S01]  /*45f0*/  @!P0 IMAD.WIDE.U32 R12, R3, 0x2, R12 ;  /* 0x00000002030c8825 */ /* 0x010fe200078e000c */
[----:B---3--:R-:W-:-:S04]  /*4600*/  MOV R3, UR4 ;  /* 0x0000000400037c02 */ /* 0x008fc80008000f00 */
[----:B------:R3:W5:Y:S01]  /*4610*/  @!P0 LDG.E.128 R8, desc[UR36][R12.64] ;  /* 0x000000240c088981 */ /* 0x000762000c1e1d00 */
[----:B------:R-:W-:Y:S01]  /*4620*/  UMOV UR4, 0x400 ;  /* 0x0000040000047882 */ /* 0x000fe20000000000 */
[-C--:B------:R-:W-:Y:S01]  /*4630*/  IMAD R7, R0, R3.reuse, R45 ;  /* 0x0000000300077224 */ /* 0x080fe200078e022d */
[----:B------:R-:W-:Y:S01]  /*4640*/  UIADD3 UR4, UPT, UPT, UR4, 0x80, URZ ;  /* 0x0000008004047890 */ /* 0x000fe2000fffe0ff */
[----:B------:R-:W-:Y:S01]  /*4650*/  SHF.L.U32 R0, R22, 0x5, RZ ;  /* 0x0000000516007819 */ /* 0x000fe200000006ff */
[----:B------:R-:W-:Y:S01]  /*4660*/  BSSY.RECONVERGENT B0, `(.L_x_1483) ;  /* 0x00000ec000007945 */ /* 0x000fe20003800200 */
[----:B------:R-:W-:Y:S01]  /*4670*/  HFMA2 R41, -RZ, RZ, 0, 0 ;  /* 0x00000000ff297431 */ /* 0x000fe200000001ff */
[----:B--2---:R-:W-:Y:S01]  /*4680*/  ULEA UR4, UR5, UR4, 0x18 ;  /* 0x0000000405047291 */ /* 0x004fe2000f8ec0ff */
[----:B------:R-:W-:Y:S02]  /*4690*/  HFMA2 R22, -RZ, RZ, 0, 0 ;  /* 0x00000000ff167431 */ /* 0x000fe400000001ff */
[----:B0-----:R-:W-:Y:S01]  /*46a0*/  IMAD.WIDE R48, R7, 0x2, R48 ;  /* 0x0000000207307825 */ /* 0x001fe200078e0230 */
[----:B---3--:R-:W-:-:S02]  /*46b0*/  VIMNMX R13, PT, PT, R16, R3, PT ;  /* 0x00000003100d7248 */ /* 0x008fc40003fe0100 */
[----:B------:R-:W-:Y:S02]  /*46c0*/  CS2R R26, SRZ ;  /* 0x00000000001a7805 */ /* 0x000fe4000001ff00 */
[----:B------:R-:W-:Y:S01]  /*46d0*/  MOV R7, RZ ;  /* 0x000000ff00077202 */ /* 0x000fe20000000f00 */
[----:B------:R-:W-:Y:S01]  /*46e0*/  IMAD.MOV.U32 R24, RZ, RZ, RZ ;  /* 0x000000ffff187224 */ /* 0x000fe200078e00ff */
[----:B------:R-:W-:Y:S01]  /*46f0*/  BAR.SYNC.DEFER_BLOCKING 0x0 ;  /* 0x0000000000007b1d */ /* 0x000fe20000010000 */
[----:B------:R-:W-:Y:S02]  /*4700*/  ISETP.GE.AND P0, PT, R42, R13, PT ;  /* 0x0000000d2a00720c */ /* 0x000fe40003f06270 */
[----:B------:R-:W-:Y:S02]  /*4710*/  CS2R R20, SRZ ;  /* 0x0000000000147805 */ /* 0x000fe4000001ff00 */
[----:B------:R-:W-:-:S09]  /*4720*/  IADD3 R43, PT, PT, R51, UR4, RZ ;  /* 0x00000004332b7c10 */ /* 0x000fd2000fffe0ff */
[----:B-1----:R-:W-:Y:S05]  /*4730*/  @P0 BRA `(.L_x_1484) ;  /* 0x0000000c00780947 */ /* 0x002fea0003800000 */
[----:B------:R-:W-:Y:S01]  /*4740*/  VIADDMNMX R7, R42, 0x40, R13, !PT ;  /* 0x000000402a077846 */ /* 0x000fe2000780010d */
[----:B------:R-:W0:Y:S01]  /*4750*/  LDCU UR5, c[0x0][0x3f8] ;  /* 0x00007f00ff0577ac */ /* 0x000e220008000800 */
[----:B------:R-:W-:Y:S01]  /*4760*/  LOP3.LUT R50, RZ, R25, RZ, 0x33, !PT ;  /* 0x00000019ff327212 */ /* 0x000fe200078e33ff */
[----:B------:R-:W-:Y:S01]  /*4770*/  BSSY.RECONVERGENT B1, `(.L_x_1485) ;  /* 0x000007e000017945 */ /* 0x000fe20003800200 */
[----:B------:R-:W-:Y:S02]  /*4780*/  CS2R R26, SRZ ;  /* 0x00000000001a7805 */ /* 0x000fe4000001ff00 */
[----:B------:R-:W-:Y:S01]  /*4790*/  MOV R44, R42 ;  /* 0x0000002a002c7202 */ /* 0x000fe20000000f00 */
[----:B------:R-:W-:Y:S01]  /*47a0*/  IMAD.MOV.U32 R22, RZ, RZ, RZ ;  /* 0x000000ffff167224 */ /* 0x000fe200078e00ff */
[----:B------:R-:W-:Y:S02]  /*47b0*/  IADD3 R50, PT, PT, -R4, R7, R50 ;  /* 0x0000000704327210 */ /* 0x000fe40007ffe132 */
[----:B------:R-:W-:-:S02]  /*47c0*/  CS2R R20, SRZ ;  /* 0x0000000000147805 */ /* 0x000fc4000001ff00 */
[----:B------:R-:W-:Y:S02]  /*47d0*/  MOV R7, RZ ;  /* 0x000000ff00077202 */ /* 0x000fe40000000f00 */
[C---:B------:R-:W-:Y:S02]  /*47e0*/  ISETP.GE.U32.AND P0, PT, R50.reuse, 0xc0, PT ;  /* 0x000000c03200780c */ /* 0x040fe40003f06070 */
[----:B------:R-:W-:Y:S02]  /*47f0*/  LEA.HI R46, R50, 0x1, RZ, 0x1a ;  /* 0x00000001322e7811 */ /* 0x000fe400078fd0ff */
[----:B------:R-:W-:Y:S02]  /*4800*/  MOV R24, RZ ;  /* 0x000000ff00187202 */ /* 0x000fe40000000f00 */
[----:B------:R-:W-:Y:S01]  /*4810*/  LOP3.LUT P1, R57, R46, 0x3, RZ, 0xc0, !PT ;  /* 0x000000032e397812 */ /* 0x000fe2000782c0ff */
[----:B0-----:R-:W-:Y:S01]  /*4820*/  IMAD R53, R3, UR5, RZ ;  /* 0x0000000503357c24 */ /* 0x001fe2000f8e02ff */
[----:B------:R-:W-:-:S05]  /*4830*/  MOV R41, RZ ;  /* 0x000000ff00297202 */ /* 0x000fca0000000f00 */
[----:B------:R-:W-:Y:S06]  /*4840*/  @!P0 BRA `(.L_x_1486) ;  /* 0x0000000400c08947 */ /* 0x000fec0003800000 */
[----:B------:R-:W-:Y:S01]  /*4850*/  IMAD.U32 R13, RZ, RZ, UR4 ;  /* 0x00000004ff0d7e24 */ /* 0x000fe2000f8e00ff */
[----:B------:R-:W-:Y:S02]  /*4860*/  LEA R52, R4, R51, 0x1 ;  /* 0x0000003304347211 */ /* 0x000fe400078e08ff */
[----:B------:R-:W-:Y:S02]  /*4870*/  LOP3.LUT R46, R46, 0x7fffffc, RZ, 0xc0, !PT ;  /* 0x07fffffc2e2e7812 */ /* 0x000fe400078ec0ff */
[----:B------:R-:W-:Y:S02]  /*4880*/  SHF.L.U32 R55, R25, 0x5, RZ ;  /* 0x0000000519377819 */ /* 0x000fe400000006ff */
[----:B------:R-:W-:Y:S02]  /*4890*/  IADD3 R52, PT, PT, R52, 0x100, R13 ;  /* 0x0000010034347810 */ /* 0x000fe40007ffe00d */
[----:B------:R-:W-:Y:S02]  /*48a0*/  MOV R27, RZ ;  /* 0x000000ff001b7202 */ /* 0x000fe40000000f00 */
[----:B------:R-:W-:-:S02]  /*48b0*/  MOV R44, R42 ;  /* 0x0000002a002c7202 */ /* 0x000fc40000000f00 */
[----:B------:R-:W-:-:S07]  /*48c0*/  IADD3 R46, PT, PT, -R46, RZ, RZ ;  /* 0x000000ff2e2e7210 */ /* 0x000fce0007ffe1ff */
.L_x_1487:
[----:B------:R-:W-:Y:S01]  /*48d0*/  IADD3 R12, P0, PT, R23, R44, RZ ;  /* 0x0000002c170c7210 */ /* 0x000fe20007f1e0ff */
[----:B------:R-:W0:Y:S04]  /*48e0*/  LDS.U16 R58, [R52+-0x100] ;  /* 0xffff0000343a7984 */ /* 0x000e280000000400 */
[----:B------:R-:W-:Y:S01]  /*48f0*/  IMAD.X R13, RZ, RZ, R40, P0 ;  /* 0x000000ffff0d7224 */ /* 0x000fe200000e0628 */
[C---:B------:R-:W-:Y:S01]  /*4900*/  LEA R32, P0, R12.reuse, UR6, 0x2 ;  /* 0x000000060c207c11 */ /* 0x040fe2000f8010ff */
[----:B------:R-:W1:Y:S03]  /*4910*/  LDS.U16 R56, [R52+-0x80] ;  /* 0xffff800034387984 */ /* 0x000e660000000400 */
[----:B------:R-:W-:Y:S01]  /*4920*/  LEA.HI.X R33, R12, UR7, R13, 0x2, P0 ;  /* 0x000000070c217c11 */ /* 0x000fe200080f140d */
[----:B------:R-:W2:Y:S04]  /*4930*/  LDS.U16 R54, [R52] ;  /* 0x0000000034367984 */ /* 0x000ea80000000400 */
[----:B------:R-:W3:Y:S04]  /*4940*/  LDG.E R12, desc[UR36][R32.64] ;  /* 0x00000024200c7981 */ /* 0x000ee8000c1e1900 */
[----:B------:R-:W4:Y:S04]  /*4950*/  LDG.E R28, desc[UR36][R32.64+0x100] ;  /* 0x00010024201c7981 */ /* 0x000f28000c1e1900 */
[----:B------:R-:W2:Y:S04]  /*4960*/  LDG.E R34, desc[UR36][R32.64+0x200] ;  /* 0x0002002420227981 */ /* 0x000ea8000c1e1900 */
[----:B------:R0:W2:Y:S01]  /*4970*/  LDG.E R36, desc[UR36][R32.64+0x300] ;  /* 0x0003002420247981 */ /* 0x0000a2000c1e1900 */
[----:B------:R-:W-:-:S02]  /*4980*/  LEA R37, R4, R55, 0x5 ;  /* 0x0000003704257211 */ /* 0x000fc400078e28ff */
[C---:B------:R-:W-:Y:S02]  /*4990*/  SHF.L.U32 R29, R53.reuse, 0x5, RZ ;  /* 0x00000005351d7819 */ /* 0x040fe400000006ff */
[----:B------:R-:W-:-:S03]  /*49a0*/  SHF.L.U32 R38, R53, 0x5, RZ ;  /* 0x0000000535267819 */ /* 0x000fc600000006ff */
[----:B---3--:R-:W-:-:S04]  /*49b0*/  IMAD R13, R12, R29, R37 ;  /* 0x0000001d0c0d7224 */ /* 0x008fc800078e0225 */
[----:B------:R-:W-:-:S06]  /*49c0*/  IMAD.WIDE R12, R13, 0x2, R48 ;  /* 0x000000020d0c7825 */ /* 0x000fcc00078e0230 */
[----:B------:R-:W3:Y:S01]  /*49d0*/  LDG.E.128 R12, desc[UR36][R12.64] ;  /* 0x000000240c0c7981 */ /* 0x000ee2000c1e1d00 */
[--C-:B----4-:R-:W-:Y:S02]  /*49e0*/  IMAD R28, R28, R29, R37.reuse ;  /* 0x0000001d1c1c7224 */ /* 0x110fe400078e0225 */
[----:B--2---:R-:W-:-:S03]  /*49f0*/  IMAD R34, R34, R38, R37 ;  /* 0x0000002622227224 */ /* 0x004fc600078e0225 */
[----:B------:R-:W-:Y:S01]  /*4a00*/  IADD3 R29, PT, PT, R28, 0x800, RZ ;  /* 0x000008001c1d7810 */ /* 0x000fe20007ffe0ff */
[----:B0-----:R-:W-:Y:S02]  /*4a10*/  VIADD R33, R34, 0x1000 ;  /* 0x0000100022217836 */ /* 0x001fe40000000000 */
[----:B------:R-:W-:Y:S02]  /*4a20*/  IMAD R36, R36, R38, R37 ;  /* 0x0000002624247224 */ /* 0x000fe400078e0225 */
[----:B------:R-:W-:-:S03]  /*4a30*/  IMAD.WIDE R28, R29, 0x2, R48 ;  /* 0x000000021d1c7825 */ /* 0x000fc600078e0230 */
[----:B------:R-:W-:Y:S01]  /*4a40*/  IADD3 R37, PT, PT, R36, 0x1800, RZ ;  /* 0x0000180024257810 */ /* 0x000fe20007ffe0ff */
[--C-:B------:R-:W-:Y:S02]  /*4a50*/  IMAD.WIDE R32, R33, 0x2, R48.reuse ;  /* 0x0000000221207825 */ /* 0x100fe400078e0230 */
[----:B------:R-:W2:Y:S02]  /*4a60*/  LDG.E.128 R28, desc[UR36][R28.64] ;  /* 0x000000241c1c7981 */ /* 0x000ea4000c1e1d00 */
[----:B------:R-:W-:Y:S02]  /*4a70*/  IMAD.WIDE R36, R37, 0x2, R48 ;  /* 0x0000000225247825 */ /* 0x000fe400078e0230 */
[----:B------:R-:W4:Y:S04]  /*4a80*/  LDG.E.128 R32, desc[UR36][R32.64] ;  /* 0x0000002420207981 */ /* 0x000f28000c1e1d00 */
[----:B------:R-:W4:Y:S01]  /*4a90*/  LDG.E.128 R36, desc[UR36][R36.64] ;  /* 0x0000002424247981 */ /* 0x000f22000c1e1d00 */
[----:B------:R-:W-:Y:S01]  /*4aa0*/  HADD2.F32 R58, -RZ, R58.H0_H0 ;  /* 0x2000003aff3a7230 */ /* 0x000fe20000004100 */
[----:B------:R-:W-:Y:S01]  /*4ab0*/  IADD3 R46, PT, PT, R46, 0x4, RZ ;  /* 0x000000042e2e7810 */ /* 0x000fe20007ffe0ff */
[----:B-1----:R-:W-:Y:S01]  /*4ac0*/  HADD2.F32 R56, -RZ, R56.H0_H0 ;  /* 0x20000038ff387230 */ /* 0x002fe20000004100 */
[----:B------:R-:W-:Y:S01]  /*4ad0*/  IADD3 R44, PT, PT, R44, 0x100, RZ ;  /* 0x000001002c2c7810 */ /* 0x000fe20007ffe0ff */
[----:B------:R-:W-:Y:S01]  /*4ae0*/  HADD2.F32 R54, -RZ, R54.H0_H0 ;  /* 0x20000036ff367230 */ /* 0x000fe20000004100 */
[----:B------:R-:W-:-:S02]  /*4af0*/  ISETP.NE.AND P0, PT, R46, RZ, PT ;  /* 0x000000ff2e00720c */ /* 0x000fc40003f05270 */
[----:B------:R-:W-:Y:S01]  /*4b00*/  IADD3 R55, PT, PT, R55, 0x2000, RZ ;  /* 0x0000200037377810 */ /* 0x000fe20007ffe0ff */
[--C-:B---3--:R-:W-:Y:S02]  /*4b10*/  HADD2.F32 R59, -RZ, R12.reuse.H0_H0 ;  /* 0x2000000cff3b7230 */ /* 0x108fe40000004100 */
[----:B------:R-:W-:Y:S02]  /*4b20*/  HADD2.F32 R61, -RZ, R12.H1_H1 ;  /* 0x3000000cff3d7230 */ /* 0x000fe40000004100 */
[----:B------:R-:W-:Y:S02]  /*4b30*/  HADD2.F32 R12, -RZ, R13.H0_H0 ;  /* 0x2000000dff0c7230 */ /* 0x000fe40000004100 */
[C---:B------:R-:W-:Y:S01]  /*4b40*/  FFMA.FTZ R27, R58.reuse, R59, R27 ;  /* 0x0000003b3a1b7223 */ /* 0x040fe2000001001b */
[--C-:B------:R-:W-:Y:S02]  /*4b50*/  HADD2.F32 R60, -RZ, R14.reuse.H0_H0 ;  /* 0x2000000eff3c7230 */ /* 0x100fe40000004100 */
[----:B------:R-:W-:Y:S01]  /*4b60*/  FFMA.FTZ R22, R58, R61, R22 ;  /* 0x0000003d3a167223 */ /* 0x000fe20000010016 */
[----:B------:R-:W-:-:S02]  /*4b70*/  HADD2.F32 R59, -RZ, R14.H1_H1 ;  /* 0x3000000eff3b7230 */ /* 0x000fc40000004100 */
[C---:B------:R-:W-:Y:S01]  /*4b80*/  FFMA.FTZ R21, R58.reuse, R12, R21 ;  /* 0x0000000c3a157223 */ /* 0x040fe20000010015 */
[----:B------:R-:W-:Y:S01]  /*4b90*/  HADD2.F32 R13, -RZ, R13.H1_H1 ;  /* 0x3000000dff0d7230 */ /* 0x000fe20000004100 */
[----:B------:R-:W0:Y:S01]  /*4ba0*/  LDS.U16 R12, [R52+0x80] ;  /* 0x00008000340c7984 */ /* 0x000e220000000400 */
[--C-:B------:R-:W-:Y:S02]  /*4bb0*/  HADD2.F32 R14, -RZ, R15.reuse.H1_H1 ;  /* 0x3000000fff0e7230 */ /* 0x100fe40000004100 */
[C---:B------:R-:W-:Y:S01]  /*4bc0*/  FFMA.FTZ R7, R58.reuse, R60, R7 ;  /* 0x0000003c3a077223 */ /* 0x040fe20000010007 */
[----:B------:R-:W-:Y:S02]  /*4bd0*/  HADD2.F32 R61, -RZ, R15.H0_H0 ;  /* 0x2000000fff3d7230 */ /* 0x000fe40000004100 */
[C---:B------:R-:W-:Y:S01]  /*4be0*/  FFMA.FTZ R20, R58.reuse, R13, R20 ;  /* 0x0000000d3a147223 */ /* 0x040fe20000010014 */
[C---:B------:R-:W-:Y:S01]  /*4bf0*/  FFMA.FTZ R24, R58.reuse, R59, R24 ;  /* 0x0000003b3a187223 */ /* 0x040fe20000010018 */
[----:B------:R-:W-:Y:S01]  /*4c00*/  FFMA.FTZ R41, R58, R14, R41 ;  /* 0x0000000e3a297223 */ /* 0x000fe20000010029 */
[----:B--2---:R-:W-:-:S02]  /*4c10*/  HADD2.F32 R13, -RZ, R28.H0_H0 ;  /* 0x2000001cff0d7230 */ /* 0x004fc40000004100 */
[----:B------:R-:W-:Y:S01]  /*4c20*/  FFMA.FTZ R26, R58, R61, R26 ;  /* 0x0000003d3a1a7223 */ /* 0x000fe2000001001a */
[----:B------:R-:W-:Y:S02]  /*4c30*/  HADD2.F32 R15, -RZ, R28.H1_H1 ;  /* 0x3000001cff0f7230 */ /* 0x000fe40000004100 */
[--C-:B------:R-:W-:Y:S02]  /*4c40*/  HADD2.F32 R14, -RZ, R29.reuse.H0_H0 ;  /* 0x2000001dff0e7230 */ /* 0x100fe40000004100 */
[C---:B------:R-:W-:Y:S01]  /*4c50*/  FFMA.FTZ R27, R56.reuse, R13, R27 ;  /* 0x0000000d381b7223 */ /* 0x040fe2000001001b */
[----:B------:R-:W-:Y:S02]  /*4c60*/  HADD2.F32 R29, -RZ, R29.H1_H1 ;  /* 0x3000001dff1d7230 */ /* 0x000fe40000004100 */
        /* <DEDUP_REMOVED lines=9> */
[----:B----4-:R-:W-:Y:S02]  /*4d00*/  HADD2.F32 R14, -RZ, R33.H0_H0 ;  /* 0x20000021ff0e7230 */ /* 0x010fe40000004100 */
[----:B------:R-:W-:Y:S01]  /*4d10*/  FFMA.FTZ R24, R56, R59, R24 ;  /* 0x0000003b38187223 */ /* 0x000fe20000010018 */
[----:B------:R-:W-:-:S02]  /*4d20*/  HADD2.F32 R31, -RZ, R35.H0_H0 ;  /* 0x20000023ff1f7230 */ /* 0x000fc40000004100 */
[----:B------:R-:W-:Y:S01]  /*4d30*/  FFMA.FTZ R30, R56, R30, R41 ;  /* 0x0000001e381e7223 */ /* 0x000fe20000010029 */
        /* <DEDUP_REMOVED lines=8> */
[----:B------:R-:W-:Y:S02]  /*4dc0*/  HADD2.F32 R33, -RZ, R33.H1_H1 ;  /* 0x30000021ff217230 */ /* 0x000fe40000004100 */
[C---:B------:R-:W-:Y:S01]  /*4dd0*/  FFMA.FTZ R7, R54.reuse, R28, R7 ;  /* 0x0000001c36077223 */ /* 0x040fe20000010007 */
[----:B------:R-:W-:Y:S02]  /*4de0*/  HADD2.F32 R35, -RZ, R35.H1_H1 ;  /* 0x30000023ff237230 */ /* 0x000fe40000004100 */
[C---:B------:R-:W-:Y:S01]  /*4df0*/  FFMA.FTZ R24, R54.reuse, R29, R24 ;  /* 0x0000001d36187223 */ /* 0x040fe20000010018 */
[----:B------:R-:W-:Y:S02]  /*4e00*/  HADD2.F32 R14, -RZ, R37.H0_H0 ;  /* 0x20000025ff0e7230 */ /* 0x000fe40000004100 */
[----:B------:R-:W-:Y:S01]  /*4e10*/  FFMA.FTZ R20, R54, R33, R20 ;  /* 0x0000002136147223 */ /* 0x000fe20000010014 */
[----:B------:R-:W-:-:S02]  /*4e20*/  HADD2.F32 R31, -RZ, R39.H0_H0 ;  /* 0x20000027ff1f7230 */ /* 0x000fc40000004100 */
[----:B------:R-:W-:Y:S01]  /*4e30*/  FFMA.FTZ R30, R54, R35, R30 ;  /* 0x00000023361e7223 */ /* 0x000fe2000001001e */
[----:B0-----:R-:W-:Y:S02]  /*4e40*/  HADD2.F32 R12, -RZ, R12.H0_H0 ;  /* 0x2000000cff0c7230 */ /* 0x001fe40000004100 */
        /* <DEDUP_REMOVED lines=9> */
[----:B------:R-:W-:Y:S02]  /*4ee0*/  HADD2.F32 R39, -RZ, R39.H1_H1 ;  /* 0x30000027ff277230 */ /* 0x000fe40000004100 */
[C---:B------:R-:W-:Y:S01]  /*4ef0*/  FFMA.FTZ R7, R12.reuse, R28, R7 ;  /* 0x0000001c0c077223 */ /* 0x040fe20000010007 */
[C---:B------:R-:W-:Y:S01]  /*4f00*/  FFMA.FTZ R26, R12.reuse, R31, R26 ;  /* 0x0000001f0c1a7223 */ /* 0x040fe2000001001a */
[----:B------:R-:W-:Y:S01]  /*4f10*/  FFMA.FTZ R24, R12, R29, R24 ;  /* 0x0000001d0c187223 */ /* 0x000fe20000010018 */
[----:B------:R-:W-:Y:S02]  /*4f20*/  VIADD R52, R52, 0x200 ;  /* 0x0000020034347836 */ /* 0x000fe40000000000 */
[----:B------:R-:W-:Y:S01]  /*4f30*/  FFMA.FTZ R41, R12, R39, R30 ;  /* 0x000000270c297223 */ /* 0x000fe2000001001e */
[----:B------:R-:W-:Y:S06]  /*4f40*/  @P0 BRA `(.L_x_1487) ;  /* 0xfffffff800600947 */ /* 0x000fec000383ffff */
.L_x_1486:
[----:B------:R-:W-:Y:S05]  /*4f50*/  BSYNC.RECONVERGENT B1 ;  /* 0x0000000000017941 */ /* 0x000fea0003800200 */
.L_x_1485:
[----:B------:R-:W-:Y:S05]  /*4f60*/  @!P1 BRA `(.L_x_1484) ;  /* 0x00000004006c9947 */ /* 0x000fea0003800000 */
[----:B------:R-:W-:Y:S01]  /*4f70*/  ISETP.NE.AND P1, PT, R57, 0x1, PT ;  /* 0x000000013900780c */ /* 0x000fe20003f25270 */
[----:B------:R-:W-:Y:S01]  /*4f80*/  BSSY.RECONVERGENT B1, `(.L_x_1488) ;  /* 0x000003a000017945 */ /* 0x000fe20003800200 */
[----:B------:R-:W-:-:S11]  /*4f90*/  LOP3.LUT P0, RZ, R50, 0x40, RZ, 0xc0, !PT ;  /* 0x0000004032ff7812 */ /* 0x000fd6000780c0ff */
[----:B------:R-:W-:Y:S05]  /*4fa0*/  @!P1 BRA `(.L_x_1489) ;  /* 0x0000000000dc9947 */ /* 0x000fea0003800000 */
[----:B------:R-:W0:Y:S01]  /*4fb0*/  LDCU.64 UR8, c[0x0][0x3c8] ;  /* 0x00007900ff0877ac */ /* 0x000e220008000a00 */
[----:B------:R-:W-:-:S04]  /*4fc0*/  IADD3 R12, P1, PT, R23, R44, RZ ;  /* 0x0000002c170c7210 */ /* 0x000fc80007f3e0ff */
[----:B------:R-:W-:Y:S02]  /*4fd0*/  IADD3.X R13, PT, PT, RZ, R40, RZ, P1, !PT ;  /* 0x00000028ff0d7210 */ /* 0x000fe40000ffe4ff */
[----:B0-----:R-:W-:-:S04]  /*4fe0*/  LEA R32, P1, R12, UR8, 0x2 ;  /* 0x000000080c207c11 */ /* 0x001fc8000f8210ff */
[----:B------:R-:W-:-:S05]  /*4ff0*/  LEA.HI.X R33, R12, UR9, R13, 0x2, P1 ;  /* 0x000000090c217c11 */ /* 0x000fca00088f140d */
[----:B------:R-:W2:Y:S04]  /*5000*/  LDG.E R12, desc[UR36][R32.64] ;  /* 0x00000024200c7981 */ /* 0x000ea8000c1e1900 */
[----:B------:R0:W3:Y:S01]  /*5010*/  LDG.E R28, desc[UR36][R32.64+0x100] ;  /* 0x00010024201c7981 */ /* 0x0000e2000c1e1900 */
[C---:B------:R-:W-:Y:S02]  /*5020*/  SHF.L.U32 R29, R44.reuse, 0x5, RZ ;  /* 0x000000052c1d7819 */ /* 0x040fe400000006ff */
[----:B------:R-:W-:Y:S01]  /*5030*/  SHF.L.U32 R30, R53, 0x5, RZ ;  /* 0x00000005351e7819 */ /* 0x000fe200000006ff */
[----:B------:R-:W-:-:S05]  /*5040*/  IMAD.IADD R34, R44, 0x1, -R25 ;  /* 0x000000012c227824 */ /* 0x000fca00078e0a19 */
[----:B------:R-:W-:-:S05]  /*5050*/  LEA R34, R34, R43, 0x1 ;  /* 0x0000002b22227211 */ /* 0x000fca00078e08ff */
[----:B0-----:R-:W0:Y:S04]  /*5060*/  LDS.U16 R32, [R34] ;  /* 0x0000000022207984 */ /* 0x001e280000000400 */
[----:B------:R-:W1:Y:S01]  /*5070*/  LDS.U16 R38, [R34+0x80] ;  /* 0x0000800022267984 */ /* 0x000e620000000400 */
[-CC-:B--2---:R-:W-:Y:S02]  /*5080*/  IMAD R13, R12, R30.reuse, R29.reuse ;  /* 0x0000001e0c0d7224 */ /* 0x184fe400078e021d */
[----:B---3--:R-:W-:Y:S02]  /*5090*/  IMAD R28, R28, R30, R29 ;  /* 0x0000001e1c1c7224 */ /* 0x008fe400078e021d */
[----:B------:R-:W-:-:S03]  /*50a0*/  IMAD.WIDE R12, R13, 0x2, R48 ;  /* 0x000000020d0c7825 */ /* 0x000fc600078e0230 */
[----:B------:R-:W-:-:S03]  /*50b0*/  IADD3 R29, PT, PT, R28, 0x800, RZ ;  /* 0x000008001c1d7810 */ /* 0x000fc60007ffe0ff */
[----:B------:R-:W2:Y:S02]  /*50c0*/  LDG.E.128 R12, desc[UR36][R12.64] ;  /* 0x000000240c0c7981 */ /* 0x000ea4000c1e1d00 */
[----:B------:R-:W-:-:S06]  /*50d0*/  IMAD.WIDE R28, R29, 0x2, R48 ;  /* 0x000000021d1c7825 */ /* 0x000fcc00078e0230 */
[----:B------:R-:W3:Y:S01]  /*50e0*/  LDG.E.128 R28, desc[UR36][R28.64] ;  /* 0x000000241c1c7981 */ /* 0x000ee2000c1e1d00 */
[----:B0-----:R-:W-:Y:S01]  /*50f0*/  HADD2.F32 R32, -RZ, R32.H0_H0 ;  /* 0x20000020ff207230 */ /* 0x001fe20000004100 */
[----:B------:R-:W-:Y:S01]  /*5100*/  IADD3 R44, PT, PT, R44, 0x80, RZ ;  /* 0x000000802c2c7810 */ /* 0x000fe20007ffe0ff */
[----:B-1----:R-:W-:Y:S02]  /*5110*/  HADD2.F32 R38, -RZ, R38.H0_H0 ;  /* 0x20000026ff267230 */ /* 0x002fe40000004100 */
[--C-:B--2---:R-:W-:Y:S02]  /*5120*/  HADD2.F32 R33, -RZ, R12.reuse.H0_H0 ;  /* 0x2000000cff217230 */ /* 0x104fe40000004100 */
[----:B------:R-:W-:Y:S02]  /*5130*/  HADD2.F32 R35, -RZ, R12.H1_H1 ;  /* 0x3000000cff237230 */ /* 0x000fe40000004100 */
[--C-:B------:R-:W-:Y:S02]  /*5140*/  HADD2.F32 R12, -RZ, R13.reuse.H0_H0 ;  /* 0x2000000dff0c7230 */ /* 0x100fe40000004100 */
        /* <DEDUP_REMOVED lines=11> */
[--C-:B---3--:R-:W-:Y:S02]  /*5200*/  HADD2.F32 R15, -RZ, R28.reuse.H0_H0 ;  /* 0x2000001cff0f7230 */ /* 0x108fe40000004100 */
[C---:B------:R-:W-:Y:S01]  /*5210*/  FFMA.FTZ R26, R32.reuse, R39, R26 ;  /* 0x00000027201a7223 */ /* 0x040fe2000001001a */
[----:B------:R-:W-:Y:S02]  /*5220*/  HADD2.F32 R21, -RZ, R28.H1_H1 ;  /* 0x3000001cff157230 */ /* 0x000fe40000004100 */
[----:B------:R-:W-:Y:S01]  /*5230*/  FFMA.FTZ R14, R32, R14, R41 ;  /* 0x0000000e200e7223 */ /* 0x000fe20000010029 */
[--C-:B------:R-:W-:Y:S02]  /*5240*/  HADD2.F32 R33, -RZ, R29.reuse.H0_H0 ;  /* 0x2000001dff217230 */ /* 0x100fe40000004100 */
[----:B------:R-:W-:Y:S01]  /*5250*/  FFMA.FTZ R27, R38, R15, R27 ;  /* 0x0000000f261b7223 */ /* 0x000fe2000001001b */
[----:B------:R-:W-:-:S02]  /*5260*/  HADD2.F32 R20, -RZ, R29.H1_H1 ;  /* 0x3000001dff147230 */ /* 0x000fc40000004100 */
[C---:B------:R-:W-:Y:S01]  /*5270*/  FFMA.FTZ R22, R38.reuse, R21, R22 ;  /* 0x0000001526167223 */ /* 0x040fe20000010016 */
[--C-:B------:R-:W-:Y:S02]  /*5280*/  HADD2.F32 R35, -RZ, R31.reuse.H0_H0 ;  /* 0x2000001fff237230 */ /* 0x100fe40000004100 */
[C---:B------:R-:W-:Y:S01]  /*5290*/  FFMA.FTZ R21, R38.reuse, R33, R12 ;  /* 0x0000002126157223 */ /* 0x040fe2000001000c */
[--C-:B------:R-:W-:Y:S02]  /*52a0*/  HADD2.F32 R28, -RZ, R30.reuse.H0_H0 ;  /* 0x2000001eff1c7230 */ /* 0x100fe40000004100 */
[C---:B------:R-:W-:Y:S01]  /*52b0*/  FFMA.FTZ R20, R38.reuse, R20, R13 ;  /* 0x0000001426147223 */ /* 0x040fe2000001000d */
[----:B------:R-:W-:Y:S02]  /*52c0*/  HADD2.F32 R29, -RZ, R30.H1_H1 ;  /* 0x3000001eff1d7230 */ /* 0x000fe40000004100 */
[----:B------:R-:W-:Y:S01]  /*52d0*/  FFMA.FTZ R26, R38, R35, R26 ;  /* 0x00000023261a7223 */ /* 0x000fe2000001001a */
[----:B------:R-:W-:-:S02]  /*52e0*/  HADD2.F32 R31, -RZ, R31.H1_H1 ;  /* 0x3000001fff1f7230 */ /* 0x000fc40000004100 */
[C---:B------:R-:W-:Y:S01]  /*52f0*/  FFMA.FTZ R7, R38.reuse, R28, R7 ;  /* 0x0000001c26077223 */ /* 0x040fe20000010007 */
[C---:B------:R-:W-:Y:S02]  /*5300*/  FFMA.FTZ R24, R38.reuse, R29, R24 ;  /* 0x0000001d26187223 */ /* 0x040fe40000010018 */
[----:B------:R-:W-:-:S07]  /*5310*/  FFMA.FTZ R41, R38, R31, R14 ;  /* 0x0000001f26297223 */ /* 0x000fce000001000e */
.L_x_1489:
[----:B------:R-:W-:Y:S05]  /*5320*/  BSYNC.RECONVERGENT B1 ;  /* 0x0000000000017941 */ /* 0x000fea0003800200 */
.L_x_1488:
[----:B------:R-:W-:Y:S05]  /*5330*/  @P0 BRA `(.L_x_1484) ;  /* 0x0000000000780947 */ /* 0x000fea0003800000 */
[----:B------:R-:W0:Y:S01]  /*5340*/  LDCU.64 UR8, c[0x0][0x3c8] ;  /* 0x00007900ff0877ac */ /* 0x000e220008000a00 */
[----:B------:R-:W-:-:S04]  /*5350*/  IADD3 R12, P0, PT, R23, R44, RZ ;  /* 0x0000002c170c7210 */ /* 0x000fc80007f1e0ff */
[----:B------:R-:W-:Y:S02]  /*5360*/  IADD3.X R13, PT, PT, RZ, R40, RZ, P0, !PT ;  /* 0x00000028ff0d7210 */ /* 0x000fe400007fe4ff */
[----:B0-----:R-:W-:-:S04]  /*5370*/  LEA R28, P0, R12, UR8, 0x2 ;  /* 0x000000080c1c7c11 */ /* 0x001fc8000f8010ff */
[----:B------:R-:W-:-:S05]  /*5380*/  LEA.HI.X R29, R12, UR9, R13, 0x2, P0 ;  /* 0x000000090c1d7c11 */ /* 0x000fca00080f140d */
[----:B------:R-:W2:Y:S01]  /*5390*/  LDG.E R28, desc[UR36][R28.64] ;  /* 0x000000241c1c7981 */ /* 0x000ea2000c1e1900 */
[----:B------:R-:W-:-:S05]  /*53a0*/  IMAD.IADD R30, R44, 0x1, -R25 ;  /* 0x000000012c1e7824 */ /* 0x000fca00078e0a19 */
[----:B------:R-:W-:-:S06]  /*53b0*/  LEA R30, R30, R43, 0x1 ;  /* 0x0000002b1e1e7211 */ /* 0x000fcc00078e08ff */
[----:B------:R-:W0:Y:S01]  /*53c0*/  LDS.U16 R30, [R30] ;  /* 0x000000001e1e7984 */ /* 0x000e220000000400 */
[----:B--2---:R-:W-:-:S05]  /*53d0*/  IMAD R13, R53, R28, R44 ;  /* 0x0000001c350d7224 */ /* 0x004fca00078e022c */
[----:B------:R-:W-:-:S05]  /*53e0*/  SHF.L.U32 R13, R13, 0x5, RZ ;  /* 0x000000050d0d7819 */ /* 0x000fca00000006ff */
[----:B------:R-:W-:-:S06]  /*53f0*/  IMAD.WIDE R12, R13, 0x2, R48 ;  /* 0x000000020d0c7825 */ /* 0x000fcc00078e0230 */
[----:B------:R-:W2:Y:S01]  /*5400*/  LDG.E.128 R12, desc[UR36][R12.64] ;  /* 0x000000240c0c7981 */ /* 0x000ea2000c1e1d00 */
[----:B0-----:R-:W-:Y:S02]  /*5410*/  HADD2.F32 R32, -RZ, R30.H0_H0 ;  /* 0x2000001eff207230 */ /* 0x001fe40000004100 */
        /* <DEDUP_REMOVED lines=15> */
[----:B------:R-:W-:-:S07]  /*5510*/  FFMA.FTZ R41, R32, R12, R41 ;  /* 0x0000000c20297223 */ /* 0x000fce0000010029 */
.L_x_1484:
[----:B------:R-:W-:Y:S05]  /*5520*/  BSYNC.RECONVERGENT B0 ;  /* 0x0000000000007941 */ /* 0x000fea0003800200 */
.L_x_1483:
[----:B------:R-:W-:Y:S01]  /*5530*/  ISETP.GE.AND P0, PT, R42, R16, PT ;  /* 0x000000102a00720c */ /* 0x000fe20003f06270 */
[----:B------:R-:W0:Y:S01]  /*5540*/  LDCU.64 UR6, c[0x0][0x3c8] ;  /* 0x00007900ff0677ac */ /* 0x000e220008000a00 */
[----:B------:R-:W-:Y:S01]  /*5550*/  BSSY.RECONVERGENT B0, `(.L_x_1490) ;  /* 0x000012c000007945 */ /* 0x000fe20003800200 */
[----:B------:R-:W1:Y:S10]  /*5560*/  LDCU.64 UR8, c[0x0][0x3c8] ;  /* 0x00007900ff0877ac */ /* 0x000e740008000a00 */
[----:B------:R-:W-:Y:S05]  /*5570*/  @P0 BRA `(.L_x_1491) ;  /* 0x0000001000a40947 */ /* 0x000fea0003800000 */
[----:B------:R-:W-:Y:S01]  /*5580*/  VIADDMNMX R29, R42, 0x40, R16, !PT ;  /* 0x000000402a1d7846 */ /* 0x000fe20007800110 */
[----:B------:R-:W2:Y:S01]  /*5590*/  LDCU UR5, c[0x0][0x3f8] ;  /* 0x00007f00ff0577ac */ /* 0x000ea20008000800 */
[----:B------:R-:W-:Y:S01]  /*55a0*/  LOP3.LUT R12, RZ, R25, RZ, 0x33, !PT ;  /* 0x00000019ff0c7212 */ /* 0x000fe200078e33ff */
[----:B------:R-:W-:Y:S03]  /*55b0*/  BSSY.RECONVERGENT B1, `(.L_x_1492) ;  /* 0x0000046000017945 */ /* 0x000fe60003800200 */
[----:B------:R-:W-:-:S04]  /*55c0*/  IADD3 R29, PT, PT, -R4, R29, R12 ;  /* 0x0000001d041d7210 */ /* 0x000fc80007ffe10c */
[----:B------:R-:W-:-:S04]  /*55d0*/  LOP3.LUT R12, R29, 0xc0, RZ, 0xc0, !PT ;  /* 0x000000c01d0c7812 */ /* 0x000fc800078ec0ff */
[----:B------:R-:W-:Y:S01]  /*55e0*/  ISETP.NE.AND P0, PT, R12, 0xc0, PT ;  /* 0x000000c00c00780c */ /* 0x000fe20003f05270 */
[----:B--2---:R-:W-:-:S12]  /*55f0*/  IMAD R28, R3, UR5, RZ ;  /* 0x00000005031c7c24 */ /* 0x004fd8000f8e02ff */
[----:B------:R-:W-:Y:S05]  /*5600*/  @!P0 BRA `(.L_x_1493) ;  /* 0x0000000400008947 */ /* 0x000fea0003800000 */
[----:B------:R-:W2:Y:S01]  /*5610*/  LDC R3, c[0x0][0x3f4] ;  /* 0x0000fd00ff037b82 */ /* 0x000ea20000000800 */
[----:B------:R-:W-:Y:S02]  /*5620*/  LEA.HI R12, R29, 0x1, RZ, 0x1a ;  /* 0x000000011d0c7811 */ /* 0x000fe400078fd0ff */
[----:B------:R-:W-:Y:S02]  /*5630*/  LEA R32, R4, R51, 0x1 ;  /* 0x0000003304207211 */ /* 0x000fe400078e08ff */
[----:B------:R-:W-:Y:S02]  /*5640*/  LOP3.LUT R12, R12, 0x3, RZ, 0xc0, !PT ;  /* 0x000000030c0c7812 */ /* 0x000fe400078ec0ff */
[----:B------:R-:W-:Y:S02]  /*5650*/  IADD3 R32, PT, PT, R32, UR4, RZ ;  /* 0x0000000420207c10 */ /* 0x000fe4000fffe0ff */
[----:B------:R-:W-:-:S07]  /*5660*/  IADD3 R33, PT, PT, -R12, RZ, RZ ;  /* 0x000000ff0c217210 */ /* 0x000fce0007ffe1ff */
.L_x_1496:
[----:B--2---:R-:W-:Y:S01]  /*5670*/  ISETP.GE.AND P1, PT, R42, R3, PT ;  /* 0x000000032a00720c */ /* 0x004fe20003f26270 */
[----:B------:R-:W-:Y:S01]  /*5680*/  VIADD R33, R33, 0x1 ;  /* 0x0000000121217836 */ /* 0x000fe20000000000 */
[----:B------:R-:W-:Y:S04]  /*5690*/  BSSY.RECONVERGENT B2, `(.L_x_1494) ;  /* 0x0000034000027945 */ /* 0x000fe80003800200 */
[----:B------:R-:W-:-:S07]  /*56a0*/  ISETP.NE.AND P0, PT, R33, RZ, PT ;  /* 0x000000ff2100720c */ /* 0x000fce0003f05270 */
[----:B------:R-:W-:Y:S06]  /*56b0*/  @!P1 BRA `(.L_x_1495) ;  /* 0x0000000000c49947 */ /* 0x000fec0003800000 */
[----:B------:R-:W-:Y:S02]  /*56c0*/  IABS R15, R3 ;  /* 0x00000003000f7213 */ /* 0x000fe40000000000 */
        /* <DEDUP_REMOVED lines=9> */
[----:B------:R-:W-:-:S05]  /*5760*/  HFMA2 R12, -RZ, RZ, 0, 0 ;  /* 0x00000000ff0c7431 */ /* 0x000fca00000001ff */
[----:B------:R-:W-:Y:S01]  /*5770*/  IMAD.HI.U32 R12, R13, R31, R12 ;  /* 0x0000001f0d0c7227 */ /* 0x000fe200078e000c */
[----:B------:R-:W-:Y:S02]  /*5780*/  MOV R13, R34 ;  /* 0x00000022000d7202 */ /* 0x000fe40000000f00 */
[----:B------:R-:W2:Y:S03]  /*5790*/  LDS.U16 R34, [R32] ;  /* 0x0000000020227984 */ /* 0x000ea60000000400 */
        /* <DEDUP_REMOVED lines=9> */
[----:B------:R-:W-:-:S04]  /*5830*/  IADD3 R13, P1, PT, R23, R12, RZ ;  /* 0x0000000c170d7210 */ /* 0x000fc80007f3e0ff */
[----:B------:R-:W-:Y:S02]  /*5840*/  IADD3.X R14, PT, PT, RZ, R40, RZ, P1, !PT ;  /* 0x00000028ff0e7210 */ /* 0x000fe40000ffe4ff */
[----:B0-----:R-:W-:-:S04]  /*5850*/  LEA R30, P1, R13, UR6, 0x2 ;  /* 0x000000060d1e7c11 */ /* 0x001fc8000f8210ff */
[----:B------:R-:W-:-:S06]  /*5860*/  LEA.HI.X R31, R13, UR7, R14, 0x2, P1 ;  /* 0x000000070d1f7c11 */ /* 0x000fcc00088f140e */
[----:B------:R-:W3:Y:S02]  /*5870*/  LDG.E R31, desc[UR36][R30.64] ;  /* 0x000000241e1f7981 */ /* 0x000ee4000c1e1900 */
[----:B---3--:R-:W-:-:S04]  /*5880*/  IMAD R13, R28, R31, R12 ;  /* 0x0000001f1c0d7224 */ /* 0x008fc800078e020c */
[----:B------:R-:W-:-:S04]  /*5890*/  IMAD.SHL.U32 R13, R13, 0x20, RZ ;  /* 0x000000200d0d7824 */ /* 0x000fc800078e00ff */
[----:B------:R-:W-:-:S06]  /*58a0*/  IMAD.WIDE R12, R13, 0x2, R48 ;  /* 0x000000020d0c7825 */ /* 0x000fcc00078e0230 */
[----:B------:R-:W3:Y:S01]  /*58b0*/  LDG.E.128 R12, desc[UR36][R12.64] ;  /* 0x000000240c0c7981 */ /* 0x000ee2000c1e1d00 */
[----:B--2---:R-:W-:Y:S02]  /*58c0*/  HADD2.F32 R34, -RZ, R34.H0_H0 ;  /* 0x20000022ff227230 */ /* 0x004fe40000004100 */
[--C-:B---3--:R-:W-:Y:S02]  /*58d0*/  HADD2.F32 R30, -RZ, R14.reuse.H0_H0 ;  /* 0x2000000eff1e7230 */ /* 0x108fe40000004100 */
        /* <DEDUP_REMOVED lines=15> */
.L_x_1495:
[----:B01----:R-:W-:Y:S05]  /*59d0*/  BSYNC.RECONVERGENT B2 ;  /* 0x0000000000027941 */ /* 0x003fea0003800200 */
.L_x_1494:
[----:B------:R-:W-:Y:S02]  /*59e0*/  IADD3 R42, PT, PT, R42, 0x40, RZ ;  /* 0x000000402a2a7810 */ /* 0x000fe40007ffe0ff */
[----:B------:R-:W-:Y:S01]  /*59f0*/  IADD3 R32, PT, PT, R32, 0x80, RZ ;  /* 0x0000008020207810 */ /* 0x000fe20007ffe0ff */
[----:B------:R-:W-:Y:S06]  /*5a00*/  @P0 BRA `(.L_x_1496) ;  /* 0xfffffffc00180947 */ /* 0x000fec000383ffff */
.L_x_1493:
[----:B01----:R-:W-:Y:S05]  /*5a10*/  BSYNC.RECONVERGENT B1 ;  /* 0x0000000000017941 */ /* 0x003fea0003800200 */
.L_x_1492:
[----:B------:R-:W-:-:S13]  /*5a20*/  ISETP.GE.U32.AND P0, PT, R29, 0xc0, PT ;  /* 0x000000c01d00780c */ /* 0x000fda0003f06070 */
[----:B------:R-:W-:Y:S05]  /*5a30*/  @!P0 BRA `(.L_x_1491) ;  /* 0x0000000c00748947 */ /* 0x000fea0003800000 */
[----:B------:R-:W0:Y:S02]  /*5a40*/  LDC R3, c[0x0][0x3f4] ;  /* 0x0000fd00ff037b82 */ /* 0x000e240000000800 */
.L_x_1505:
[CC--:B0-----:R-:W-:Y:S01]  /*5a50*/  ISETP.GE.AND P3, PT, R42.reuse, R3.reuse, PT ;  /* 0x000000032a00720c */ /* 0x0c1fe20003f66270 */
[C---:B------:R-:W-:Y:S01]  /*5a60*/  VIADD R32, R42.reuse, 0xc0 ;  /* 0x000000c02a207836 */ /* 0x040fe20000000000 */
[C---:B------:R-:W-:Y:S01]  /*5a70*/  IADD3 R36, PT, PT, R42.reuse, 0x40, RZ ;  /* 0x000000402a247810 */ /* 0x040fe20007ffe0ff */
[----:B------:R-:W-:Y:S01]  /*5a80*/  BSSY.RECONVERGENT B1, `(.L_x_1497) ;  /* 0x0000039000017945 */ /* 0x000fe20003800200 */
[----:B------:R-:W-:Y:S02]  /*5a90*/  IADD3 R34, PT, PT, R42, 0x80, RZ ;  /* 0x000000802a227810 */ /* 0x000fe40007ffe0ff */
[----:B------:R-:W-:Y:S02]  /*5aa0*/  IADD3 R12, PT, PT, -R25, R42, RZ ;  /* 0x0000002a190c7210 */ /* 0x000fe40007ffe1ff */
[-C--:B------:R-:W-:Y:S02]  /*5ab0*/  ISETP.GE.AND P2, PT, R36, R3.reuse, PT ;  /* 0x000000032400720c */ /* 0x080fe40003f46270 */
[----:B------:R-:W-:-:S02]  /*5ac0*/  ISETP.GE.AND P0, PT, R34, R3, PT ;  /* 0x000000032200720c */ /* 0x000fc40003f06270 */
[----:B------:R-:W-:Y:S02]  /*5ad0*/  ISETP.GE.AND P1, PT, R32, R3, PT ;  /* 0x000000032000720c */ /* 0x000fe40003f26270 */
[----:B------:R-:W-:Y:S01]  /*5ae0*/  LEA R29, R12, R43, 0x1 ;  /* 0x0000002b0c1d7211 */ /* 0x000fe200078e08ff */
[----:B------:R-:W-:Y:S10]  /*5af0*/  @!P3 BRA `(.L_x_1498) ;  /* 0x0000000000c4b947 */ /* 0x000ff40003800000 */
[----:B------:R-:W-:Y:S02]  /*5b00*/  IABS R15, R3 ;  /* 0x00000003000f7213 */ /* 0x000fe40000000000 */
        /* <DEDUP_REMOVED lines=11> */
[----:B------:R-:W-:Y:S02]  /*5bc0*/  MOV R13, R33 ;  /* 0x00000021000d7202 */ /* 0x000fe40000000f00 */
[----:B------:R-:W0:Y:S03]  /*5bd0*/  LDS.U16 R33, [R29] ;  /* 0x000000001d217984 */ /* 0x000e260000000400 */
        /* <DEDUP_REMOVED lines=9> */
[----:B------:R-:W-:-:S04]  /*5c70*/  IADD3 R13, P3, PT, R23, R12, RZ ;  /* 0x0000000c170d7210 */ /* 0x000fc80007f7e0ff */
[----:B------:R-:W-:Y:S02]  /*5c80*/  IADD3.X R14, PT, PT, RZ, R40, RZ, P3, !PT ;  /* 0x00000028ff0e7210 */ /* 0x000fe40001ffe4ff */
[----:B------:R-:W-:-:S04]  /*5c90*/  LEA R30, P3, R13, UR8, 0x2 ;  /* 0x000000080d1e7c11 */ /* 0x000fc8000f8610ff */
[----:B------:R-:W-:-:S06]  /*5ca0*/  LEA.HI.X R31, R13, UR9, R14, 0x2, P3 ;  /* 0x000000090d1f7c11 */ /* 0x000fcc00098f140e */
[----:B------:R-:W2:Y:S02]  /*5cb0*/  LDG.E R31, desc[UR36][R30.64] ;  /* 0x000000241e1f7981 */ /* 0x000ea4000c1e1900 */
        /* <DEDUP_REMOVED lines=21> */
.L_x_1498:
[----:B------:R-:W-:Y:S05]  /*5e10*/  BSYNC.RECONVERGENT B1 ;  /* 0x0000000000017941 */ /* 0x000fea0003800200 */
.L_x_1497:
[----:B------:R-:W-:Y:S04]  /*5e20*/  BSSY.RECONVERGENT B1, `(.L_x_1499) ;  /* 0x0000033000017945 */ /* 0x000fe80003800200 */
[----:B------:R-:W-:Y:S05]  /*5e30*/  @!P2 BRA `(.L_x_1500) ;  /* 0x0000000000c4a947 */ /* 0x000fea0003800000 */
        /* <DEDUP_REMOVED lines=13> */
[----:B------:R-:W0:Y:S03]  /*5f10*/  LDS.U16 R33, [R29+0x80] ;  /* 0x000080001d217984 */ /* 0x000e260000000400 */
        /* <DEDUP_REMOVED lines=35> */
.L_x_1500:
[----:B------:R-:W-:Y:S05]  /*6150*/  BSYNC.RECONVERGENT B1 ;  /* 0x0000000000017941 */ /* 0x000fea0003800200 */
.L_x_1499:
        /* <DEDUP_REMOVED lines=51> */
.L_x_1502:
[----:B------:R-:W-:Y:S05]  /*6490*/  BSYNC.RECONVERGENT B1 ;  /* 0x0000000000017941 */ /* 0x000fea0003800200 */
.L_x_1501:
[----:B------:R-:W-:Y:S04]  /*64a0*/  BSSY.RECONVERGENT B1, `(.L_x_1503) ;  /* 0x0000033000017945 */ /* 0x000fe80003800200 */
[----:B------:R-:W-:Y:S05]  /*64b0*/  @!P1 BRA `(.L_x_1504) ;  /* 0x0000000000c49947 */ /* 0x000fea0003800000 */
[----:B------:R-:W-:Y:S01]  /*64c0*/  IABS R15, R3 ;  /* 0x00000003000f7213 */ /* 0x000fe20000000000 */
[----:B------:R-:W0:Y:S01]  /*64d0*/  LDS.U16 R29, [R29+0x180] ;  /* 0x000180001d1d7984 */ /* 0x000e220000000400 */
        /* <DEDUP_REMOVED lines=47> */
.L_x_1504:
[----:B------:R-:W-:Y:S05]  /*67d0*/  BSYNC.RECONVERGENT B1 ;  /* 0x0000000000017941 */ /* 0x000fea0003800200 */
.L_x_1503:
[----:B------:R-:W-:-:S04]  /*67e0*/  IADD3 R42, PT, PT, R42, 0x100, RZ ;  /* 0x000001002a2a7810 */ /* 0x000fc80007ffe0ff */
[----:B------:R-:W-:-:S13]  /*67f0*/  ISETP.GE.AND P0, PT, R42, R16, PT ;  /* 0x000000102a00720c */ /* 0x000fda0003f06270 */
[----:B------:R-:W-:Y:S05]  /*6800*/  @!P0 BRA `(.L_x_1505) ;  /* 0xfffffff000908947 */ /* 0x000fea000383ffff */
.L_x_1491:
[----:B01----:R-:W-:Y:S05]  /*6810*/  BSYNC.RECONVERGENT B0 ;  /* 0x0000000000007941 */ /* 0x003fea0003800200 */
.L_x_1490:
[----:B------:R-:W-:Y:S01]  /*6820*/  ISETP.NE.AND P0, PT, R4, R47, PT ;  /* 0x0000002f0400720c */ /* 0x000fe20003f05270 */
[----:B------:R-:W-:-:S12]  /*6830*/  BSSY.RECONVERGENT B0, `(.L_x_1506) ;  /* 0x000006c000007945 */ /* 0x000fd80003800200 */
[----:B------:R-:W-:Y:S05]  /*6840*/  @P0 BRA `(.L_x_1507) ;  /* 0x0000000400a80947 */ /* 0x000fea0003800000 */
[----:B------:R-:W0:Y:S01]  /*6850*/  LDCU UR5, c[0x0][0x478] ;  /* 0x00008f00ff0577ac */ /* 0x000e220008000800 */
[----:B------:R-:W-:Y:S01]  /*6860*/  IADD3 R15, PT, PT, R45, R18, RZ ;  /* 0x000000122d0f7210 */ /* 0x000fe20007ffe0ff */
[----:B0-----:R-:W-:-:S09]  /*6870*/  UISETP.NE.AND UP0, UPT, UR5, 0x2, UPT ;  /* 0x000000020500788c */ /* 0x001fd2000bf05270 */
[----:B------:R-:W-:Y:S05]  /*6880*/  BRA.U UP0, `(.L_x_1508) ;  /* 0x0000000100d87547 */ /* 0x000fea000b800000 */
[----:B------:R-:W0:Y:S02]  /*6890*/  LDCU.64 UR6, c[0x0][0x3a8] ;  /* 0x00007500ff0677ac */ /* 0x000e240008000a00 */
[----:B0-----:R-:W-:-:S04]  /*68a0*/  IADD3 R12, P0, PT, R15, UR6, RZ ;  /* 0x000000060f0c7c10 */ /* 0x001fc8000ff1e0ff */
[----:B------:R-:W-:-:S06]  /*68b0*/  LEA.HI.X.SX32 R13, R15, UR7, 0x1, P0 ;  /* 0x000000070f0d7c11 */ /* 0x000fcc00080f0eff */
[----:B------:R-:W2:Y:S01]  /*68c0*/  LDG.E.64 R12, desc[UR36][R12.64] ;  /* 0x000000240c0c7981 */ /* 0x000ea2000c1e1b00 */
[----:B------:R-:W0:Y:S03]  /*68d0*/  LDC.64 R14, c[0x0][0x468] ;  /* 0x00011a00ff0e7b82 */ /* 0x000e260000000a00 */
[----:B0-----:R-:W3:Y:S01]  /*68e0*/  LDG.E R14, desc[UR36][R14.64+0x8] ;  /* 0x000008240e0e7981 */ /* 0x001ee2000c1e1900 */
[----:B--2---:R-:W-:Y:S01]  /*68f0*/  LOP3.LUT R32, R13, 0xff, RZ, 0xc0, !PT ;  /* 0x000000ff0d207812 */ /* 0x004fe200078ec0ff */
[----:B------:R0:W3:Y:S01]  /*6900*/  I2F.S8 R23, R12 ;  /* 0x0000000c00177306 */ /* 0x0000e20000001400 */
[--C-:B------:R-:W-:Y:S02]  /*6910*/  SHF.R.S32.HI R35, RZ, 0x18, R13.reuse ;  /* 0x00000018ff237819 */ /* 0x100fe4000001140d */
[----:B------:R-:W-:Y:S02]  /*6920*/  SHF.R.U64 R18, R32, 0x7, RZ ;  /* 0x0000000720127819 */ /* 0x000fe400000012ff */
[----:B------:R-:W-:-:S02]  /*6930*/  SHF.R.S64 R34, R12, 0x10, R13 ;  /* 0x000000100c227819 */ /* 0x000fc4000000100d */
[----:B------:R-:W-:Y:S01]  /*6940*/  ISETP.NE.U32.AND P1, PT, R18, RZ, PT ;  /* 0x000000ff1200720c */ /* 0x000fe20003f25070 */
[----:B------:R-:W1:Y:S01]  /*6950*/  I2F.S16 R35, R35 ;  /* 0x0000002300237306 */ /* 0x000e620000101400 */
[----:B------:R-:W-:Y:S02]  /*6960*/  PRMT R25, R13, 0x9910, RZ ;  /* 0x000099100d197816 */ /* 0x000fe400000000ff */
[--C-:B------:R-:W-:Y:S02]  /*6970*/  SHF.R.U64 R18, R12, 0x10, R13.reuse ;  /* 0x000000100c127819 */ /* 0x100fe4000000120d */
[----:B------:R-:W-:Y:S02]  /*6980*/  SHF.R.S32.HI R13, RZ, 0x10, R13 ;  /* 0x00000010ff0d7819 */ /* 0x000fe4000001140d */
[----:B------:R-:W-:Y:S02]  /*6990*/  LOP3.LUT R34, R34, 0xff, RZ, 0xc0, !PT ;  /* 0x000000ff22227812 */ /* 0x000fe400078ec0ff */
[----:B------:R-:W-:-:S02]  /*69a0*/  LOP3.LUT R33, R13, 0xff, RZ, 0xc0, !PT ;  /* 0x000000ff0d217812 */ /* 0x000fc400078ec0ff */
[----:B------:R-:W-:Y:S02]  /*69b0*/  PRMT R16, R12, 0x9910, RZ ;  /* 0x000099100c107816 */ /* 0x000fe400000000ff */
[----:B------:R-:W-:Y:S02]  /*69c0*/  SHF.R.U64 R13, R33, 0x7, RZ ;  /* 0x00000007210d7819 */ /* 0x000fe400000012ff */
[----:B0-----:R-:W-:Y:S01]  /*69d0*/  SHF.R.U64 R12, R34, 0x7, RZ ;  /* 0x00000007220c7819 */ /* 0x001fe200000012ff */
[C---:B---3--:R-:W-:Y:S01]  /*69e0*/  FMUL.FTZ R23, R14.reuse, R23 ;  /* 0x000000170e177220 */ /* 0x048fe20000410000 */
[----:B------:R-:W-:Y:S01]  /*69f0*/  ISETP.NE.U32.AND P2, PT, R13, RZ, PT ;  /* 0x000000ff0d00720c */ /* 0x000fe20003f45070 */
[----:B-1----:R-:W-:Y:S01]  /*6a00*/  FMUL.FTZ R30, R14, R35 ;  /* 0x000000230e1e7220 */ /* 0x002fe20000410000 */
[----:B------:R-:W-:Y:S02]  /*6a10*/  ISETP.NE.U32.AND P0, PT, R12, RZ, PT ;  /* 0x000000ff0c00720c */ /* 0x000fe40003f05070 */
[----:B------:R-:W-:-:S02]  /*6a20*/  ISETP.NE.U32.AND.EX P2, PT, RZ, RZ, PT, P2 ;  /* 0x000000ffff00720c */ /* 0x000fc40003f45120 */
[----:B------:R-:W-:Y:S02]  /*6a30*/  ISETP.NE.U32.AND.EX P1, PT, RZ, RZ, PT, P1 ;  /* 0x000000ffff00720c */ /* 0x000fe40003f25110 */
[----:B------:R-:W-:Y:S02]  /*6a40*/  ISETP.NE.U32.AND.EX P0, PT, RZ, RZ, PT, P0 ;  /* 0x000000ffff00720c */ /* 0x000fe40003f05100 */
[----:B------:R-:W-:Y:S02]  /*6a50*/  PRMT R18, R18, 0x9910, RZ ;  /* 0x0000991012127816 */ /* 0x000fe400000000ff */
[----:B------:R-:W-:Y:S01]  /*6a60*/  SHF.R.S32.HI R15, RZ, 0x8, R16 ;  /* 0x00000008ff0f7819 */ /* 0x000fe20000011410 */
[----:B------:R-:W-:Y:S01]  /*6a70*/  IMAD.MOV.U32 R16, RZ, RZ, R25 ;  /* 0x000000ffff107224 */ /* 0x000fe200078e0019 */
[----:B------:R-:W-:-:S03]  /*6a80*/  MOV R12, R18 ;  /* 0x00000012000c7202 */ /* 0x000fc60000000f00 */
[----:B------:R-:W-:Y:S01]  /*6a90*/  @P2 LOP3.LUT R33, R33, 0xffffff00, RZ, 0xfc, !PT ;  /* 0xffffff0021212812 */ /* 0x000fe200078efcff */
[----:B------:R-:W0:Y:S01]  /*6aa0*/  I2F.S16 R15, R15 ;  /* 0x0000000f000f7306 */ /* 0x000e220000101400 */
[----:B------:R-:W-:Y:S02]  /*6ab0*/  SHF.R.S32.HI R16, RZ, 0x8, R16 ;  /* 0x00000008ff107819 */ /* 0x000fe40000011410 */
[----:B------:R-:W-:Y:S02]  /*6ac0*/  SHF.R.S32.HI R12, RZ, 0x8, R12 ;  /* 0x00000008ff0c7819 */ /* 0x000fe4000001140c */
[----:B------:R-:W-:Y:S02]  /*6ad0*/  @P1 LOP3.LUT R32, R32, 0xffffff00, RZ, 0xfc, !PT ;  /* 0xffffff0020201812 */ /* 0x000fe400078efcff */
[----:B------:R-:W-:Y:S01]  /*6ae0*/  @P0 LOP3.LUT R34, R34, 0xffffff00, RZ, 0xfc, !PT ;  /* 0xffffff0022220812 */ /* 0x000fe200078efcff */
[----:B------:R0:W1:Y:S08]  /*6af0*/  I2F.S16 R31, R16 ;  /* 0x00000010001f7306 */ /* 0x0000700000101400 */
[----:B------:R2:W3:Y:S01]  /*6b00*/  I2F.S16 R25, R12 ;  /* 0x0000000c00197306 */ /* 0x0004e20000101400 */
[C---:B0-----:R-:W-:Y:S01]  /*6b10*/  FMUL.FTZ R16, R14.reuse, R15 ;  /* 0x0000000f0e107220 */ /* 0x041fe20000410000 */
[----:B-1----:R-:W-:-:S06]  /*6b20*/  FMUL.FTZ R28, R14, R31 ;  /* 0x0000001f0e1c7220 */ /* 0x002fcc0000410000 */
[----:B------:R-:W0:Y:S01]  /*6b30*/  I2F.S8 R29, R32 ;  /* 0x00000020001d7306 */ /* 0x000e220000001400 */
[----:B--2---:R-:W-:Y:S01]  /*6b40*/  F2FP.F16.F32.PACK_AB R12, R16, R23 ;  /* 0x00000017100c723e */ /* 0x004fe200000000ff */
[----:B---3--:R-:W-:-:S06]  /*6b50*/  FMUL.FTZ R18, R14, R25 ;  /* 0x000000190e127220 */ /* 0x008fcc0000410000 */
[----:B------:R-:W1:Y:S01]  /*6b60*/  I2F.S8 R13, R34 ;  /* 0x00000022000d7306 */ /* 0x000e620000001400 */
[----:B0-----:R-:W-:-:S07]  /*6b70*/  FMUL.FTZ R29, R14, R29 ;  /* 0x0000001d0e1d7220 */ /* 0x001fce0000410000 */
[----:B------:R-:W0:Y:S01]  /*6b80*/  I2F.S8 R33, R33 ;  /* 0x0000002100217306 */ /* 0x000e220000001400 */
[----:B-1----:R-:W-:-:S05]  /*6b90*/  FMUL.FTZ R13, R14, R13 ;  /* 0x0000000d0e0d7220 */ /* 0x002fca0000410000 */
[----:B------:R-:W-:Y:S01]  /*6ba0*/  F2FP.F16.F32.PACK_AB R13, R18, R13 ;  /* 0x0000000d120d723e */ /* 0x000fe200000000ff */
[----:B0-----:R-:W-:Y:S01]  /*6bb0*/  FMUL.FTZ R15, R14, R33 ;  /* 0x000000210e0f7220 */ /* 0x001fe20000410000 */
[----:B------:R-:W-:-:S04]  /*6bc0*/  F2FP.F16.F32.PACK_AB R14, R28, R29 ;  /* 0x0000001d1c0e723e */ /* 0x000fc800000000ff */
[----:B------:R-:W-:Y:S01]  /*6bd0*/  F2FP.F16.F32.PACK_AB R15, R30, R15 ;  /* 0x0000000f1e0f723e */ /* 0x000fe200000000ff */
[----:B------:R-:W-:Y:S06]  /*6be0*/  BRA `(.L_x_1509) ;  /* 0x00000000000c7947 */ /* 0x000fec0003800000 */
.L_x_1508:
[----:B------:R-:W0:Y:S02]  /*6bf0*/  LDC.64 R12, c[0x0][0x3a8] ;  /* 0x0000ea00ff0c7b82 */ /* 0x000e240000000a00 */
[----:B0-----:R-:W-:-:S06]  /*6c00*/  IMAD.WIDE R12, R15, 0x2, R12 ;  /* 0x000000020f0c7825 */ /* 0x001fcc00078e020c */
[----:B------:R-:W5:Y:S02]  /*6c10*/  LDG.E.128 R12, desc[UR36][R12.64] ;  /* 0x000000240c0c7981 */ /* 0x000f64000c1e1d00 */
.L_x_1509:
[----:B------:R-:W0:Y:S02]  /*6c20*/  LDCU.64 UR6, c[0x0][0x460] ;  /* 0x00008c00ff0677ac */ /* 0x000e240008000a00 */
[----:B0-----:R-:W-:-:S04]  /*6c30*/  ISETP.NE.U32.AND P0, PT, RZ, UR6, PT ;  /* 0x00000006ff007c0c */ /* 0x001fc8000bf05070 */
[----:B------:R-:W-:Y:S01]  /*6c40*/  ISETP.NE.AND.EX P0, PT, RZ, UR7, PT, P0 ;  /* 0x00000007ff007c0c */ /* 0x000fe2000bf05300 */
[----:B------:R-:W0:-:S12]  /*6c50*/  LDCU.64 UR6, c[0x0][0x3c0] ;  /* 0x00007800ff0677ac */ /* 0x000e180008000a00 */
[----:B------:R-:W1:Y:S08]  /*6c60*/  @P0 LDC R16, c[0x0][0x3f8] ;  /* 0x0000fe00ff100b82 */ /* 0x000e700000000800 */
[----:B------:R-:W2:Y:S01]  /*6c70*/  @P0 LDC.64 R28, c[0x0][0x458] ;  /* 0x00011600ff1c0b82 */ /* 0x000ea20000000a00 */
[----:B-1----:R-:W-:-:S05]  /*6c80*/  @P0 IMAD R2, R2, R16, R17 ;  /* 0x0000001002020224 */ /* 0x002fca00078e0211 */
[----:B------:R-:W-:-:S05]  /*6c90*/  @P0 LEA R17, R2, R45, 0x5 ;  /* 0x0000002d02110211 */ /* 0x000fca00078e28ff */
[----:B--2---:R-:W-:-:S06]  /*6ca0*/  @P0 IMAD.WIDE R28, R17, 0x2, R28 ;  /* 0x00000002111c0825 */ /* 0x004fcc00078e021c */
[----:B------:R-:W2:Y:S01]  /*6cb0*/  @P0 LDG.E.128 R28, desc[UR36][R28.64] ;  /* 0x000000241c1c0981 */ /* 0x000ea2000c1e1d00 */
[----:B------:R-:W-:Y:S01]  /*6cc0*/  LEA R6, R6, R43, 0x1 ;  /* 0x0000002b06067211 */ /* 0x000fe200078e08ff */
[----:B------:R-:W-:Y:S01]  /*6cd0*/  IMAD R2, R0, R3, R45 ;  /* 0x0000000300027224 */ /* 0x000fe200078e022d */
[----:B------:R-:W-:Y:S01]  /*6ce0*/  SHF.L.U32 R19, R19, 0x5, RZ ;  /* 0x0000000513137819 */ /* 0x000fe200000006ff */
[----:B-----5:R-:W-:Y:S02]  /*6cf0*/  HFMA2 R8, R12, 1, 1, R8 ;  /* 0x3c003c000c087831 */ /* 0x020fe40000000008 */
[----:B------:R-:W-:Y:S02]  /*6d00*/  HADD2 R9, R13, R9 ;  /* 0x000000090d097230 */ /* 0x000fe40000000000 */
[----:B------:R-:W-:Y:S01]  /*6d10*/  HFMA2 R10, R14, 1, 1, R10 ;  /* 0x3c003c000e0a7831 */ /* 0x000fe2000000000a */
[----:B------:R-:W1:Y:S01]  /*6d20*/  LDS.U16 R6, [R6] ;  /* 0x0000000006067984 */ /* 0x000e620000000400 */
[----:B------:R-:W-:Y:S01]  /*6d30*/  SHF.R.S32.HI R16, RZ, 0x1f, R2 ;  /* 0x0000001fff107819 */ /* 0x000fe20000011402 */
[----:B------:R-:W-:Y:S01]  /*6d40*/  HADD2 R11, R15, R11 ;  /* 0x0000000b0f0b7230 */ /* 0x000fe20000000000 */
[----:B------:R-:W-:-:S04]  /*6d50*/  IADD3 R3, P1, PT, R19, R2, RZ ;  /* 0x0000000213037210 */ /* 0x000fc80007f3e0ff */
[----:B------:R-:W-:Y:S02]  /*6d60*/  LEA.HI.X.SX32 R16, R19, R16, 0x1, P1 ;  /* 0x0000001013107211 */ /* 0x000fe400008f0eff */
[----:B0-----:R-:W-:-:S04]  /*6d70*/  LEA R2, P1, R3, UR6, 0x1 ;  /* 0x0000000603027c11 */ /* 0x001fc8000f8208ff */
[----:B------:R-:W-:Y:S01]  /*6d80*/  LEA.HI.X R3, R3, UR7, R16, 0x1, P1 ;  /* 0x0000000703037c11 */ /* 0x000fe200088f0c10 */
[----:B-1----:R-:W-:Y:S02]  /*6d90*/  HADD2.F32 R6, -RZ, R6.H0_H0 ;  /* 0x20000006ff067230 */ /* 0x002fe40000004100 */
[----:B--2---:R-:W-:Y:S02]  /*6da0*/  @P0 HFMA2 R9, R9, R29, -RZ ;  /* 0x0000001d09090231 */ /* 0x004fe400001000ff */
[----:B------:R-:W-:Y:S02]  /*6db0*/  @P0 HMUL2 R8, R8, R28 ;  /* 0x0000001c08080232 */ /* 0x000fe40000000000 */
[----:B------:R-:W-:Y:S02]  /*6dc0*/  @P0 HFMA2 R11, R11, R31, -RZ ;  /* 0x0000001f0b0b0231 */ /* 0x000fe400001000ff */
[----:B------:R-:W-:Y:S02]  /*6dd0*/  @P0 HMUL2 R10, R10, R30 ;  /* 0x0000001e0a0a0232 */ /* 0x000fe40000000000 */
[----:B------:R-:W-:-:S02]  /*6de0*/  HADD2.F32 R12, -RZ, R8.H0_H0 ;  /* 0x20000008ff0c7230 */ /* 0x000fc40000004100 */
[----:B------:R-:W-:Y:S01]  /*6df0*/  HADD2.F32 R13, -RZ, R8.H1_H1 ;  /* 0x30000008ff0d7230 */ /* 0x000fe20000004100 */
[----:B------:R0:W-:Y:S01]  /*6e00*/  STG.E.128 desc[UR36][R2.64], R8 ;  /* 0x0000000802007986 */ /* 0x0001e2000c101d24 */
        /* <DEDUP_REMOVED lines=12> */
[C---:B------:R-:W-:Y:S02]  /*6ed0*/  FFMA.FTZ R26, R6.reuse, R19, R26 ;  /* 0x00000013061a7223 */ /* 0x040fe4000001001a */
[----:B0-----:R-:W-:-:S07]  /*6ee0*/  FFMA.FTZ R41, R6, R18, R41 ;  /* 0x0000001206297223 */ /* 0x001fce0000010029 */
.L_x_1507:
[----:B------:R-:W-:Y:S05]  /*6ef0*/  BSYNC.RECONVERGENT B0 ;  /* 0x0000000000007941 */ /* 0x000fea0003800200 */
.L_x_1506:
[----:B------:R-:W-:Y:S01]  /*6f00*/  LOP3.LUT R2, R5, 0x380, RZ, 0xc0, !PT ;  /* 0x0000038005027812 */ /* 0x000fe200078ec0ff */
[----:B------:R-:W-:Y:S01]  /*6f10*/  IMAD.SHL.U32 R3, R45, 0x2, RZ ;  /* 0x000000022d037824 */ /* 0x000fe200078e00ff */
[C---:B------:R-:W-:Y:S01]  /*6f20*/  ISETP.GT.U32.AND P2, PT, R5.reuse, 0x1f, PT ;  /* 0x0000001f0500780c */ /* 0x040fe20003f44070 */
        /* <DEDUP_REMOVED lines=17> */
[----:B-----5:R-:W-:Y:S02]  /*7040*/  F2FP.F16.F32.PACK_AB R8, R22, R27 ;  /* 0x0000001b1608723e */ /* 0x020fe400000000ff */
[----:B------:R-:W-:Y:S02]  /*7050*/  F2FP.F16.F32.PACK_AB R9, R20, R21 ;  /* 0x000000151409723e */ /* 0x000fe400000000ff */
[----:B------:R-:W-:Y:S02]  /*7060*/  F2FP.F16.F32.PACK_AB R10, R24, R7 ;  /* 0x00000007180a723e */ /* 0x000fe400000000ff */
[----:B------:R-:W-:-:S05]  /*7070*/  F2FP.F16.F32.PACK_AB R11, R41, R26 ;  /* 0x0000001a290b723e */ /* 0x000fca00000000ff */
[----:B------:R0:W-:Y:S02]  /*7080*/  STS.128 [R4+UR4+-0x800], R8 ;  /* 0xfff8000804007988 */ /* 0x0001e40008000c04 */
.L_x_1511:
[----:B------:R-:W-:Y:S05]  /*7090*/  BSYNC.RECONVERGENT B0 ;  /* 0x0000000000007941 */ /* 0x000fea0003800200 */
.L_x_1510:
[----:B------:R-:W-:Y:S01]  /*70a0*/  BAR.SYNC.DEFER_BLOCKING 0x0 ;  /* 0x0000000000007b1d */ /* 0x000fe20000010000 */
[----:B------:R-:W-:-:S05]  /*70b0*/  ISETP.NE.AND P1, PT, R6, 0x20, PT ;  /* 0x000000200600780c */ /* 0x000fca0003f25270 */
[----:B------:R-:W-:Y:S04]  /*70c0*/  BSSY.RECONVERGENT B0, `(.L_x_1512) ;  /* 0x0000013000007945 */ /* 0x000fe80003800200 */
[----:B------:R-:W-:Y:S05]  /*70d0*/  @P0 BRA `(.L_x_1513) ;  /* 0x0000000000440947 */ /* 0x000fea0003800000 */
[----:B0----5:R-:W0:Y:S02]  /*70e0*/  LDS.128 R8, [R4+UR4] ;  /* 0x0000000404087984 */ /* 0x021e240008000c00 */
[--C-:B0-----:R-:W-:Y:S02]  /*70f0*/  HADD2.F32 R2, -RZ, R8.reuse.H0_H0 ;  /* 0x20000008ff027230 */ /* 0x101fe40000004100 */
[----:B------:R-:W-:Y:S02]  /*7100*/  HADD2.F32 R13, -RZ, R8.H1_H1 ;  /* 0x30000008ff0d7230 */ /* 0x000fe40000004100 */
[----:B------:R-:W-:Y:S02]  /*7110*/  HADD2.F32 R6, -RZ, R9.H0_H0 ;  /* 0x20000009ff067230 */ /* 0x000fe40000004100 */
[----:B------:R-:W-:Y:S01]  /*7120*/  FADD.FTZ R27, R27, R2 ;  /* 0x000000021b1b7221 */ /* 0x000fe20000010000 */
[--C-:B------:R-:W-:Y:S02]  /*7130*/  HADD2.F32 R8, -RZ, R10.reuse.H0_H0 ;  /* 0x2000000aff087230 */ /* 0x100fe40000004100 */
        /* <DEDUP_REMOVED lines=11> */
.L_x_1513:
[----:B------:R-:W-:Y:S05]  /*71f0*/  BSYNC.RECONVERGENT B0 ;  /* 0x0000000000007941 */ /* 0x000fea0003800200 */
.L_x_1512:
[----:B------:R-:W-:Y:S01]  /*7200*/  BAR.SYNC.DEFER_BLOCKING 0x0 ;  /* 0x0000000000007b1d */ /* 0x000fe20000010000 */
[----:B------:R-:W-:-:S05]  /*7210*/  ISETP.NE.AND P0, PT, R12, 0x10, PT ;  /* 0x000000100c00780c */ /* 0x000fca0003f05270 */
[----:B------:R-:W-:Y:S04]  /*7220*/  BSSY.RECONVERGENT B0, `(.L_x_1514) ;  /* 0x0000007000007945 */ /* 0x000fe80003800200 */
[----:B------:R-:W-:Y:S05]  /*7230*/  @P6 BRA `(.L_x_1515) ;  /* 0x0000000000146947 */ /* 0x000fea0003800000 */
[----:B0----5:R-:W-:Y:S02]  /*7240*/  F2FP.F16.F32.PACK_AB R8, R22, R27 ;  /* 0x0000001b1608723e */ /* 0x021fe400000000ff */
[----:B------:R-:W-:Y:S02]  /*7250*/  F2FP.F16.F32.PACK_AB R9, R20, R21 ;  /* 0x000000151409723e */ /* 0x000fe400000000ff */
[----:B------:R-:W-:Y:S02]  /*7260*/  F2FP.F16.F32.PACK_AB R10, R24, R7 ;  /* 0x00000007180a723e */ /* 0x000fe400000000ff */
[----:B------:R-:W-:-:S05]  /*7270*/  F2FP.F16.F32.PACK_AB R11, R41, R26 ;  /* 0x0000001a290b723e */ /* 0x000fca00000000ff */
[----:B------:R1:W-:Y:S02]  /*7280*/  STS.128 [R4+UR4+-0x400], R8 ;  /* 0xfffc000804007988 */ /* 0x0003e40008000c04 */
.L_x_1515:
[----:B------:R-:W-:Y:S05]  /*7290*/  BSYNC.RECONVERGENT B0 ;  /* 0x0000000000007941 */ /* 0x000fea0003800200 */
.L_x_1514:
[----:B------:R-:W-:Y:S01]  /*72a0*/  BAR.SYNC.DEFER_BLOCKING 0x0 ;  /* 0x0000000000007b1d */ /* 0x000fe20000010000 */
[----:B------:R-:W-:-:S05]  /*72b0*/  ISETP.NE.AND P6, PT, R14, 0x8, PT ;  /* 0x000000080e00780c */ /* 0x000fca0003fc5270 */
[----:B------:R-:W-:Y:S04]  /*72c0*/  BSSY.RECONVERGENT B0, `(.L_x_1516) ;  /* 0x0000013000007945 */ /* 0x000fe80003800200 */
[----:B------:R-:W-:Y:S05]  /*72d0*/  @P5 BRA `(.L_x_1517) ;  /* 0x0000000000445947 */ /* 0x000fea0003800000 */
[----:B01---5:R-:W0:Y:S02]  /*72e0*/  LDS.128 R8, [R4+UR4] ;  /* 0x0000000404087984 */ /* 0x023e240008000c00 */
        /* <DEDUP_REMOVED lines=16> */
.L_x_1517:
[----:B------:R-:W-:Y:S05]  /*73f0*/  BSYNC.RECONVERGENT B0 ;  /* 0x0000000000007941 */ /* 0x000fea0003800200 */
.L_x_1516:
[----:B------:R-:W-:Y:S01]  /*7400*/  BAR.SYNC.DEFER_BLOCKING 0x0 ;  /* 0x0000000000007b1d */ /* 0x000fe20000010000 */
[----:B------:R-:W-:-:S05]  /*7410*/  ISETP.NE.AND P5, PT, R16, 0x4, PT ;  /* 0x000000041000780c */ /* 0x000fca0003fa5270 */
[----:B------:R-:W-:Y:S04]  /*7420*/  BSSY.RECONVERGENT B0, `(.L_x_1518) ;  /* 0x0000007000007945 */ /* 0x000fe80003800200 */
[----:B------:R-:W-:Y:S05]  /*7430*/  @P1 BRA `(.L_x_1519) ;  /* 0x0000000000141947 */ /* 0x000fea0003800000 */
[----:B01---5:R-:W-:Y:S02]  /*7440*/  F2FP.F16.F32.PACK_AB R8, R22, R27 ;  /* 0x0000001b1608723e */ /* 0x023fe400000000ff */
[----:B------:R-:W-:Y:S02]  /*7450*/  F2FP.F16.F32.PACK_AB R9, R20, R21 ;  /* 0x000000151409723e */ /* 0x000fe400000000ff */
[----:B------:R-:W-:Y:S02]  /*7460*/  F2FP.F16.F32.PACK_AB R10, R24, R7 ;  /* 0x00000007180a723e */ /* 0x000fe400000000ff */
[----:B------:R-:W-:-:S05]  /*7470*/  F2FP.F16.F32.PACK_AB R11, R41, R26 ;  /* 0x0000001a290b723e */ /* 0x000fca00000000ff */
[----:B------:R2:W-:Y:S02]  /*7480*/  STS.128 [R4+UR4+-0x200], R8 ;  /* 0xfffe000804007988 */ /* 0x0005e40008000c04 */
.L_x_1519:
[----:B------:R-:W-:Y:S05]  /*7490*/  BSYNC.RECONVERGENT B0 ;  /* 0x0000000000007941 */ /* 0x000fea0003800200 */
.L_x_1518:
[----:B------:R-:W-:Y:S01]  /*74a0*/  BAR.SYNC.DEFER_BLOCKING 0x0 ;  /* 0x0000000000007b1d */ /* 0x000fe20000010000 */
[----:B------:R-:W-:-:S05]  /*74b0*/  ISETP.GT.U32.AND P1, PT, R5, 0x1f, PT ;  /* 0x0000001f0500780c */ /* 0x000fca0003f24070 */
[----:B------:R-:W-:Y:S08]  /*74c0*/  BSSY.RECONVERGENT B0, `(.L_x_1520) ;  /* 0x0000013000007945 */ /* 0x000ff00003800200 */
[----:B------:R-:W-:Y:S05]  /*74d0*/  @P1 BRA `(.L_x_1521) ;  /* 0x0000000000441947 */ /* 0x000fea0003800000 */
[----:B012--5:R-:W0:Y:S02]  /*74e0*/  LDS.128 R8, [R4+UR4] ;  /* 0x0000000404087984 */ /* 0x027e240008000c00 */
        /* <DEDUP_REMOVED lines=16> */
.L_x_1521:
[----:B------:R-:W-:Y:S05]  /*75f0*/  BSYNC.RECONVERGENT B0 ;  /* 0x0000000000007941 */ /* 0x000fea0003800200 */
.L_x_1520:
[----:B------:R-:W-:Y:S06]  /*7600*/  BAR.SYNC.DEFER_BLOCKING 0x0 ;  /* 0x0000000000007b1d */ /* 0x000fec0000010000 */
[----:B------:R-:W-:Y:S04]  /*7610*/  BSSY.RECONVERGENT B0, `(.L_x_1522) ;  /* 0x0000007000007945 */ /* 0x000fe80003800200 */
[----:B------:R-:W-:Y:S05]  /*7620*/  @P0 BRA `(.L_x_1523) ;  /* 0x0000000000140947 */ /* 0x000fea0003800000 */
[----:B012--5:R-:W-:Y:S02]  /*7630*/  F2FP.F16.F32.PACK_AB R8, R22, R27 ;  /* 0x0000001b1608723e */ /* 0x027fe400000000ff */
[----:B------:R-:W-:Y:S02]  /*7640*/  F2FP.F16.F32.PACK_AB R9, R20, R21 ;  /* 0x000000151409723e */ /* 0x000fe400000000ff */
[----:B------:R-:W-:Y:S02]  /*7650*/  F2FP.F16.F32.PACK_AB R10, R24, R7 ;  /* 0x00000007180a723e */ /* 0x000fe400000000ff */
[----:B------:R-:W-:-:S05]  /*7660*/  F2FP.F16.F32.PACK_AB R11, R41, R26 ;  /* 0x0000001a290b723e */ /* 0x000fca00000000ff */
[----:B------:R3:W-:Y:S02]  /*7670*/  STS.128 [R4+UR4+-0x100], R8 ;  /* 0xffff000804007988 */ /* 0x0007e40008000c04 */
.L_x_1523:
[----:B------:R-:W-:Y:S05]  /*7680*/  BSYNC.RECONVERGENT B0 ;  /* 0x0000000000007941 */ /* 0x000fea0003800200 */
.L_x_1522:
[----:B------:R-:W-:Y:S06]  /*7690*/  BAR.SYNC.DEFER_BLOCKING 0x0 ;  /* 0x0000000000007b1d */ /* 0x000fec0000010000 */
[----:B------:R-:W-:Y:S04]  /*76a0*/  BSSY.RECONVERGENT B0, `(.L_x_1524) ;  /* 0x0000013000007945 */ /* 0x000fe80003800200 */
[----:B------:R-:W-:Y:S05]  /*76b0*/  @P4 BRA `(.L_x_1525) ;  /* 0x0000000000444947 */ /* 0x000fea0003800000 */
[----:B0123-5:R-:W0:Y:S02]  /*76c0*/  LDS.128 R8, [R4+UR4] ;  /* 0x0000000404087984 */ /* 0x02fe240008000c00 */
        /* <DEDUP_REMOVED lines=16> */
.L_x_1525:
[----:B------:R-:W-:Y:S05]  /*77d0*/  BSYNC.RECONVERGENT B0 ;  /* 0x0000000000007941 */ /* 0x000fea0003800200 */
.L_x_1524:
[----:B------:R-:W-:Y:S06]  /*77e0*/  BAR.SYNC.DEFER_BLOCKING 0x0 ;  /* 0x0000000000007b1d */ /* 0x000fec0000010000 */
[----:B------:R-:W-:Y:S04]  /*77f0*/  BSSY.RECONVERGENT B0, `(.L_x_1526) ;  /* 0x0000007000007945 */ /* 0x000fe80003800200 */
[----:B------:R-:W-:Y:S05]  /*7800*/  @P6 BRA `(.L_x_1527) ;  /* 0x0000000000146947 */ /* 0x000fea0003800000 */
[----:B0123-5:R-:W-:Y:S02]  /*7810*/  F2FP.F16.F32.PACK_AB R8, R22, R27 ;  /* 0x0000001b1608723e */ /* 0x02ffe400000000ff */
[----:B------:R-:W-:Y:S02]  /*7820*/  F2FP.F16.F32.PACK_AB R9, R20, R21 ;  /* 0x000000151409723e */ /* 0x000fe400000000ff */
[----:B------:R-:W-:Y:S02]  /*7830*/  F2FP.F16.F32.PACK_AB R10, R24, R7 ;  /* 0x00000007180a723e */ /* 0x000fe400000000ff */
[----:B------:R-:W-:-:S05]  /*7840*/  F2FP.F16.F32.PACK_AB R11, R41, R26 ;  /* 0x0000001a290b723e */ /* 0x000fca00000000ff */
[----:B------:R4:W-:Y:S02]  /*7850*/  STS.128 [R4+UR4+-0x80], R8 ;  /* 0xffff800804007988 */ /* 0x0009e40008000c04 */
.L_x_1527:
[----:B------:R-:W-:Y:S05]  /*7860*/  BSYNC.RECONVERGENT B0 ;  /* 0x0000000000007941 */ /* 0x000fea0003800200 */
.L_x_1526:
[----:B------:R-:W-:Y:S06]  /*7870*/  BAR.SYNC.DEFER_BLOCKING 0x0 ;  /* 0x0000000000007b1d */ /* 0x000fec0000010000 */
[----:B------:R-:W-:Y:S04]  /*7880*/  BSSY.RECONVERGENT B0, `(.L_x_1528) ;  /* 0x0000013000007945 */ /* 0x000fe80003800200 */
[----:B------:R-:W-:Y:S05]  /*7890*/  @P3 BRA `(.L_x_1529) ;  /* 0x0000000000443947 */ /* 0x000fea0003800000 */
[----:B012345:R-:W0:Y:S02]  /*78a0*/  LDS.128 R8, [R4+UR4] ;  /* 0x0000000404087984 */ /* 0x03fe240008000c00 */
        /* <DEDUP_REMOVED lines=16> */
.L_x_1529:
[----:B------:R-:W-:Y:S05]  /*79b0*/  BSYNC.RECONVERGENT B0 ;  /* 0x0000000000007941 */ /* 0x000fea0003800200 */
.L_x_1528:
[----:B------:R-:W-:Y:S06]  /*79c0*/  BAR.SYNC.DEFER_BLOCKING 0x0 ;  /* 0x0000000000007b1d */ /* 0x000fec0000010000 */
[----:B------:R-:W-:Y:S04]  /*79d0*/  BSSY.RECONVERGENT B0, `(.L_x_1530) ;  /* 0x0000007000007945 */ /* 0x000fe80003800200 */
[----:B------:R-:W-:Y:S05]  /*79e0*/  @P5 BRA `(.L_x_1531) ;  /* 0x0000000000145947 */ /* 0x000fea0003800000 */
[----:B012345:R-:W-:Y:S02]  /*79f0*/  F2FP.F16.F32.PACK_AB R8, R22, R27 ;  /* 0x0000001b1608723e */ /* 0x03ffe400000000ff */
[----:B------:R-:W-:Y:S02]  /*7a00*/  F2FP.F16.F32.PACK_AB R9, R20, R21 ;  /* 0x000000151409723e */ /* 0x000fe400000000ff */
[----:B------:R-:W-:Y:S02]  /*7a10*/  F2FP.F16.F32.PACK_AB R10, R24, R7 ;  /* 0x00000007180a723e */ /* 0x000fe400000000ff */
[----:B------:R-:W-:-:S05]  /*7a20*/  F2FP.F16.F32.PACK_AB R11, R41, R26 ;  /* 0x0000001a290b723e */ /* 0x000fca00000000ff */
[----:B------:R0:W-:Y:S02]  /*7a30*/  STS.128 [R3+UR4], R8 ;  /* 0x0000000803007988 */ /* 0x0001e40008000c04 */
.L_x_1531:
[----:B------:R-:W-:Y:S05]  /*7a40*/  BSYNC.RECONVERGENT B0 ;  /* 0x0000000000007941 */ /* 0x000fea0003800200 */
.L_x_1530:
        /* <DEDUP_REMOVED lines=20> */
.L_x_1533:
[----:B------:R-:W-:Y:S05]  /*7b90*/  BSYNC.RECONVERGENT B0 ;  /* 0x0000000000007941 */ /* 0x000fea0003800200 */
.L_x_1532:
[----:B------:R-:W-:Y:S06]  /*7ba0*/  BAR.SYNC.DEFER_BLOCKING 0x0 ;  /* 0x0000000000007b1d */ /* 0x000fec0000010000 */
[----:B------:R-:W-:Y:S05]  /*7bb0*/  @P2 EXIT ;  /* 0x000000000000294d */ /* 0x000fea0003800000 */
[----:B------:R-:W0:Y:S02]  /*7bc0*/  LDCU UR4, c[0x0][0x478] ;  /* 0x00008f00ff0477ac */ /* 0x000e240008000800 */
[----:B0-----:R-:W-:-:S09]  /*7bd0*/  UISETP.NE.AND UP0, UPT, UR4, 0x2, UPT ;  /* 0x000000020400788c */ /* 0x001fd2000bf05270 */
[----:B------:R-:W-:Y:S05]  /*7be0*/  BRA.U UP0, `(.L_x_1534) ;  /* 0x0000000100e07547 */ /* 0x000fea000b800000 */
[----:B------:R-:W0:Y:S01]  /*7bf0*/  LDC.64 R2, c[0x0][0x470] ;  /* 0x00011c00ff027b82 */ /* 0x000e220000000a00 */
[----:B------:R-:W-:Y:S01]  /*7c00*/  IADD3 R45, PT, PT, R0, R45, RZ ;  /* 0x0000002d002d7210 */ /* 0x000fe20007ffe0ff */
[----:B------:R-:W1:Y:S01]  /*7c10*/  LDCU.64 UR4, c[0x0][0x380] ;  /* 0x00007000ff0477ac */ /* 0x000e620008000a00 */
[----:B0-----:R-:W2:Y:S02]  /*7c20*/  LDG.E R2, desc[UR36][R2.64] ;  /* 0x0000002402027981 */ /* 0x001ea4000c1e1900 */
[----:B-12345:R-:W-:Y:S01]  /*7c30*/  IADD3 R8, P0, PT, R45, UR4, RZ ;  /* 0x000000042d087c10 */ /* 0x03efe2000ff1e0ff */
[C---:B------:R-:W-:Y:S01]  /*7c40*/  FMUL.FTZ R26, R2.reuse, R26 ;  /* 0x0000001a021a7220 */ /* 0x040fe20000410000 */
        /* <DEDUP_REMOVED lines=14> */
[----:B------:R-:W-:Y:S02]  /*7d30*/  SHF.L.U32 R4, R3, 0x10, RZ ;  /* 0x0000001003047819 */ /* 0x000fe400000006ff */
[----:B------:R-:W-:Y:S02]  /*7d40*/  PRMT R3, R5, 0x7710, RZ ;  /* 0x0000771005037816 */ /* 0x000fe400000000ff */
[----:B------:R-:W-:Y:S02]  /*7d50*/  LOP3.LUT R4, R4, 0xff0000, RZ, 0xc0, !PT ;  /* 0x00ff000004047812 */ /* 0x000fe400078ec0ff */
[----:B0-----:R-:W-:Y:S01]  /*7d60*/  PRMT R24, R24, 0x8880, RZ ;  /* 0x0000888018187816 */ /* 0x001fe200000000ff */
[----:B------:R-:W0:Y:S01]  /*7d70*/  F2I.S8.NTZ R22, R22 ;  /* 0x0000001600167305 */ /* 0x000e220000202100 */
[----:B------:R-:W-:Y:S02]  /*7d80*/  PRMT R3, R4, 0x4210, R3 ;  /* 0x0000421004037816 */ /* 0x000fe40000000003 */
[----:B------:R-:W-:-:S04]  /*7d90*/  PRMT R0, R24, 0x7710, RZ ;  /* 0x0000771018007816 */ /* 0x000fc800000000ff */
[----:B------:R-:W-:Y:S01]  /*7da0*/  SHF.L.U32 R0, R0, 0x8, RZ ;  /* 0x0000000800007819 */ /* 0x000fe200000006ff */
[----:B------:R-:W2:Y:S01]  /*7db0*/  F2I.S8.NTZ R21, R21 ;  /* 0x0000001500157305 */ /* 0x000ea20000202100 */
[----:B-1----:R-:W-:Y:S02]  /*7dc0*/  PRMT R4, R20, 0x8880, RZ ;  /* 0x0000888014047816 */ /* 0x002fe400000000ff */
[----:B------:R-:W-:Y:S02]  /*7dd0*/  LOP3.LUT R9, R3, 0xff00, R0, 0xf8, !PT ;  /* 0x0000ff0003097812 */ /* 0x000fe400078ef800 */
[----:B------:R-:W-:Y:S02]  /*7de0*/  PRMT R4, R4, 0x7710, RZ ;  /* 0x0000771004047816 */ /* 0x000fe400000000ff */
[----:B0-----:R-:W-:Y:S01]  /*7df0*/  PRMT R22, R22, 0x8880, RZ ;  /* 0x0000888016167816 */ /* 0x001fe200000000ff */
[----:B------:R-:W0:Y:S01]  /*7e00*/  F2I.S8.NTZ R7, R7 ;  /* 0x0000000700077305 */ /* 0x000e220000202100 */
[----:B------:R-:W-:-:S02]  /*7e10*/  LOP3.LUT R4, R4, 0xff, RZ, 0xc0, !PT ;  /* 0x000000ff04047812 */ /* 0x000fc400078ec0ff */
[----:B------:R-:W-:Y:S02]  /*7e20*/  PRMT R0, R22, 0x7710, RZ ;  /* 0x0000771016007816 */ /* 0x000fe400000000ff */
[----:B--2---:R-:W-:-:S03]  /*7e30*/  PRMT R21, R21, 0x8880, RZ ;  /* 0x0000888015157816 */ /* 0x004fc600000000ff */
[----:B------:R-:W1:Y:S01]  /*7e40*/  F2I.S8.NTZ R2, R2 ;  /* 0x0000000200027305 */ /* 0x000e620000202100 */
[----:B------:R-:W-:Y:S02]  /*7e50*/  LOP3.LUT R6, R0, 0xff, RZ, 0xc0, !PT ;  /* 0x000000ff00067812 */ /* 0x000fe400078ec0ff */
[----:B------:R-:W-:Y:S02]  /*7e60*/  PRMT R3, R21, 0x7710, RZ ;  /* 0x0000771015037816 */ /* 0x000fe400000000ff */
[----:B0-----:R-:W-:Y:S02]  /*7e70*/  PRMT R7, R7, 0x8880, RZ ;  /* 0x0000888007077816 */ /* 0x001fe400000000ff */
[----:B------:R-:W-:Y:S02]  /*7e80*/  LOP3.LUT R5, R3, 0xff, RZ, 0xc0, !PT ;  /* 0x000000ff03057812 */ /* 0x000fe400078ec0ff */
[----:B------:R-:W-:Y:S01]  /*7e90*/  PRMT R0, R7, 0x7710, RZ ;  /* 0x0000771007007816 */ /* 0x000fe200000000ff */
[----:B------:R-:W-:Y:S01]  /*7ea0*/  IMAD.WIDE.U32 R6, R6, 0x100, RZ ;  /* 0x0000010006067825 */ /* 0x000fe200078e00ff */
[----:B-1----:R-:W-:-:S03]  /*7eb0*/  PRMT R10, R2, 0x8880, RZ ;  /* 0x00008880020a7816 */ /* 0x002fc600000000ff */
[----:B------:R-:W-:Y:S01]  /*7ec0*/  IMAD.WIDE.U32 R2, R4, 0x1000000, RZ ;  /* 0x0100000004027825 */ /* 0x000fe200078e00ff */
[----:B------:R-:W-:Y:S02]  /*7ed0*/  LOP3.LUT R9, R9, 0xff, R0, 0xf8, !PT ;  /* 0x000000ff09097812 */ /* 0x000fe400078ef800 */
        /* <DEDUP_REMOVED lines=9> */
.L_x_1534:
[----:B------:R-:W0:Y:S01]  /*7f70*/  LDC.64 R2, c[0x0][0x380] ;  /* 0x0000e000ff027b82 */ /* 0x000e220000000a00 */
        /* <DEDUP_REMOVED lines=11> */
.L_x_1455:
[----:B------:R-:W-:Y:S01]  /*8030*/  HFMA2 R12, -RZ, RZ, 0, 4.76837158203125e-07 ;  /* 0x00000008ff0c7431 */ /* 0x000fe200000001ff */
[----:B------:R-:W-:Y:S02]  /*8040*/  MOV R11, 0x1f ;  /* 0x0000001f000b7802 */ /* 0x000fe40000000f00 */
[----:B------:R-:W-:-:S07]  /*8050*/  MOV R15, 0xffff ;  /* 0x0000ffff000f7802 */ /* 0x000fce0000000f00 */
[----:B-----5:R-:W-:Y:S05]  /*8060*/  WARPSYNC.COLLECTIVE R15, `(.L_x_1535) ;  /* 0x000000000f087348 */ /* 0x020fea0003c00000 */
[----:B------:R0:W1:Y:S02]  /*8070*/  SHFL.BFLY P6, R14, R13, R12, R11 ;  /* 0x0c00000c0d0e7389 */ /* 0x00006400000c000b */
[----:B01---5:R-:W-:Y:S05]  /*8080*/  ENDCOLLECTIVE ;  /* 0x000000000000791b */ /* 0x023fea0003800000 */
.L_x_1535:
[----:B------:R-:W-:Y:S02]  /*8090*/  IMAD.MOV.U32 R12, RZ, RZ, 0x4 ;  /* 0x00000004ff0c7424 */ /* 0x000fe400078e00ff */
[----:B------:R-:W-:-:S05]  /*80a0*/  FADD.FTZ R0, R13, R14 ;  /* 0x0000000e0d007221 */ /* 0x000fca0000010000 */
[----:B------:R-:W-:-:S07]  /*80b0*/  MOV R13, R0 ;  /* 0x00000000000d7202 */ /* 0x000fce0000000f00 */
[----:B------:R-:W-:Y:S05]  /*80c0*/  WARPSYNC.COLLECTIVE R15, `(.L_x_1536) ;  /* 0x000000000f087348 */ /* 0x000fea0003c00000 */
[----:B------:R0:W1:Y:S02]  /*80d0*/  SHFL.BFLY P6, R14, R13, R12, R11 ;  /* 0x0c00000c0d0e7389 */ /* 0x00006400000c000b */
[----:B01----:R-:W-:Y:S05]  /*80e0*/  ENDCOLLECTIVE ;  /* 0x000000000000791b */ /* 0x003fea0003800000 */
.L_x_1536:
[----:B------:R-:W-:Y:S02]  /*80f0*/  HFMA2 R12, -RZ, RZ, 0, 1.1920928955078125e-07 ;  /* 0x00000002ff0c7431 */ /* 0x000fe400000001ff */
[----:B------:R-:W-:-:S05]  /*8100*/  FADD.FTZ R4, R0, R14 ;  /* 0x0000000e00047221 */ /* 0x000fca0000010000 */
[----:B------:R-:W-:-:S07]  /*8110*/  MOV R13, R4 ;  /* 0x00000004000d7202 */ /* 0x000fce0000000f00 */
[----:B------:R-:W-:Y:S05]  /*8120*/  WARPSYNC.COLLECTIVE R15, `(.L_x_1537) ;  /* 0x000000000f087348 */ /* 0x000fea0003c00000 */
[----:B------:R0:W1:Y:S02]  /*8130*/  SHFL.BFLY P6, R14, R13, R12, R11 ;  /* 0x0c00000c0d0e7389 */ /* 0x00006400000c000b */
[----:B01----:R-:W-:Y:S05]  /*8140*/  ENDCOLLECTIVE ;  /* 0x000000000000791b */ /* 0x003fea0003800000 */
.L_x_1537:
[----:B------:R-:W-:Y:S02]  /*8150*/  HFMA2 R12, -RZ, RZ, 0, 5.9604644775390625e-08 ;  /* 0x00000001ff0c7431 */ /* 0x000fe400000001ff */
[----:B------:R-:W-:-:S05]  /*8160*/  FADD.FTZ R5, R4, R14 ;  /* 0x0000000e04057221 */ /* 0x000fca0000010000 */
[----:B------:R-:W-:-:S07]  /*8170*/  MOV R13, R5 ;  /* 0x00000005000d7202 */ /* 0x000fce0000000f00 */
[----:B------:R-:W-:Y:S05]  /*8180*/  WARPSYNC.COLLECTIVE R15, `(.L_x_1538) ;  /* 0x000000000f087348 */ /* 0x000fea0003c00000 */
[----:B------:R0:W1:Y:S02]  /*8190*/  SHFL.BFLY P6, R14, R13, R12, R11 ;  /* 0x0c00000c0d0e7389 */ /* 0x00006400000c000b */
[----:B01----:R-:W-:Y:S05]  /*81a0*/  ENDCOLLECTIVE ;  /* 0x000000000000791b */ /* 0x003fea0003800000 */
.L_x_1538:
[----:B------:R-:W-:Y:S05]  /*81b0*/  BRA `(.L_x_1539) ;  /* 0xffffff9400607947 */ /* 0x000fea000383ffff */
.L_x_1540:
        /* <DEDUP_REMOVED lines=12> */
.L_x_2694:


//--------------------- .text._ZN4mmha33masked_multihead_attention_kernelItLi32ELi32ELi2ELi4ELi128ELb0ELb1EEEv26Multihead_attention_paramsIT_XT5_EE --------------------------
	.section	.text._ZN4mmha33masked_multihead_attention_kernelItLi32ELi32ELi2ELi4ELi128ELb0ELb1EEEv26Multihead_attention_paramsIT_XT5_EE,"ax",@progbits
	.align	128
        .global         _ZN4mmha33masked_multihead_attention_kernelItLi32ELi32ELi2ELi4ELi128ELb0ELb1EEEv26Multihead_attention_paramsIT_XT5_EE
        .type           _ZN4mmha33masked_multihead_attention_kernelItLi32ELi32ELi2ELi4ELi128ELb0ELb1EEEv26Multihead_attention_paramsIT_XT5_EE,@function
        .size           _ZN4mmha33masked_multihead_attention_kernelItLi32ELi32ELi2ELi4ELi128ELb0ELb1EEEv26Multihead_attention_paramsIT_XT5_EE,(.L_x_2695 - _ZN4mmha33masked_multihead_attention_kernelItLi32ELi32ELi2ELi4ELi128ELb0ELb1EEEv26Multihead_attention_paramsIT_XT5_EE)
        .other          _ZN4mmha33masked_multihead_attention_kernelItLi32ELi32ELi2ELi4ELi128ELb0ELb1EEEv26Multihead_attention_paramsIT_XT5_EE,@"STO_CUDA_ENTRY STV_DEFAULT"
_ZN4mmha33masked_multihead_attention_kernelItLi32ELi32ELi2ELi4ELi128ELb0ELb1EEEv26Multihead_attention_paramsIT_XT5_EE:
.text._ZN4mmha33masked_multihead_attention_kernelItLi32ELi32ELi2ELi4ELi128ELb0ELb1EEEv26Multihead_attention_paramsIT_XT5_EE:
        /* <DEDUP_REMOVED lines=14> */
.L_x_1541:
[----:B------:R-:W1:Y:S01]  /*00e0*/  LDCU.64 UR4, c[0x0][0x4a0] ;  /* 0x00009400ff0477ac */ /* 0x000e620008000a00 */
[----:B------:R-:W2:Y:S01]  /*00f0*/  LDC R11, c[0x0][0x3f0] ;  /* 0x0000fc00ff0b7b82 */ /* 0x000ea20000000800 */
[----:B------:R-:W3:Y:S01]  /*0100*/  S2R R8, SR_CTAID.Y ;  /* 0x0000000000087919 */ /* 0x000ee20000002600 */
[----:B------:R-:W4:Y:S01]  /*0110*/  LDCU UR8, c[0x0][0x3f4] ;  /* 0x00007e80ff0877ac */ /* 0x000f220008000800 */
[----:B------:R-:W0:Y:S01]  /*0120*/  S2R R18, SR_TID.X ;  /* 0x0000000000127919 */ /* 0x000e220000002100 */
[----:B------:R-:W0:Y:S01]  /*0130*/  LDCU UR6, c[0x0][0x3f8] ;  /* 0x00007f00ff0677ac */ /* 0x000e220008000800 */
[----:B-1----:R-:W-:-:S04]  /*0140*/  UISETP.NE.U32.AND UP0, UPT, UR4, URZ, UPT ;  /* 0x000000ff0400728c */ /* 0x002fc8000bf05070 */
[----:B------:R-:W-:Y:S01]  /*0150*/  UISETP.NE.AND.EX UP0, UPT, UR5, URZ, UPT, UP0 ;  /* 0x000000ff0500728c */ /* 0x000fe2000bf05300 */
[----:B--2---:R-:W-:-:S05]  /*0160*/  IABS R7, R11 ;  /* 0x0000000b00077213 */ /* 0x004fca0000000000 */
[----:B------:R-:W-:Y:S01]  /*0170*/  PLOP3.LUT P0, PT, PT, PT, UP0, 0x80, 0x8 ;  /* 0x000000000008781c */ /* 0x000fe20003f0f008 */
[----:B------:R-:W1:Y:S04]  /*0180*/  I2F.RP R0, R7 ;  /* 0x0000000700007306 */ /* 0x000e680000209400 */
[----:B------:R-:W2:Y:S02]  /*0190*/  @UP0 LDCU.64 UR4, c[0x0][0x4a0] ;  /* 0x00009400ff0407ac */ /* 0x000ea40008000a00 */
[----:B--2---:R-:W-:-:S06]  /*01a0*/  @UP0 UIMAD.WIDE.U32 UR4, UR7, 0x4, UR4 ;  /* 0x00000004070408a5 */ /* 0x004fcc000f8e0004 */
[----:B------:R-:W-:Y:S01]  /*01b0*/  IMAD.U32 R2, RZ, RZ, UR4 ;  /* 0x00000004ff027e24 */ /* 0x000fe2000f8e00ff */
[----:B------:R-:W-:Y:S01]  /*01c0*/  MOV R3, UR5 ;  /* 0x0000000500037c02 */ /* 0x000fe20008000f00 */
[----:B-1----:R-:W1:Y:S01]  /*01d0*/  MUFU.RCP R0, R0 ;  /* 0x0000000000007308 */ /* 0x002e620000001000 */
[----:B---3--:R-:W-:Y:S02]  /*01e0*/  IABS R8, R8 ;  /* 0x0000000800087213 */ /* 0x008fe40000000000 */
[----:B------:R-:W2:Y:S01]  /*01f0*/  @UP0 LDCU UR4, c[0x0][0x430] ;  /* 0x00008600ff0407ac */ /* 0x000ea20008000800 */
[----:B------:R3:W2:Y:S02]  /*0200*/  @P0 LDG.E R6, desc[UR36][R2.64] ;  /* 0x0000002402060981 */ /* 0x0006a4000c1e1900 */
[----:B---3--:R-:W3:Y:S01]  /*0210*/  LDC.64 R2, c[0x0][0x460] ;  /* 0x00011800ff027b82 */ /* 0x008ee20000000a00 */
[----:B-1----:R-:W-:-:S04]  /*0220*/  IADD3 R4, PT, PT, R0, 0xffffffe, RZ ;  /* 0x0ffffffe00047810 */ /* 0x002fc80007ffe0ff */
[----:B------:R1:W4:Y:S02]  /*0230*/  F2I.FTZ.U32.TRUNC.NTZ R5, R4 ;  /* 0x0000000400057305 */ /* 0x000324000021f000 */
[----:B-1----:R-:W-:Y:S02]  /*0240*/  HFMA2 R4, -RZ, RZ, 0, 0 ;  /* 0x00000000ff047431 */ /* 0x002fe400000001ff */
[----:B----4-:R-:W-:Y:S01]  /*0250*/  IMAD.MOV R10, RZ, RZ, -R5 ;  /* 0x000000ffff0a7224 */ /* 0x010fe200078e0a05 */
[----:B---3--:R-:W-:-:S03]  /*0260*/  ISETP.NE.U32.AND P1, PT, R2, RZ, PT ;  /* 0x000000ff0200720c */ /* 0x008fc60003f25070 */
[----:B------:R-:W-:Y:S01]  /*0270*/  IMAD R9, R10, R7, RZ ;  /* 0x000000070a097224 */ /* 0x000fe200078e02ff */
[----:B------:R-:W-:-:S03]  /*0280*/  ISETP.NE.AND.EX P1, PT, R3, RZ, PT, P1 ;  /* 0x000000ff0300720c */ /* 0x000fc60003f25310 */
[----:B------:R-:W-:-:S06]  /*0290*/  IMAD.HI.U32 R5, R5, R9, R4 ;  /* 0x0000000905057227 */ /* 0x000fcc00078e0004 */
[----:B------:R-:W-:-:S05]  /*02a0*/  IMAD.HI.U32 R19, R5, R8, RZ ;  /* 0x0000000805137227 */ /* 0x000fca00078e00ff */
[----:B------:R-:W-:Y:S01]  /*02b0*/  IADD3 R0, PT, PT, -R19, RZ, RZ ;  /* 0x000000ff13007210 */ /* 0x000fe20007ffe1ff */
[----:B------:R-:W1:Y:S04]  /*02c0*/  @P1 LDC.64 R4, c[0x0][0x460] ;  /* 0x00011800ff041b82 */ /* 0x000e680000000a00 */
[----:B------:R-:W-:-:S05]  /*02d0*/  IMAD R0, R7, R0, R8 ;  /* 0x0000000007007224 */ /* 0x000fca00078e0208 */
[----:B------:R-:W-:-:S13]  /*02e0*/  ISETP.GT.U32.AND P2, PT, R7, R0, PT ;  /* 0x000000000700720c */ /* 0x000fda0003f44070 */
[----:B------:R-:W-:Y:S01]  /*02f0*/  @!P2 IMAD.IADD R0, R0, 0x1, -R7 ;  /* 0x000000010000a824 */ /* 0x000fe200078e0a07 */
[----:B------:R-:W-:Y:S02]  /*0300*/  @!P2 IADD3 R19, PT, PT, R19, 0x1, RZ ;  /* 0x000000011313a810 */ /* 0x000fe40007ffe0ff */
[C---:B------:R-:W-:Y:S02]  /*0310*/  ISETP.NE.AND P2, PT, R11.reuse, RZ, PT ;  /* 0x000000ff0b00720c */ /* 0x040fe40003f45270 */
[----:B------:R-:W-:Y:S02]  /*0320*/  ISETP.GE.U32.AND P0, PT, R0, R7, PT ;  /* 0x000000070000720c */ /* 0x000fe40003f06070 */
[----:B------:R-:W-:-:S04]  /*0330*/  LOP3.LUT R0, R11, UR7, RZ, 0x3c, !PT ;  /* 0x000000070b007c12 */ /* 0x000fc8000f8e3cff */
[----:B------:R-:W-:Y:S02]  /*0340*/  ISETP.GE.AND P3, PT, R0, RZ, PT ;  /* 0x000000ff0000720c */ /* 0x000fe40003f66270 */
[----:B------:R-:W-:-:S04]  /*0350*/  MOV R0, UR8 ;  /* 0x0000000800007c02 */ /* 0x000fc80008000f00 */
[----:B------:R-:W-:Y:S02]  /*0360*/  IABS R8, R0 ;  /* 0x0000000000087213 */ /* 0x000fe40000000000 */
[----:B------:R-:W-:Y:S02]  /*0370*/  @P0 IADD3 R19, PT, PT, R19, 0x1, RZ ;  /* 0x0000000113130810 */ /* 0x000fe40007ffe0ff */
[----:B------:R-:W3:Y:S01]  /*0380*/  I2F.RP R0, R8 ;  /* 0x0000000800007306 */ /* 0x000ee20000209400 */
[----:B------:R-:W-:Y:S01]  /*0390*/  PLOP3.LUT P0, PT, PT, PT, UP0, 0x80, 0x8 ;  /* 0x000000000008781c */ /* 0x000fe20003f0f008 */
[----:B------:R-:W4:Y:S01]  /*03a0*/  @!UP0 LDCU UR43, c[0x0][0x40c] ;  /* 0x00008180ff2b87ac */ /* 0x000f220008000800 */
[----:B------:R-:W-:Y:S01]  /*03b0*/  @!P3 IMAD.MOV R19, RZ, RZ, -R19 ;  /* 0x000000ffff13b224 */ /* 0x000fe200078e0a13 */
[----:B------:R-:W-:-:S05]  /*03c0*/  @!P2 LOP3.LUT R19, RZ, R11, RZ, 0x33, !PT ;  /* 0x0000000bff13a212 */ /* 0x000fca00078e33ff */
[----:B-1----:R-:W-:Y:S01]  /*03d0*/  @P1 IMAD.WIDE R4, R19, 0x4, R4 ;  /* 0x0000000413041825 */ /* 0x002fe200078e0204 */
[----:B---3--:R-:W1:Y:S05]  /*03e0*/  MUFU.RCP R0, R0 ;  /* 0x0000000000007308 */ /* 0x008e6a0000001000 */
[----:B------:R3:W5:Y:S01]  /*03f0*/  @P1 LDG.E R4, desc[UR36][R4.64] ;  /* 0x0000002404041981 */ /* 0x000762000c1e1900 */
[----:B------:R-:W4:Y:S01]  /*0400*/  S2UR UR42, SR_CTAID.X ;  /* 0x00000000002a79c3 */ /* 0x000f220000002500 */
[----:B0-----:R-:W-:Y:S01]  /*0410*/  SHF.L.U32 R22, R18, 0x1, RZ ;  /* 0x0000000112167819 */ /* 0x001fe200000006ff */
[----:B------:R-:W-:Y:S01]  /*0420*/  UMOV UR38, URZ ;  /* 0x000000ff00267c82 */ /* 0x000fe20008000000 */
[----:B------:R-:W-:Y:S01]  /*0430*/  UIMAD UR44, UR7, UR8, URZ ;  /* 0x00000008072c72a4 */ /* 0x000fe2000f8e02ff */
[----:B------:R-:W-:Y:S01]  /*0440*/  BSSY.RECONVERGENT B0, `(.L_x_1542) ;  /* 0x0000036000007945 */ /* 0x000fe20003800200 */
[----:B-1----:R-:W-:-:S06]  /*0450*/  IADD3 R7, PT, PT, R0, 0xffffffe, RZ ;  /* 0x0ffffffe00077810 */ /* 0x002fcc0007ffe0ff */
[----:B------:R-:W3:Y:S01]  /*0460*/  F2I.FTZ.U32.TRUNC.NTZ R7, R7 ;  /* 0x0000000700077305 */ /* 0x000ee2000021f000 */
[----:B----4-:R-:W-:Y:S01]  /*0470*/  UIMAD UR39, UR7, UR6, UR42 ;  /* 0x00000006072772a4 */ /* 0x010fe2000f8e022a */
[----:B---3--:R-:W-:-:S04]  /*0480*/  IMAD.MOV R5, RZ, RZ, -R7 ;  /* 0x000000ffff057224 */ /* 0x008fc800078e0a07 */
[----:B------:R-:W-:Y:S01]  /*0490*/  IMAD R5, R5, R8, RZ ;  /* 0x0000000805057224 */ /* 0x000fe200078e02ff */
[----:B--2---:R-:W-:Y:S01]  /*04a0*/  @P0 R2UR UR5, R6 ;  /* 0x00000000060502ca */ /* 0x004fe200000e0000 */
[----:B------:R-:W-:-:S05]  /*04b0*/  HFMA2 R6, -RZ, RZ, 0, 0 ;  /* 0x00000000ff067431 */ /* 0x000fca00000001ff */
[----:B------:R-:W-:-:S07]  /*04c0*/  IMAD.HI.U32 R6, R7, R5, R6 ;  /* 0x0000000507067227 */ /* 0x000fce00078e0006 */
[----:B------:R-:W-:Y:S01]  /*04d0*/  @UP0 UIADD3 UR43, UPT, UPT, UR5, UR4, URZ ;  /* 0x00000004052b0290 */ /* 0x000fe2000fffe0ff */
[----:B------:R-:W0:Y:S05]  /*04e0*/  LDCU UR5, c[0x0][0x3e8] ;  /* 0x00007d00ff0577ac */ /* 0x000e2a0008000800 */
[----:B------:R-:W-:Y:S01]  /*04f0*/  IABS R0, UR43 ;  /* 0x0000002b00007c13 */ /* 0x000fe20008000000 */
[----:B------:R-:W-:Y:S02]  /*0500*/  UISETP.GE.AND UP2, UPT, UR43, URZ, UPT ;  /* 0x000000ff2b00728c */ /* 0x000fe4000bf46270 */
[----:B------:R-:W-:Y:S01]  /*0510*/  UISETP.NE.AND UP0, UPT, UR8, URZ, UPT ;  /* 0x000000ff0800728c */ /* 0x000fe2000bf05270 */
[----:B------:R-:W-:-:S05]  /*0520*/  MOV R5, R0 ;  /* 0x0000000000057202 */ /* 0x000fca0000000f00 */
[----:B------:R-:W-:-:S04]  /*0530*/  IMAD.HI.U32 R6, R6, R5, RZ ;  /* 0x0000000506067227 */ /* 0x000fc800078e00ff */
[----:B------:R-:W-:Y:S01]  /*0540*/  IMAD.MOV R6, RZ, RZ, -R6 ;  /* 0x000000ffff067224 */ /* 0x000fe200078e0a06 */
[----:B0-----:R-:W-:-:S03]  /*0550*/  UISETP.NE.AND UP1, UPT, UR5, URZ, UPT ;  /* 0x000000ff0500728c */ /* 0x001fc6000bf25270 */
[----:B------:R-:W-:Y:S01]  /*0560*/  IMAD R6, R8, R6, R5 ;  /* 0x0000000608067224 */ /* 0x000fe200078e0205 */
[----:B------:R-:W-:-:S04]  /*0570*/  MOV R5, UR43 ;  /* 0x0000002b00057c02 */ /* 0x000fc80008000f00 */
[----:B------:R-:W-:Y:S01]  /*0580*/  R2UR UR40, R6 ;  /* 0x00000000062872ca */ /* 0x000fe200000e0000 */
[----:B------:R-:W-:Y:S02]  /*0590*/  VIADD R5, R5, 0x1 ;  /* 0x0000000105057836 */ /* 0x000fe40000000000 */
[----:B------:R-:W-:Y:S02]  /*05a0*/  @UP1 USHF.L.U32 UR4, UR42, 0x5, URZ ;  /* 0x000000052a041899 */ /* 0x000fe400080006ff */
[----:B------:R-:W-:Y:S01]  /*05b0*/  @!UP1 USHF.L.U32 UR41, UR39, 0x5, URZ ;  /* 0x0000000527299899 */ /* 0x000fe200080006ff */
[----:B------:R-:W-:Y:S01]  /*05c0*/  VIADDMNMX R12, R5, -UR8, RZ, !PT ;  /* 0x80000008050c7c46 */ /* 0x000fe2000f8001ff */
[----:B------:R-:W-:-:S06]  /*05d0*/  @UP1 UIMAD UR41, UR7, UR5, UR4 ;  /* 0x00000005072912a4 */ /* 0x000fcc000f8e0204 */
[----:B------:R-:W-:Y:S02]  /*05e0*/  ISETP.GT.U32.AND P0, PT, R8, UR40, PT ;  /* 0x0000002808007c0c */ /* 0x000fe4000bf04070 */
[----:B------:R-:W-:-:S11]  /*05f0*/  IADD3 R15, PT, PT, R22, UR41, RZ ;  /* 0x00000029160f7c10 */ /* 0x000fd6000fffe0ff */
[----:B------:R-:W-:-:S04]  /*0600*/  @!P0 IADD3 R0, PT, PT, -R8, UR40, RZ ;  /* 0x0000002808008c10 */ /* 0x000fc8000fffe1ff */
[----:B------:R-:W-:Y:S01]  /*0610*/  @!P0 R2UR UR40, R0 ;  /* 0x00000000002882ca */ /* 0x000fe200000e0000 */
[----:B------:R-:W-:-:S12]  /*0620*/  HFMA2 R0, -RZ, RZ, 0, 0 ;  /* 0x00000000ff007431 */ /* 0x000fd800000001ff */
[----:B------:R-:W-:-:S13]  /*0630*/  ISETP.GT.U32.AND P0, PT, R8, UR40, PT ;  /* 0x0000002808007c0c */ /* 0x000fda000bf04070 */
[----:B------:R-:W-:-:S04]  /*0640*/  @!P0 IADD3 R8, PT, PT, -R8, UR40, RZ ;  /* 0x0000002808088c10 */ /* 0x000fc8000fffe1ff */
[----:B------:R-:W-:Y:S02]  /*0650*/  @!P0 R2UR UR40, R8 ;  /* 0x00000000082882ca */ /* 0x000fe400000e0000 */
[----:B------:R-:W-:-:S11]  /*0660*/  ISETP.GT.U32.AND P0, PT, R18, 0xf, PT ;  /* 0x0000000f1200780c */ /* 0x000fd60003f04070 */
[----:B------:R-:W-:Y:S02]  /*0670*/  @!UP2 UIADD3 UR40, UPT, UPT, -UR40, URZ, URZ ;  /* 0x000000ff2828a290 */ /* 0x000fe4000fffe1ff */
[----:B------:R-:W-:Y:S01]  /*0680*/  @!UP0 ULOP3.LUT UR40, URZ, UR8, URZ, 0x33, !UPT ;  /* 0x00000008ff288292 */ /* 0x000fe2000f8e33ff */
[----:B------:R-:W-:Y:S11]  /*0690*/  @P0 BRA `(.L_x_1543) ;  /* 0x0000000000400947 */ /* 0x000ff60003800000 */
        /* <DEDUP_REMOVED lines=16> */
.L_x_1543:
[----:B------:R-:W-:Y:S05]  /*07a0*/  BSYNC.RECONVERGENT B0 ;  /* 0x0000000000007941 */ /* 0x000fea0003800200 */
.L_x_1542:
[----:B------:R-:W1:Y:S01]  /*07b0*/  LDCU UR4, c[0x0][0x478] ;  /* 0x00008f00ff0477ac */ /* 0x000e620008000800 */
[----:B------:R-:W-:Y:S01]  /*07c0*/  R2UR UR45, R12 ;  /* 0x000000000c2d72ca */ /* 0x000fe200000e0000 */
[----:B0-----:R-:W-:Y:S01]  /*07d0*/  IMAD.U32 R9, RZ, RZ, UR42 ;  /* 0x0000002aff097e24 */ /* 0x001fe2000f8e00ff */
[----:B-----5:R-:W-:Y:S01]  /*07e0*/  @P1 R2UR UR38, R4 ;  /* 0x00000000042612ca */ /* 0x020fe200000e0000 */
[----:B------:R-:W-:Y:S01]  /*07f0*/  IMAD R19, R19, UR6, RZ ;  /* 0x0000000613137c24 */ /* 0x000fe2000f8e02ff */
[----:B------:R-:W-:Y:S02]  /*0800*/  MOV R17, UR44 ;  /* 0x0000002c00117c02 */ /* 0x000fe40008000f00 */
[----:B------:R-:W-:Y:S02]  /*0810*/  LEA R9, R9, R22, 0x5 ;  /* 0x0000001609097211 */ /* 0x000fe400078e28ff */
[----:B------:R-:W-:Y:S01]  /*0820*/  SHF.R.S32.HI R17, RZ, 0x1f, R17 ;  /* 0x0000001fff117819 */ /* 0x000fe20000011411 */
[----:B-1----:R-:W-:-:S09]  /*0830*/  UISETP.NE.AND UP0, UPT, UR4, 0x2, UPT ;  /* 0x000000020400788c */ /* 0x002fd2000bf05270 */
[----:B------:R-:W-:Y:S05]  /*0840*/  BRA.U UP0, `(.L_x_1544) ;  /* 0x0000000100307547 */ /* 0x000fea000b800000 */
[----:B------:R-:W0:Y:S01]  /*0850*/  LDCU.64 UR4, c[0x0][0x398] ;  /* 0x00007300ff0477ac */ /* 0x000e220008000a00 */
[----:B------:R-:W1:Y:S01]  /*0860*/  LDC.64 R6, c[0x0][0x468] ;  /* 0x00011a00ff067b82 */ /* 0x000e620000000a00 */
[----:B0-----:R-:W-:-:S04]  /*0870*/  IADD3 R4, P1, PT, R15, UR4, RZ ;  /* 0x000000040f047c10 */ /* 0x001fc8000ff3e0ff */
[----:B------:R-:W-:Y:S01]  /*0880*/  LEA.HI.X.SX32 R5, R15, UR5, 0x1, P1 ;  /* 0x000000050f057c11 */ /* 0x000fe200088f0eff */
[----:B-1----:R-:W2:Y:S04]  /*0890*/  LDG.E R6, desc[UR36][R6.64+0x4] ;  /* 0x0000042406067981 */ /* 0x002ea8000c1e1900 */
[----:B------:R-:W3:Y:S02]  /*08a0*/  LDG.E.U16 R4, desc[UR36][R4.64] ;  /* 0x0000002404047981 */ /* 0x000ee4000c1e1500 */
[----:B---3--:R-:W2:Y:S08]  /*08b0*/  I2F.S8 R11, R4 ;  /* 0x00000004000b7306 */ /* 0x008eb00000001400 */
[----:B------:R-:W0:Y:S01]  /*08c0*/  I2F.S8 R13, R4.B1 ;  /* 0x10000004000d7306 */ /* 0x000e220000001400 */
[C---:B--2---:R-:W-:Y:S01]  /*08d0*/  FMUL.FTZ R11, R6.reuse, R11 ;  /* 0x0000000b060b7220 */ /* 0x044fe20000410000 */
[----:B0-----:R-:W-:-:S05]  /*08e0*/  FMUL.FTZ R8, R6, R13 ;  /* 0x0000000d06087220 */ /* 0x001fca0000410000 */
[----:B------:R-:W-:Y:S01]  /*08f0*/  F2FP.F16.F32.PACK_AB R11, R8, R11 ;  /* 0x0000000b080b723e */ /* 0x000fe200000000ff */
[----:B------:R-:W-:Y:S06]  /*0900*/  BRA `(.L_x_1545) ;  /* 0x00000000001c7947 */ /* 0x000fec0003800000 */
.L_x_1544:
[----:B------:R-:W-:Y:S01]  /*0910*/  BSSY.RECONVERGENT B0, `(.L_x_1545) ;  /* 0x0000006000007945 */ /* 0x000fe20003800200 */
[----:B------:R-:W-:-:S03]  /*0920*/  IMAD.MOV.U32 R11, RZ, RZ, RZ ;  /* 0x000000ffff0b7224 */ /* 0x000fc600078e00ff */
[----:B------:R-:W-:Y:S05]  /*0930*/  @P0 BRA `(.L_x_1546) ;  /* 0x00000000000c0947 */ /* 0x000fea0003800000 */
[----:B------:R-:W0:Y:S02]  /*0940*/  LDC.64 R4, c[0x0][0x398] ;  /* 0x0000e600ff047b82 */ /* 0x000e240000000a00 */
[----:B0-----:R-:W-:-:S05]  /*0950*/  IMAD.WIDE R4, R15, 0x2, R4 ;  /* 0x000000020f047825 */ /* 0x001fca00078e0204 */
[----:B------:R0:W5:Y:S02]  /*0960*/  LDG.E R11, desc[UR36][R4.64] ;  /* 0x00000024040b7981 */ /* 0x000164000c1e1900 */
.L_x_1546:
[----:B------:R-:W-:Y:S05]  /*0970*/  BSYNC.RECONVERGENT B0 ;  /* 0x0000000000007941 */ /* 0x000fea0003800200 */
.L_x_1545:
[----:B------:R-:W1:Y:S01]  /*0980*/  LDCU.64 UR8, c[0x0][0x3a0] ;  /* 0x00007400ff0877ac */ /* 0x000e620008000a00 */
[----:B0-----:R-:W0:Y:S01]  /*0990*/  LDC.64 R4, c[0x0][0x418] ;  /* 0x00010600ff047b82 */ /* 0x001e220000000a00 */
[----:B------:R-:W-:Y:S01]  /*09a0*/  ISETP.EQ.U32.AND P3, PT, R2, RZ, PT ;  /* 0x000000ff0200720c */ /* 0x000fe20003f62070 */
[----:B------:R-:W-:Y:S01]  /*09b0*/  HFMA2 R10, -RZ, RZ, 0, 0 ;  /* 0x00000000ff0a7431 */ /* 0x000fe200000001ff */
[----:B------:R-:W2:Y:S02]  /*09c0*/  LDCU.64 UR4, c[0x0][0x390] ;  /* 0x00007200ff0477ac */ /* 0x000ea40008000a00 */
[----:B------:R-:W-:Y:S02]  /*09d0*/  ISETP.EQ.OR.EX P0, PT, R3, RZ, P0, P3 ;  /* 0x000000ff0300720c */ /* 0x000fe40000702730 */
[----:B-1----:R-:W-:-:S11]  /*09e0*/  ISETP.NE.U32.AND P1, PT, RZ, UR8, PT ;  /* 0x00000008ff007c0c */ /* 0x002fd6000bf25070 */
[----:B------:R-:W1:Y:S01]  /*09f0*/  @!P0 LDC.64 R6, c[0x0][0x450] ;  /* 0x00011400ff068b82 */ /* 0x000e620000000a00 */
[----:B------:R-:W-:Y:S01]  /*0a00*/  VOTEU.ALL UP1, P0 ;  /* 0x0000000000ff7886 */ /* 0x000fe20000020000 */
[----:B--2---:R-:W-:Y:S02]  /*0a10*/  ISETP.NE.U32.AND P2, PT, RZ, UR4, PT ;  /* 0x00000004ff007c0c */ /* 0x004fe4000bf45070 */
[----:B------:R-:W-:Y:S02]  /*0a20*/  ISETP.NE.AND.EX P1, PT, RZ, UR9, PT, P1 ;  /* 0x00000009ff007c0c */ /* 0x000fe4000bf25310 */
[----:B------:R-:W-:Y:S01]  /*0a30*/  @!UP1 UIMAD UR6, UR38, UR6, URZ ;  /* 0x00000006260692a4 */ /* 0x000fe2000f8e02ff */
[----:B------:R-:W-:Y:S02]  /*0a40*/  ISETP.NE.AND.EX P2, PT, RZ, UR5, PT, P2 ;  /* 0x00000005ff007c0c */ /* 0x000fe4000bf45320 */
[C---:B------:R-:W-:Y:S02]  /*0a50*/  ISETP.GT.U32.OR P1, PT, R18.reuse, 0xf, !P1 ;  /* 0x0000000f1200780c */ /* 0x040fe40004f24470 */
[----:B------:R-:W-:-:S02]  /*0a60*/  ISETP.GT.U32.OR P2, PT, R18, 0xf, !P2 ;  /* 0x0000000f1200780c */ /* 0x000fc40005744470 */
[----:B0-----:R-:W-:Y:S02]  /*0a70*/  ISETP.NE.U32.AND P4, PT, R4, RZ, PT ;  /* 0x000000ff0400720c */ /* 0x001fe40003f85070 */
[----:B------:R-:W-:Y:S02]  /*0a80*/  R2UR UR4, R5 ;  /* 0x00000000050472ca */ /* 0x000fe400000e0000 */
[----:B------:R-:W-:-:S05]  /*0a90*/  MOV R8, UR6 ;  /* 0x0000000600087c02 */ /* 0x000fca0008000f00 */
[----:B------:R-:W0:Y:S01]  /*0aa0*/  @!P1 LDC.64 R4, c[0x0][0x3a0] ;  /* 0x0000e800ff049b82 */ /* 0x000e220000000a00 */
[----:B------:R-:W-:Y:S01]  /*0ab0*/  @!P0 IMAD R15, R8, 0x20, R9 ;  /* 0x00000020080f8824 */ /* 0x000fe200078e0209 */
[----:B------:R-:W-:Y:S02]  /*0ac0*/  MOV R13, RZ ;  /* 0x000000ff000d7202 */ /* 0x000fe40000000f00 */
[----:B------:R-:W-:-:S04]  /*0ad0*/  VOTEU.ANY UP0, P4 ;  /* 0x0000000000ff7886 */ /* 0x000fc80002000100 */
[----:B------:R-:W2:Y:S01]  /*0ae0*/  @!P2 LDC.64 R2, c[0x0][0x390] ;  /* 0x0000e400ff02ab82 */ /* 0x000ea20000000a00 */
[----:B-1----:R-:W-:Y:S01]  /*0af0*/  @!P0 IMAD.WIDE R6, R15, 0x2, R6 ;  /* 0x000000020f068825 */ /* 0x002fe200078e0206 */
[----:B------:R-:W-:-:S05]  /*0b00*/  UISETP.NE.AND.EX UP0, UPT, UR4, URZ, UPT, UP0 ;  /* 0x000000ff0400728c */ /* 0x000fca000bf05300 */
[----:B------:R-:W3:Y:S06]  /*0b10*/  @!P0 LDG.E R6, desc[UR36][R6.64] ;  /* 0x0000002406068981 */ /* 0x000eec000c1e1900 */
[----:B------:R-:W1:Y:S01]  /*0b20*/  @UP0 LDCU.64 UR4, c[0x0][0x418] ;  /* 0x00008300ff0407ac */ /* 0x000e620008000a00 */
[----:B0-----:R-:W-:-:S05]  /*0b30*/  @!P1 IMAD.WIDE.U32 R4, R9, 0x2, R4 ;  /* 0x0000000209049825 */ /* 0x001fca00078e0004 */
[----:B------:R0:W4:Y:S01]  /*0b40*/  @!P1 LDG.E R10, desc[UR36][R4.64] ;  /* 0x00000024040a9981 */ /* 0x000122000c1e1900 */
[----:B------:R-:W-:Y:S01]  /*0b50*/  PLOP3.LUT P1, PT, PT, PT, UP0, 0x80, 0x8 ;  /* 0x000000000008781c */ /* 0x000fe20003f2f008 */
[----:B--2---:R-:W-:-:S05]  /*0b60*/  @!P2 IMAD.WIDE.U32 R2, R9, 0x2, R2 ;  /* 0x000000020902a825 */ /* 0x004fca00078e0002 */
[----:B------:R-:W2:Y:S01]  /*0b70*/  @!P2 LDG.E R13, desc[UR36][R2.64] ;  /* 0x00000024020da981 */ /* 0x000ea2000c1e1900 */
[----:B-1----:R-:W-:Y:S01]  /*0b80*/  @UP0 UIMAD.WIDE.U32 UR4, UR7, 0x4, UR4 ;  /* 0x00000004070408a5 */ /* 0x002fe2000f8e0004 */
[----:B0-----:R-:W0:Y:S05]  /*0b90*/  LDC R5, c[0x0][0x400] ;  /* 0x00010000ff057b82 */ /* 0x001e2a0000000800 */
[----:B------:R-:W-:-:S05]  /*0ba0*/  IMAD.U32 R8, RZ, RZ, UR4 ;  /* 0x00000004ff087e24 */ /* 0x000fca000f8e00ff */
[----:B------:R-:W1:Y:S01]  /*0bb0*/  LDCU.U8 UR4, c[0x0][0x404] ;  /* 0x00008080ff0477ac */ /* 0x000e620008000000 */
[----:B------:R-:W-:Y:S01]  /*0bc0*/  HFMA2 R16, -RZ, RZ, 0, 0 ;  /* 0x00000000ff107431 */ /* 0x000fe200000001ff */
[----:B------:R-:W-:-:S05]  /*0bd0*/  MOV R9, UR5 ;  /* 0x0000000500097c02 */ /* 0x000fca0008000f00 */
[----:B------:R0:W5:Y:S01]  /*0be0*/  @P1 LDG.E R16, desc[UR36][R8.64] ;  /* 0x0000002408101981 */ /* 0x000162000c1e1900 */
[----:B-1----:R-:W-:-:S04]  /*0bf0*/  ISETP.NE.AND P1, PT, RZ, UR4, PT ;  /* 0x00000004ff007c0c */ /* 0x002fc8000bf25270 */
[----:B0-----:R-:W-:Y:S01]  /*0c00*/  ISETP.LT.OR P1, PT, R5, 0x1, P1 ;  /* 0x000000010500780c */ /* 0x001fe20000f21670 */
[----:B------:R-:W-:Y:S01]  /*0c10*/  BSSY.RECONVERGENT B6, `(.L_x_1547) ;  /* 0x00000a6000067945 */ /* 0x000fe20003800200 */
[----:B----45:R-:W-:-:S04]  /*0c20*/  HADD2 R23, R11, R10 ;  /* 0x0000000a0b177230 */ /* 0x030fc80000000000 */
[----:B---3--:R-:W-:Y:S02]  /*0c30*/  @!P0 HMUL2 R23, R23, R6 ;  /* 0x0000000617178232 */ /* 0x008fe40000000000 */
[----:B--2---:R-:W-:-:S05]  /*0c40*/  HFMA2 R24, R0, 1, 1, R13 ;  /* 0x3c003c0000187831 */ /* 0x004fca000000000d */
[----:B------:R-:W-:Y:S05]  /*0c50*/  @P1 BRA `(.L_x_1548) ;  /* 0x0000000000781947 */ /* 0x000fea0003800000 */
[----:B------:R-:W-:-:S13]  /*0c60*/  ISETP.GE.AND P0, PT, R22, R5, PT ;  /* 0x000000051600720c */ /* 0x000fda0003f06270 */
[----:B------:R-:W-:Y:S05]  /*0c70*/  @P0 BRA `(.L_x_1549) ;  /* 0x00000008007c0947 */ /* 0x000fea0003800000 */
[----:B------:R-:W-:Y:S01]  /*0c80*/  I2FP.F32.U32 R2, R5 ;  /* 0x0000000500027245 */ /* 0x000fe20000201000 */
[----:B------:R-:W0:Y:S01]  /*0c90*/  LDCU UR4, c[0x0][0x40c] ;  /* 0x00008180ff0477ac */ /* 0x000e220008000800 */
[----:B------:R-:W-:Y:S01]  /*0ca0*/  I2FP.F32.U32 R0, R22 ;  /* 0x0000001600007245 */ /* 0x000fe20000201000 */
[--C-:B------:R-:W-:Y:S01]  /*0cb0*/  HADD2.F32 R7, -RZ, R24.reuse.H1_H1 ;  /* 0x30000018ff077230 */ /* 0x100fe20000004100 */
[----:B------:R-:W1:Y:S01]  /*0cc0*/  MUFU.RCP R3, R2 ;  /* 0x0000000200037308 */ /* 0x000e620000001000 */
[--C-:B------:R-:W-:Y:S02]  /*0cd0*/  HADD2.F32 R9, -RZ, R23.reuse.H1_H1 ;  /* 0x30000017ff097230 */ /* 0x100fe40000004100 */
[----:B------:R-:W-:Y:S02]  /*0ce0*/  HADD2.F32 R23, -RZ, R23.H0_H0 ;  /* 0x20000017ff177230 */ /* 0x000fe40000004100 */
[----:B------:R-:W-:Y:S02]  /*0cf0*/  HADD2.F32 R5, -RZ, R24.H0_H0 ;  /* 0x20000018ff057230 */ /* 0x000fe40000004100 */
[----:B-1----:R-:W-:-:S04]  /*0d00*/  FMUL.FTZ R0, R0, R3 ;  /* 0x0000000300007220 */ /* 0x002fc80000410000 */
[----:B------:R-:W-:Y:S01]  /*0d10*/  FMUL.FTZ R3, R0, 13.28771209716796875 ;  /* 0x41549a7800037820 */ /* 0x000fe20000410000 */
[----:B0-----:R-:W-:-:S04]  /*0d20*/  IADD3 R0, PT, PT, -R16, UR4, RZ ;  /* 0x0000000410007c10 */ /* 0x001fc8000fffe1ff */
[----:B------:R-:W-:Y:S01]  /*0d30*/  I2FP.F32.S32 R0, R0 ;  /* 0x0000000000007245 */ /* 0x000fe20000201400 */
[----:B------:R-:W0:Y:S04]  /*0d40*/  MUFU.EX2 R3, -R3 ;  /* 0x8000000300037308 */ /* 0x000e280000000800 */
        /* <DEDUP_REMOVED lines=15> */
.L_x_1548:
        /* <DEDUP_REMOVED lines=12> */
[----:B0-----:R-:W-:Y:S02]  /*0f00*/  HFMA2 R2, -RZ, RZ, 0, 0 ;  /* 0x00000000ff027431 */ /* 0x001fe400000001ff */
[----:B-1----:R-:W-:-:S04]  /*0f10*/  IMAD.MOV R4, RZ, RZ, -R3 ;  /* 0x000000ffff047224 */ /* 0x002fc800078e0a03 */
[----:B------:R-:W-:Y:S01]  /*0f20*/  IMAD R9, R4, R7, RZ ;  /* 0x0000000704097224 */ /* 0x000fe200078e02ff */
[----:B------:R-:W-:-:S03]  /*0f30*/  MOV R4, R6 ;  /* 0x0000000600047202 */ /* 0x000fc60000000f00 */
[----:B------:R-:W-:-:S04]  /*0f40*/  IMAD.HI.U32 R3, R3, R9, R2 ;  /* 0x0000000903037227 */ /* 0x000fc800078e0002 */
[----:B------:R-:W-:Y:S02]  /*0f50*/  IMAD.MOV R9, RZ, RZ, -R8 ;  /* 0x000000ffff097224 */ /* 0x000fe400078e0a08 */
        /* <DEDUP_REMOVED lines=24> */
[----:B------:R-:W1:Y:S02]  /*10e0*/  LDCU.64 UR6, c[0x4][0x70] ;  /* 0x01000e00ff0677ac */ /* 0x000e640008000a00 */
[----:B------:R-:W2:Y:S01]  /*10f0*/  LDC.64 R2, c[0x4][R2] ;  /* 0x0100000002027b82 */ /* 0x000ea20000000a00 */
[----:B------:R-:W-:Y:S01]  /*1100*/  MOV R13, RZ ;  /* 0x000000ff000d7202 */ /* 0x000fe20000000f00 */
[----:B------:R-:W3:Y:S01]  /*1110*/  LDCU.64 UR8, c[0x4][0x28] ;  /* 0x01000500ff0877ac */ /* 0x000ee20008000a00 */
[----:B0-----:R-:W-:Y:S01]  /*1120*/  IMAD.U32 R4, RZ, RZ, UR4 ;  /* 0x00000004ff047e24 */ /* 0x001fe2000f8e00ff */
[----:B------:R-:W-:-:S02]  /*1130*/  MOV R5, UR5 ;  /* 0x0000000500057c02 */ /* 0x000fc40008000f00 */
[----:B-1----:R-:W-:Y:S01]  /*1140*/  MOV R6, UR6 ;  /* 0x0000000600067c02 */ /* 0x002fe20008000f00 */
[----:B------:R-:W-:Y:S01]  /*1150*/  IMAD.U32 R7, RZ, RZ, UR7 ;  /* 0x00000007ff077e24 */ /* 0x000fe2000f8e00ff */
[----:B---3--:R-:W-:Y:S02]  /*1160*/  MOV R10, UR8 ;  /* 0x00000008000a7c02 */ /* 0x008fe40008000f00 */
[----:B------:R-:W-:-:S07]  /*1170*/  MOV R11, UR9 ;  /* 0x00000009000b7c02 */ /* 0x000fce0008000f00 */
[----:B------:R-:W-:-:S07]  /*1180*/  LEPC R20, `(.L_x_1550) ;  /* 0x000000001014794e */ /* 0x000fce0000000000 */
[----:B--2---:R-:W-:Y:S05]  /*1190*/  CALL.ABS.NOINC R2 ;  /* 0x0000000002007343 */ /* 0x004fea0003c00000 */
.L_x_1550:
[----:B------:R-:W0:Y:S01]  /*11a0*/  S2R R3, SR_CgaCtaId ;  /* 0x0000000000037919 */ /* 0x000e220000008800 */
[----:B------:R-:W1:Y:S01]  /*11b0*/  LDC R10, c[0x0][0x400] ;  /* 0x00010000ff0a7b82 */ /* 0x000e620000000800 */
[----:B------:R-:W-:Y:S01]  /*11c0*/  ISETP.NE.AND P6, PT, R28, RZ, PT ;  /* 0x000000ff1c00720c */ /* 0x000fe20003fc5270 */
[----:B------:R-:W-:Y:S05]  /*11d0*/  WARPSYNC.ALL ;  /* 0x0000000000007948 */ /* 0x000fea0003800000 */
[----:B------:R-:W-:-:S05]  /*11e0*/  MOV R0, 0x400 ;  /* 0x0000040000007802 */ /* 0x000fca0000000f00 */
[----:B------:R-:W-:-:S05]  /*11f0*/  VIADD R0, R0, 0x60 ;  /* 0x0000006000007836 */ /* 0x000fca0000000000 */
[----:B0-----:R-:W-:Y:S01]  /*1200*/  LEA R0, R3, R0, 0x18 ;  /* 0x0000000003007211 */ /* 0x001fe200078ec0ff */
[----:B------:R-:W-:-:S03]  /*1210*/  @!P6 IMAD R3, R25, R26, R27 ;  /* 0x0000001a1903e224 */ /* 0x000fc600078e021b */
        /* <DEDUP_REMOVED lines=15> */
[----:B------:R-:W-:Y:S01]  /*1310*/  IADD3 R4, PT, PT, R0, R9, RZ ;  /* 0x0000000900047210 */ /* 0x000fe20007ffe0ff */
[----:B------:R-:W-:Y:S01]  /*1320*/  IMAD.IADD R6, R2, 0x1, R9 ;  /* 0x0000000102067824 */ /* 0x000fe200078e0209 */
[----:B------:R-:W-:Y:S02]  /*1330*/  ISETP.GE.AND P0, PT, R9, R10, PT ;  /* 0x0000000a0900720c */ /* 0x000fe40003f06270 */
[C---:B------:R-:W-:Y:S01]  /*1340*/  LEA R5, R25.reuse, R4, 0x1 ;  /* 0x0000000419057211 */ /* 0x040fe200078e08ff */
[----:B------:R-:W-:Y:S01]  /*1350*/  LDS.U16 R24, [R4] ;  /* 0x0000000004187984 */ /* 0x000fe20000000400 */
[----:B------:R-:W-:-:S03]  /*1360*/  LEA R3, R25, R6, 0x1 ;  /* 0x0000000619037211 */ /* 0x000fc600078e08ff */
[----:B------:R-:W-:Y:S04]  /*1370*/  LDS.U16 R23, [R6] ;  /* 0x0000000006177984 */ /* 0x000fe80000000400 */
[----:B------:R-:W0:Y:S04]  /*1380*/  LDS.U16 R7, [R5] ;  /* 0x0000000005077984 */ /* 0x000e280000000400 */
[----:B------:R-:W1:Y:S01]  /*1390*/  LDS.U16 R8, [R3] ;  /* 0x0000000003087984 */ /* 0x000e620000000400 */
[----:B0-----:R-:W-:Y:S02]  /*13a0*/  PRMT R24, R24, 0x5410, R7 ;  /* 0x0000541018187816 */ /* 0x001fe40000000007 */
        /* <DEDUP_REMOVED lines=8> */
[----:B0-----:R-:W-:Y:S01]  /*1430*/  IADD3 R9, PT, PT, -R16, UR4, RZ ;  /* 0x0000000410097c10 */ /* 0x001fe2000fffe1ff */
        /* <DEDUP_REMOVED lines=20> */
.L_x_1554:
[----:B------:R-:W-:Y:S05]  /*1580*/  BSYNC.RECONVERGENT B1 ;  /* 0x0000000000017941 */ /* 0x000fea0003800200 */
.L_x_1553:
[----:B------:R-:W-:Y:S01]  /*1590*/  PRMT R7, R23, 0x7632, R7 ;  /* 0x0000763217077816 */ /* 0x000fe20000000007 */
[----:B------:R0:W-:Y:S01]  /*15a0*/  STS.U16 [R6], R23 ;  /* 0x0000001706007388 */ /* 0x0001e20000000400 */
[----:B------:R-:W-:-:S03]  /*15b0*/  PRMT R8, R24, 0x7632, R8 ;  /* 0x0000763218087816 */ /* 0x000fc60000000008 */
[----:B------:R0:W-:Y:S04]  /*15c0*/  STS.U16 [R3], R7 ;  /* 0x0000000703007388 */ /* 0x0001e80000000400 */
[----:B------:R0:W-:Y:S04]  /*15d0*/  STS.U16 [R4], R24 ;  /* 0x0000001804007388 */ /* 0x0001e80000000400 */
[----:B------:R0:W-:Y:S02]  /*15e0*/  STS.U16 [R5], R8 ;  /* 0x0000000805007388 */ /* 0x0001e40000000400 */
.L_x_1552:
[----:B------:R-:W-:Y:S05]  /*15f0*/  BSYNC.RECONVERGENT B0 ;  /* 0x0000000000007941 */ /* 0x000fea0003800200 */
.L_x_1551:
[----:B------:R-:W-:Y:S01]  /*1600*/  BAR.SYNC.DEFER_BLOCKING 0x0 ;  /* 0x0000000000007b1d */ /* 0x000fe20000010000 */
[----:B------:R-:W-:-:S04]  /*1610*/  @!P6 IMAD R25, R25, R26, R27 ;  /* 0x0000001a1919e224 */ /* 0x000fc800078e021b */
[C---:B------:R-:W-:Y:S01]  /*1620*/  @!P6 IMAD R0, R25.reuse, 0x2, R0 ;  /* 0x000000021900e824 */ /* 0x040fe200078e0200 */
[----:B------:R-:W-:-:S04]  /*1630*/  @!P6 LEA R2, R25, R2, 0x1 ;  /* 0x000000021902e211 */ /* 0x000fc800078e08ff */
[----:B0-----:R0:W1:Y:S04]  /*1640*/  @!P6 LDS R24, [R0] ;  /* 0x000000000018e984 */ /* 0x0010680000000800 */
[----:B------:R0:W2:Y:S01]  /*1650*/  @!P6 LDS R23, [R2] ;  /* 0x000000000217e984 */ /* 0x0000a20000000800 */
[----:B------:R-:W-:Y:S06]  /*1660*/  BAR.SYNC.DEFER_BLOCKING 0x0 ;  /* 0x0000000000007b1d */ /* 0x000fec0000010000 */
.L_x_1549:
[----:B------:R-:W-:Y:S05]  /*1670*/  BSYNC.RECONVERGENT B6 ;  /* 0x0000000000067941 */ /* 0x000fea0003800200 */
.L_x_1547:
[----:B------:R-:W-:Y:S02]  /*1680*/  ISETP.GT.U32.AND P0, PT, R18, 0xf, PT ;  /* 0x0000000f1200780c */ /* 0x000fe40003f04070 */
[----:B0-----:R-:W-:-:S11]  /*1690*/  MOV R2, 0xff7fffff ;  /* 0xff7fffff00027802 */ /* 0x001fd60000000f00 */
[----:B------:R-:W-:Y:S05]  /*16a0*/  @P0 BRA `(.L_x_1555) ;  /* 0x0000000000ec0947 */ /* 0x000fea0003800000 */
[----:B------:R-:W0:Y:S01]  /*16b0*/  LDCU UR5, c[0x0][0x3f4] ;  /* 0x00007e80ff0577ac */ /* 0x000e220008000800 */
[----:B------:R-:W3:Y:S01]  /*16c0*/  S2R R3, SR_CgaCtaId ;  /* 0x0000000000037919 */ /* 0x000ee20000008800 */
[----:B------:R-:W4:Y:S01]  /*16d0*/  LDC.64 R4, c[0x0][0x3b8] ;  /* 0x0000ee00ff047b82 */ /* 0x000f220000000a00 */
[----:B------:R-:W-:Y:S02]  /*16e0*/  SHF.R.U32.HI R0, RZ, 0x2, R18 ;  /* 0x00000002ff007819 */ /* 0x000fe40000011612 */
[----:B------:R-:W-:Y:S02]  /*16f0*/  LOP3.LUT R22, R22, 0x6, RZ, 0xc0, !PT ;  /* 0x0000000616167812 */ /* 0x000fe400078ec0ff */
[----:B------:R-:W-:Y:S01]  /*1700*/  MOV R8, 0x400 ;  /* 0x0000040000087802 */ /* 0x000fe20000000f00 */
[----:B0-----:R-:W-:Y:S02]  /*1710*/  UIMAD UR4, UR39, UR5, URZ ;  /* 0x00000005270472a4 */ /* 0x001fe4000f8e02ff */
[----:B------:R-:W-:-:S04]  /*1720*/  IMAD.U32 R7, RZ, RZ, UR5 ;  /* 0x00000005ff077e24 */ /* 0x000fc8000f8e00ff */
[----:B------:R-:W-:Y:S01]  /*1730*/  IMAD R6, R0, R7, UR40 ;  /* 0x0000002800067e24 */ /* 0x000fe2000f8e0207 */
[----:B------:R-:W-:Y:S01]  /*1740*/  MOV R9, UR4 ;  /* 0x0000000400097c02 */ /* 0x000fe20008000f00 */
[----:B------:R-:W-:Y:S01]  /*1750*/  UMOV UR4, 0xffff ;  /* 0x0000ffff00047882 */ /* 0x000fe20000000000 */
[----:B------:R-:W-:-:S03]  /*1760*/  IADD3 R0, PT, PT, R8, 0x20, RZ ;  /* 0x0000002008007810 */ /* 0x000fc60007ffe0ff */
[----:B------:R-:W-:Y:S01]  /*1770*/  IMAD R7, R9, 0x20, R22 ;  /* 0x0000002009077824 */ /* 0x000fe200078e0216 */
[----:B---3--:R-:W-:Y:S01]  /*1780*/  LEA R3, R3, R0, 0x18 ;  /* 0x0000000003037211 */ /* 0x008fe200078ec0ff */
[----:B-12---:R-:W-:-:S03]  /*1790*/  HMUL2 R0, R24, R23 ;  /* 0x0000001718007232 */ /* 0x006fc60000000000 */
[----:B------:R-:W-:Y:S02]  /*17a0*/  LEA R7, R6, R7, 0x3 ;  /* 0x0000000706077211 */ /* 0x000fe400078e18ff */
[----:B------:R-:W-:Y:S01]  /*17b0*/  LEA R3, R18, R3, 0x2 ;  /* 0x0000000312037211 */ /* 0x000fe200078e10ff */
[--C-:B------:R-:W-:Y:S02]  /*17c0*/  HADD2.F32 R13, -RZ, R0.reuse.H0_H0 ;  /* 0x20000000ff0d7230 */ /* 0x100fe40000004100 */
[----:B----4-:R-:W-:Y:S02]  /*17d0*/  IMAD.WIDE R4, R7, 0x2, R4 ;  /* 0x0000000207047825 */ /* 0x010fe400078e0204 */
[----:B------:R0:W-:Y:S02]  /*17e0*/  STS [R3], R24 ;  /* 0x0000001803007388 */ /* 0x0001e40000000800 */
[----:B------:R-:W-:Y:S02]  /*17f0*/  HADD2.F32 R0, -RZ, R0.H1_H1 ;  /* 0x30000000ff007230 */ /* 0x000fe40000004100 */
[----:B------:R0:W-:Y:S03]  /*1800*/  STG.E desc[UR36][R4.64], R23 ;  /* 0x0000001704007986 */ /* 0x0001e6000c101924 */
[----:B------:R-:W-:Y:S01]  /*1810*/  FADD.FTZ R13, R13, R0 ;  /* 0x000000000d0d7221 */ /* 0x000fe20000010000 */
[----:B------:R-:W-:Y:S06]  /*1820*/  BRA.DIV UR4, `(.L_x_1556) ;  /* 0x0000006a04547947 */ /* 0x000fec000b800000 */
[----:B------:R-:W-:Y:S01]  /*1830*/  IMAD.MOV.U32 R6, RZ, RZ, 0xffff ;  /* 0x0000ffffff067424 */ /* 0x000fe200078e00ff */
[----:B0-----:R-:W-:Y:S01]  /*1840*/  MOV R5, 0xffff ;  /* 0x0000ffff00057802 */ /* 0x001fe20000000f00 */
[----:B------:R-:W-:Y:S01]  /*1850*/  IMAD.MOV.U32 R7, RZ, RZ, 0xffff ;  /* 0x0000ffffff077424 */ /* 0x000fe200078e00ff */
        /* <DEDUP_REMOVED lines=8> */
.L_x_1638:
[----:B------:R-:W-:Y:S01]  /*18e0*/  ISETP.NE.AND P0, PT, R18, RZ, PT ;  /* 0x000000ff1200720c */ /* 0x000fe20003f05270 */
[----:B-1----:R-:W-:-:S12]  /*18f0*/  FADD.FTZ R14, R4, R14 ;  /* 0x0000000e040e7221 */ /* 0x002fd80000010000 */
[----:B------:R-:W-:Y:S05]  /*1900*/  @P0 BRA `(.L_x_1555) ;  /* 0x0000000000540947 */ /* 0x000fea0003800000 */
[----:B------:R-:W1:Y:S01]  /*1910*/  LDCU.64 UR4, c[0x0][0x438] ;  /* 0x00008700ff0477ac */ /* 0x000e620008000a00 */
[----:B------:R-:W2:Y:S01]  /*1920*/  S2UR UR6, SR_CgaCtaId ;  /* 0x00000000000679c3 */ /* 0x000ea20000008800 */
[----:B------:R-:W3:Y:S01]  /*1930*/  LDCU UR7, c[0x0][0x410] ;  /* 0x00008200ff0777ac */ /* 0x000ee20008000800 */
[----:B-1----:R-:W-:-:S04]  /*1940*/  ISETP.NE.U32.AND P0, PT, RZ, UR4, PT ;  /* 0x00000004ff007c0c */ /* 0x002fc8000bf05070 */
[----:B------:R-:W-:-:S13]  /*1950*/  ISETP.NE.AND.EX P0, PT, RZ, UR5, PT, P0 ;  /* 0x00000005ff007c0c */ /* 0x000fda000bf05300 */
[----:B------:R-:W1:Y:S01]  /*1960*/  @P0 LDC R7, c[0x0][0x440] ;  /* 0x00011000ff070b82 */ /* 0x000e620000000800 */
[----:B------:R-:W-:-:S07]  /*1970*/  @P0 IADD3 R0, PT, PT, -R16, UR43, RZ ;  /* 0x0000002b10000c10 */ /* 0x000fce000fffe1ff */
[----:B0-----:R-:W0:Y:S01]  /*1980*/  @P0 LDC.64 R4, c[0x0][0x438] ;  /* 0x00010e00ff040b82 */ /* 0x001e220000000a00 */
[----:B-1----:R-:W-:-:S04]  /*1990*/  @P0 IMAD R3, R7, UR42, R0 ;  /* 0x0000002a07030c24 */ /* 0x002fc8000f8e0200 */
[----:B------:R-:W-:-:S04]  /*19a0*/  @P0 IMAD R3, R3, R7, R0 ;  /* 0x0000000703030224 */ /* 0x000fc800078e0200 */
[----:B0-----:R-:W-:-:S06]  /*19b0*/  @P0 IMAD.WIDE R4, R3, 0x2, R4 ;  /* 0x0000000203040825 */ /* 0x001fcc00078e0204 */
[----:B------:R-:W4:Y:S01]  /*19c0*/  @P0 LDG.E.U16 R4, desc[UR36][R4.64] ;  /* 0x0000002404040981 */ /* 0x000f22000c1e1500 */
[----:B------:R-:W-:Y:S01]  /*19d0*/  R2UR UR5, R8 ;  /* 0x00000000080572ca */ /* 0x000fe200000e0000 */
[----:B------:R-:W-:Y:S01]  /*19e0*/  UIADD3 UR4, UPT, UPT, -UR45, UR43, URZ ;  /* 0x0000002b2d047290 */ /* 0x000fe2000fffe1ff */
[----:B---3--:R-:W-:-:S11]  /*19f0*/  FMUL.FTZ R2, R14, UR7 ;  /* 0x000000070e027c20 */ /* 0x008fd60008410000 */
[----:B------:R-:W-:-:S04]  /*1a00*/  UIADD3 UR5, UPT, UPT, UR5, 0x60, URZ ;  /* 0x0000006005057890 */ /* 0x000fc8000fffe0ff */
[----:B--2---:R-:W-:-:S04]  /*1a10*/  ULEA UR5, UR6, UR5, 0x18 ;  /* 0x0000000506057291 */ /* 0x004fc8000f8ec0ff */
[----:B------:R-:W-:Y:S01]  /*1a20*/  ULEA UR4, UR4, UR5, 0x2 ;  /* 0x0000000504047291 */ /* 0x000fe2000f8e10ff */
[----:B----4-:R-:W-:-:S05]  /*1a30*/  @P0 HADD2.F32 R3, -RZ, R4.H0_H0 ;  /* 0x20000004ff030230 */ /* 0x010fca0000004100 */
[----:B------:R-:W-:-:S05]  /*1a40*/  @P0 FADD.FTZ R2, R2, R3 ;  /* 0x0000000302020221 */ /* 0x000fca0000010000 */
[----:B------:R3:W-:Y:S02]  /*1a50*/  STS [UR4], R2 ;  /* 0x00000002ff007988 */ /* 0x0007e40008000804 */
.L_x_1555:
[----:B------:R-:W-:Y:S05]  /*1a60*/  WARPSYNC.ALL ;  /* 0x0000000000007948 */ /* 0x000fea0003800000 */
[----:B------:R-:W-:Y:S01]  /*1a70*/  UIADD3 UR9, UPT, UPT, -UR45, UR43, URZ ;  /* 0x0000002b2d097290 */ /* 0x000fe2000fffe1ff */
[----:B0-----:R-:W0:Y:S01]  /*1a80*/  LDC.64 R4, c[0x0][0x3f0] ;  /* 0x0000fc00ff047b82 */ /* 0x001e220000000a00 */
[----:B------:R-:W-:Y:S01]  /*1a90*/  SHF.R.U32.HI R9, RZ, 0x1, R18 ;  /* 0x00000001ff097819 */ /* 0x000fe20000011612 */
[----:B------:R-:W-:Y:S01]  /*1aa0*/  UMOV UR8, 0x400 ;  /* 0x0000040000087882 */ /* 0x000fe20000000000 */
[----:B------:R-:W-:Y:S01]  /*1ab0*/  UIADD3 UR4, UPT, UPT, UR9, 0xf, URZ ;  /* 0x0000000f09047890 */ /* 0x000fe2000fffe0ff */
[C---:B------:R-:W-:Y:S01]  /*1ac0*/  SHF.L.U32 R0, R18.reuse, 0x3, RZ ;  /* 0x0000000312007819 */ /* 0x040fe200000006ff */
[----:B------:R-:W4:Y:S01]  /*1ad0*/  LDCU UR21, c[0x0][0x3f4] ;  /* 0x00007e80ff1577ac */ /* 0x000f220008000800 */
[----:B------:R-:W-:Y:S01]  /*1ae0*/  BSSY B0, `(.L_x_1557) ;  /* 0x00000b3000007945 */ /* 0x000fe20003800000 */
[----:B------:R-:W-:Y:S01]  /*1af0*/  SHF.L.U32 R18, R18, 0x2, RZ ;  /* 0x0000000212127819 */ /* 0x000fe200000006ff */
[----:B------:R-:W5:Y:S01]  /*1b00*/  S2UR UR18, SR_CgaCtaId ;  /* 0x00000000001279c3 */ /* 0x000f620000008800 */
[----:B------:R-:W-:Y:S01]  /*1b10*/  USHF.R.S32.HI UR5, URZ, 0x1f, UR4 ;  /* 0x0000001fff057899 */ /* 0x000fe20008011404 */
[----:B------:R-:W-:Y:S01]  /*1b20*/  LOP3.LUT R6, R0, 0x8, RZ, 0xc0, !PT ;  /* 0x0000000800067812 */ /* 0x000fe200078ec0ff */
[----:B------:R-:W0:Y:S02]  /*1b30*/  LDCU UR20, c[0x0][0x410] ;  /* 0x00008200ff1477ac */ /* 0x000e240008000800 */
[----:B------:R-:W-:-:S02]  /*1b40*/  ULEA.HI UR5, UR5, UR4, URZ, 0x4 ;  /* 0x0000000405057291 */ /* 0x000fc4000f8f20ff */
[----:B------:R-:W-:Y:S02]  /*1b50*/  UIADD3 UR4, UPT, UPT, UR8, 0x20, URZ ;  /* 0x0000002008047890 */ /* 0x000fe4000fffe0ff */
[----:B------:R-:W-:Y:S01]  /*1b60*/  ULOP3.LUT UR5, UR5, 0xfffffff0, URZ, 0xc0, !UPT ;  /* 0xfffffff005057892 */ /* 0x000fe2000f8ec0ff */
[----:B------:R-:W0:Y:S02]  /*1b70*/  LDCU.64 UR10, c[0x0][0x3c8] ;  /* 0x00007900ff0a77ac */ /* 0x000e240008000a00 */
[----:B0-----:R-:W-:Y:S01]  /*1b80*/  IMAD R4, R19, R4, UR42 ;  /* 0x0000002a13047e24 */ /* 0x001fe2000f8e0204 */
[----:B------:R-:W-:Y:S02]  /*1b90*/  BAR.SYNC.DEFER_BLOCKING 0x0 ;  /* 0x0000000000007b1d */ /* 0x000fe40000010000 */
[----:B------:R-:W-:Y:S01]  /*1ba0*/  ISETP.GE.AND P0, PT, R9, UR5, PT ;  /* 0x0000000509007c0c */ /* 0x000fe2000bf06270 */
[----:B------:R-:W-:-:S03]  /*1bb0*/  IMAD.SHL.U32 R4, R4, 0x20, RZ ;  /* 0x0000002004047824 */ /* 0x000fc600078e00ff */
[----:B------:R-:W0:Y:S01]  /*1bc0*/  LDCU.64 UR12, c[0x0][0x438] ;  /* 0x00008700ff0c77ac */ /* 0x000e220008000a00 */
[----:B------:R-:W0:Y:S01]  /*1bd0*/  LDCU.64 UR16, c[0x0][0x448] ;  /* 0x00008900ff1077ac */ /* 0x000e220008000a00 */
[----:B-----5:R-:W-:-:S07]  /*1be0*/  ULEA UR6, UR18, UR4, 0x18 ;  /* 0x0000000412067291 */ /* 0x020fce000f8ec0ff */
[----:B----4-:R-:W-:Y:S05]  /*1bf0*/  @P0 BRA `(.L_x_1558) ;  /* 0x0000000800840947 */ /* 0x010fea0003800000 */
[----:B------:R-:W4:Y:S01]  /*1c00*/  LDCU UR4, c[0x0][0x3f8] ;  /* 0x00007f00ff0477ac */ /* 0x000f220008000800 */
[----:B------:R-:W5:Y:S01]  /*1c10*/  LDC R10, c[0x0][0x430] ;  /* 0x00010c00ff0a7b82 */ /* 0x000f620000000800 */
[----:B------:R-:W-:Y:S01]  /*1c20*/  LOP3.LUT R0, R18, 0x4, RZ, 0xc0, !PT ;  /* 0x0000000412007812 */ /* 0x000fe200078ec0ff */
[----:B------:R-:W0:Y:S01]  /*1c30*/  LDS.64 R20, [R6+UR6] ;  /* 0x0000000606147984 */ /* 0x000e220008000a00 */
[----:B------:R-:W3:Y:S01]  /*1c40*/  LDCU.64 UR14, c[0x0][0x420] ;  /* 0x00008400ff0e77ac */ /* 0x000ee20008000a00 */
[-C--:B------:R-:W-:Y:S02]  /*1c50*/  IABS R11, R5.reuse ;  /* 0x00000005000b7213 */ /* 0x080fe40000000000 */
[----:B------:R-:W-:Y:S01]  /*1c60*/  IMAD R0, R4, R5, R0 ;  /* 0x0000000504007224 */ /* 0x000fe200078e0200 */
[----:B------:R-:W3:Y:S01]  /*1c70*/  LDCU UR19, c[0x0][0x440] ;  /* 0x00008800ff1377ac */ /* 0x000ee20008000800 */
[----:B--2---:R-:W2:Y:S01]  /*1c80*/  LDS.64 R22, [R6+UR6+0x10] ;  /* 0x0000100606167984 */ /* 0x004ea20008000a00 */
[----:B------:R-:W5:Y:S03]  /*1c90*/  LDCU UR7, c[0x0][0x408] ;  /* 0x00008100ff0777ac */ /* 0x000f660008000800 */
[----:B-1----:R-:W1:Y:S04]  /*1ca0*/  LDS.64 R24, [R6+UR6+0x20] ;  /* 0x0000200606187984 */ /* 0x002e680008000a00 */
[----:B------:R3:W0:Y:S01]  /*1cb0*/  LDS.64 R26, [R6+UR6+0x30] ;  /* 0x00003006061a7984 */ /* 0x0006220008000a00 */
[----:B----4-:R-:W-:Y:S01]  /*1cc0*/  IMAD R3, R5, UR4, RZ ;  /* 0x0000000405037c24 */ /* 0x010fe2000f8e02ff */
[----:B------:R-:W-:Y:S01]  /*1cd0*/  UIADD3 UR4, UPT, UPT, UR8, 0x60, URZ ;  /* 0x0000006008047890 */ /* 0x000fe2000fffe0ff */
[----:B------:R-:W-:-:S02]  /*1ce0*/  IADD3 R5, PT, PT, R9, UR45, RZ ;  /* 0x0000002d09057c10 */ /* 0x000fc4000fffe0ff */
[----:B---3--:R-:W-:Y:S01]  /*1cf0*/  MOV R8, UR14 ;  /* 0x0000000e00087c02 */ /* 0x008fe20008000f00 */
[----:B------:R-:W-:Y:S01]  /*1d00*/  ULEA UR4, UR18, UR4, 0x18 ;  /* 0x0000000412047291 */ /* 0x000fe2000f8ec0ff */
[----:B------:R-:W-:Y:S01]  /*1d10*/  ISETP.NE.U32.AND P0, PT, RZ, UR14, PT ;  /* 0x0000000eff007c0c */ /* 0x000fe2000bf05070 */
[----:B------:R-:W-:Y:S01]  /*1d20*/  UIMAD UR5, UR42, UR19, UR43 ;  /* 0x000000132a0572a4 */ /* 0x000fe2000f8e022b */
[--C-:B------:R-:W-:Y:S01]  /*1d30*/  IADD3 R6, P1, P2, R8, UR44, R5.reuse ;  /* 0x0000002c08067c10 */ /* 0x100fe2000fa3e005 */
[----:B------:R-:W-:Y:S01]  /*1d40*/  IMAD.U32 R12, RZ, RZ, UR19 ;  /* 0x00000013ff0c7e24 */ /* 0x000fe2000f8e00ff */
[----:B------:R-:W-:Y:S02]  /*1d50*/  ISETP.NE.AND.EX P0, PT, RZ, UR15, PT, P0 ;  /* 0x0000000fff007c0c */ /* 0x000fe4000bf05300 */
[----:B------:R-:W-:Y:S01]  /*1d60*/  IADD3.X R7, PT, PT, R17, UR15, RZ, P1, P2 ;  /* 0x0000000f11077c10 */ /* 0x000fe20008fe44ff */
[----:B------:R-:W-:Y:S01]  /*1d70*/  IMAD R17, R12, UR5, R5 ;  /* 0x000000050c117c24 */ /* 0x000fe2000f8e0205 */
[----:B------:R-:W-:-:S02]  /*1d80*/  MOV R8, R11 ;  /* 0x0000000b00087202 */ /* 0x000fc40000000f00 */
[----:B-----5:R-:W-:Y:S02]  /*1d90*/  IADD3 R10, PT, PT, R10, UR7, RZ ;  /* 0x000000070a0a7c10 */ /* 0x020fe4000fffe0ff */
[----:B--2---:R-:W-:-:S07]  /*1da0*/  LEA R9, R9, UR4, 0x2 ;  /* 0x0000000409097c11 */ /* 0x004fce000f8e10ff */
.L_x_1562:
[----:B------:R-:W2:Y:S01]  /*1db0*/  I2F.RP R11, R8 ;  /* 0x00000008000b7306 */ /* 0x000ea20000209400 */
[----:B------:R-:W3:Y:S01]  /*1dc0*/  LDC R38, c[0x0][0x3f4] ;  /* 0x0000fd00ff267b82 */ /* 0x000ee20000000800 */
[----:B------:R-:W-:Y:S02]  /*1dd0*/  IABS R39, R5 ;  /* 0x0000000500277213 */ /* 0x000fe40000000000 */
[----:B------:R-:W-:-:S04]  /*1de0*/  ISETP.GE.AND P2, PT, R5, RZ, PT ;  /* 0x000000ff0500720c */ /* 0x000fc80003f46270 */
[----:B--2---:R-:W2:Y:S01]  /*1df0*/  MUFU.RCP R11, R11 ;  /* 0x0000000b000b7308 */ /* 0x004ea20000001000 */
[----:B---3--:R-:W-:Y:S01]  /*1e00*/  ISETP.NE.AND P3, PT, R38, RZ, PT ;  /* 0x000000ff2600720c */ /* 0x008fe20003f65270 */
[----:B--2---:R-:W-:-:S06]  /*1e10*/  VIADD R12, R11, 0xffffffe ;  /* 0x0ffffffe0b0c7836 */ /* 0x004fcc0000000000 */
[----:B0-----:R2:W3:Y:S02]  /*1e20*/  F2I.FTZ.U32.TRUNC.NTZ R13, R12 ;  /* 0x0000000c000d7305 */ /* 0x0014e4000021f000 */
[----:B--2---:R-:W-:Y:S01]  /*1e30*/  HFMA2 R12, -RZ, RZ, 0, 0 ;  /* 0x00000000ff0c7431 */ /* 0x004fe200000001ff */
[----:B---3--:R-:W-:-:S05]  /*1e40*/  IADD3 R15, PT, PT, RZ, -R13, RZ ;  /* 0x8000000dff0f7210 */ /* 0x008fca0007ffe0ff */
[----:B------:R-:W-:-:S04]  /*1e50*/  IMAD R15, R15, R8, RZ ;  /* 0x000000080f0f7224 */ /* 0x000fc800078e02ff */
[----:B------:R-:W-:Y:S01]  /*1e60*/  IMAD.HI.U32 R14, R13, R15, R12 ;  /* 0x0000000f0d0e7227 */ /* 0x000fe200078e000c */
[----:B------:R-:W-:-:S05]  /*1e70*/  IABS R13, R38 ;  /* 0x00000026000d7213 */ /* 0x000fca0000000000 */
[----:B------:R-:W-:-:S04]  /*1e80*/  IMAD.HI.U32 R11, R14, R39, RZ ;  /* 0x000000270e0b7227 */ /* 0x000fc800078e00ff */
[----:B------:R-:W-:Y:S01]  /*1e90*/  IMAD.MOV.U32 R14, RZ, RZ, R13 ;  /* 0x000000ffff0e7224 */ /* 0x000fe200078e000d */
[----:B------:R-:W-:-:S05]  /*1ea0*/  IADD3 R12, PT, PT, -R11, RZ, RZ ;  /* 0x000000ff0b0c7210 */ /* 0x000fca0007ffe1ff */
[----:B------:R-:W-:Y:S01]  /*1eb0*/  IMAD R39, R14, R12, R39 ;  /* 0x0000000c0e277224 */ /* 0x000fe200078e0227 */
[----:B------:R-:W-:-:S04]  /*1ec0*/  MOV R12, UR44 ;  /* 0x0000002c000c7c02 */ /* 0x000fc80008000f00 */
[----:B------:R-:W-:Y:S02]  /*1ed0*/  ISETP.GT.U32.AND P1, PT, R8, R39, PT ;  /* 0x000000270800720c */ /* 0x000fe40003f24070 */
[----:B------:R-:W-:-:S11]  /*1ee0*/  SHF.R.S32.HI R12, RZ, 0x1f, R12 ;  /* 0x0000001fff0c7819 */ /* 0x000fd6000001140c */
[----:B------:R-:W-:-:S04]  /*1ef0*/  @!P1 IADD3 R39, PT, PT, R39, -R14, RZ ;  /* 0x8000000e27279210 */ /* 0x000fc80007ffe0ff */
[----:B------:R-:W-:-:S13]  /*1f00*/  ISETP.GT.U32.AND P1, PT, R8, R39, PT ;  /* 0x000000270800720c */ /* 0x000fda0003f24070 */
[----:B------:R-:W-:Y:S01]  /*1f10*/  @!P1 IMAD.IADD R39, R39, 0x1, -R14 ;  /* 0x0000000127279824 */ /* 0x000fe200078e0a0e */
[----:B------:R-:W-:-:S04]  /*1f20*/  ISETP.GE.AND P1, PT, R5, UR43, PT ;  /* 0x0000002b05007c0c */ /* 0x000fc8000bf26270 */
[----:B------:R-:W-:Y:S02]  /*1f30*/  @!P2 IADD3 R39, PT, PT, -R39, RZ, RZ ;  /* 0x000000ff2727a210 */ /* 0x000fe40007ffe1ff */
[----:B------:R-:W-:-:S04]  /*1f40*/  @!P3 LOP3.LUT R39, RZ, R38, RZ, 0x33, !PT ;  /* 0x00000026ff27b212 */ /* 0x000fc800078e33ff */
[----:B------:R-:W-:-:S03]  /*1f50*/  IADD3 R11, P2, PT, R39, UR44, RZ ;  /* 0x0000002c270b7c10 */ /* 0x000fc6000ff5e0ff */
[----:B------:R-:W2:Y:S02]  /*1f60*/  @!P1 LDC.64 R14, c[0x0][0x3b8] ;  /* 0x0000ee00ff0e9b82 */ /* 0x000ea40000000a00 */
[----:B------:R-:W-:Y:S01]  /*1f70*/  IMAD.X R12, RZ, RZ, R12, P2 ;  /* 0x000000ffff0c7224 */ /* 0x000fe200010e060c */
[----:B------:R-:W-:-:S04]  /*1f80*/  LEA R34, P2, R11, UR10, 0x2 ;  /* 0x0000000a0b227c11 */ /* 0x000fc8000f8410ff */
[----:B------:R-:W-:-:S05]  /*1f90*/  LEA.HI.X R35, R11, UR11, R12, 0x2, P2 ;  /* 0x0000000b0b237c11 */ /* 0x000fca00090f140c */
[----:B------:R-:W3:Y:S04]  /*1fa0*/  @!P1 LDG.E R12, desc[UR36][R34.64] ;  /* 0x00000024220c9981 */ /* 0x000ee8000c1e1900 */
[----:B------:R-:W4:Y:S04]  /*1fb0*/  @!P1 LDG.E R42, desc[UR36][R34.64] ;  /* 0x00000024222a9981 */ /* 0x000f28000c1e1900 */
[----:B------:R5:W2:Y:S01]  /*1fc0*/  @!P1 LDG.E R40, desc[UR36][R34.64] ;  /* 0x0000002422289981 */ /* 0x000aa2000c1e1900 */
[----:B------:R-:W-:Y:S01]  /*1fd0*/  SHF.R.S32.HI R11, RZ, 0x1f, R0 ;  /* 0x0000001fff0b7819 */ /* 0x000fe20000011400 */
[----:B-----5:R-:W-:-:S02]  /*1fe0*/  IMAD.IADD R35, R39, 0x1, R38 ;  /* 0x0000000127237824 */ /* 0x020fc400078e0226 */
[C---:B---3--:R-:W-:Y:S02]  /*1ff0*/  @!P1 IMAD R12, R3.reuse, R12, RZ ;  /* 0x0000000c030c9224 */ /* 0x048fe400078e02ff */
[----:B----4-:R-:W-:-:S03]  /*2000*/  @!P1 IMAD R42, R3, R42, RZ ;  /* 0x0000002a032a9224 */ /* 0x010fc600078e02ff */
[-C--:B------:R-:W-:Y:S02]  /*2010*/  @!P1 LEA R12, R12, R39.reuse, 0x2 ;  /* 0x000000270c0c9211 */ /* 0x080fe400078e10ff */
[----:B------:R-:W-:Y:S01]  /*2020*/  @!P1 LEA R39, R38, R39, 0x1 ;  /* 0x0000002726279211 */ /* 0x000fe200078e08ff */
[----:B--2---:R-:W-:Y:S01]  /*2030*/  @!P1 IMAD R41, R3, R40, RZ ;  /* 0x0000002803299224 */ /* 0x004fe200078e02ff */
[----:B------:R-:W-:Y:S01]  /*2040*/  @!P1 SHF.L.U32 R36, R12, 0x3, RZ ;  /* 0x000000030c249819 */ /* 0x000fe200000006ff */
[----:B------:R-:W-:Y:S01]  /*2050*/  @!P1 IMAD R40, R38, 0x2, R35 ;  /* 0x0000000226289824 */ /* 0x000fe200078e0223 */
[----:B------:R-:W2:Y:S01]  /*2060*/  @!P1 LDC.64 R12, c[0x0][0x3b8] ;  /* 0x0000ee00ff0c9b82 */ /* 0x000ea20000000a00 */
[----:B------:R-:W-:Y:S02]  /*2070*/  @!P1 SHF.L.U32 R34, R42, 0x5, RZ ;  /* 0x000000052a229819 */ /* 0x000fe400000006ff */
[----:B------:R-:W-:Y:S02]  /*2080*/  @!P1 IADD3 R37, P2, PT, R0, R36, RZ ;  /* 0x0000002400259210 */ /* 0x000fe40007f5e0ff */
[----:B------:R-:W-:-:S02]  /*2090*/  @!P1 LEA R35, R35, R34, 0x3 ;  /* 0x0000002223239211 */ /* 0x000fc400078e18ff */
[----:B------:R-:W-:Y:S02]  /*20a0*/  @!P1 LEA.HI.X.SX32 R44, R36, R11, 0x1, P2 ;  /* 0x0000000b242c9211 */ /* 0x000fe400010f0eff */
[----:B------:R-:W-:Y:S02]  /*20b0*/  @!P1 LEA R36, P2, R37, R14, 0x1 ;  /* 0x0000000e25249211 */ /* 0x000fe400078408ff */
[----:B------:R-:W-:Y:S01]  /*20c0*/  @!P1 LEA R38, R39, R34, 0x3 ;  /* 0x0000002227269211 */ /* 0x000fe200078e18ff */
[----:B------:R-:W-:Y:S01]  /*20d0*/  @!P1 IMAD R39, R41, 0x4, R40 ;  /* 0x0000000429279824 */ /* 0x000fe200078e0228 */
[----:B------:R-:W-:Y:S02]  /*20e0*/  @!P1 LEA.HI.X R37, R37, R15, R44, 0x1, P2 ;  /* 0x0000000f25259211 */ /* 0x000fe400010f0c2c */
[----:B------:R-:W3:Y:S01]  /*20f0*/  @!P1 LDC.64 R14, c[0x0][0x3b8] ;  /* 0x0000ee00ff0e9b82 */ /* 0x000ee20000000a00 */
[C---:B------:R-:W-:Y:S02]  /*2100*/  @!P1 IADD3 R40, P2, PT, R0.reuse, R35, RZ ;  /* 0x0000002300289210 */ /* 0x040fe40007f5e0ff */
[----:B------:R4:W0:Y:S01]  /*2110*/  @!P1 LDG.E.64 R18, desc[UR36][R36.64] ;  /* 0x0000002424129981 */ /* 0x000822000c1e1b00 */
[----:B------:R-:W-:-:S02]  /*2120*/  @!P1 IADD3 R41, P3, PT, R0, R38, RZ ;  /* 0x0000002600299210 */ /* 0x000fc40007f7e0ff */
[-C--:B------:R-:W-:Y:S02]  /*2130*/  @!P1 LEA.HI.X.SX32 R35, R35, R11.reuse, 0x1, P2 ;  /* 0x0000000b23239211 */ /* 0x080fe400010f0eff */
[----:B------:R-:W-:Y:S02]  /*2140*/  @!P1 SHF.L.U32 R39, R39, 0x3, RZ ;  /* 0x0000000327279819 */ /* 0x000fe400000006ff */
[-C--:B--2---:R-:W-:Y:S02]  /*2150*/  @!P1 LEA R34, P2, R40, R12.reuse, 0x1 ;  /* 0x0000000c28229211 */ /* 0x084fe400078408ff */
[----:B------:R-:W-:Y:S02]  /*2160*/  @!P1 LEA.HI.X.SX32 R38, R38, R11, 0x1, P3 ;  /* 0x0000000b26269211 */ /* 0x000fe400018f0eff */
[----:B------:R-:W-:Y:S02]  /*2170*/  @!P1 LEA.HI.X R35, R40, R13, R35, 0x1, P2 ;  /* 0x0000000d28239211 */ /* 0x000fe400010f0c23 */
[----:B------:R-:W-:-:S02]  /*2180*/  @!P1 LEA R12, P2, R41, R12, 0x1 ;  /* 0x0000000c290c9211 */ /* 0x000fc400078408ff */
[----:B------:R-:W-:Y:S01]  /*2190*/  @!P1 IADD3 R40, P4, PT, R0, R39, RZ ;  /* 0x0000002700289210 */ /* 0x000fe20007f9e0ff */
[----:B------:R2:W5:Y:S01]  /*21a0*/  @!P1 LDG.E.64 R28, desc[UR36][R34.64] ;  /* 0x00000024221c9981 */ /* 0x000562000c1e1b00 */
[----:B------:R-:W-:Y:S02]  /*21b0*/  @!P1 LEA.HI.X R13, R41, R13, R38, 0x1, P2 ;  /* 0x0000000d290d9211 */ /* 0x000fe400010f0c26 */
[----:B------:R-:W-:Y:S02]  /*21c0*/  @!P1 LEA.HI.X.SX32 R11, R39, R11, 0x1, P4 ;  /* 0x0000000b270b9211 */ /* 0x000fe400020f0eff */
[C---:B---3--:R-:W-:Y:S01]  /*21d0*/  @!P1 LEA R14, P2, R40.reuse, R14, 0x1 ;  /* 0x0000000e280e9211 */ /* 0x048fe200078408ff */
[----:B------:R0:W1:Y:S03]  /*21e0*/  @!P1 LDG.E.64 R30, desc[UR36][R12.64] ;  /* 0x000000240c1e9981 */ /* 0x000066000c1e1b00 */
[----:B------:R-:W-:-:S02]  /*21f0*/  @!P1 LEA.HI.X R15, R40, R15, R11, 0x1, P2 ;  /* 0x0000000f280f9211 */ /* 0x000fc400010f0c0b */
[----:B------:R-:W3:Y:S04]  /*2200*/  @P0 LDG.E.U8 R11, desc[UR36][R6.64] ;  /* 0x00000024060b0981 */ /* 0x000ee8000c1e1100 */
[----:B------:R0:W3:Y:S01]  /*2210*/  @!P1 LDG.E.64 R32, desc[UR36][R14.64] ;  /* 0x000000240e209981 */ /* 0x0000e2000c1e1b00 */
[----:B----4-:R-:W2:Y:S01]  /*2220*/  S2R R36, SR_TID.X ;  /* 0x0000000000247919 */ /* 0x010ea20000002100 */
[----:B------:R-:W-:Y:S01]  /*2230*/  UMOV UR4, 0xffffffff ;  /* 0xffffffff00047882 */ /* 0x000fe20000000000 */
[----:B--2---:R-:W-:Y:S01]  /*2240*/  LOP3.LUT R34, R36, 0x1, RZ, 0xc0, !PT ;  /* 0x0000000124227812 */ /* 0x004fe200078ec0ff */
[----:B0-----:R-:W-:Y:S02]  /*2250*/  HMUL2 R13, R20, R18 ;  /* 0x00000012140d7232 */ /* 0x001fe40000000000 */
[----:B------:R-:W-:-:S02]  /*2260*/  HFMA2 R15, R21, R19, -RZ ;  /* 0x00000013150f7231 */ /* 0x000fc400001000ff */
[----:B-----5:R-:W-:Y:S02]  /*2270*/  HFMA2 R13, R22, R28, R13 ;  /* 0x0000001c160d7231 */ /* 0x020fe4000000000d */
[----:B------:R-:W-:Y:S02]  /*2280*/  HFMA2 R15, R23, R29, R15 ;  /* 0x0000001d170f7231 */ /* 0x000fe4000000000f */
[----:B-1----:R-:W-:Y:S02]  /*2290*/  HFMA2 R13, R24, R30, R13 ;  /* 0x0000001e180d7231 */ /* 0x002fe4000000000d */
[----:B------:R-:W-:Y:S02]  /*22a0*/  HFMA2 R15, R25, R31, R15 ;  /* 0x0000001f190f7231 */ /* 0x000fe4000000000f */
[----:B---3--:R-:W-:Y:S02]  /*22b0*/  HFMA2 R13, R26, R32, R13 ;  /* 0x000000201a0d7231 */ /* 0x008fe4000000000d */
[----:B------:R-:W-:-:S04]  /*22c0*/  HFMA2 R15, R27, R33, R15 ;  /* 0x000000211b0f7231 */ /* 0x000fc8000000000f */
[----:B------:R-:W-:-:S05]  /*22d0*/  HADD2 R13, R13, R15 ;  /* 0x0000000f0d0d7230 */ /* 0x000fca0000000000 */
[--C-:B------:R-:W-:Y:S02]  /*22e0*/  HADD2.F32 R12, -RZ, R13.reuse.H0_H0 ;  /* 0x2000000dff0c7230 */ /* 0x100fe40000004100 */
[----:B------:R-:W-:Y:S01]  /*22f0*/  HADD2.F32 R13, -RZ, R13.H1_H1 ;  /* 0x3000000dff0d7230 */ /* 0x000fe20000004100 */
[----:B------:R-:W-:-:S04]  /*2300*/  ISETP.NE.AND P2, PT, R11, RZ, P0 ;  /* 0x000000ff0b00720c */ /* 0x000fc80000745270 */
[----:B------:R-:W-:Y:S01]  /*2310*/  FADD.FTZ R13, R12, R13 ;  /* 0x0000000d0c0d7221 */ /* 0x000fe20000010000 */
[----:B------:R-:W-:Y:S08]  /*2320*/  BRA.DIV UR4, `(.L_x_1559) ;  /* 0x0000005e04f87947 */ /* 0x000ff0000b800000 */
[----:B------:R0:W1:Y:S02]  /*2330*/  SHFL.BFLY PT, R14, R13, 0x1, 0x1f ;  /* 0x0c201f000d0e7f89 */ /* 0x00006400000e0000 */
.L_x_1641:
        /* <DEDUP_REMOVED lines=15> */
[----:B------:R-:W-:Y:S02]  /*2430*/  IMAD.U32 R15, RZ, RZ, UR5 ;  /* 0x00000005ff0f7e24 */ /* 0x000fe4000f8e00ff */
[----:B------:R-:W2:Y:S04]  /*2440*/  @P1 LDG.E.U16 R12, desc[UR36][R12.64] ;  /* 0x000000240c0c1981 */ /* 0x000ea8000c1e1500 */
[----:B------:R-:W3:Y:S01]  /*2450*/  @P4 LDG.E.U16 R14, desc[UR36][R14.64] ;  /* 0x000000240e0e4981 */ /* 0x000ee2000c1e1500 */
[----:B------:R-:W-:-:S04]  /*2460*/  @P4 ISETP.GE.AND P3, PT, R5, R10, PT ;  /* 0x0000000a0500420c */ /* 0x000fc80003f66270 */
[----:B------:R-:W-:-:S04]  /*2470*/  @P4 SEL R34, R16, RZ, !P3 ;  /* 0x000000ff10224207 */ /* 0x000fc80005800000 */
        /* <DEDUP_REMOVED lines=8> */
.L_x_1561:
[----:B------:R-:W-:Y:S05]  /*2500*/  BSYNC.RECONVERGENT B1 ;  /* 0x0000000000017941 */ /* 0x000fea0003800200 */
.L_x_1560:
[----:B------:R-:W-:Y:S01]  /*2510*/  UIADD3 UR4, UPT, UPT, UR9, 0xf, URZ ;  /* 0x0000000f09047890 */ /* 0x000fe2000fffe0ff */
[----:B-1----:R-:W-:Y:S01]  /*2520*/  MOV R11, UR21 ;  /* 0x00000015000b7c02 */ /* 0x002fe20008000f00 */
[----:B------:R-:W-:Y:S01]  /*2530*/  UIADD3 UR7, UPT, UPT, UR43, 0x1, URZ ;  /* 0x000000012b077890 */ /* 0x000fe2000fffe0ff */
[----:B------:R-:W-:Y:S01]  /*2540*/  VIADD R5, R5, 0x40 ;  /* 0x0000004005057836 */ /* 0x000fe20000000000 */
[----:B------:R-:W-:Y:S01]  /*2550*/  USHF.R.S32.HI UR5, URZ, 0x1f, UR4 ;  /* 0x0000001fff057899 */ /* 0x000fe20008011404 */
[----:B------:R-:W-:Y:S01]  /*2560*/  IADD3 R11, PT, PT, RZ, -R11, RZ ;  /* 0x8000000bff0b7210 */ /* 0x000fe20007ffe0ff */
[----:B------:R-:W-:Y:S01]  /*2570*/  VIADD R17, R17, 0x40 ;  /* 0x0000004011117836 */ /* 0x000fe20000000000 */
[----:B------:R-:W-:Y:S01]  /*2580*/  IADD3 R6, P2, PT, R6, 0x40, RZ ;  /* 0x0000004006067810 */ /* 0x000fe20007f5e0ff */
[----:B------:R-:W-:Y:S01]  /*2590*/  ULEA.HI UR5, UR5, UR4, URZ, 0x4 ;  /* 0x0000000405057291 */ /* 0x000fe2000f8f20ff */
[----:B------:R-:W-:Y:S02]  /*25a0*/  VIADDMNMX R11, R11, UR7, RZ, !PT ;  /* 0x000000070b0b7c46 */ /* 0x000fe4000f8001ff */
[----:B------:R-:W-:Y:S01]  /*25b0*/  IADD3 R9, PT, PT, R9, 0x100, RZ ;  /* 0x0000010009097810 */ /* 0x000fe20007ffe0ff */
[----:B------:R-:W-:Y:S01]  /*25c0*/  ULOP3.LUT UR5, UR5, 0xfffffff0, URZ, 0xc0, !UPT ;  /* 0xfffffff005057892 */ /* 0x000fe2000f8ec0ff */
[----:B------:R-:W-:-:S05]  /*25d0*/  IADD3.X R7, PT, PT, RZ, R7, RZ, P2, !PT ;  /* 0x00000007ff077210 */ /* 0x000fca00017fe4ff */
[----:B------:R-:W-:-:S04]  /*25e0*/  IADD3 R12, PT, PT, R11, UR5, RZ ;  /* 0x000000050b0c7c10 */ /* 0x000fc8000fffe0ff */
[----:B------:R-:W-:-:S13]  /*25f0*/  ISETP.GE.AND P1, PT, R5, R12, PT ;  /* 0x0000000c0500720c */ /* 0x000fda0003f26270 */
[----:B------:R-:W-:Y:S05]  /*2600*/  @!P1 BRA `(.L_x_1562) ;  /* 0xfffffff400e89947 */ /* 0x000fea000383ffff */
.L_x_1558:
[----:B0-----:R-:W-:Y:S05]  /*2610*/  BSYNC B0 ;  /* 0x0000000000007941 */ /* 0x001fea0003800000 */
.L_x_1557:
[----:B------:R-:W0:Y:S01]  /*2620*/  S2R R0, SR_TID.X ;  /* 0x0000000000007919 */ /* 0x000e220000002100 */
[----:B------:R-:W4:Y:S01]  /*2630*/  LDCU UR4, c[0x0][0x3f4] ;  /* 0x00007e80ff0477ac */ /* 0x000f220008000800 */
[----:B------:R-:W-:Y:S01]  /*2640*/  MOV R6, UR43 ;  /* 0x0000002b00067c02 */ /* 0x000fe20008000f00 */
[----:B------:R-:W-:-:S03]  /*2650*/  IMAD.U32 R34, RZ, RZ, UR44 ;  /* 0x0000002cff227e24 */ /* 0x000fc6000f8e00ff */
[----:B------:R-:W-:Y:S02]  /*2660*/  IADD3 R6, PT, PT, R6, 0x1, RZ ;  /* 0x0000000106067810 */ /* 0x000fe40007ffe0ff */
[----:B------:R-:W-:Y:S02]  /*2670*/  SHF.R.S32.HI R34, RZ, 0x1f, R34 ;  /* 0x0000001fff227819 */ /* 0x000fe40000011422 */
[----:B----4-:R-:W-:Y:S01]  /*2680*/  VIADDMNMX R31, R6, -UR4, RZ, !PT ;  /* 0x80000004061f7c46 */ /* 0x010fe2000f8001ff */
[----:B------:R-:W-:Y:S01]  /*2690*/  UMOV UR4, 0xffffffff ;  /* 0xffffffff00047882 */ /* 0x000fe20000000000 */
[----:B0-----:R-:W-:Y:S02]  /*26a0*/  SHF.L.U32 R7, R0, 0x2, RZ ;  /* 0x0000000200077819 */ /* 0x001fe400000006ff */
        /* <DEDUP_REMOVED lines=8> */
.L_x_1647:
[----:B------:R-:W5:Y:S01]  /*2730*/  S2R R12, SR_CgaCtaId ;  /* 0x00000000000c7919 */ /* 0x000f620000008800 */
[----:B---3--:R-:W-:Y:S01]  /*2740*/  LOP3.LUT P0, R2, R0, 0x1f, RZ, 0xc0, !PT ;  /* 0x0000001f00027812 */ /* 0x008fe2000780c0ff */
[----:B------:R-:W-:Y:S05]  /*2750*/  WARPSYNC.ALL ;  /* 0x0000000000007948 */ /* 0x000fea0003800000 */
[----:B------:R-:W-:Y:S02]  /*2760*/  MOV R17, 0x400 ;  /* 0x0000040000117802 */ /* 0x000fe40000000f00 */
[----:B----4-:R-:W-:Y:S02]  /*2770*/  FMNMX.FTZ R14, R5, R14, !PT ;  /* 0x0000000e050e7209 */ /* 0x010fe40007810000 */
[----:B-----5:R-:W-:-:S04]  /*2780*/  LEA R3, R12, R17, 0x18 ;  /* 0x000000110c037211 */ /* 0x020fc800078ec0ff */
[----:B0-----:R-:W-:-:S05]  /*2790*/  LEA.HI R5, R0, R3, RZ, 0x1d ;  /* 0x0000000300057211 */ /* 0x001fca00078fe8ff */
[----:B------:R-:W-:Y:S01]  /*27a0*/  @!P0 STS [R5], R14 ;  /* 0x0000000e05008388 */ /* 0x000fe20000000800 */
[----:B------:R-:W-:Y:S01]  /*27b0*/  BAR.SYNC.DEFER_BLOCKING 0x0 ;  /* 0x0000000000007b1d */ /* 0x000fe20000010000 */
[C---:B------:R-:W-:Y:S01]  /*27c0*/  ISETP.GT.U32.AND P0, PT, R2.reuse, 0x3, PT ;  /* 0x000000030200780c */ /* 0x040fe20003f04070 */
[----:B------:R-:W-:Y:S01]  /*27d0*/  IMAD R8, R2, 0x4, R3 ;  /* 0x0000000402087824 */ /* 0x000fe200078e0203 */
[----:B------:R-:W-:Y:S02]  /*27e0*/  MOV R11, 0xff7fffff ;  /* 0xff7fffff000b7802 */ /* 0x000fe40000000f00 */
[----:B------:R-:W-:Y:S01]  /*27f0*/  IADD3 R3, PT, PT, R31, R0, RZ ;  /* 0x000000001f037210 */ /* 0x000fe20007ffe0ff */
[----:B------:R-:W-:Y:S08]  /*2800*/  BSSY.RECONVERGENT B0, `(.L_x_1564) ;  /* 0x000016d000007945 */ /* 0x000ff00003800200 */
[----:B------:R-:W0:Y:S01]  /*2810*/  @!P0 LDS R11, [R8] ;  /* 0x00000000080b8984 */ /* 0x000e220000000800 */
[----:B------:R-:W-:-:S03]  /*2820*/  ISETP.GT.AND P0, PT, R3, UR43, PT ;  /* 0x0000002b03007c0c */ /* 0x000fc6000bf04270 */
[----:B0-----:R-:W0:Y:S02]  /*2830*/  SHFL.BFLY PT, R10, R11, 0x2, 0x1f ;  /* 0x0c401f000b0a7f89 */ /* 0x001e2400000e0000 */
[----:B0-----:R-:W-:-:S05]  /*2840*/  FMNMX.FTZ R13, R10, R11, !PT ;  /* 0x0000000b0a0d7209 */ /* 0x001fca0007810000 */
[----:B------:R-:W0:Y:S02]  /*2850*/  SHFL.BFLY PT, R10, R13, 0x1, 0x1f ;  /* 0x0c201f000d0a7f89 */ /* 0x000e2400000e0000 */
[----:B0-----:R-:W-:Y:S01]  /*2860*/  FMNMX.FTZ R9, R13, R10, !PT ;  /* 0x0000000a0d097209 */ /* 0x001fe20007810000 */
[----:B------:R-:W-:-:S05]  /*2870*/  IMAD.MOV.U32 R10, RZ, RZ, RZ ;  /* 0x000000ffff0a7224 */ /* 0x000fca00078e00ff */
[----:B------:R-:W0:Y:S01]  /*2880*/  SHFL.IDX PT, R9, R9, RZ, 0x1f ;  /* 0x00001fff09097589 */ /* 0x000e2200000e0000 */
[----:B------:R-:W-:Y:S05]  /*2890*/  @P0 BRA `(.L_x_1565) ;  /* 0x00000014008c0947 */ /* 0x000fea0003800000 */
[----:B------:R-:W3:Y:S02]  /*28a0*/  LDC.64 R14, c[0x0][0x420] ;  /* 0x00010800ff0e7b82 */ /* 0x000ee40000000a00 */
[----:B---3--:R-:W-:-:S04]  /*28b0*/  ISETP.NE.U32.AND P0, PT, R14, RZ, PT ;  /* 0x000000ff0e00720c */ /* 0x008fc80003f05070 */
[----:B------:R-:W-:-:S13]  /*28c0*/  ISETP.NE.AND.EX P0, PT, R15, RZ, PT, P0 ;  /* 0x000000ff0f00720c */ /* 0x000fda0003f05300 */
[----:B------:R-:W-:Y:S05]  /*28d0*/  @P0 BRA `(.L_x_1566) ;  /* 0x0000001000000947 */ /* 0x000fea0003800000 */
        /* <DEDUP_REMOVED lines=8> */
[----:B------:R-:W-:-:S12]  /*2960*/  HFMA2 R10, -RZ, RZ, 0, 0 ;  /* 0x00000000ff0a7431 */ /* 0x000fd800000001ff */
[----:B------:R-:W-:Y:S05]  /*2970*/  @!P0 BRA `(.L_x_1568) ;  /* 0x00000000004c8947 */ /* 0x000fea0003800000 */
[----:B------:R-:W-:Y:S01]  /*2980*/  VIADD R11, R17, 0x60 ;  /* 0x00000060110b7836 */ /* 0x000fe20000000000 */
[----:B------:R-:W-:-:S04]  /*2990*/  LEA.HI R10, R13, 0x1, RZ, 0x19 ;  /* 0x000000010d0a7811 */ /* 0x000fc800078fc8ff */
[----:B------:R-:W-:Y:S02]  /*29a0*/  LEA R14, R12, R11, 0x18 ;  /* 0x0000000b0c0e7211 */ /* 0x000fe400078ec0ff */
[----:B------:R-:W-:Y:S02]  /*29b0*/  LOP3.LUT R13, R10, 0x3, RZ, 0xc0, !PT ;  /* 0x000000030a0d7812 */ /* 0x000fe400078ec0ff */
[----:B------:R-:W-:Y:S01]  /*29c0*/  MOV R10, RZ ;  /* 0x000000ff000a7202 */ /* 0x000fe20000000f00 */
[----:B------:R-:W-:Y:S01]  /*29d0*/  IMAD.IADD R14, R14, 0x1, R7 ;  /* 0x000000010e0e7824 */ /* 0x000fe200078e0207 */
[----:B------:R-:W-:Y:S02]  /*29e0*/  MOV R11, R3 ;  /* 0x00000003000b7202 */ /* 0x000fe40000000f00 */
[----:B------:R-:W-:-:S07]  /*29f0*/  IADD3 R13, PT, PT, -R13, RZ, RZ ;  /* 0x000000ff0d0d7210 */ /* 0x000fce0007ffe1ff */
.L_x_1569:
        /* <DEDUP_REMOVED lines=11> */
.L_x_1568:
[----:B------:R-:W-:Y:S05]  /*2ab0*/  BSYNC.RECONVERGENT B1 ;  /* 0x0000000000017941 */ /* 0x000fea0003800200 */
.L_x_1567:
[----:B------:R-:W-:Y:S05]  /*2ac0*/  @!P1 BRA `(.L_x_1565) ;  /* 0x0000001400009947 */ /* 0x000fea0003800000 */
[----:B------:R-:W-:Y:S02]  /*2ad0*/  IADD3 R17, PT, PT, R17, 0x60, RZ ;  /* 0x0000006011117810 */ /* 0x000fe40007ffe0ff */
[----:B------:R-:W-:Y:S02]  /*2ae0*/  SHF.L.U32 R14, R31, 0x2, RZ ;  /* 0x000000021f0e7819 */ /* 0x000fe400000006ff */
[----:B------:R-:W-:Y:S02]  /*2af0*/  LEA R17, R12, R17, 0x18 ;  /* 0x000000110c117211 */ /* 0x000fe400078ec0ff */
[----:B------:R-:W-:-:S05]  /*2b00*/  LEA R14, R11, -R14, 0x2 ;  /* 0x8000000e0b0e7211 */ /* 0x000fca00078e10ff */
[----:B------:R-:W-:-:S05]  /*2b10*/  IMAD.IADD R14, R17, 0x1, R14 ;  /* 0x00000001110e7824 */ /* 0x000fca00078e020e */
[----:B------:R-:W0:Y:S04]  /*2b20*/  LDS R12, [R14] ;  /* 0x000000000e0c7984 */ /* 0x000e280000000800 */
[----:B------:R-:W3:Y:S04]  /*2b30*/  LDS R16, [R14+0x200] ;  /* 0x000200000e107984 */ /* 0x000ee80000000800 */
[----:B------:R-:W4:Y:S04]  /*2b40*/  LDS R18, [R14+0x400] ;  /* 0x000400000e127984 */ /* 0x000f280000000800 */
[----:B------:R-:W5:Y:S01]  /*2b50*/  LDS R20, [R14+0x600] ;  /* 0x000600000e147984 */ /* 0x000f620000000800 */
[C---:B0-----:R-:W-:Y:S01]  /*2b60*/  FADD.FTZ R12, -R9.reuse, R12 ;  /* 0x0000000c090c7221 */ /* 0x041fe20000010100 */
[----:B---3--:R-:W-:-:S03]  /*2b70*/  FADD.FTZ R16, -R9, R16 ;  /* 0x0000001009107221 */ /* 0x008fc60000010100 */
[----:B------:R-:W-:Y:S01]  /*2b80*/  FMUL.FTZ R12, R12, 1.4426950216293334961 ;  /* 0x3fb8aa3b0c0c7820 */ /* 0x000fe20000410000 */
[C---:B----4-:R-:W-:Y:S01]  /*2b90*/  FADD.FTZ R18, -R9.reuse, R18 ;  /* 0x0000001209127221 */ /* 0x050fe20000010100 */
[----:B------:R-:W-:Y:S02]  /*2ba0*/  FMUL.FTZ R16, R16, 1.4426950216293334961 ;  /* 0x3fb8aa3b10107820 */ /* 0x000fe40000410000 */
[----:B------:R0:W3:Y:S01]  /*2bb0*/  MUFU.EX2 R13, R12 ;  /* 0x0000000c000d7308 */ /* 0x0000e20000000800 */
[----:B-----5:R-:W-:Y:S01]  /*2bc0*/  FADD.FTZ R20, -R9, R20 ;  /* 0x0000001409147221 */ /* 0x020fe20000010100 */
[----:B------:R-:W-:-:S03]  /*2bd0*/  FMUL.FTZ R18, R18, 1.4426950216293334961 ;  /* 0x3fb8aa3b12127820 */ /* 0x000fc60000410000 */
[----:B------:R-:W-:-:S03]  /*2be0*/  FMUL.FTZ R20, R20, 1.4426950216293334961 ;  /* 0x3fb8aa3b14147820 */ /* 0x000fc60000410000 */
[----:B------:R-:W4:Y:S01]  /*2bf0*/  MUFU.EX2 R15, R16 ;  /* 0x00000010000f7308 */ /* 0x000f220000000800 */
[----:B0-----:R-:W-:-:S04]  /*2c00*/  IADD3 R12, PT, PT, R11, 0x200, RZ ;  /* 0x000002000b0c7810 */ /* 0x001fc80007ffe0ff */
[----:B------:R-:W-:-:S03]  /*2c10*/  ISETP.GT.AND P0, PT, R12, UR43, PT ;  /* 0x0000002b0c007c0c */ /* 0x000fc6000bf04270 */
[----:B------:R-:W0:Y:S01]  /*2c20*/  MUFU.EX2 R17, R18 ;  /* 0x0000001200117308 */ /* 0x000e220000000800 */
[----:B---3--:R3:W-:Y:S01]  /*2c30*/  STS [R14], R13 ;  /* 0x0000000d0e007388 */ /* 0x0087e20000000800 */
[----:B------:R-:W-:-:S06]  /*2c40*/  FADD.FTZ R10, R10, R13 ;  /* 0x0000000d0a0a7221 */ /* 0x000fcc0000010000 */
[----:B------:R-:W5:Y:S01]  /*2c50*/  MUFU.EX2 R19, R20 ;  /* 0x0000001400137308 */ /* 0x000f620000000800 */
[----:B----4-:R3:W-:Y:S01]  /*2c60*/  STS [R14+0x200], R15 ;  /* 0x0002000f0e007388 */ /* 0x0107e20000000800 */
[----:B------:R-:W-:-:S03]  /*2c70*/  FADD.FTZ R10, R10, R15 ;  /* 0x0000000f0a0a7221 */ /* 0x000fc60000010000 */
[----:B0-----:R3:W-:Y:S01]  /*2c80*/  STS [R14+0x400], R17 ;  /* 0x000400110e007388 */ /* 0x0017e20000000800 */
[----:B------:R-:W-:-:S03]  /*2c90*/  FADD.FTZ R10, R10, R17 ;  /* 0x000000110a0a7221 */ /* 0x000fc60000010000 */
[----:B-----5:R3:W-:Y:S01]  /*2ca0*/  STS [R14+0x600], R19 ;  /* 0x000600130e007388 */ /* 0x0207e20000000800 */
[----:B------:R-:W-:Y:S01]  /*2cb0*/  FADD.FTZ R10, R10, R19 ;  /* 0x000000130a0a7221 */ /* 0x000fe20000010000 */
[----:B------:R-:W-:Y:S06]  /*2cc0*/  @P0 BRA `(.L_x_1565) ;  /* 0x0000001000800947 */ /* 0x000fec0003800000 */
[----:B------:R-:W-:Y:S01]  /*2cd0*/  IADD3 R11, PT, PT, -R12, UR43, RZ ;  /* 0x0000002b0c0b7c10 */ /* 0x000fe2000fffe1ff */
[----:B------:R-:W-:Y:S01]  /*2ce0*/  BSSY.RECONVERGENT B1, `(.L_x_1570) ;  /* 0x000006c000017945 */ /* 0x000fe20003800200 */
[----:B------:R-:W-:Y:S02]  /*2cf0*/  PLOP3.LUT P0, PT, PT, PT, PT, 0x80, 0x8 ;  /* 0x000000000008781c */ /* 0x000fe40003f0f070 */
[----:B------:R-:W-:Y:S02]  /*2d00*/  ISETP.GT.AND P1, PT, R11, 0x5ff, PT ;  /* 0x000005ff0b00780c */ /* 0x000fe40003f24270 */
[----:B------:R-:W-:-:S11]  /*2d10*/  IADD3 R11, PT, PT, R14, 0xc00, RZ ;  /* 0x00000c000e0b7810 */ /* 0x000fd60007ffe0ff */
[----:B------:R-:W-:Y:S05]  /*2d20*/  @!P1 BRA `(.L_x_1571) ;  /* 0x00000004009c9947 */ /* 0x000fea0003800000 */
[----:B---3--:R-:W-:Y:S02]  /*2d30*/  MOV R13, UR43 ;  /* 0x0000002b000d7c02 */ /* 0x008fe40008000f00 */
[----:B------:R-:W-:-:S03]  /*2d40*/  PLOP3.LUT P0, PT, PT, PT, PT, 0x8, 0x80 ;  /* 0x000000000080781c */ /* 0x000fc60003f0e170 */
[----:B------:R-:W-:-:S10]  /*2d50*/  VIADD R13, R13, 0xfffffa01 ;  /* 0xfffffa010d0d7836 */ /* 0x000fd40000000000 */
.L_x_1572:
[----:B------:R-:W0:Y:S01]  /*2d60*/  LDS R14, [R11+-0x400] ;  /* 0xfffc00000b0e7984 */ /* 0x000e220000000800 */
[----:B------:R-:W-:-:S03]  /*2d70*/  IADD3 R12, PT, PT, R12, 0x800, RZ ;  /* 0x000008000c0c7810 */ /* 0x000fc60007ffe0ff */
[----:B------:R-:W3:Y:S01]  /*2d80*/  LDS R16, [R11+-0x200] ;  /* 0xfffe00000b107984 */ /* 0x000ee20000000800 */
[----:B------:R-:W-:-:S03]  /*2d90*/  ISETP.GE.AND P1, PT, R12, R13, PT ;  /* 0x0000000d0c00720c */ /* 0x000fc60003f26270 */
[----:B------:R-:W4:Y:S04]  /*2da0*/  LDS R18, [R11] ;  /* 0x000000000b127984 */ /* 0x000f280000000800 */
[----:B------:R-:W5:Y:S04]  /*2db0*/  LDS R40, [R11+0x800] ;  /* 0x000800000b287984 */ /* 0x000f680000000800 */
[----:B------:R-:W2:Y:S04]  /*2dc0*/  LDS R20, [R11+0x200] ;  /* 0x000200000b147984 */ /* 0x000ea80000000800 */
[----:B-1----:R-:W1:Y:S04]  /*2dd0*/  LDS R24, [R11+0xa00] ;  /* 0x000a00000b187984 */ /* 0x002e680000000800 */
[----:B------:R-:W1:Y:S04]  /*2de0*/  LDS R22, [R11+0x400] ;  /* 0x000400000b167984 */ /* 0x000e680000000800 */
[----:B------:R-:W-:Y:S04]  /*2df0*/  LDS R36, [R11+0x1200] ;  /* 0x001200000b247984 */ /* 0x000fe80000000800 */
[----:B------:R-:W1:Y:S04]  /*2e00*/  LDS R26, [R11+0xc00] ;  /* 0x000c00000b1a7984 */ /* 0x000e680000000800 */
[----:B------:R-:W1:Y:S04]  /*2e10*/  LDS R30, [R11+0x600] ;  /* 0x000600000b1e7984 */ /* 0x000e680000000800 */
[----:B------:R-:W-:Y:S01]  /*2e20*/  LDS R38, [R11+0x1400] ;  /* 0x001400000b267984 */ /* 0x000fe20000000800 */
[----:B0-----:R-:W-:-:S03]  /*2e30*/  FADD.FTZ R14, -R9, R14 ;  /* 0x0000000e090e7221 */ /* 0x001fc60000010100 */
[----:B------:R-:W0:Y:S01]  /*2e40*/  LDS R28, [R11+0xe00] ;  /* 0x000e00000b1c7984 */ /* 0x000e220000000800 */
[----:B------:R-:W-:Y:S01]  /*2e50*/  FMUL.FTZ R14, R14, 1.4426950216293334961 ;  /* 0x3fb8aa3b0e0e7820 */ /* 0x000fe20000410000 */
[C---:B---3--:R-:W-:Y:S02]  /*2e60*/  FADD.FTZ R16, -R9.reuse, R16 ;  /* 0x0000001009107221 */ /* 0x048fe40000010100 */
[----:B------:R-:W3:Y:S01]  /*2e70*/  LDS R32, [R11+0x1000] ;  /* 0x001000000b207984 */ /* 0x000ee20000000800 */
[C---:B----4-:R-:W-:Y:S01]  /*2e80*/  FADD.FTZ R18, -R9.reuse, R18 ;  /* 0x0000001209127221 */ /* 0x050fe20000010100 */
[----:B------:R-:W-:Y:S01]  /*2e90*/  FMUL.FTZ R16, R16, 1.4426950216293334961 ;  /* 0x3fb8aa3b10107820 */ /* 0x000fe20000410000 */
[----:B------:R-:W4:Y:S01]  /*2ea0*/  MUFU.EX2 R14, R14 ;  /* 0x0000000e000e7308 */ /* 0x000f220000000800 */
[C---:B-----5:R-:W-:Y:S01]  /*2eb0*/  FADD.FTZ R40, -R9.reuse, R40 ;  /* 0x0000002809287221 */ /* 0x060fe20000010100 */
[----:B------:R-:W-:Y:S01]  /*2ec0*/  FMUL.FTZ R18, R18, 1.4426950216293334961 ;  /* 0x3fb8aa3b12127820 */ /* 0x000fe20000410000 */
[----:B------:R-:W5:Y:S01]  /*2ed0*/  LDS R44, [R11+0x1600] ;  /* 0x001600000b2c7984 */ /* 0x000f620000000800 */
[----:B--2---:R-:W-:Y:S01]  /*2ee0*/  FADD.FTZ R20, -R9, R20 ;  /* 0x0000001409147221 */ /* 0x004fe20000010100 */
[----:B------:R-:W-:-:S02]  /*2ef0*/  FMUL.FTZ R15, R40, 1.4426950216293334961 ;  /* 0x3fb8aa3b280f7820 */ /* 0x000fc40000410000 */
[----:B------:R-:W-:Y:S01]  /*2f00*/  LDS R42, [R11+0x1a00] ;  /* 0x001a00000b2a7984 */ /* 0x000fe20000000800 */
[----:B------:R-:W2:Y:S01]  /*2f10*/  MUFU.EX2 R16, R16 ;  /* 0x0000001000107308 */ /* 0x000ea20000000800 */
[C---:B-1----:R-:W-:Y:S01]  /*2f20*/  FADD.FTZ R17, -R9.reuse, R24 ;  /* 0x0000001809117221 */ /* 0x042fe20000010100 */
[----:B------:R-:W-:Y:S01]  /*2f30*/  FMUL.FTZ R20, R20, 1.4426950216293334961 ;  /* 0x3fb8aa3b14147820 */ /* 0x000fe20000410000 */
[----:B------:R-:W1:Y:S01]  /*2f40*/  LDS R40, [R11+0x1800] ;  /* 0x001800000b287984 */ /* 0x000e620000000800 */
[----:B------:R-:W-:Y:S01]  /*2f50*/  FADD.FTZ R22, -R9, R22 ;  /* 0x0000001609167221 */ /* 0x000fe20000010100 */
[----:B------:R-:W-:-:S03]  /*2f60*/  FMUL.FTZ R17, R17, 1.4426950216293334961 ;  /* 0x3fb8aa3b11117820 */ /* 0x000fc60000410000 */
[----:B------:R2:W0:Y:S01]  /*2f70*/  MUFU.EX2 R24, R15 ;  /* 0x0000000f00187308 */ /* 0x0004220000000800 */
[----:B------:R-:W-:Y:S01]  /*2f80*/  FMUL.FTZ R22, R22, 1.4426950216293334961 ;  /* 0x3fb8aa3b16167820 */ /* 0x000fe20000410000 */
[----:B----4-:R-:W-:Y:S01]  /*2f90*/  STS [R11+-0x400], R14 ;  /* 0xfffc000e0b007388 */ /* 0x010fe20000000800 */
[----:B------:R-:W-:-:S05]  /*2fa0*/  FADD.FTZ R19, -R9, R26 ;  /* 0x0000001a09137221 */ /* 0x000fca0000010100 */
[----:B------:R-:W4:Y:S01]  /*2fb0*/  MUFU.EX2 R18, R18 ;  /* 0x0000001200127308 */ /* 0x000f220000000800 */
[C---:B--2---:R-:W-:Y:S01]  /*2fc0*/  FADD.FTZ R15, -R9.reuse, R36 ;  /* 0x00000024090f7221 */ /* 0x044fe20000010100 */
[----:B------:R-:W-:Y:S01]  /*2fd0*/  FADD.FTZ R30, -R9, R30 ;  /* 0x0000001e091e7221 */ /* 0x000fe20000010100 */
[----:B------:R-:W-:Y:S01]  /*2fe0*/  FMUL.FTZ R19, R19, 1.4426950216293334961 ;  /* 0x3fb8aa3b13137820 */ /* 0x000fe20000410000 */
[----:B------:R-:W-:Y:S02]  /*2ff0*/  STS [R11+-0x200], R16 ;  /* 0xfffe00100b007388 */ /* 0x000fe40000000800 */
[----:B------:R-:W-:Y:S02]  /*3000*/  FMUL.FTZ R30, R30, 1.4426950216293334961 ;  /* 0x3fb8aa3b1e1e7820 */ /* 0x000fe40000410000 */
[----:B------:R2:W1:Y:S01]  /*3010*/  MUFU.EX2 R26, R17 ;  /* 0x00000011001a7308 */ /* 0x0004620000000800 */
[----:B0-----:R-:W-:Y:S01]  /*3020*/  FADD.FTZ R21, -R9, R28 ;  /* 0x0000001c09157221 */ /* 0x001fe20000010100 */
[----:B------:R-:W-:Y:S03]  /*3030*/  STS [R11+0x800], R24 ;  /* 0x000800180b007388 */ /* 0x000fe60000000800 */
[----:B------:R-:W-:Y:S01]  /*3040*/  FMUL.FTZ R21, R21, 1.4426950216293334961 ;  /* 0x3fb8aa3b15157820 */ /* 0x000fe20000410000 */
[----:B---3--:R-:W-:-:S02]  /*3050*/  FADD.FTZ R23, -R9, R32 ;  /* 0x0000002009177221 */ /* 0x008fc40000010100 */
[----:B------:R-:W0:Y:S01]  /*3060*/  MUFU.EX2 R20, R20 ;  /* 0x0000001400147308 */ /* 0x000e220000000800 */
[----:B--2---:R-:W-:Y:S01]  /*3070*/  FMUL.FTZ R17, R15, 1.4426950216293334961 ;  /* 0x3fb8aa3b0f117820 */ /* 0x004fe20000410000 */
[----:B------:R-:W-:Y:S01]  /*3080*/  FADD.FTZ R15, -R9, R38 ;  /* 0x00000026090f7221 */ /* 0x000fe20000010100 */
[----:B------:R-:W-:Y:S01]  /*3090*/  FMUL.FTZ R23, R23, 1.4426950216293334961 ;  /* 0x3fb8aa3b17177820 */ /* 0x000fe20000410000 */
[----:B-----5:R-:W-:Y:S01]  /*30a0*/  FADD.FTZ R44, -R9, R44 ;  /* 0x0000002c092c7221 */ /* 0x020fe20000010100 */
[----:B----4-:R-:W-:Y:S01]  /*30b0*/  STS [R11], R18 ;  /* 0x000000120b007388 */ /* 0x010fe20000000800 */
[----:B------:R-:W-:Y:S01]  /*30c0*/  FMUL.FTZ R25, R15, 1.4426950216293334961 ;  /* 0x3fb8aa3b0f197820 */ /* 0x000fe20000410000 */
[----:B------:R-:W-:Y:S01]  /*30d0*/  FADD.FTZ R15, R14, R10 ;  /* 0x0000000a0e0f7221 */ /* 0x000fe20000010000 */
[----:B------:R-:W2:Y:S01]  /*30e0*/  MUFU.EX2 R22, R22 ;  /* 0x0000001600167308 */ /* 0x000ea20000000800 */
[----:B------:R-:W-:Y:S01]  /*30f0*/  FMUL.FTZ R44, R44, 1.4426950216293334961 ;  /* 0x3fb8aa3b2c2c7820 */ /* 0x000fe20000410000 */
[----:B-1----:R-:W-:Y:S01]  /*3100*/  STS [R11+0xa00], R26 ;  /* 0x000a001a0b007388 */ /* 0x002fe20000000800 */
[----:B------:R-:W-:-:S04]  /*3110*/  FADD.FTZ R15, R15, R16 ;  /* 0x000000100f0f7221 */ /* 0x000fc80000010000 */
[----:B------:R-:W-:Y:S01]  /*3120*/  FADD.FTZ R15, R15, R18 ;  /* 0x000000120f0f7221 */ /* 0x000fe20000010000 */
[----:B------:R-:W1:Y:S01]  /*3130*/  MUFU.EX2 R30, R30 ;  /* 0x0000001e001e7308 */ /* 0x000e620000000800 */
[----:B0-----:R-:W-:Y:S02]  /*3140*/  STS [R11+0x200], R20 ;  /* 0x000200140b007388 */ /* 0x001fe40000000800 */
[----:B------:R-:W-:-:S05]  /*3150*/  FADD.FTZ R15, R15, R20 ;  /* 0x000000140f0f7221 */ /* 0x000fca0000010000 */
[----:B------:R0:W3:Y:S01]  /*3160*/  MUFU.EX2 R28, R19 ;  /* 0x00000013001c7308 */ /* 0x0000e20000000800 */
[----:B--2---:R-:W-:Y:S01]  /*3170*/  FADD.FTZ R15, R15, R22 ;  /* 0x000000160f0f7221 */ /* 0x004fe20000010000 */
[----:B------:R-:W-:Y:S06]  /*3180*/  STS [R11+0x400], R22 ;  /* 0x000400160b007388 */ /* 0x000fec0000000800 */
[----:B------:R-:W2:Y:S01]  /*3190*/  MUFU.EX2 R32, R21 ;  /* 0x0000001500207308 */ /* 0x000ea20000000800 */
[----:B-1----:R-:W-:Y:S01]  /*31a0*/  FADD.FTZ R15, R15, R30 ;  /* 0x0000001e0f0f7221 */ /* 0x002fe20000010000 */
[----:B0-----:R-:W-:Y:S01]  /*31b0*/  FADD.FTZ R19, -R9, R40 ;  /* 0x0000002809137221 */ /* 0x001fe20000010100 */
[----:B------:R-:W-:Y:S02]  /*31c0*/  STS [R11+0x600], R30 ;  /* 0x0006001e0b007388 */ /* 0x000fe40000000800 */
[----:B------:R-:W-:Y:S01]  /*31d0*/  FADD.FTZ R15, R15, R24 ;  /* 0x000000180f0f7221 */ /* 0x000fe20000010000 */
[----:B------:R-:W-:-:S02]  /*31e0*/  FMUL.FTZ R19, R19, 1.4426950216293334961 ;  /* 0x3fb8aa3b13137820 */ /* 0x000fc40000410000 */
[----:B------:R-:W0:Y:S01]  /*31f0*/  MUFU.EX2 R36, R23 ;  /* 0x0000001700247308 */ /* 0x000e220000000800 */
[----:B------:R-:W-:Y:S01]  /*3200*/  FADD.FTZ R15, R15, R26 ;  /* 0x0000001a0f0f7221 */ /* 0x000fe20000010000 */
[----:B---3--:R-:W-:Y:S03]  /*3210*/  STS [R11+0xc00], R28 ;  /* 0x000c001c0b007388 */ /* 0x008fe60000000800 */
[----:B------:R-:W-:-:S03]  /*3220*/  FADD.FTZ R15, R15, R28 ;  /* 0x0000001c0f0f7221 */ /* 0x000fc60000010000 */
[----:B------:R1:W3:Y:S01]  /*3230*/  MUFU.EX2 R38, R17 ;  /* 0x0000001100267308 */ /* 0x0002e20000000800 */
[----:B--2---:R-:W-:Y:S01]  /*3240*/  FADD.FTZ R15, R15, R32 ;  /* 0x000000200f0f7221 */ /* 0x004fe20000010000 */
[----:B------:R-:W-:Y:S06]  /*3250*/  STS [R11+0xe00], R32 ;  /* 0x000e00200b007388 */ /* 0x000fec0000000800 */
[----:B------:R-:W2:Y:S01]  /*3260*/  MUFU.EX2 R10, R25 ;  /* 0x00000019000a7308 */ /* 0x000ea20000000800 */
[----:B-1----:R-:W-:Y:S01]  /*3270*/  FADD.FTZ R17, -R9, R42 ;  /* 0x0000002a09117221 */ /* 0x002fe20000010100 */
[----:B0-----:R-:W-:Y:S01]  /*3280*/  FADD.FTZ R15, R15, R36 ;  /* 0x000000240f0f7221 */ /* 0x001fe20000010000 */
[----:B------:R-:W-:Y:S02]  /*3290*/  STS [R11+0x1000], R36 ;  /* 0x001000240b007388 */ /* 0x000fe40000000800 */
[----:B------:R-:W-:-:S03]  /*32a0*/  FMUL.FTZ R17, R17, 1.4426950216293334961 ;  /* 0x3fb8aa3b11117820 */ /* 0x000fc60000410000 */
[----:B------:R-:W0:Y:S01]  /*32b0*/  MUFU.EX2 R40, R44 ;  /* 0x0000002c00287308 */ /* 0x000e220000000800 */
[----:B---3--:R-:W-:Y:S01]  /*32c0*/  FADD.FTZ R15, R15, R38 ;  /* 0x000000260f0f7221 */ /* 0x008fe20000010000 */
        /* <DEDUP_REMOVED lines=13> */
.L_x_1571:
[----:B------:R-:W-:Y:S05]  /*33a0*/  BSYNC.RECONVERGENT B1 ;  /* 0x0000000000017941 */ /* 0x000fea0003800200 */
.L_x_1570:
[----:B---3--:R-:W-:Y:S01]  /*33b0*/  IADD3 R13, PT, PT, -R12, UR43, RZ ;  /* 0x0000002b0c0d7c10 */ /* 0x008fe2000fffe1ff */
[----:B------:R-:W-:Y:S03]  /*33c0*/  BSSY.RECONVERGENT B1, `(.L_x_1573) ;  /* 0x0000036000017945 */ /* 0x000fe60003800200 */
[----:B------:R-:W-:-:S13]  /*33d0*/  ISETP.GT.AND P1, PT, R13, 0x1ff, PT ;  /* 0x000001ff0d00780c */ /* 0x000fda0003f24270 */
[----:B------:R-:W-:Y:S05]  /*33e0*/  @!P1 BRA `(.L_x_1574) ;  /* 0x0000000000cc9947 */ /* 0x000fea0003800000 */
[----:B------:R-:W0:Y:S01]  /*33f0*/  LDS R14, [R11+-0x400] ;  /* 0xfffc00000b0e7984 */ /* 0x000e220000000800 */
[----:B------:R-:W-:Y:S02]  /*3400*/  PLOP3.LUT P0, PT, PT, PT, PT, 0x8, 0x80 ;  /* 0x000000000080781c */ /* 0x000fe40003f0e170 */
[----:B------:R-:W-:Y:S01]  /*3410*/  IADD3 R12, PT, PT, R12, 0x400, RZ ;  /* 0x000004000c0c7810 */ /* 0x000fe20007ffe0ff */
[----:B------:R-:W3:Y:S04]  /*3420*/  LDS R16, [R11+-0x200] ;  /* 0xfffe00000b107984 */ /* 0x000ee80000000800 */
[----:B------:R-:W4:Y:S04]  /*3430*/  LDS R18, [R11] ;  /* 0x000000000b127984 */ /* 0x000f280000000800 */
[----:B------:R-:W5:Y:S04]  /*3440*/  LDS R20, [R11+0x200] ;  /* 0x000200000b147984 */ /* 0x000f680000000800 */
[----:B------:R-:W2:Y:S04]  /*3450*/  LDS R22, [R11+0x400] ;  /* 0x000400000b167984 */ /* 0x000ea80000000800 */
[----:B-1----:R-:W1:Y:S04]  /*3460*/  LDS R24, [R11+0x600] ;  /* 0x000600000b187984 */ /* 0x002e680000000800 */
[----:B------:R-:W1:Y:S04]  /*3470*/  LDS R26, [R11+0x800] ;  /* 0x000800000b1a7984 */ /* 0x000e680000000800 */
[----:B------:R-:W1:Y:S01]  /*3480*/  LDS R28, [R11+0xa00] ;  /* 0x000a00000b1c7984 */ /* 0x000e620000000800 */
[----:B0-----:R-:W-:-:S04]  /*3490*/  FADD.FTZ R14, -R9, R14 ;  /* 0x0000000e090e7221 */ /* 0x001fc80000010100 */
[----:B------:R-:W-:Y:S01]  /*34a0*/  FMUL.FTZ R14, R14, 1.4426950216293334961 ;  /* 0x3fb8aa3b0e0e7820 */ /* 0x000fe20000410000 */
[C---:B---3--:R-:W-:Y:S01]  /*34b0*/  FADD.FTZ R16, -R9.reuse, R16 ;  /* 0x0000001009107221 */ /* 0x048fe20000010100 */
[----:B----4-:R-:W-:-:S03]  /*34c0*/  FADD.FTZ R18, -R9, R18 ;  /* 0x0000001209127221 */ /* 0x010fc60000010100 */
[----:B------:R-:W-:Y:S01]  /*34d0*/  FMUL.FTZ R16, R16, 1.4426950216293334961 ;  /* 0x3fb8aa3b10107820 */ /* 0x000fe20000410000 */
[----:B------:R-:W0:Y:S01]  /*34e0*/  MUFU.EX2 R14, R14 ;  /* 0x0000000e000e7308 */ /* 0x000e220000000800 */
[----:B------:R-:W-:Y:S01]  /*34f0*/  FMUL.FTZ R18, R18, 1.4426950216293334961 ;  /* 0x3fb8aa3b12127820 */ /* 0x000fe20000410000 */
[C---:B-----5:R-:W-:Y:S01]  /*3500*/  FADD.FTZ R20, -R9.reuse, R20 ;  /* 0x0000001409147221 */ /* 0x060fe20000010100 */
[----:B--2---:R-:W-:-:S03]  /*3510*/  FADD.FTZ R22, -R9, R22 ;  /* 0x0000001609167221 */ /* 0x004fc60000010100 */
[----:B------:R-:W-:Y:S02]  /*3520*/  FMUL.FTZ R20, R20, 1.4426950216293334961 ;  /* 0x3fb8aa3b14147820 */ /* 0x000fe40000410000 */
[----:B------:R-:W2:Y:S01]  /*3530*/  MUFU.EX2 R16, R16 ;  /* 0x0000001000107308 */ /* 0x000ea20000000800 */
[----:B------:R-:W-:Y:S01]  /*3540*/  FMUL.FTZ R22, R22, 1.4426950216293334961 ;  /* 0x3fb8aa3b16167820 */ /* 0x000fe20000410000 */
[C---:B-1----:R-:W-:Y:S01]  /*3550*/  FADD.FTZ R24, -R9.reuse, R24 ;  /* 0x0000001809187221 */ /* 0x042fe20000010100 */
[----:B------:R-:W-:-:S03]  /*3560*/  FADD.FTZ R26, -R9, R26 ;  /* 0x0000001a091a7221 */ /* 0x000fc60000010100 */
[----:B------:R-:W-:Y:S02]  /*3570*/  FMUL.FTZ R24, R24, 1.4426950216293334961 ;  /* 0x3fb8aa3b18187820 */ /* 0x000fe40000410000 */
[----:B------:R-:W1:Y:S01]  /*3580*/  MUFU.EX2 R18, R18 ;  /* 0x0000001200127308 */ /* 0x000e620000000800 */
[----:B0-----:R-:W-:Y:S01]  /*3590*/  FADD.FTZ R10, R10, R14 ;  /* 0x0000000e0a0a7221 */ /* 0x001fe20000010000 */
[----:B------:R-:W-:Y:S01]  /*35a0*/  FADD.FTZ R28, -R9, R28 ;  /* 0x0000001c091c7221 */ /* 0x000fe20000010100 */
[----:B------:R-:W-:Y:S01]  /*35b0*/  FMUL.FTZ R26, R26, 1.4426950216293334961 ;  /* 0x3fb8aa3b1a1a7820 */ /* 0x000fe20000410000 */
[----:B------:R-:W-:Y:S02]  /*35c0*/  STS [R11+-0x400], R14 ;  /* 0xfffc000e0b007388 */ /* 0x000fe40000000800 */
[----:B------:R-:W-:Y:S02]  /*35d0*/  FMUL.FTZ R28, R28, 1.4426950216293334961 ;  /* 0x3fb8aa3b1c1c7820 */ /* 0x000fe40000410000 */
[----:B------:R-:W0:Y:S01]  /*35e0*/  MUFU.EX2 R20, R20 ;  /* 0x0000001400147308 */ /* 0x000e220000000800 */
[----:B--2---:R-:W-:Y:S01]  /*35f0*/  FADD.FTZ R10, R10, R16 ;  /* 0x000000100a0a7221 */ /* 0x004fe20000010000 */
[----:B------:R-:W-:Y:S06]  /*3600*/  STS [R11+-0x200], R16 ;  /* 0xfffe00100b007388 */ /* 0x000fec0000000800 */
        /* <DEDUP_REMOVED lines=16> */
[----:B0-----:R-:W-:-:S07]  /*3710*/  VIADD R11, R11, 0x1000 ;  /* 0x000010000b0b7836 */ /* 0x001fce0000000000 */
.L_x_1574:
[----:B------:R-:W-:Y:S05]  /*3720*/  BSYNC.RECONVERGENT B1 ;  /* 0x0000000000017941 */ /* 0x000fea0003800200 */
.L_x_1573:
[----:B------:R-:W-:-:S13]  /*3730*/  ISETP.GT.AND P1, PT, R12, UR43, PT ;  /* 0x0000002b0c007c0c */ /* 0x000fda000bf24270 */
[----:B------:R-:W-:Y:S05]  /*3740*/  @!P0 BRA P1, `(.L_x_1565) ;  /* 0x0000000400e08947 */ /* 0x000fea0000800000 */
[----:B------:R-:W0:Y:S04]  /*3750*/  LDS R12, [R11+-0x400] ;  /* 0xfffc00000b0c7984 */ /* 0x000e280000000800 */
[----:B------:R-:W3:Y:S04]  /*3760*/  LDS R14, [R11+-0x200] ;  /* 0xfffe00000b0e7984 */ /* 0x000ee80000000800 */
[----:B------:R-:W4:Y:S04]  /*3770*/  LDS R16, [R11] ;  /* 0x000000000b107984 */ /* 0x000f280000000800 */
[----:B------:R-:W5:Y:S01]  /*3780*/  LDS R18, [R11+0x200] ;  /* 0x000200000b127984 */ /* 0x000f620000000800 */
[C---:B0-----:R-:W-:Y:S01]  /*3790*/  FADD.FTZ R12, -R9.reuse, R12 ;  /* 0x0000000c090c7221 */ /* 0x041fe20000010100 */
[----:B---3--:R-:W-:-:S03]  /*37a0*/  FADD.FTZ R14, -R9, R14 ;  /* 0x0000000e090e7221 */ /* 0x008fc60000010100 */
[----:B------:R-:W-:Y:S01]  /*37b0*/  FMUL.FTZ R12, R12, 1.4426950216293334961 ;  /* 0x3fb8aa3b0c0c7820 */ /* 0x000fe20000410000 */
[----:B----4-:R-:W-:Y:S01]  /*37c0*/  FADD.FTZ R16, -R9, R16 ;  /* 0x0000001009107221 */ /* 0x010fe20000010100 */
[----:B------:R-:W-:-:S04]  /*37d0*/  FMUL.FTZ R14, R14, 1.4426950216293334961 ;  /* 0x3fb8aa3b0e0e7820 */ /* 0x000fc80000410000 */
[----:B------:R-:W0:Y:S01]  /*37e0*/  MUFU.EX2 R12, R12 ;  /* 0x0000000c000c7308 */ /* 0x000e220000000800 */
[----:B-----5:R-:W-:Y:S01]  /*37f0*/  FADD.FTZ R18, -R9, R18 ;  /* 0x0000001209127221 */ /* 0x020fe20000010100 */
[----:B------:R-:W-:-:S03]  /*3800*/  FMUL.FTZ R16, R16, 1.4426950216293334961 ;  /* 0x3fb8aa3b10107820 */ /* 0x000fc60000410000 */
[----:B------:R-:W-:-:S03]  /*3810*/  FMUL.FTZ R18, R18, 1.4426950216293334961 ;  /* 0x3fb8aa3b12127820 */ /* 0x000fc60000410000 */
[----:B------:R-:W3:Y:S08]  /*3820*/  MUFU.EX2 R14, R14 ;  /* 0x0000000e000e7308 */ /* 0x000ef00000000800 */
[----:B------:R-:W4:Y:S01]  /*3830*/  MUFU.EX2 R16, R16 ;  /* 0x0000001000107308 */ /* 0x000f220000000800 */
[----:B0-----:R0:W-:Y:S01]  /*3840*/  STS [R11+-0x400], R12 ;  /* 0xfffc000c0b007388 */ /* 0x0011e20000000800 */
[----:B------:R-:W-:-:S06]  /*3850*/  FADD.FTZ R10, R10, R12 ;  /* 0x0000000c0a0a7221 */ /* 0x000fcc0000010000 */
[----:B------:R-:W5:Y:S01]  /*3860*/  MUFU.EX2 R18, R18 ;  /* 0x0000001200127308 */ /* 0x000f620000000800 */
[----:B---3--:R0:W-:Y:S01]  /*3870*/  STS [R11+-0x200], R14 ;  /* 0xfffe000e0b007388 */ /* 0x0081e20000000800 */
[----:B------:R-:W-:-:S03]  /*3880*/  FADD.FTZ R10, R10, R14 ;  /* 0x0000000e0a0a7221 */ /* 0x000fc60000010000 */
[----:B----4-:R0:W-:Y:S01]  /*3890*/  STS [R11], R16 ;  /* 0x000000100b007388 */ /* 0x0101e20000000800 */
[----:B------:R-:W-:-:S03]  /*38a0*/  FADD.FTZ R10, R10, R16 ;  /* 0x000000100a0a7221 */ /* 0x000fc60000010000 */
[----:B-----5:R0:W-:Y:S01]  /*38b0*/  STS [R11+0x200], R18 ;  /* 0x000200120b007388 */ /* 0x0201e20000000800 */
[----:B------:R-:W-:Y:S01]  /*38c0*/  FADD.FTZ R10, R10, R18 ;  /* 0x000000120a0a7221 */ /* 0x000fe20000010000 */
[----:B------:R-:W-:Y:S06]  /*38d0*/  BRA `(.L_x_1565) ;  /* 0x00000004007c7947 */ /* 0x000fec0003800000 */
.L_x_1566:
        /* <DEDUP_REMOVED lines=20> */
.L_x_1577:
[----:B------:R-:W-:-:S06]  /*3a20*/  IMAD.MOV.U32 R12, RZ, RZ, R18 ;  /* 0x000000ffff0c7224 */ /* 0x000fcc00078e0012 */
[----:B------:R3:W4:Y:S01]  /*3a30*/  LDG.E.U8 R12, desc[UR36][R12.64] ;  /* 0x000000240c0c7981 */ /* 0x000722000c1e1100 */
[----:B------:R-:W-:Y:S01]  /*3a40*/  HFMA2 R17, -RZ, RZ, 0, 0 ;  /* 0x00000000ff117431 */ /* 0x000fe200000001ff */
[----:B------:R-:W-:Y:S02]  /*3a50*/  IADD3 R15, PT, PT, R15, 0x1, RZ ;  /* 0x000000010f0f7810 */ /* 0x000fe40007ffe0ff */
[----:B------:R-:W-:Y:S02]  /*3a60*/  IADD3 R18, P2, PT, R18, 0x80, RZ ;  /* 0x0000008012127810 */ /* 0x000fe40007f5e0ff */
[----:B------:R-:W-:-:S03]  /*3a70*/  IADD3 R11, PT, PT, R11, 0x80, RZ ;  /* 0x000000800b0b7810 */ /* 0x000fc60007ffe0ff */
[----:B---3--:R-:W-:Y:S01]  /*3a80*/  IMAD.X R13, RZ, RZ, R13, P2 ;  /* 0x000000ffff0d7224 */ /* 0x008fe200010e060d */
[----:B----4-:R-:W-:-:S13]  /*3a90*/  ISETP.NE.AND P0, PT, R12, RZ, PT ;  /* 0x000000ff0c00720c */ /* 0x010fda0003f05270 */
        /* <DEDUP_REMOVED lines=9> */
.L_x_1576:
[----:B------:R-:W-:Y:S05]  /*3b30*/  BSYNC.RECONVERGENT B1 ;  /* 0x0000000000017941 */ /* 0x000fea0003800200 */
.L_x_1575:
[----:B------:R-:W-:Y:S05]  /*3b40*/  @!P1 BRA `(.L_x_1565) ;  /* 0x0000000000e09947 */ /* 0x000fea0003800000 */
[----:B------:R-:W3:Y:S01]  /*3b50*/  S2R R14, SR_CgaCtaId ;  /* 0x00000000000e7919 */ /* 0x000ee20000008800 */
[----:B------:R-:W4:Y:S01]  /*3b60*/  LDCU.64 UR4, c[0x0][0x420] ;  /* 0x00008400ff0477ac */ /* 0x000f220008000a00 */
[----:B------:R-:W-:Y:S02]  /*3b70*/  MOV R13, 0x400 ;  /* 0x00000400000d7802 */ /* 0x000fe40000000f00 */
[----:B------:R-:W-:-:S03]  /*3b80*/  SHF.L.U32 R12, R31, 0x2, RZ ;  /* 0x000000021f0c7819 */ /* 0x000fc600000006ff */
[----:B------:R-:W-:Y:S01]  /*3b90*/  VIADD R13, R13, 0x60 ;  /* 0x000000600d0d7836 */ /* 0x000fe20000000000 */
[----:B------:R-:W-:Y:S02]  /*3ba0*/  LEA R12, R11, -R12, 0x2 ;  /* 0x8000000c0b0c7211 */ /* 0x000fe400078e10ff */
[----:B----4-:R-:W-:-:S04]  /*3bb0*/  MOV R16, UR4 ;  /* 0x0000000400107c02 */ /* 0x010fc80008000f00 */
[----:B------:R-:W-:-:S04]  /*3bc0*/  IADD3 R16, P0, P1, R16, UR44, R11 ;  /* 0x0000002c10107c10 */ /* 0x000fc8000f91e00b */
[----:B------:R-:W-:Y:S02]  /*3bd0*/  IADD3 R16, P2, PT, R16, 0x100, RZ ;  /* 0x0000010010107810 */ /* 0x000fe40007f5e0ff */
[----:B---3--:R-:W-:Y:S02]  /*3be0*/  LEA R15, R14, R13, 0x18 ;  /* 0x0000000d0e0f7211 */ /* 0x008fe400078ec0ff */
[----:B------:R-:W-:Y:S02]  /*3bf0*/  IADD3.X R13, PT, PT, R34, UR5, RZ, P0, P1 ;  /* 0x00000005220d7c10 */ /* 0x000fe400087e24ff */
[----:B------:R-:W-:Y:S02]  /*3c00*/  IADD3 R14, PT, PT, R12, 0x400, R15 ;  /* 0x000004000c0e7810 */ /* 0x000fe40007ffe00f */
[----:B------:R-:W-:-:S07]  /*3c10*/  IADD3.X R13, PT, PT, RZ, R13, RZ, P2, !PT ;  /* 0x0000000dff0d7210 */ /* 0x000fce00017fe4ff */
.L_x_1578:
[----:B------:R-:W-:-:S05]  /*3c20*/  MOV R12, R16 ;  /* 0x00000010000c7202 */ /* 0x000fca0000000f00 */
[----:B------:R-:W3:Y:S04]  /*3c30*/  LDG.E.U8 R16, desc[UR36][R12.64+-0x100] ;  /* 0xffff00240c107981 */ /* 0x000ee8000c1e1100 */
[----:B------:R-:W4:Y:S04]  /*3c40*/  LDG.E.U8 R15, desc[UR36][R12.64+-0x80] ;  /* 0xffff80240c0f7981 */ /* 0x000f28000c1e1100 */
[----:B------:R-:W5:Y:S04]  /*3c50*/  LDG.E.U8 R17, desc[UR36][R12.64] ;  /* 0x000000240c117981 */ /* 0x000f68000c1e1100 */
[----:B------:R-:W2:Y:S01]  /*3c60*/  LDG.E.U8 R19, desc[UR36][R12.64+0x80] ;  /* 0x000080240c137981 */ /* 0x000ea2000c1e1100 */
[----:B------:R-:W-:-:S02]  /*3c70*/  HFMA2 R21, -RZ, RZ, 0, 0 ;  /* 0x00000000ff157431 */ /* 0x000fc400000001ff */
[----:B------:R-:W-:Y:S01]  /*3c80*/  VIADD R11, R11, 0x200 ;  /* 0x000002000b0b7836 */ /* 0x000fe20000000000 */
[----:B---3--:R-:W-:Y:S02]  /*3c90*/  ISETP.NE.AND P0, PT, R16, RZ, PT ;  /* 0x000000ff1000720c */ /* 0x008fe40003f05270 */
[----:B----4-:R-:W-:Y:S01]  /*3ca0*/  ISETP.NE.AND P1, PT, R15, RZ, PT ;  /* 0x000000ff0f00720c */ /* 0x010fe20003f25270 */
[----:B------:R-:W-:Y:S01]  /*3cb0*/  IMAD.MOV.U32 R15, RZ, RZ, RZ ;  /* 0x000000ffff0f7224 */ /* 0x000fe200078e00ff */
[----:B-----5:R-:W-:Y:S01]  /*3cc0*/  ISETP.NE.AND P2, PT, R17, RZ, PT ;  /* 0x000000ff1100720c */ /* 0x020fe20003f45270 */
[----:B------:R-:W-:Y:S01]  /*3cd0*/  HFMA2 R17, -RZ, RZ, 0, 0 ;  /* 0x00000000ff117431 */ /* 0x000fe200000001ff */
[----:B--2---:R-:W-:-:S07]  /*3ce0*/  ISETP.NE.AND P3, PT, R19, RZ, PT ;  /* 0x000000ff1300720c */ /* 0x004fce0003f65270 */
[----:B------:R-:W0:Y:S01]  /*3cf0*/  @!P0 LDS R16, [R14+-0x400] ;  /* 0xfffc00000e108984 */ /* 0x000e220000000800 */
[----:B------:R-:W-:-:S03]  /*3d00*/  MOV R19, RZ ;  /* 0x000000ff00137202 */ /* 0x000fc60000000f00 */
[----:B------:R-:W2:Y:S04]  /*3d10*/  @!P1 LDS R18, [R14+-0x200] ;  /* 0xfffe00000e129984 */ /* 0x000ea80000000800 */
[----:B------:R-:W3:Y:S04]  /*3d20*/  @!P2 LDS R20, [R14] ;  /* 0x000000000e14a984 */ /* 0x000ee80000000800 */
[----:B------:R-:W4:Y:S01]  /*3d30*/  @!P3 LDS R22, [R14+0x200] ;  /* 0x000200000e16b984 */ /* 0x000f220000000800 */
[----:B0-----:R-:W-:-:S04]  /*3d40*/  @!P0 FADD.FTZ R16, -R9, R16 ;  /* 0x0000001009108221 */ /* 0x001fc80000010100 */
[----:B------:R-:W-:Y:S01]  /*3d50*/  @!P0 FMUL.FTZ R16, R16, 1.4426950216293334961 ;  /* 0x3fb8aa3b10108820 */ /* 0x000fe20000410000 */
[----:B--2---:R-:W-:-:S03]  /*3d60*/  @!P1 FADD.FTZ R18, -R9, R18 ;  /* 0x0000001209129221 */ /* 0x004fc60000010100 */
[----:B------:R0:W2:Y:S01]  /*3d70*/  @!P0 MUFU.EX2 R15, R16 ;  /* 0x00000010000f8308 */ /* 0x0000a20000000800 */
[----:B------:R-:W-:Y:S01]  /*3d80*/  @!P1 FMUL.FTZ R18, R18, 1.4426950216293334961 ;  /* 0x3fb8aa3b12129820 */ /* 0x000fe20000410000 */
[----:B---3--:R-:W-:Y:S01]  /*3d90*/  @!P2 FADD.FTZ R20, -R9, R20 ;  /* 0x000000140914a221 */ /* 0x008fe20000010100 */
[----:B------:R-:W-:Y:S01]  /*3da0*/  ISETP.GT.AND P0, PT, R11, UR43, PT ;  /* 0x0000002b0b007c0c */ /* 0x000fe2000bf04270 */
[----:B----4-:R-:W-:Y:S02]  /*3db0*/  @!P3 FADD.FTZ R22, -R9, R22 ;  /* 0x000000160916b221 */ /* 0x010fe40000010100 */
[----:B------:R-:W-:Y:S02]  /*3dc0*/  @!P2 FMUL.FTZ R20, R20, 1.4426950216293334961 ;  /* 0x3fb8aa3b1414a820 */ /* 0x000fe40000410000 */
[----:B------:R-:W3:Y:S01]  /*3dd0*/  @!P1 MUFU.EX2 R17, R18 ;  /* 0x0000001200119308 */ /* 0x000ee20000000800 */
[----:B------:R-:W-:Y:S01]  /*3de0*/  @!P3 FMUL.FTZ R22, R22, 1.4426950216293334961 ;  /* 0x3fb8aa3b1616b820 */ /* 0x000fe20000410000 */
[----:B0-----:R-:W-:-:S04]  /*3df0*/  IADD3 R16, P1, PT, R12, 0x200, RZ ;  /* 0x000002000c107810 */ /* 0x001fc80007f3e0ff */
[----:B------:R-:W-:Y:S02]  /*3e00*/  IADD3.X R13, PT, PT, RZ, R13, RZ, P1, !PT ;  /* 0x0000000dff0d7210 */ /* 0x000fe40000ffe4ff */
        /* <DEDUP_REMOVED lines=12> */
.L_x_1565:
[----:B------:R-:W-:Y:S05]  /*3ed0*/  BSYNC.RECONVERGENT B0 ;  /* 0x0000000000007941 */ /* 0x000fea0003800200 */
.L_x_1564:
[----:B0-----:R-:W0:Y:S01]  /*3ee0*/  SHFL.BFLY PT, R9, R10, 0x10, 0x1f ;  /* 0x0e001f000a097f89 */ /* 0x001e2200000e0000 */
[C---:B------:R-:W-:Y:S01]  /*3ef0*/  ISETP.NE.AND P0, PT, R2.reuse, RZ, PT ;  /* 0x000000ff0200720c */ /* 0x040fe20003f05270 */
[----:B------:R-:W4:Y:S01]  /*3f00*/  LDCU UR4, c[0x0][0x40c] ;  /* 0x00008180ff0477ac */ /* 0x000f220008000800 */
[----:B------:R-:W-:Y:S01]  /*3f10*/  ISETP.GT.U32.AND P1, PT, R2, 0x3, PT ;  /* 0x000000030200780c */ /* 0x000fe20003f24070 */
[----:B------:R-:W4:Y:S01]  /*3f20*/  LDCU UR5, c[0x0][0x3f4] ;  /* 0x00007e80ff0577ac */ /* 0x000f220008000800 */
[----:B------:R-:W5:Y:S01]  /*3f30*/  LDCU.U8 UR10, c[0x0][0x48c] ;  /* 0x00009180ff0a77ac */ /* 0x000f620008000000 */
[----:B0-----:R-:W-:Y:S01]  /*3f40*/  FADD.FTZ R9, R9, R10 ;  /* 0x0000000a09097221 */ /* 0x001fe20000010000 */
[----:B----4-:R-:W-:-:S04]  /*3f50*/  UISETP.LT.AND UP0, UPT, UR5, UR4, UPT ;  /* 0x000000040500728c */ /* 0x010fc8000bf01270 */
[----:B------:R-:W0:Y:S01]  /*3f60*/  SHFL.BFLY PT, R12, R9, 0x8, 0x1f ;  /* 0x0d001f00090c7f89 */ /* 0x000e2200000e0000 */
[----:B------:R-:W-:-:S04]  /*3f70*/  USEL UR4, UR5, UR4, UP0 ;  /* 0x0000000405047287 */ /* 0x000fc80008000000 */
[----:B------:R-:W-:-:S04]  /*3f80*/  UIADD3 UR4, UPT, UPT, UR4, 0x4, URZ ;  /* 0x0000000404047890 */ /* 0x000fc8000fffe0ff */
[----:B------:R-:W-:-:S04]  /*3f90*/  USHF.R.S32.HI UR5, URZ, 0x1f, UR4 ;  /* 0x0000001fff057899 */ /* 0x000fc80008011404 */
[----:B------:R-:W-:-:S03]  /*3fa0*/  ULEA.HI UR5, UR5, UR4, URZ, 0x2 ;  /* 0x0000000405057291 */ /* 0x000fc6000f8f10ff */
[----:B------:R-:W-:Y:S01]  /*3fb0*/  UMOV UR4, URZ ;  /* 0x000000ff00047c82 */ /* 0x000fe20008000000 */
[----:B------:R-:W-:-:S04]  /*3fc0*/  USHF.L.U32 UR5, UR5, 0x2, URZ ;  /* 0x0000000205057899 */ /* 0x000fc800080006ff */
[----:B------:R-:W-:Y:S01]  /*3fd0*/  ULOP3.LUT UR6, UR5, 0xfffffff0, URZ, 0xc0, !UPT ;  /* 0xfffffff005067892 */ /* 0x000fe2000f8ec0ff */
[----:B0-----:R-:W-:Y:S02]  /*3fe0*/  FADD.FTZ R12, R9, R12 ;  /* 0x0000000c090c7221 */ /* 0x001fe40000010000 */
[----:B------:R-:W-:-:S03]  /*3ff0*/  UMOV UR5, URZ ;  /* 0x000000ff00057c82 */ /* 0x000fc60008000000 */
[----:B------:R-:W0:Y:S02]  /*4000*/  SHFL.BFLY PT, R11, R12, 0x4, 0x1f ;  /* 0x0c801f000c0b7f89 */ /* 0x000e2400000e0000 */
[----:B0-----:R-:W-:-:S05]  /*4010*/  FADD.FTZ R11, R12, R11 ;  /* 0x0000000b0c0b7221 */ /* 0x001fca0000010000 */
[----:B---3--:R-:W0:Y:S02]  /*4020*/  SHFL.BFLY PT, R14, R11, 0x2, 0x1f ;  /* 0x0c401f000b0e7f89 */ /* 0x008e2400000e0000 */
[----:B0-----:R-:W-:-:S05]  /*4030*/  FADD.FTZ R14, R11, R14 ;  /* 0x0000000e0b0e7221 */ /* 0x001fca0000010000 */
[----:B------:R-:W0:Y:S02]  /*4040*/  SHFL.BFLY PT, R13, R14, 0x1, 0x1f ;  /* 0x0c201f000e0d7f89 */ /* 0x000e2400000e0000 */
[----:B0-----:R-:W-:-:S05]  /*4050*/  FADD.FTZ R2, R14, R13 ;  /* 0x0000000d0e027221 */ /* 0x001fca0000010000 */
[----:B------:R-:W-:Y:S01]  /*4060*/  @!P0 STS [R5+0x10], R2 ;  /* 0x0000100205008388 */ /* 0x000fe20000000800 */
[----:B------:R-:W-:Y:S01]  /*4070*/  BAR.SYNC.DEFER_BLOCKING 0x0 ;  /* 0x0000000000007b1d */ /* 0x000fe20000010000 */
[----:B-----5:R-:W-:-:S05]  /*4080*/  ISETP.NE.AND P0, PT, RZ, UR10, PT ;  /* 0x0000000aff007c0c */ /* 0x020fca000bf05270 */
[----:B------:R-:W0:Y:S01]  /*4090*/  @!P1 LDS R2, [R8+0x10] ;  /* 0x0000100008029984 */ /* 0x000e220000000800 */
[----:B------:R-:W-:-:S03]  /*40a0*/  ISETP.GT.AND P1, PT, R3, UR43, PT ;  /* 0x0000002b03007c0c */ /* 0x000fc6000bf24270 */
[----:B0-----:R-:W0:Y:S02]  /*40b0*/  SHFL.BFLY PT, R9, R2, 0x2, 0x1f ;  /* 0x0c401f0002097f89 */ /* 0x001e2400000e0000 */
[----:B0-----:R-:W-:-:S05]  /*40c0*/  FADD.FTZ R9, R9, R2 ;  /* 0x0000000209097221 */ /* 0x001fca0000010000 */
[----:B------:R-:W0:Y:S02]  /*40d0*/  SHFL.BFLY PT, R10, R9, 0x1, 0x1f ;  /* 0x0c201f00090a7f89 */ /* 0x000e2400000e0000 */
[----:B0-----:R-:W-:-:S06]  /*40e0*/  FADD.FTZ R10, R9, R10 ;  /* 0x0000000a090a7221 */ /* 0x001fcc0000010000 */
[----:B------:R-:W0:Y:S02]  /*40f0*/  SHFL.IDX PT, R10, R10, RZ, 0x1f ;  /* 0x00001fff0a0a7589 */ /* 0x000e2400000e0000 */
[----:B0-----:R-:W-:-:S06]  /*4100*/  FADD.FTZ R2, R10, 9.9999999747524270788e-07 ;  /* 0x358637bd0a027421 */ /* 0x001fcc0000010000 */
[----:B------:R-:W0:Y:S01]  /*4110*/  MUFU.RCP R2, R2 ;  /* 0x0000000200027308 */ /* 0x000e220000001000 */
[----:B------:R-:W-:Y:S05]  /*4120*/  @!P0 BRA `(.L_x_1579) ;  /* 0x0000000000188947 */ /* 0x000fea0003800000 */
[----:B------:R-:W3:Y:S01]  /*4130*/  LDCU UR4, c[0x0][0x488] ;  /* 0x00009100ff0477ac */ /* 0x000ee20008000800 */
[----:B------:R-:W3:Y:S01]  /*4140*/  LDCU UR5, c[0x0][0x40c] ;  /* 0x00008180ff0577ac */ /* 0x000ee20008000800 */
[----:B------:R-:W4:Y:S01]  /*4150*/  LDCU UR7, c[0x0][0x3f4] ;  /* 0x00007e80ff0777ac */ /* 0x000f220008000800 */
[----:B---3--:R-:W-:-:S04]  /*4160*/  UIMAD UR4, UR39, UR4, UR5 ;  /* 0x00000004270472a4 */ /* 0x008fc8000f8e0205 */
[----:B----4-:R-:W-:-:S04]  /*4170*/  UIMAD UR4, UR4, UR7, URZ ;  /* 0x00000007040472a4 */ /* 0x010fc8000f8e02ff */
[----:B------:R-:W-:-:S12]  /*4180*/  USHF.R.S32.HI UR5, URZ, 0x1f, UR4 ;  /* 0x0000001fff057899 */ /* 0x000fd80008011404 */
.L_x_1579:
[----:B------:R-:W-:Y:S04]  /*4190*/  BSSY.RECONVERGENT B0, `(.L_x_1580) ;  /* 0x0000062000007945 */ /* 0x000fe80003800200 */
        /* <DEDUP_REMOVED lines=9> */
[----:B------:R-:W3:Y:S01]  /*4230*/  S2UR UR8, SR_CgaCtaId ;  /* 0x00000000000879c3 */ /* 0x000ee20000008800 */
[----:B------:R-:W4:Y:S01]  /*4240*/  LDCU.64 UR12, c[0x0][0x480] ;  /* 0x00009000ff0c77ac */ /* 0x000f220008000a00 */
        /* <DEDUP_REMOVED lines=8> */
[----:B------:R-:W-:-:S04]  /*42d0*/  LOP3.LUT R6, R6, 0x180, RZ, 0xc0, !PT ;  /* 0x0000018006067812 */ /* 0x000fc800078ec0ff */
[----:B------:R-:W-:Y:S02]  /*42e0*/  IADD3 R3, PT, PT, R3, R6, RZ ;  /* 0x0000000603037210 */ /* 0x000fe40007ffe0ff */
[----:B----4-:R-:W-:-:S04]  /*42f0*/  LEA R10, P1, R11, UR12, 0x2 ;  /* 0x0000000c0b0a7c11 */ /* 0x010fc8000f8210ff */
[----:B------:R-:W-:Y:S01]  /*4300*/  LEA.HI.X R11, R11, UR13, R8, 0x2, P1 ;  /* 0x0000000d0b0b7c11 */ /* 0x000fe200088f1408 */
[----:B---3--:R-:W-:-:S06]  /*4310*/  ULEA UR7, UR8, UR7, 0x18 ;  /* 0x0000000708077291 */ /* 0x008fcc000f8ec0ff */
[----:B------:R-:W-:-:S04]  /*4320*/  MOV R12, UR7 ;  /* 0x00000007000c7c02 */ /* 0x000fc80008000f00 */
[----:B------:R-:W-:Y:S01]  /*4330*/  IADD3 R8, PT, PT, R12, UR6, R9 ;  /* 0x000000060c087c10 */ /* 0x000fe2000fffe009 */
[----:B------:R-:W-:Y:S01]  /*4340*/  IMAD.MOV R9, RZ, RZ, -R5 ;  /* 0x000000ffff097224 */ /* 0x000fe200078e0a05 */
[----:B------:R-:W-:-:S07]  /*4350*/  IADD3 R5, PT, PT, R7, UR7, RZ ;  /* 0x0000000707057c10 */ /* 0x000fce000fffe0ff */
.L_x_1584:
[----:B---3--:R3:W0:Y:S01]  /*4360*/  LDS R7, [R5] ;  /* 0x0000000005077984 */ /* 0x0086220000000800 */
[----:B------:R-:W-:-:S05]  /*4370*/  VIADD R9, R9, 0x1 ;  /* 0x0000000109097836 */ /* 0x000fca0000000000 */
[----:B------:R-:W-:Y:S02]  /*4380*/  ISETP.NE.AND P3, PT, R9, RZ, PT ;  /* 0x000000ff0900720c */ /* 0x000fe40003f65270 */
[----:B---3--:R-:W-:Y:S01]  /*4390*/  IADD3 R5, PT, PT, R5, 0x200, RZ ;  /* 0x0000020005057810 */ /* 0x008fe20007ffe0ff */
        /* <DEDUP_REMOVED lines=11> */
.L_x_1583:
[----:B------:R-:W-:Y:S05]  /*4450*/  BSYNC.RECONVERGENT B1 ;  /* 0x0000000000017941 */ /* 0x000fea0003800200 */
.L_x_1582:
[----:B------:R-:W-:Y:S05]  /*4460*/  @!P2 BRA `(.L_x_1581) ;  /* 0x0000000000d0a947 */ /* 0x000fea0003800000 */
[----:B---3--:R-:W3:Y:S01]  /*4470*/  S2R R6, SR_CgaCtaId ;  /* 0x0000000000067919 */ /* 0x008ee20000008800 */
[----:B------:R-:W4:Y:S01]  /*4480*/  LDCU.64 UR12, c[0x0][0x480] ;  /* 0x00009000ff0c77ac */ /* 0x000f220008000a00 */
[----:B------:R-:W-:Y:S02]  /*4490*/  MOV R5, 0x400 ;  /* 0x0000040000057802 */ /* 0x000fe40000000f00 */
[----:B------:R-:W-:Y:S01]  /*44a0*/  SHF.L.U32 R8, R31, 0x2, RZ ;  /* 0x000000021f087819 */ /* 0x000fe200000006ff */
[----:B------:R-:W-:Y:S01]  /*44b0*/  UISETP.NE.AND UP0, UPT, UR10, URZ, UPT ;  /* 0x000000ff0a00728c */ /* 0x000fe2000bf05270 */
[----:B------:R-:W-:Y:S01]  /*44c0*/  IADD3 R9, P2, PT, R3, UR4, RZ ;  /* 0x0000000403097c10 */ /* 0x000fe2000ff5e0ff */
[----:B------:R-:W-:Y:S01]  /*44d0*/  VIADD R5, R5, 0x60 ;  /* 0x0000006005057836 */ /* 0x000fe20000000000 */
[----:B------:R-:W-:-:S03]  /*44e0*/  ISETP.NE.AND P1, PT, RZ, UR10, PT ;  /* 0x0000000aff007c0c */ /* 0x000fc6000bf25270 */
[----:B------:R-:W-:Y:S02]  /*44f0*/  PLOP3.LUT P0, PT, PT, PT, UP0, 0x80, 0x8 ;  /* 0x000000000008781c */ /* 0x000fe40003f0f008 */
[----:B----4-:R-:W-:Y:S02]  /*4500*/  LEA R10, P3, R9, UR12, 0x2 ;  /* 0x0000000c090a7c11 */ /* 0x010fe4000f8610ff */
[----:B---3--:R-:W-:Y:S02]  /*4510*/  LEA R7, R6, R5, 0x18 ;  /* 0x0000000506077211 */ /* 0x008fe400078ec0ff */
[C---:B------:R-:W-:Y:S02]  /*4520*/  LEA R6, R3.reuse, UR6, 0x1 ;  /* 0x0000000603067c11 */ /* 0x040fe4000f8e08ff */
[----:B------:R-:W-:Y:S02]  /*4530*/  LEA R5, R3, -R8, 0x2 ;  /* 0x8000000803057211 */ /* 0x000fe400078e10ff */
[----:B------:R-:W-:Y:S01]  /*4540*/  IADD3.X R8, PT, PT, RZ, UR5, RZ, P2, !PT ;  /* 0x00000005ff087c10 */ /* 0x000fe200097fe4ff */
[----:B------:R-:W-:Y:S01]  /*4550*/  IMAD R6, R31, -0x2, R6 ;  /* 0xfffffffe1f067824 */ /* 0x000fe200078e0206 */
[----:B------:R-:W-:-:S02]  /*4560*/  IADD3 R10, P2, PT, R10, 0x400, RZ ;  /* 0x000004000a0a7810 */ /* 0x000fc40007f5e0ff */
[----:B------:R-:W-:Y:S02]  /*4570*/  LEA.HI.X R9, R9, UR13, R8, 0x2, P3 ;  /* 0x0000000d09097c11 */ /* 0x000fe400098f1408 */
[--C-:B------:R-:W-:Y:S02]  /*4580*/  IADD3 R5, PT, PT, R5, 0x400, R7.reuse ;  /* 0x0000040005057810 */ /* 0x100fe40007ffe007 */
[----:B------:R-:W-:Y:S01]  /*4590*/  IADD3 R8, PT, PT, R6, 0x200, R7 ;  /* 0x0000020006087810 */ /* 0x000fe20007ffe007 */
[----:B------:R-:W-:-:S07]  /*45a0*/  IMAD.X R11, RZ, RZ, R9, P2 ;  /* 0x000000ffff0b7224 */ /* 0x000fce00010e0609 */
.L_x_1585:
[----:B------:R-:W0:Y:S01]  /*45b0*/  LDS R7, [R5+-0x400] ;  /* 0xfffc000005077984 */ /* 0x000e220000000800 */
[----:B------:R-:W-:-:S04]  /*45c0*/  IADD3 R3, PT, PT, R3, 0x200, RZ ;  /* 0x0000020003037810 */ /* 0x000fc80007ffe0ff */
[----:B------:R-:W-:Y:S01]  /*45d0*/  ISETP.GT.AND P2, PT, R3, UR43, PT ;  /* 0x0000002b03007c0c */ /* 0x000fe2000bf44270 */
        /* <DEDUP_REMOVED lines=14> */
[----:B------:R3:W4:Y:S01]  /*46c0*/  LDS R9, [R5+0x200] ;  /* 0x0002000005097984 */ /* 0x0007220000000800 */
[----:B0-----:R-:W-:Y:S02]  /*46d0*/  MOV R6, R10 ;  /* 0x0000000a00067202 */ /* 0x001fe40000000f00 */
[----:B---3--:R-:W-:Y:S02]  /*46e0*/  IADD3 R5, PT, PT, R5, 0x800, RZ ;  /* 0x0000080005057810 */ /* 0x008fe40007ffe0ff */
[----:B------:R-:W-:Y:S01]  /*46f0*/  IADD3 R10, P3, PT, R6, 0x800, RZ ;  /* 0x00000800060a7810 */ /* 0x000fe20007f7e0ff */
[----:B------:R-:W-:Y:S01]  /*4700*/  @P0 STG.E desc[UR36][R6.64+-0x400], R13 ;  /* 0xfffc000d06000986 */ /* 0x000fe2000c101924 */
[----:B------:R-:W-:-:S03]  /*4710*/  PLOP3.LUT P0, PT, P1, PT, PT, 0x80, 0x8 ;  /* 0x000000000008781c */ /* 0x000fc60000f0f070 */
[----:B------:R-:W-:-:S10]  /*4720*/  IMAD.X R11, RZ, RZ, R7, P3 ;  /* 0x000000ffff0b7224 */ /* 0x000fd400018e0607 */
[----:B------:R-:W-:Y:S04]  /*4730*/  @P0 STG.E desc[UR36][R6.64+-0x200], R15 ;  /* 0xfffe000f06000986 */ /* 0x000fe8000c101924 */
[----:B------:R-:W-:Y:S01]  /*4740*/  @P0 STG.E desc[UR36][R6.64], R17 ;  /* 0x0000001106000986 */ /* 0x000fe2000c101924 */
[----:B----4-:R-:W-:-:S05]  /*4750*/  FMUL.FTZ R19, R9, R2 ;  /* 0x0000000209137220 */ /* 0x010fca0000410000 */
[----:B------:R-:W-:Y:S01]  /*4760*/  @P0 STG.E desc[UR36][R6.64+0x200], R19 ;  /* 0x0002001306000986 */ /* 0x000fe2000c101924 */
[----:B------:R-:W-:-:S05]  /*4770*/  F2FP.F16.F32.PACK_AB R9, RZ, R19 ;  /* 0x00000013ff09723e */ /* 0x000fca00000000ff */
[----:B------:R0:W-:Y:S02]  /*4780*/  STS.U16 [R8+0x100], R9 ;  /* 0x0001000908007388 */ /* 0x0001e40000000400 */
[----:B0-----:R-:W-:Y:S01]  /*4790*/  IADD3 R8, PT, PT, R8, 0x400, RZ ;  /* 0x0000040008087810 */ /* 0x001fe20007ffe0ff */
[----:B------:R-:W-:Y:S06]  /*47a0*/  @!P2 BRA `(.L_x_1585) ;  /* 0xfffffffc0080a947 */ /* 0x000fec000383ffff */
.L_x_1581:
[----:B------:R-:W-:Y:S05]  /*47b0*/  BSYNC.RECONVERGENT B0 ;  /* 0x0000000000007941 */ /* 0x000fea0003800200 */
.L_x_1580:
[----:B------:R-:W4:Y:S01]  /*47c0*/  LDCU.64 UR10, c[0x0][0x3b0] ;  /* 0x00007600ff0a77ac */ /* 0x000f220008000a00 */
[----:B------:R-:W-:Y:S01]  /*47d0*/  SHF.R.U32.HI R30, RZ, 0x2, R0 ;  /* 0x00000002ff1e7819 */ /* 0x000fe20000011600 */
[----:B---3--:R-:W-:Y:S01]  /*47e0*/  IMAD.U32 R6, RZ, RZ, UR42 ;  /* 0x0000002aff067e24 */ /* 0x008fe2000f8e00ff */
[----:B------:R-:W-:Y:S01]  /*47f0*/  SHF.L.U32 R29, R0, 0x3, RZ ;  /* 0x00000003001d7819 */ /* 0x000fe200000006ff */
[----:B------:R-:W-:Y:S01]  /*4800*/  USHF.R.S32.HI UR4, URZ, 0x1f, UR43 ;  /* 0x0000001fff047899 */ /* 0x000fe2000801142b */
[----:B------:R-:W-:Y:S01]  /*4810*/  CS2R R8, SRZ ;  /* 0x0000000000087805 */ /* 0x000fe2000001ff00 */
[----:B------:R-:W3:Y:S01]  /*4820*/  LDCU UR5, c[0x0][0x3f4] ;  /* 0x00007e80ff0577ac */ /* 0x000ee20008000800 */
[----:B------:R-:W1:Y:S01]  /*4830*/  S2UR UR7, SR_CgaCtaId ;  /* 0x00000000000779c3 */ /* 0x000e620000008800 */
[----:B------:R-:W-:Y:S02]  /*4840*/  LOP3.LUT R29, R29, 0x18, RZ, 0xc0, !PT ;  /* 0x000000181d1d7812 */ /* 0x000fe400078ec0ff */
[----:B------:R-:W-:Y:S01]  /*4850*/  CS2R R10, SRZ ;  /* 0x00000000000a7805 */ /* 0x000fe2000001ff00 */
[----:B------:R-:W-:-:S04]  /*4860*/  ULEA.HI UR4, UR4, UR43, URZ, 0x5 ;  /* 0x0000002b04047291 */ /* 0x000fc8000f8f28ff */
[----:B------:R-:W-:Y:S01]  /*4870*/  ULOP3.LUT UR4, UR4, 0xffffffe0, URZ, 0xc0, !UPT ;  /* 0xffffffe004047892 */ /* 0x000fe2000f8ec0ff */
[----:B------:R-:W2:Y:S01]  /*4880*/  LDC.64 R38, c[0x0][0x3c0] ;  /* 0x0000f000ff267b82 */ /* 0x000ea20000000a00 */
[----:B----4-:R-:W-:Y:S02]  /*4890*/  ISETP.NE.U32.AND P0, PT, RZ, UR10, PT ;  /* 0x0000000aff007c0c */ /* 0x010fe4000bf05070 */
[----:B------:R-:W-:Y:S02]  /*48a0*/  UIADD3 UR4, UPT, UPT, -UR4, UR43, URZ ;  /* 0x0000002b04047290 */ /* 0x000fe4000fffe1ff */
[----:B------:R-:W-:Y:S01]  /*48b0*/  ISETP.NE.AND.EX P0, PT, RZ, UR11, PT, P0 ;  /* 0x0000000bff007c0c */ /* 0x000fe2000bf05300 */
[----:B------:R-:W-:Y:S01]  /*48c0*/  IMAD.IADD R33, R31, 0x1, R30 ;  /* 0x000000011f217824 */ /* 0x000fe200078e021e */
[----:B---3--:R-:W-:Y:S01]  /*48d0*/  MOV R32, UR5 ;  /* 0x0000000500207c02 */ /* 0x008fe20008000f00 */
[----:B------:R-:W-:Y:S01]  /*48e0*/  USHF.L.U32 UR39, UR39, 0x5, URZ ;  /* 0x0000000527277899 */ /* 0x000fe200080006ff */
[----:B------:R-:W-:Y:S01]  /*48f0*/  ISETP.NE.OR P0, PT, R30, UR4, !P0 ;  /* 0x000000041e007c0c */ /* 0x000fe2000c705670 */
[----:B------:R-:W3:-:S12]  /*4900*/  LDCU.64 UR10, c[0x0][0x3c8] ;  /* 0x00007900ff0a77ac */ /* 0x000ed80008000a00 */
[----:B0-----:R-:W0:Y:S01]  /*4910*/  @!P0 LDC.64 R2, c[0x0][0x3b0] ;  /* 0x0000ec00ff028b82 */ /* 0x001e220000000a00 */
[----:B------:R-:W-:Y:S02]  /*4920*/  @!P0 LEA R5, R6, R29, 0x5 ;  /* 0x0000001d06058211 */ /* 0x000fe400078e28ff */
[----:B------:R-:W-:Y:S01]  /*4930*/  VIMNMX R12, PT, PT, R32, UR43, PT ;  /* 0x0000002b200c7c48 */ /* 0x000fe2000bfe0100 */
[----:B------:R-:W-:Y:S02]  /*4940*/  UMOV UR5, 0x400 ;  /* 0x0000040000057882 */ /* 0x000fe40000000000 */
[----:B------:R-:W-:-:S04]  /*4950*/  UIADD3 UR5, UPT, UPT, UR5, 0x60, URZ ;  /* 0x0000006005057890 */ /* 0x000fc8000fffe0ff */
[----:B-1----:R-:W-:Y:S01]  /*4960*/  ULEA UR5, UR7, UR5, 0x18 ;  /* 0x0000000507057291 */ /* 0x002fe2000f8ec0ff */
[----:B0-----:R-:W-:-:S05]  /*4970*/  @!P0 IMAD.WIDE.U32 R2, R5, 0x2, R2 ;  /* 0x0000000205028825 */ /* 0x001fca00078e0002 */
[----:B------:R0:W5:Y:S01]  /*4980*/  @!P0 LDG.E.128 R8, desc[UR36][R2.64] ;  /* 0x0000002402088981 */ /* 0x000162000c1e1d00 */
[----:B------:R-:W-:Y:S01]  /*4990*/  ISETP.GE.AND P0, PT, R33, R12, PT ;  /* 0x0000000c2100720c */ /* 0x000fe20003f06270 */
[----:B------:R-:W-:Y:S01]  /*49a0*/  IMAD R5, R4, R32, R29 ;  /* 0x0000002004057224 */ /* 0x000fe200078e021d */
[----:B------:R-:W-:Y:S01]  /*49b0*/  UIADD3 UR7, UPT, UPT, UR5, UR6, URZ ;  /* 0x0000000605077290 */ /* 0x000fe2000fffe0ff */
[----:B------:R-:W-:Y:S01]  /*49c0*/  BSSY.RECONVERGENT B0, `(.L_x_1586) ;  /* 0x00000e6000007945 */ /* 0x000fe20003800200 */
[----:B------:R-:W-:Y:S02]  /*49d0*/  HFMA2 R28, -RZ, RZ, 0, 0 ;  /* 0x00000000ff1c7431 */ /* 0x000fe400000001ff */
[----:B--2---:R-:W-:Y:S01]  /*49e0*/  IMAD.WIDE R38, R5, 0x2, R38 ;  /* 0x0000000205267825 */ /* 0x004fe200078e0226 */
[----:B------:R-:W-:Y:S02]  /*49f0*/  CS2R R6, SRZ ;  /* 0x0000000000067805 */ /* 0x000fe4000001ff00 */
[----:B------:R-:W-:-:S02]  /*4a00*/  CS2R R4, SRZ ;  /* 0x0000000000047805 */ /* 0x000fc4000001ff00 */
[----:B------:R-:W-:Y:S02]  /*4a10*/  MOV R21, RZ ;  /* 0x000000ff00157202 */ /* 0x000fe40000000f00 */
[----:B0-----:R-:W-:Y:S01]  /*4a20*/  CS2R R2, SRZ ;  /* 0x0000000000027805 */ /* 0x001fe2000001ff00 */
[----:B------:R-:W-:Y:S06]  /*4a30*/  BAR.SYNC.DEFER_BLOCKING 0x0 ;  /* 0x0000000000007b1d */ /* 0x000fec0000010000 */
[----:B---3--:R-:W-:Y:S05]  /*4a40*/  @P0 BRA `(.L_x_1587) ;  /* 0x0000000c00740947 */ /* 0x008fea0003800000 */
[----:B------:R-:W-:Y:S01]  /*4a50*/  VIADDMNMX R3, R33, 0x20, R12, !PT ;  /* 0x0000002021037846 */ /* 0x000fe2000780010c */
[----:B------:R-:W0:Y:S01]  /*4a60*/  LDCU UR8, c[0x0][0x3f8] ;  /* 0x00007f00ff0877ac */ /* 0x000e220008000800 */
[----:B------:R-:W-:Y:S01]  /*4a70*/  LOP3.LUT R40, RZ, R31, RZ, 0x33, !PT ;  /* 0x0000001fff287212 */ /* 0x000fe200078e33ff */
[----:B------:R-:W-:Y:S01]  /*4a80*/  BSSY.RECONVERGENT B1, `(.L_x_1588) ;  /* 0x000007d000017945 */ /* 0x000fe20003800200 */
[----:B------:R-:W-:Y:S02]  /*4a90*/  MOV R21, RZ ;  /* 0x000000ff00157202 */ /* 0x000fe40000000f00 */
[----:B------:R-:W-:Y:S02]  /*4aa0*/  CS2R R4, SRZ ;  /* 0x0000000000047805 */ /* 0x000fe4000001ff00 */
[----:B------:R-:W-:Y:S02]  /*4ab0*/  IADD3 R40, PT, PT, -R30, R3, R40 ;  /* 0x000000031e287210 */ /* 0x000fe40007ffe128 */
[----:B------:R-:W-:-:S02]  /*4ac0*/  CS2R R2, SRZ ;  /* 0x0000000000027805 */ /* 0x000fc4000001ff00 */
[----:B------:R-:W-:Y:S02]  /*4ad0*/  MOV R36, R33 ;  /* 0x0000002100247202 */ /* 0x000fe40000000f00 */
[----:B------:R-:W-:Y:S02]  /*4ae0*/  CS2R R6, SRZ ;  /* 0x0000000000067805 */ /* 0x000fe4000001ff00 */
[C---:B------:R-:W-:Y:S01]  /*4af0*/  ISETP.GE.U32.AND P0, PT, R40.reuse, 0x60, PT ;  /* 0x000000602800780c */ /* 0x040fe20003f06070 */
[----:B------:R-:W-:Y:S01]  /*4b00*/  IMAD.MOV.U32 R28, RZ, RZ, RZ ;  /* 0x000000ffff1c7224 */ /* 0x000fe200078e00ff */
[----:B------:R-:W-:-:S04]  /*4b10*/  LEA.HI R37, R40, 0x1, RZ, 0x1b ;  /* 0x0000000128257811 */ /* 0x000fc800078fd8ff */
[----:B------:R-:W-:Y:S01]  /*4b20*/  LOP3.LUT P1, R42, R37, 0x3, RZ, 0xc0, !PT ;  /* 0x00000003252a7812 */ /* 0x000fe2000782c0ff */
[----:B0-----:R-:W-:-:S06]  /*4b30*/  IMAD R35, R32, UR8, RZ ;  /* 0x0000000820237c24 */ /* 0x001fcc000f8e02ff */
[----:B------:R-:W-:Y:S06]  /*4b40*/  @!P0 BRA `(.L_x_1589) ;  /* 0x0000000400c08947 */ /* 0x000fec0003800000 */
[----:B------:R-:W-:Y:S01]  /*4b50*/  LEA R43, R30, UR6, 0x1 ;  /* 0x000000061e2b7c11 */ /* 0x000fe2000f8e08ff */
[----:B------:R-:W-:Y:S01]  /*4b60*/  HFMA2 R21, -RZ, RZ, 0, 0 ;  /* 0x00000000ff157431 */ /* 0x000fe200000001ff */
[----:B------:R-:W-:Y:S01]  /*4b70*/  MOV R12, UR5 ;  /* 0x00000005000c7c02 */ /* 0x000fe20008000f00 */
[----:B------:R-:W-:Y:S01]  /*4b80*/  IMAD.MOV.U32 R36, RZ, RZ, R33 ;  /* 0x000000ffff247224 */ /* 0x000fe200078e0021 */
[----:B------:R-:W-:Y:S02]  /*4b90*/  LOP3.LUT R37, R37, 0xffffffc, RZ, 0xc0, !PT ;  /* 0x0ffffffc25257812 */ /* 0x000fe400078ec0ff */
[----:B------:R-:W-:Y:S02]  /*4ba0*/  SHF.L.U32 R41, R31, 0x5, RZ ;  /* 0x000000051f297819 */ /* 0x000fe400000006ff */
[----:B------:R-:W-:Y:S02]  /*4bb0*/  IADD3 R43, PT, PT, R43, 0x80, R12 ;  /* 0x000000802b2b7810 */ /* 0x000fe40007ffe00c */
[----:B------:R-:W-:-:S07]  /*4bc0*/  IADD3 R37, PT, PT, -R37, RZ, RZ ;  /* 0x000000ff25257210 */ /* 0x000fce0007ffe1ff */
.L_x_1590:
[----:B------:R-:W-:Y:S01]  /*4bd0*/  IADD3 R12, P0, PT, R36, UR44, RZ ;  /* 0x0000002c240c7c10 */ /* 0x000fe2000ff1e0ff */
[----:B------:R-:W-:Y:S01]  /*4be0*/  IMAD.SHL.U32 R17, R35, 0x20, RZ ;  /* 0x0000002023117824 */ /* 0x000fe200078e00ff */
[----:B------:R-:W-:Y:S01]  /*4bf0*/  LEA R25, R30, R41, 0x5 ;  /* 0x000000291e197211 */ /* 0x000fe200078e28ff */
[----:B------:R-:W0:Y:S01]  /*4c00*/  LDS.U16 R44, [R43+-0x80] ;  /* 0xffff80002b2c7984 */ /* 0x000e220000000400 */
[----:B------:R-:W-:Y:S02]  /*4c10*/  IADD3.X R13, PT, PT, RZ, R34, RZ, P0, !PT ;  /* 0x00000022ff0d7210 */ /* 0x000fe400007fe4ff */
[----:B------:R-:W-:-:S04]  /*4c20*/  LEA R22, P0, R12, UR10, 0x2 ;  /* 0x0000000a0c167c11 */ /* 0x000fc8000f8010ff */
[----:B------:R-:W-:-:S05]  /*4c30*/  LEA.HI.X R23, R12, UR11, R13, 0x2, P0 ;  /* 0x0000000b0c177c11 */ /* 0x000fca00080f140d */
[----:B------:R-:W2:Y:S04]  /*4c40*/  LDG.E R12, desc[UR36][R22.64] ;  /* 0x00000024160c7981 */ /* 0x000ea8000c1e1900 */
[----:B------:R-:W3:Y:S04]  /*4c50*/  LDG.E R16, desc[UR36][R22.64+0x80] ;  /* 0x0000802416107981 */ /* 0x000ee8000c1e1900 */
[----:B------:R-:W4:Y:S04]  /*4c60*/  LDG.E R20, desc[UR36][R22.64+0x100] ;  /* 0x0001002416147981 */ /* 0x000f28000c1e1900 */
[----:B------:R1:W4:Y:S01]  /*4c70*/  LDG.E R24, desc[UR36][R22.64+0x180] ;  /* 0x0001802416187981 */ /* 0x000322000c1e1900 */
[----:B--2---:R-:W-:-:S04]  /*4c80*/  IMAD R13, R12, R17, R25 ;  /* 0x000000110c0d7224 */ /* 0x004fc800078e0219 */
[----:B------:R-:W-:-:S06]  /*4c90*/  IMAD.WIDE R12, R13, 0x2, R38 ;  /* 0x000000020d0c7825 */ /* 0x000fcc00078e0226 */
[----:B------:R-:W2:Y:S01]  /*4ca0*/  LDG.E.128 R12, desc[UR36][R12.64] ;  /* 0x000000240c0c7981 */ /* 0x000ea2000c1e1d00 */
[----:B---3--:R-:W-:-:S05]  /*4cb0*/  IMAD R16, R16, R17, R25 ;  /* 0x0000001110107224 */ /* 0x008fca00078e0219 */
[----:B------:R-:W-:-:S05]  /*4cc0*/  IADD3 R17, PT, PT, R16, 0x400, RZ ;  /* 0x0000040010117810 */ /* 0x000fca0007ffe0ff */
[----:B------:R-:W-:-:S06]  /*4cd0*/  IMAD.WIDE R16, R17, 0x2, R38 ;  /* 0x0000000211107825 */ /* 0x000fcc00078e0226 */
[----:B------:R-:W3:Y:S01]  /*4ce0*/  LDG.E.128 R16, desc[UR36][R16.64] ;  /* 0x0000002410107981 */ /* 0x000ee2000c1e1d00 */
[----:B------:R-:W-:-:S05]  /*4cf0*/  SHF.L.U32 R26, R35, 0x5, RZ ;  /* 0x00000005231a7819 */ /* 0x000fca00000006ff */
[----:B----4-:R-:W-:-:S05]  /*4d00*/  IMAD R20, R20, R26, R25 ;  /* 0x0000001a14147224 */ /* 0x010fca00078e0219 */
[----:B-1----:R-:W-:Y:S01]  /*4d10*/  IADD3 R23, PT, PT, R20, 0x800, RZ ;  /* 0x0000080014177810 */ /* 0x002fe20007ffe0ff */
[----:B0-----:R-:W-:-:S04]  /*4d20*/  HADD2.F32 R44, -RZ, R44.H0_H0 ;  /* 0x2000002cff2c7230 */ /* 0x001fc80000004100 */
[----:B------:R-:W-:-:S04]  /*4d30*/  IMAD.WIDE R22, R23, 0x2, R38 ;  /* 0x0000000217167825 */ /* 0x000fc800078e0226 */
[----:B------:R-:W-:-:S04]  /*4d40*/  IMAD R25, R24, R26, R25 ;  /* 0x0000001a18197224 */ /* 0x000fc800078e0219 */
[----:B------:R-:W-:-:S04]  /*4d50*/  VIADD R25, R25, 0xc00 ;  /* 0x00000c0019197836 */ /* 0x000fc80000000000 */
[----:B------:R-:W-:-:S06]  /*4d60*/  IMAD.WIDE R24, R25, 0x2, R38 ;  /* 0x0000000219187825 */ /* 0x000fcc00078e0226 */
[----:B------:R-:W4:Y:S01]  /*4d70*/  LDG.E.128 R24, desc[UR36][R24.64] ;  /* 0x0000002418187981 */ /* 0x000f22000c1e1d00 */
[----:B--2---:R-:W-:-:S05]  /*4d80*/  HADD2.F32 R45, -RZ, R12.H0_H0 ;  /* 0x2000000cff2d7230 */ /* 0x004fca0000004100 */
[----:B------:R-:W-:Y:S02]  /*4d90*/  FFMA.FTZ R45, R44, R45, R21 ;  /* 0x0000002d2c2d7223 */ /* 0x000fe40000010015 */
[----:B------:R-:W2:Y:S01]  /*4da0*/  LDG.E.128 R20, desc[UR36][R22.64] ;  /* 0x0000002416147981 */ /* 0x000ea2000c1e1d00 */
[----:B------:R-:W-:-:S05]  /*4db0*/  HADD2.F32 R12, -RZ, R12.H1_H1 ;  /* 0x3000000cff0c7230 */ /* 0x000fca0000004100 */
[----:B------:R-:W-:Y:S01]  /*4dc0*/  FFMA.FTZ R2, R44, R12, R2 ;  /* 0x0000000c2c027223 */ /* 0x000fe20000010002 */
[----:B------:R-:W-:-:S05]  /*4dd0*/  HADD2.F32 R12, -RZ, R13.H0_H0 ;  /* 0x2000000dff0c7230 */ /* 0x000fca0000004100 */
[----:B------:R-:W-:Y:S01]  /*4de0*/  FFMA.FTZ R3, R44, R12, R3 ;  /* 0x0000000c2c037223 */ /* 0x000fe20000010003 */
[----:B------:R-:W-:-:S05]  /*4df0*/  HADD2.F32 R12, -RZ, R14.H0_H0 ;  /* 0x2000000eff0c7230 */ /* 0x000fca0000004100 */
[----:B------:R-:W-:Y:S01]  /*4e00*/  FFMA.FTZ R5, R44, R12, R5 ;  /* 0x0000000c2c057223 */ /* 0x000fe20000010005 */
[----:B------:R-:W-:-:S05]  /*4e10*/  HADD2.F32 R12, -RZ, R15.H0_H0 ;  /* 0x2000000fff0c7230 */ /* 0x000fca0000004100 */
[----:B------:R-:W-:Y:S02]  /*4e20*/  FFMA.FTZ R7, R44, R12, R7 ;  /* 0x0000000c2c077223 */ /* 0x000fe40000010007 */
[----:B------:R-:W0:Y:S01]  /*4e30*/  LDS.U16 R12, [R43+-0x40] ;  /* 0xffffc0002b0c7984 */ /* 0x000e220000000400 */
[----:B------:R-:W-:-:S05]  /*4e40*/  HADD2.F32 R13, -RZ, R13.H1_H1 ;  /* 0x3000000dff0d7230 */ /* 0x000fca0000004100 */
[----:B------:R-:W-:Y:S01]  /*4e50*/  FFMA.FTZ R4, R44, R13, R4 ;  /* 0x0000000d2c047223 */ /* 0x000fe20000010004 */
[----:B------:R-:W-:-:S05]  /*4e60*/  HADD2.F32 R13, -RZ, R14.H1_H1 ;  /* 0x3000000eff0d7230 */ /* 0x000fca0000004100 */
[----:B------:R-:W-:Y:S01]  /*4e70*/  FFMA.FTZ R6, R44, R13, R6 ;  /* 0x0000000d2c067223 */ /* 0x000fe20000010006 */
[----:B---3--:R-:W-:Y:S02]  /*4e80*/  HADD2.F32 R13, -RZ, R16.H0_H0 ;  /* 0x20000010ff0d7230 */ /* 0x008fe40000004100 */
[----:B------:R-:W-:Y:S02]  /*4e90*/  HADD2.F32 R14, -RZ, R17.H0_H0 ;  /* 0x20000011ff0e7230 */ /* 0x000fe40000004100 */
[----:B0-----:R-:W-:-:S05]  /*4ea0*/  HADD2.F32 R12, -RZ, R12.H0_H0 ;  /* 0x2000000cff0c7230 */ /* 0x001fca0000004100 */
[C---:B------:R-:W-:Y:S02]  /*4eb0*/  FFMA.FTZ R45, R12.reuse, R13, R45 ;  /* 0x0000000d0c2d7223 */ /* 0x040fe4000001002d */
[----:B------:R-:W0:Y:S01]  /*4ec0*/  LDS.U16 R13, [R43] ;  /* 0x000000002b0d7984 */ /* 0x000e220000000400 */
[----:B------:R-:W-:-:S03]  /*4ed0*/  FFMA.FTZ R3, R12, R14, R3 ;  /* 0x0000000e0c037223 */ /* 0x000fc60000010003 */
[----:B------:R-:W1:Y:S01]  /*4ee0*/  LDS.U16 R14, [R43+0x40] ;  /* 0x000040002b0e7984 */ /* 0x000e620000000400 */
[----:B------:R-:W-:-:S05]  /*4ef0*/  HADD2.F32 R15, -RZ, R15.H1_H1 ;  /* 0x3000000fff0f7230 */ /* 0x000fca0000004100 */
[----:B------:R-:W-:Y:S01]  /*4f00*/  FFMA.FTZ R28, R44, R15, R28 ;  /* 0x0000000f2c1c7223 */ /* 0x000fe2000001001c */
[----:B------:R-:W-:Y:S02]  /*4f10*/  HADD2.F32 R15, -RZ, R16.H1_H1 ;  /* 0x30000010ff0f7230 */ /* 0x000fe40000004100 */
[--C-:B------:R-:W-:Y:S02]  /*4f20*/  HADD2.F32 R16, -RZ, R18.reuse.H0_H0 ;  /* 0x20000012ff107230 */ /* 0x100fe40000004100 */
[----:B------:R-:W-:Y:S02]  /*4f30*/  HADD2.F32 R17, -RZ, R17.H1_H1 ;  /* 0x30000011ff117230 */ /* 0x000fe40000004100 */
[C---:B------:R-:W-:Y:S01]  /*4f40*/  FFMA.FTZ R2, R12.reuse, R15, R2 ;  /* 0x0000000f0c027223 */ /* 0x040fe20000010002 */
[----:B------:R-:W-:Y:S01]  /*4f50*/  FFMA.FTZ R5, R12, R16, R5 ;  /* 0x000000100c057223 */ /* 0x000fe20000010005 */
[----:B------:R-:W-:Y:S02]  /*4f60*/  HADD2.F32 R16, -RZ, R19.H0_H0 ;  /* 0x20000013ff107230 */ /* 0x000fe40000004100 */
[----:B------:R-:W-:-:S02]  /*4f70*/  HADD2.F32 R15, -RZ, R18.H1_H1 ;  /* 0x30000012ff0f7230 */ /* 0x000fc40000004100 */
[----:B------:R-:W-:Y:S02]  /*4f80*/  HADD2.F32 R19, -RZ, R19.H1_H1 ;  /* 0x30000013ff137230 */ /* 0x000fe40000004100 */
[C---:B------:R-:W-:Y:S01]  /*4f90*/  FFMA.FTZ R4, R12.reuse, R17, R4 ;  /* 0x000000110c047223 */ /* 0x040fe20000010004 */
[C---:B------:R-:W-:Y:S01]  /*4fa0*/  FFMA.FTZ R7, R12.reuse, R16, R7 ;  /* 0x000000100c077223 */ /* 0x040fe20000010007 */
[C---:B------:R-:W-:Y:S01]  /*4fb0*/  FFMA.FTZ R6, R12.reuse, R15, R6 ;  /* 0x0000000f0c067223 */ /* 0x040fe20000010006 */
[----:B------:R-:W-:Y:S01]  /*4fc0*/  IADD3 R37, PT, PT, R37, 0x4, RZ ;  /* 0x0000000425257810 */ /* 0x000fe20007ffe0ff */
[----:B------:R-:W-:-:S03]  /*4fd0*/  FFMA.FTZ R28, R12, R19, R28 ;  /* 0x000000130c1c7223 */ /* 0x000fc6000001001c */
[----:B------:R-:W-:Y:S01]  /*4fe0*/  ISETP.NE.AND P0, PT, R37, RZ, PT ;  /* 0x000000ff2500720c */ /* 0x000fe20003f05270 */
[----:B0-----:R-:W-:Y:S02]  /*4ff0*/  HADD2.F32 R13, -RZ, R13.H0_H0 ;  /* 0x2000000dff0d7230 */ /* 0x001fe40000004100 */
[--C-:B----4-:R-:W-:Y:S02]  /*5000*/  HADD2.F32 R18, -RZ, R27.reuse.H0_H0 ;  /* 0x2000001bff127230 */ /* 0x110fe40000004100 */
[----:B-1----:R-:W-:Y:S02]  /*5010*/  HADD2.F32 R14, -RZ, R14.H0_H0 ;  /* 0x2000000eff0e7230 */ /* 0x002fe40000004100 */
[----:B------:R-:W-:Y:S01]  /*5020*/  HADD2.F32 R27, -RZ, R27.H1_H1 ;  /* 0x3000001bff1b7230 */ /* 0x000fe20000004100 */
[----:B------:R-:W-:Y:S01]  /*5030*/  IADD3 R36, PT, PT, R36, 0x80, RZ ;  /* 0x0000008024247810 */ /* 0x000fe20007ffe0ff */
[----:B------:R-:W-:Y:S01]  /*5040*/  VIADD R43, R43, 0x100 ;  /* 0x000001002b2b7836 */ /* 0x000fe20000000000 */
[----:B------:R-:W-:Y:S01]  /*5050*/  IADD3 R41, PT, PT, R41, 0x1000, RZ ;  /* 0x0000100029297810 */ /* 0x000fe20007ffe0ff */
[----:B--2---:R-:W-:-:S02]  /*5060*/  HADD2.F32 R12, -RZ, R20.H0_H0 ;  /* 0x20000014ff0c7230 */ /* 0x004fc40000004100 */
[----:B------:R-:W-:Y:S02]  /*5070*/  HADD2.F32 R16, -RZ, R21.H0_H0 ;  /* 0x20000015ff107230 */ /* 0x000fe40000004100 */
[----:B------:R-:W-:Y:S02]  /*5080*/  HADD2.F32 R15, -RZ, R20.H1_H1 ;  /* 0x30000014ff0f7230 */ /* 0x000fe40000004100 */
[C---:B------:R-:W-:Y:S01]  /*5090*/  FFMA.FTZ R45, R13.reuse, R12, R45 ;  /* 0x0000000c0d2d7223 */ /* 0x040fe2000001002d */
[----:B------:R-:W-:Y:S02]  /*50a0*/  HADD2.F32 R12, -RZ, R22.H0_H0 ;  /* 0x20000016ff0c7230 */ /* 0x000fe40000004100 */
[C---:B------:R-:W-:Y:S01]  /*50b0*/  FFMA.FTZ R3, R13.reuse, R16, R3 ;  /* 0x000000100d037223 */ /* 0x040fe20000010003 */
[----:B------:R-:W-:Y:S02]  /*50c0*/  HADD2.F32 R16, -RZ, R23.H0_H0 ;  /* 0x20000017ff107230 */ /* 0x000fe40000004100 */
[----:B------:R-:W-:Y:S01]  /*50d0*/  FFMA.FTZ R2, R13, R15, R2 ;  /* 0x0000000f0d027223 */ /* 0x000fe20000010002 */
[----:B------:R-:W-:-:S02]  /*50e0*/  HADD2.F32 R21, -RZ, R21.H1_H1 ;  /* 0x30000015ff157230 */ /* 0x000fc40000004100 */
[----:B------:R-:W-:Y:S02]  /*50f0*/  HADD2.F32 R15, -RZ, R22.H1_H1 ;  /* 0x30000016ff0f7230 */ /* 0x000fe40000004100 */
[----:B------:R-:W-:Y:S02]  /*5100*/  HADD2.F32 R23, -RZ, R23.H1_H1 ;  /* 0x30000017ff177230 */ /* 0x000fe40000004100 */
[C---:B------:R-:W-:Y:S01]  /*5110*/  FFMA.FTZ R5, R13.reuse, R12, R5 ;  /* 0x0000000c0d057223 */ /* 0x040fe20000010005 */
[C---:B------:R-:W-:Y:S01]  /*5120*/  FFMA.FTZ R4, R13.reuse, R21, R4 ;  /* 0x000000150d047223 */ /* 0x040fe20000010004 */
[C---:B------:R-:W-:Y:S01]  /*5130*/  FFMA.FTZ R6, R13.reuse, R15, R6 ;  /* 0x0000000f0d067223 */ /* 0x040fe20000010006 */
[C---:B------:R-:W-:Y:S01]  /*5140*/  FFMA.FTZ R7, R13.reuse, R16, R7 ;  /* 0x000000100d077223 */ /* 0x040fe20000010007 */
[----:B------:R-:W-:Y:S01]  /*5150*/  FFMA.FTZ R28, R13, R23, R28 ;  /* 0x000000170d1c7223 */ /* 0x000fe2000001001c */
[----:B------:R-:W-:Y:S02]  /*5160*/  HADD2.F32 R12, -RZ, R25.H0_H0 ;  /* 0x20000019ff0c7230 */ /* 0x000fe40000004100 */
[----:B------:R-:W-:-:S02]  /*5170*/  HADD2.F32 R21, -RZ, R24.H0_H0 ;  /* 0x20000018ff157230 */ /* 0x000fc40000004100 */
[----:B------:R-:W-:Y:S02]  /*5180*/  HADD2.F32 R13, -RZ, R24.H1_H1 ;  /* 0x30000018ff0d7230 */ /* 0x000fe40000004100 */
[----:B------:R-:W-:Y:S02]  /*5190*/  HADD2.F32 R25, -RZ, R25.H1_H1 ;  /* 0x30000019ff197230 */ /* 0x000fe40000004100 */
[--C-:B------:R-:W-:Y:S02]  /*51a0*/  HADD2.F32 R16, -RZ, R26.reuse.H0_H0 ;  /* 0x2000001aff107230 */ /* 0x100fe40000004100 */
[----:B------:R-:W-:Y:S02]  /*51b0*/  HADD2.F32 R15, -RZ, R26.H1_H1 ;  /* 0x3000001aff0f7230 */ /* 0x000fe40000004100 */
        /* <DEDUP_REMOVED lines=8> */
[----:B------:R-:W-:Y:S06]  /*5240*/  @P0 BRA `(.L_x_1590) ;  /* 0xfffffff800600947 */ /* 0x000fec000383ffff */
.L_x_1589:
[----:B------:R-:W-:Y:S05]  /*5250*/  BSYNC.RECONVERGENT B1 ;  /* 0x0000000000017941 */ /* 0x000fea0003800200 */
.L_x_1588:
[----:B------:R-:W-:Y:S05]  /*5260*/  @!P1 BRA `(.L_x_1587) ;  /* 0x00000004006c9947 */ /* 0x000fea0003800000 */
[----:B------:R-:W-:Y:S01]  /*5270*/  ISETP.NE.AND P1, PT, R42, 0x1, PT ;  /* 0x000000012a00780c */ /* 0x000fe20003f25270 */
[----:B------:R-:W-:Y:S01]  /*5280*/  BSSY.RECONVERGENT B1, `(.L_x_1591) ;  /* 0x000003a000017945 */ /* 0x000fe20003800200 */
[----:B------:R-:W-:-:S11]  /*5290*/  LOP3.LUT P0, RZ, R40, 0x20, RZ, 0xc0, !PT ;  /* 0x0000002028ff7812 */ /* 0x000fd6000780c0ff */
[----:B------:R-:W-:Y:S05]  /*52a0*/  @!P1 BRA `(.L_x_1592) ;  /* 0x0000000000dc9947 */ /* 0x000fea0003800000 */
[----:B------:R-:W0:Y:S01]  /*52b0*/  LDCU.64 UR12, c[0x0][0x3c8] ;  /* 0x00007900ff0c77ac */ /* 0x000e220008000a00 */
[----:B------:R-:W-:-:S04]  /*52c0*/  IADD3 R12, P1, PT, R36, UR44, RZ ;  /* 0x0000002c240c7c10 */ /* 0x000fc8000ff3e0ff */
[----:B------:R-:W-:Y:S02]  /*52d0*/  IADD3.X R13, PT, PT, RZ, R34, RZ, P1, !PT ;  /* 0x00000022ff0d7210 */ /* 0x000fe40000ffe4ff */
[----:B0-----:R-:W-:-:S04]  /*52e0*/  LEA R22, P1, R12, UR12, 0x2 ;  /* 0x0000000c0c167c11 */ /* 0x001fc8000f8210ff */
[----:B------:R-:W-:-:S05]  /*52f0*/  LEA.HI.X R23, R12, UR13, R13, 0x2, P1 ;  /* 0x0000000d0c177c11 */ /* 0x000fca00088f140d */
[----:B------:R-:W2:Y:S04]  /*5300*/  LDG.E R12, desc[UR36][R22.64] ;  /* 0x00000024160c7981 */ /* 0x000ea8000c1e1900 */
[----:B------:R0:W3:Y:S01]  /*5310*/  LDG.E R16, desc[UR36][R22.64+0x80] ;  /* 0x0000802416107981 */ /* 0x0000e2000c1e1900 */
[----:B------:R-:W-:Y:S02]  /*5320*/  SHF.L.U32 R17, R36, 0x5, RZ ;  /* 0x0000000524117819 */ /* 0x000fe400000006ff */
[----:B------:R-:W-:Y:S02]  /*5330*/  SHF.L.U32 R18, R35, 0x5, RZ ;  /* 0x0000000523127819 */ /* 0x000fe400000006ff */
[----:B------:R-:W-:-:S04]  /*5340*/  IADD3 R20, PT, PT, -R31, R36, RZ ;  /* 0x000000241f147210 */ /* 0x000fc80007ffe1ff */
[----:B0-----:R-:W-:-:S05]  /*5350*/  LEA R23, R20, UR7, 0x1 ;  /* 0x0000000714177c11 */ /* 0x001fca000f8e08ff */
[----:B------:R-:W0:Y:S04]  /*5360*/  LDS.U16 R22, [R23] ;  /* 0x0000000017167984 */ /* 0x000e280000000400 */
[----:B------:R-:W1:Y:S01]  /*5370*/  LDS.U16 R20, [R23+0x40] ;  /* 0x0000400017147984 */ /* 0x000e620000000400 */
[----:B--2---:R-:W-:-:S04]  /*5380*/  IMAD R13, R12, R18, R17 ;  /* 0x000000120c0d7224 */ /* 0x004fc800078e0211 */
[----:B------:R-:W-:-:S04]  /*5390*/  IMAD.WIDE R12, R13, 0x2, R38 ;  /* 0x000000020d0c7825 */ /* 0x000fc800078e0226 */
[----:B---3--:R-:W-:Y:S02]  /*53a0*/  IMAD R16, R16, R18, R17 ;  /* 0x0000001210107224 */ /* 0x008fe400078e0211 */
[----:B------:R-:W2:Y:S02]  /*53b0*/  LDG.E.128 R12, desc[UR36][R12.64] ;  /* 0x000000240c0c7981 */ /* 0x000ea4000c1e1d00 */
[----:B------:R-:W-:-:S04]  /*53c0*/  VIADD R17, R16, 0x400 ;  /* 0x0000040010117836 */ /* 0x000fc80000000000 */
        /* <DEDUP_REMOVED lines=37> */
.L_x_1592:
[----:B------:R-:W-:Y:S05]  /*5620*/  BSYNC.RECONVERGENT B1 ;  /* 0x0000000000017941 */ /* 0x000fea0003800200 */
.L_x_1591:
[----:B------:R-:W-:Y:S05]  /*5630*/  @P0 BRA `(.L_x_1587) ;  /* 0x0000000000780947 */ /* 0x000fea0003800000 */
[----:B------:R-:W0:Y:S01]  /*5640*/  LDCU.64 UR12, c[0x0][0x3c8] ;  /* 0x00007900ff0c77ac */ /* 0x000e220008000a00 */
[----:B------:R-:W-:-:S04]  /*5650*/  IADD3 R12, P0, PT, R36, UR44, RZ ;  /* 0x0000002c240c7c10 */ /* 0x000fc8000ff1e0ff */
[----:B------:R-:W-:Y:S02]  /*5660*/  IADD3.X R13, PT, PT, RZ, R34, RZ, P0, !PT ;  /* 0x00000022ff0d7210 */ /* 0x000fe400007fe4ff */
[----:B0-----:R-:W-:-:S04]  /*5670*/  LEA R16, P0, R12, UR12, 0x2 ;  /* 0x0000000c0c107c11 */ /* 0x001fc8000f8010ff */
[----:B------:R-:W-:-:S05]  /*5680*/  LEA.HI.X R17, R12, UR13, R13, 0x2, P0 ;  /* 0x0000000d0c117c11 */ /* 0x000fca00080f140d */
[----:B------:R-:W2:Y:S01]  /*5690*/  LDG.E R16, desc[UR36][R16.64] ;  /* 0x0000002410107981 */ /* 0x000ea2000c1e1900 */
[----:B------:R-:W-:-:S04]  /*56a0*/  IADD3 R18, PT, PT, -R31, R36, RZ ;  /* 0x000000241f127210 */ /* 0x000fc80007ffe1ff */
[----:B------:R-:W-:-:S06]  /*56b0*/  LEA R18, R18, UR7, 0x1 ;  /* 0x0000000712127c11 */ /* 0x000fcc000f8e08ff */
[----:B------:R-:W0:Y:S01]  /*56c0*/  LDS.U16 R18, [R18] ;  /* 0x0000000012127984 */ /* 0x000e220000000400 */
[----:B--2---:R-:W-:-:S04]  /*56d0*/  IMAD R13, R35, R16, R36 ;  /* 0x00000010230d7224 */ /* 0x004fc800078e0224 */
[----:B------:R-:W-:-:S04]  /*56e0*/  IMAD.SHL.U32 R13, R13, 0x20, RZ ;  /* 0x000000200d0d7824 */ /* 0x000fc800078e00ff */
[----:B------:R-:W-:-:S06]  /*56f0*/  IMAD.WIDE R12, R13, 0x2, R38 ;  /* 0x000000020d0c7825 */ /* 0x000fcc00078e0226 */
[----:B------:R-:W2:Y:S01]  /*5700*/  LDG.E.128 R12, desc[UR36][R12.64] ;  /* 0x000000240c0c7981 */ /* 0x000ea2000c1e1d00 */
[----:B0-----:R-:W-:Y:S02]  /*5710*/  HADD2.F32 R20, -RZ, R18.H0_H0 ;  /* 0x20000012ff147230 */ /* 0x001fe40000004100 */
[--C-:B--2---:R-:W-:Y:S02]  /*5720*/  HADD2.F32 R19, -RZ, R12.reuse.H0_H0 ;  /* 0x2000000cff137230 */ /* 0x104fe40000004100 */
[----:B------:R-:W-:Y:S02]  /*5730*/  HADD2.F32 R23, -RZ, R12.H1_H1 ;  /* 0x3000000cff177230 */ /* 0x000fe40000004100 */
[----:B------:R-:W-:Y:S02]  /*5740*/  HADD2.F32 R12, -RZ, R15.H0_H0 ;  /* 0x2000000fff0c7230 */ /* 0x000fe40000004100 */
        /* <DEDUP_REMOVED lines=13> */
.L_x_1587:
[----:B------:R-:W-:Y:S05]  /*5820*/  BSYNC.RECONVERGENT B0 ;  /* 0x0000000000007941 */ /* 0x000fea0003800200 */
.L_x_1586:
[----:B------:R-:W-:Y:S01]  /*5830*/  ISETP.GE.AND P0, PT, R33, UR43, PT ;  /* 0x0000002b21007c0c */ /* 0x000fe2000bf06270 */
[----:B------:R-:W0:Y:S01]  /*5840*/  LDCU.64 UR10, c[0x0][0x3c8] ;  /* 0x00007900ff0a77ac */ /* 0x000e220008000a00 */
[----:B------:R-:W-:Y:S01]  /*5850*/  BSSY.RECONVERGENT B0, `(.L_x_1593) ;  /* 0x000012d000007945 */ /* 0x000fe20003800200 */
[----:B------:R-:W1:Y:S10]  /*5860*/  LDCU.64 UR12, c[0x0][0x3c8] ;  /* 0x00007900ff0c77ac */ /* 0x000e740008000a00 */
[----:B------:R-:W-:Y:S05]  /*5870*/  @P0 BRA `(.L_x_1594) ;  /* 0x0000001000a80947 */ /* 0x000fea0003800000 */
[----:B------:R-:W-:Y:S01]  /*5880*/  MOV R14, 0x20 ;  /* 0x00000020000e7802 */ /* 0x000fe20000000f00 */
[----:B------:R-:W2:Y:S01]  /*5890*/  LDCU UR8, c[0x0][0x3f8] ;  /* 0x00007f00ff0877ac */ /* 0x000ea20008000800 */
[----:B------:R-:W-:Y:S01]  /*58a0*/  LOP3.LUT R12, RZ, R31, RZ, 0x33, !PT ;  /* 0x0000001fff0c7212 */ /* 0x000fe200078e33ff */
[----:B------:R-:W-:Y:S01]  /*58b0*/  BSSY.RECONVERGENT B1, `(.L_x_1595) ;  /* 0x0000047000017945 */ /* 0x000fe20003800200 */
[----:B------:R-:W-:-:S04]  /*58c0*/  VIADDMNMX R17, R33, R14, UR43, !PT ;  /* 0x0000002b21117e46 */ /* 0x000fc8000f80010e */
[----:B------:R-:W-:-:S04]  /*58d0*/  IADD3 R17, PT, PT, -R30, R17, R12 ;  /* 0x000000111e117210 */ /* 0x000fc80007ffe10c */
[----:B------:R-:W-:-:S04]  /*58e0*/  LOP3.LUT R12, R17, 0x60, RZ, 0xc0, !PT ;  /* 0x00000060110c7812 */ /* 0x000fc800078ec0ff */
[----:B------:R-:W-:Y:S01]  /*58f0*/  ISETP.NE.AND P0, PT, R12, 0x60, PT ;  /* 0x000000600c00780c */ /* 0x000fe20003f05270 */
[----:B--2---:R-:W-:-:S12]  /*5900*/  IMAD R16, R32, UR8, RZ ;  /* 0x0000000820107c24 */ /* 0x004fd8000f8e02ff */
[----:B------:R-:W-:Y:S05]  /*5910*/  @!P0 BRA `(.L_x_1596) ;  /* 0x0000000400008947 */ /* 0x000fea0003800000 */
[----:B------:R-:W2:Y:S01]  /*5920*/  LDC R32, c[0x0][0x3f4] ;  /* 0x0000fd00ff207b82 */ /* 0x000ea20000000800 */
[----:B------:R-:W-:Y:S02]  /*5930*/  LEA.HI R12, R17, 0x1, RZ, 0x1b ;  /* 0x00000001110c7811 */ /* 0x000fe400078fd8ff */
[----:B------:R-:W-:Y:S02]  /*5940*/  LEA R20, R30, UR6, 0x1 ;  /* 0x000000061e147c11 */ /* 0x000fe4000f8e08ff */
[----:B------:R-:W-:Y:S02]  /*5950*/  LOP3.LUT R12, R12, 0x3, RZ, 0xc0, !PT ;  /* 0x000000030c0c7812 */ /* 0x000fe400078ec0ff */
[----:B------:R-:W-:-:S03]  /*5960*/  IADD3 R20, PT, PT, R20, UR5, RZ ;  /* 0x0000000514147c10 */ /* 0x000fc6000fffe0ff */
[----:B------:R-:W-:-:S07]  /*5970*/  IMAD.MOV R22, RZ, RZ, -R12 ;  /* 0x000000ffff167224 */ /* 0x000fce00078e0a0c */
.L_x_1599:
[----:B--2---:R-:W-:Y:S01]  /*5980*/  ISETP.GE.AND P1, PT, R33, R32, PT ;  /* 0x000000202100720c */ /* 0x004fe20003f26270 */
[----:B------:R-:W-:Y:S01]  /*5990*/  BSSY.RECONVERGENT B2, `(.L_x_1597) ;  /* 0x0000035000027945 */ /* 0x000fe20003800200 */
[----:B------:R-:W-:-:S04]  /*59a0*/  IADD3 R22, PT, PT, R22, 0x1, RZ ;  /* 0x0000000116167810 */ /* 0x000fc80007ffe0ff */
        /* <DEDUP_REMOVED lines=14> */
[----:B------:R-:W-:Y:S02]  /*5a90*/  MOV R13, R23 ;  /* 0x00000017000d7202 */ /* 0x000fe40000000f00 */
[----:B------:R-:W2:Y:S03]  /*5aa0*/  LDS.U16 R23, [R20] ;  /* 0x0000000014177984 */ /* 0x000ea60000000400 */
        /* <DEDUP_REMOVED lines=9> */
[----:B------:R-:W-:-:S04]  /*5b40*/  IADD3 R13, P1, PT, R12, UR44, RZ ;  /* 0x0000002c0c0d7c10 */ /* 0x000fc8000ff3e0ff */
[----:B------:R-:W-:Y:S02]  /*5b50*/  IADD3.X R14, PT, PT, RZ, R34, RZ, P1, !PT ;  /* 0x00000022ff0e7210 */ /* 0x000fe40000ffe4ff */
[----:B0-----:R-:W-:-:S04]  /*5b60*/  LEA R18, P1, R13, UR10, 0x2 ;  /* 0x0000000a0d127c11 */ /* 0x001fc8000f8210ff */
[----:B------:R-:W-:-:S06]  /*5b70*/  LEA.HI.X R19, R13, UR11, R14, 0x2, P1 ;  /* 0x0000000b0d137c11 */ /* 0x000fcc00088f140e */
[----:B------:R-:W3:Y:S02]  /*5b80*/  LDG.E R19, desc[UR36][R18.64] ;  /* 0x0000002412137981 */ /* 0x000ee4000c1e1900 */
[----:B---3--:R-:W-:-:S05]  /*5b90*/  IMAD R13, R16, R19, R12 ;  /* 0x00000013100d7224 */ /* 0x008fca00078e020c */
[----:B------:R-:W-:-:S05]  /*5ba0*/  SHF.L.U32 R13, R13, 0x5, RZ ;  /* 0x000000050d0d7819 */ /* 0x000fca00000006ff */
[----:B------:R-:W-:-:S06]  /*5bb0*/  IMAD.WIDE R12, R13, 0x2, R38 ;  /* 0x000000020d0c7825 */ /* 0x000fcc00078e0226 */
[----:B------:R-:W3:Y:S01]  /*5bc0*/  LDG.E.128 R12, desc[UR36][R12.64] ;  /* 0x000000240c0c7981 */ /* 0x000ee2000c1e1d00 */
[----:B--2---:R-:W-:Y:S02]  /*5bd0*/  HADD2.F32 R24, -RZ, R23.H0_H0 ;  /* 0x20000017ff187230 */ /* 0x004fe40000004100 */
[--C-:B---3--:R-:W-:Y:S02]  /*5be0*/  HADD2.F32 R18, -RZ, R14.reuse.H0_H0 ;  /* 0x2000000eff127230 */ /* 0x108fe40000004100 */
        /* <DEDUP_REMOVED lines=15> */
.L_x_1598:
[----:B01----:R-:W-:Y:S05]  /*5ce0*/  BSYNC.RECONVERGENT B2 ;  /* 0x0000000000027941 */ /* 0x003fea0003800200 */
.L_x_1597:
[----:B------:R-:W-:Y:S01]  /*5cf0*/  VIADD R33, R33, 0x20 ;  /* 0x0000002021217836 */ /* 0x000fe20000000000 */
[----:B------:R-:W-:Y:S01]  /*5d00*/  IADD3 R20, PT, PT, R20, 0x40, RZ ;  /* 0x0000004014147810 */ /* 0x000fe20007ffe0ff */
[----:B------:R-:W-:Y:S06]  /*5d10*/  @P0 BRA `(.L_x_1599) ;  /* 0xfffffffc00180947 */ /* 0x000fec000383ffff */
.L_x_1596:
[----:B01----:R-:W-:Y:S05]  /*5d20*/  BSYNC.RECONVERGENT B1 ;  /* 0x0000000000017941 */ /* 0x003fea0003800200 */
.L_x_1595:
[----:B------:R-:W-:-:S13]  /*5d30*/  ISETP.GE.U32.AND P0, PT, R17, 0x60, PT ;  /* 0x000000601100780c */ /* 0x000fda0003f06070 */
[----:B------:R-:W-:Y:S05]  /*5d40*/  @!P0 BRA `(.L_x_1594) ;  /* 0x0000000c00748947 */ /* 0x000fea0003800000 */
[----:B------:R-:W0:Y:S02]  /*5d50*/  LDC R32, c[0x0][0x3f4] ;  /* 0x0000fd00ff207b82 */ /* 0x000e240000000800 */
.L_x_1608:
        /* <DEDUP_REMOVED lines=9> */
[----:B------:R-:W-:Y:S01]  /*5df0*/  LEA R17, R17, UR7, 0x1 ;  /* 0x0000000711117c11 */ /* 0x000fe2000f8e08ff */
        /* <DEDUP_REMOVED lines=50> */
.L_x_1601:
[----:B------:R-:W-:Y:S05]  /*6120*/  BSYNC.RECONVERGENT B1 ;  /* 0x0000000000017941 */ /* 0x000fea0003800200 */
.L_x_1600:
        /* <DEDUP_REMOVED lines=12> */
[----:B------:R-:W-:-:S05]  /*61f0*/  HFMA2 R12, -RZ, RZ, 0, 0 ;  /* 0x00000000ff0c7431 */ /* 0x000fca00000001ff */
[----:B------:R-:W-:Y:S01]  /*6200*/  IMAD.HI.U32 R12, R13, R19, R12 ;  /* 0x000000130d0c7227 */ /* 0x000fe200078e000c */
[----:B------:R-:W-:Y:S02]  /*6210*/  MOV R13, R20 ;  /* 0x00000014000d7202 */ /* 0x000fe40000000f00 */
[----:B------:R-:W0:Y:S03]  /*6220*/  LDS.U16 R20, [R17+0x40] ;  /* 0x0000400011147984 */ /* 0x000e260000000400 */
        /* <DEDUP_REMOVED lines=35> */
.L_x_1603:
[----:B------:R-:W-:Y:S05]  /*6460*/  BSYNC.RECONVERGENT B1 ;  /* 0x0000000000017941 */ /* 0x000fea0003800200 */
.L_x_1602:
        /* <DEDUP_REMOVED lines=51> */
.L_x_1605:
[----:B------:R-:W-:Y:S05]  /*67a0*/  BSYNC.RECONVERGENT B1 ;  /* 0x0000000000017941 */ /* 0x000fea0003800200 */
.L_x_1604:
        /* <DEDUP_REMOVED lines=51> */
.L_x_1607:
[----:B------:R-:W-:Y:S05]  /*6ae0*/  BSYNC.RECONVERGENT B1 ;  /* 0x0000000000017941 */ /* 0x000fea0003800200 */
.L_x_1606:
[----:B------:R-:W-:-:S04]  /*6af0*/  IADD3 R33, PT, PT, R33, 0x80, RZ ;  /* 0x0000008021217810 */ /* 0x000fc80007ffe0ff */
[----:B------:R-:W-:-:S13]  /*6b00*/  ISETP.GE.AND P0, PT, R33, UR43, PT ;  /* 0x0000002b21007c0c */ /* 0x000fda000bf06270 */
[----:B------:R-:W-:Y:S05]  /*6b10*/  @!P0 BRA `(.L_x_1608) ;  /* 0xfffffff000908947 */ /* 0x000fea000383ffff */
.L_x_1594:
[----:B01----:R-:W-:Y:S05]  /*6b20*/  BSYNC.RECONVERGENT B0 ;  /* 0x0000000000007941 */ /* 0x003fea0003800200 */
.L_x_1593:
[----:B------:R-:W-:Y:S01]  /*6b30*/  ISETP.NE.AND P0, PT, R30, UR4, PT ;  /* 0x000000041e007c0c */ /* 0x000fe2000bf05270 */
[----:B------:R-:W-:-:S12]  /*6b40*/  BSSY.RECONVERGENT B0, `(.L_x_1609) ;  /* 0x0000071000007945 */ /* 0x000fd80003800200 */
[----:B------:R-:W-:Y:S05]  /*6b50*/  @P0 BRA `(.L_x_1610) ;  /* 0x0000000400bc0947 */ /* 0x000fea0003800000 */
[----:B------:R-:W0:Y:S01]  /*6b60*/  LDCU UR4, c[0x0][0x478] ;  /* 0x00008f00ff0477ac */ /* 0x000e220008000800 */
[----:B------:R-:W-:Y:S01]  /*6b70*/  IADD3 R15, PT, PT, R29, UR41, RZ ;  /* 0x000000291d0f7c10 */ /* 0x000fe2000fffe0ff */
        /* <DEDUP_REMOVED lines=21> */
[----:B0-----:R-:W-:Y:S02]  /*6cd0*/  SHF.R.U64 R12, R33, 0x7, RZ ;  /* 0x00000007210c7819 */ /* 0x001fe400000012ff */
[----:B------:R-:W-:Y:S01]  /*6ce0*/  SHF.R.U64 R13, R24, 0x7, RZ ;  /* 0x00000007180d7819 */ /* 0x000fe200000012ff */
[----:B---3--:R-:W-:Y:S01]  /*6cf0*/  FMUL.FTZ R15, R14, R15 ;  /* 0x0000000f0e0f7220 */ /* 0x008fe20000410000 */
        /* <DEDUP_REMOVED lines=9> */
[----:B------:R-:W-:Y:S02]  /*6d90*/  MOV R12, R19 ;  /* 0x00000013000c7202 */ /* 0x000fe40000000f00 */
[----:B------:R-:W0:Y:S01]  /*6da0*/  I2F.S16 R17, R16 ;  /* 0x0000001000117306 */ /* 0x000e220000101400 */
[----:B------:R-:W-:-:S02]  /*6db0*/  @P1 LOP3.LUT R26, R26, 0xffffff00, RZ, 0xfc, !PT ;  /* 0xffffff001a1a1812 */ /* 0x000fc400078efcff */
[----:B------:R-:W-:Y:S02]  /*6dc0*/  SHF.R.S32.HI R18, RZ, 0x8, R18 ;  /* 0x00000008ff127819 */ /* 0x000fe40000011412 */
[----:B------:R-:W-:Y:S02]  /*6dd0*/  SHF.R.S32.HI R12, RZ, 0x8, R12 ;  /* 0x00000008ff0c7819 */ /* 0x000fe4000001140c */
[----:B------:R-:W-:Y:S01]  /*6de0*/  @P0 LOP3.LUT R33, R33, 0xffffff00, RZ, 0xfc, !PT ;  /* 0xffffff0021210812 */ /* 0x000fe200078efcff */
[----:B------:R-:W1:Y:S01]  /*6df0*/  I2F.S16 R25, R18 ;  /* 0x0000001200197306 */ /* 0x000e620000101400 */
[----:B------:R-:W-:Y:S01]  /*6e00*/  @P2 LOP3.LUT R24, R24, 0xffffff00, RZ, 0xfc, !PT ;  /* 0xffffff0018182812 */ /* 0x000fe200078efcff */
[----:B0-----:R-:W-:-:S06]  /*6e10*/  FMUL.FTZ R16, R14, R17 ;  /* 0x000000110e107220 */ /* 0x001fcc0000410000 */
[----:B------:R0:W2:Y:S01]  /*6e20*/  I2F.S16 R19, R12 ;  /* 0x0000000c00137306 */ /* 0x0000a20000101400 */
[----:B-1----:R-:W-:-:S07]  /*6e30*/  FMUL.FTZ R20, R14, R25 ;  /* 0x000000190e147220 */ /* 0x002fce0000410000 */
[----:B------:R-:W1:Y:S01]  /*6e40*/  I2F.S8 R23, R26 ;  /* 0x0000001a00177306 */ /* 0x000e620000001400 */
[----:B0-----:R-:W-:Y:S01]  /*6e50*/  F2FP.F16.F32.PACK_AB R12, R16, R15 ;  /* 0x0000000f100c723e */ /* 0x001fe200000000ff */
[----:B--2---:R-:W-:-:S06]  /*6e60*/  FMUL.FTZ R18, R14, R19 ;  /* 0x000000130e127220 */ /* 0x004fcc0000410000 */
[----:B------:R-:W0:Y:S01]  /*6e70*/  I2F.S8 R13, R33 ;  /* 0x00000021000d7306 */ /* 0x000e220000001400 */
[----:B-1----:R-:W-:-:S07]  /*6e80*/  FMUL.FTZ R23, R14, R23 ;  /* 0x000000170e177220 */ /* 0x002fce0000410000 */
[----:B------:R-:W1:Y:S01]  /*6e90*/  I2F.S8 R27, R24 ;  /* 0x00000018001b7306 */ /* 0x000e620000001400 */
[----:B0-----:R-:W-:-:S05]  /*6ea0*/  FMUL.FTZ R13, R14, R13 ;  /* 0x0000000d0e0d7220 */ /* 0x001fca0000410000 */
[----:B------:R-:W-:Y:S01]  /*6eb0*/  F2FP.F16.F32.PACK_AB R13, R18, R13 ;  /* 0x0000000d120d723e */ /* 0x000fe200000000ff */
[----:B-1----:R-:W-:Y:S01]  /*6ec0*/  FMUL.FTZ R27, R14, R27 ;  /* 0x0000001b0e1b7220 */ /* 0x002fe20000410000 */
[----:B------:R-:W-:-:S04]  /*6ed0*/  F2FP.F16.F32.PACK_AB R14, R20, R23 ;  /* 0x00000017140e723e */ /* 0x000fc800000000ff */
[----:B------:R-:W-:Y:S01]  /*6ee0*/  F2FP.F16.F32.PACK_AB R15, R22, R27 ;  /* 0x0000001b160f723e */ /* 0x000fe200000000ff */
[----:B------:R-:W-:Y:S06]  /*6ef0*/  BRA `(.L_x_1612) ;  /* 0x00000000000c7947 */ /* 0x000fec0003800000 */
.L_x_1611:
[----:B------:R-:W0:Y:S02]  /*6f00*/  LDC.64 R12, c[0x0][0x3a8] ;  /* 0x0000ea00ff0c7b82 */ /* 0x000e240000000a00 */
[----:B0-----:R-:W-:-:S06]  /*6f10*/  IMAD.WIDE R12, R15, 0x2, R12 ;  /* 0x000000020f0c7825 */ /* 0x001fcc00078e020c */
[----:B------:R-:W5:Y:S02]  /*6f20*/  LDG.E.128 R12, desc[UR36][R12.64] ;  /* 0x000000240c0c7981 */ /* 0x000f64000c1e1d00 */
.L_x_1612:
        /* <DEDUP_REMOVED lines=9> */
[----:B------:R-:W-:Y:S01]  /*6fc0*/  MOV R18, UR4 ;  /* 0x0000000400127c02 */ /* 0x000fe20008000f00 */
[----:B------:R-:W0:Y:S03]  /*6fd0*/  LDCU.64 UR10, c[0x0][0x3c0] ;  /* 0x00007800ff0a77ac */ /* 0x000e260008000a00 */
[----:B------:R-:W-:-:S05]  /*6fe0*/  @P1 LEA R19, R18, R29, 0x5 ;  /* 0x0000001d12131211 */ /* 0x000fca00078e28ff */
[----:B------:R-:W-:-:S06]  /*6ff0*/  @P1 IMAD.WIDE R16, R19, 0x2, R16 ;  /* 0x0000000213101825 */ /* 0x000fcc00078e0210 */
[----:B------:R-:W2:Y:S01]  /*7000*/  @P1 LDG.E.128 R16, desc[UR36][R16.64] ;  /* 0x0000002410101981 */ /* 0x000ea2000c1e1d00 */
[----:B------:R-:W-:Y:S01]  /*7010*/  ULEA UR4, UR9, UR7, 0x1 ;  /* 0x0000000709047291 */ /* 0x000fe2000f8e08ff */
[----:B------:R-:W-:Y:S02]  /*7020*/  IMAD R32, R32, UR39, R29 ;  /* 0x0000002720207c24 */ /* 0x000fe4000f8e021d */
[----:B-----5:R-:W-:Y:S02]  /*7030*/  HFMA2 R8, R12, 1, 1, R8 ;  /* 0x3c003c000c087831 */ /* 0x020fe40000000008 */
[----:B------:R-:W-:Y:S02]  /*7040*/  HADD2 R9, R13, R9 ;  /* 0x000000090d097230 */ /* 0x000fe40000000000 */
[----:B------:R-:W-:Y:S02]  /*7050*/  HFMA2 R10, R14, 1, 1, R10 ;  /* 0x3c003c000e0a7831 */ /* 0x000fe4000000000a */
[----:B------:R-:W-:Y:S01]  /*7060*/  HADD2 R11, R15, R11 ;  /* 0x0000000b0f0b7230 */ /* 0x000fe20000000000 */
[----:B------:R-:W-:Y:S01]  /*7070*/  SHF.R.S32.HI R22, RZ, 0x1f, R32 ;  /* 0x0000001fff167819 */ /* 0x000fe20000011420 */
[----:B------:R-:W1:Y:S01]  /*7080*/  LDS.U16 R20, [UR4] ;  /* 0x00000004ff147984 */ /* 0x000e620008000400 */
[----:B------:R-:W-:-:S06]  /*7090*/  USHF.L.U32 UR4, UR40, 0x5, URZ ;  /* 0x0000000528047899 */ /* 0x000fcc00080006ff */
[----:B------:R-:W-:Y:S02]  /*70a0*/  IADD3 R32, P0, PT, R32, UR4, RZ ;  /* 0x0000000420207c10 */ /* 0x000fe4000ff1e0ff */
[----:B------:R-:W-:-:S04]  /*70b0*/  MOV R23, UR4 ;  /* 0x0000000400177c02 */ /* 0x000fc80008000f00 */
        /* <DEDUP_REMOVED lines=25> */
.L_x_1610:
[----:B------:R-:W-:Y:S05]  /*7250*/  BSYNC.RECONVERGENT B0 ;  /* 0x0000000000007941 */ /* 0x000fea0003800200 */
.L_x_1609:
[C---:B-----5:R-:W-:Y:S01]  /*7260*/  LOP3.LUT R8, R0.reuse, 0x3c0, RZ, 0xc0, !PT ;  /* 0x000003c000087812 */ /* 0x060fe200078ec0ff */
        /* <DEDUP_REMOVED lines=23> */
.L_x_1614:
[----:B------:R-:W-:Y:S05]  /*73e0*/  BSYNC.RECONVERGENT B0 ;  /* 0x0000000000007941 */ /* 0x000fea0003800200 */
.L_x_1613:
        /* <DEDUP_REMOVED lines=21> */
.L_x_1616:
[----:B------:R-:W-:Y:S05]  /*7540*/  BSYNC.RECONVERGENT B0 ;  /* 0x0000000000007941 */ /* 0x000fea0003800200 */
.L_x_1615:
        /* <DEDUP_REMOVED lines=9> */
.L_x_1618:
[----:B------:R-:W-:Y:S05]  /*75e0*/  BSYNC.RECONVERGENT B0 ;  /* 0x0000000000007941 */ /* 0x000fea0003800200 */
.L_x_1617:
        /* <DEDUP_REMOVED lines=21> */
.L_x_1620:
[----:B------:R-:W-:Y:S05]  /*7740*/  BSYNC.RECONVERGENT B0 ;  /* 0x0000000000007941 */ /* 0x000fea0003800200 */
.L_x_1619:
        /* <DEDUP_REMOVED lines=8> */
.L_x_1622:
[----:B------:R-:W-:Y:S05]  /*77d0*/  BSYNC.RECONVERGENT B0 ;  /* 0x0000000000007941 */ /* 0x000fea0003800200 */
.L_x_1621:
        /* <DEDUP_REMOVED lines=20> */
.L_x_1624:
[----:B------:R-:W-:Y:S05]  /*7920*/  BSYNC.RECONVERGENT B0 ;  /* 0x0000000000007941 */ /* 0x000fea0003800200 */
.L_x_1623:
        /* <DEDUP_REMOVED lines=8> */
.L_x_1626:
[----:B------:R-:W-:Y:S05]  /*79b0*/  BSYNC.RECONVERGENT B0 ;  /* 0x0000000000007941 */ /* 0x000fea0003800200 */
.L_x_1625:
        /* <DEDUP_REMOVED lines=20> */
.L_x_1628:
[----:B------:R-:W-:Y:S05]  /*7b00*/  BSYNC.RECONVERGENT B0 ;  /* 0x0000000000007941 */ /* 0x000fea0003800200 */
.L_x_1627:
        /* <DEDUP_REMOVED lines=8> */
.L_x_1630:
[----:B------:R-:W-:Y:S05]  /*7b90*/  BSYNC.RECONVERGENT B0 ;  /* 0x0000000000007941 */ /* 0x000fea0003800200 */
.L_x_1629:
        /* <DEDUP_REMOVED lines=20> */
.L_x_1632:
[----:B------:R-:W-:Y:S05]  /*7ce0*/  BSYNC.RECONVERGENT B0 ;  /* 0x0000000000007941 */ /* 0x000fea0003800200 */
.L_x_1631:
        /* <DEDUP_REMOVED lines=21> */
[----:B------:R-:W-:Y:S02]  /*7e40*/  PRMT R0, R0, 0x7710, RZ ;  /* 0x0000771000007816 */ /* 0x000fe400000000ff */
[----:B--2---:R-:W-:-:S05]  /*7e50*/  PRMT R9, R28, 0x8880, RZ ;  /* 0x000088801c097816 */ /* 0x004fca00000000ff */
[----:B------:R-:W2:Y:S01]  /*7e60*/  F2I.S8.NTZ R4, R4 ;  /* 0x0000000400047305 */ /* 0x000ea20000202100 */
[----:B------:R-:W-:Y:S02]  /*7e70*/  SHF.L.U32 R0, R0, 0x10, RZ ;  /* 0x0000001000007819 */ /* 0x000fe400000006ff */
[----:B0-----:R-:W-:-:S05]  /*7e80*/  PRMT R7, R6, 0x8880, RZ ;  /* 0x0000888006077816 */ /* 0x001fca00000000ff */
[----:B------:R-:W0:Y:S01]  /*7e90*/  F2I.S8.NTZ R2, R2 ;  /* 0x0000000200027305 */ /* 0x000e220000202100 */
[----:B------:R-:W-:Y:S02]  /*7ea0*/  PRMT R6, R9, 0x7710, RZ ;  /* 0x0000771009067816 */ /* 0x000fe400000000ff */
[----:B------:R-:W-:Y:S02]  /*7eb0*/  LOP3.LUT R9, R0, 0xff0000, RZ, 0xc0, !PT ;  /* 0x00ff000000097812 */ /* 0x000fe400078ec0ff */
[----:B------:R-:W-:Y:S02]  /*7ec0*/  PRMT R0, R7, 0x7710, RZ ;  /* 0x0000771007007816 */ /* 0x000fe400000000ff */
[----:B------:R-:W-:Y:S01]  /*7ed0*/  PRMT R9, R9, 0x4210, R6 ;  /* 0x0000421009097816 */ /* 0x000fe20000000006 */
[----:B------:R-:W3:Y:S01]  /*7ee0*/  F2I.S8.NTZ R3, R3 ;  /* 0x0000000300037305 */ /* 0x000ee20000202100 */
[----:B------:R-:W-:Y:S02]  /*7ef0*/  SHF.L.U32 R0, R0, 0x8, RZ ;  /* 0x0000000800007819 */ /* 0x000fe400000006ff */
[----:B--2---:R-:W-:-:S02]  /*7f00*/  PRMT R6, R4, 0x8880, RZ ;  /* 0x0000888004067816 */ /* 0x004fc400000000ff */
[----:B------:R-:W-:Y:S02]  /*7f10*/  LOP3.LUT R9, R9, 0xff00, R0, 0xf8, !PT ;  /* 0x0000ff0009097812 */ /* 0x000fe400078ef800 */
[----:B0-----:R-:W-:Y:S01]  /*7f20*/  PRMT R0, R2, 0x8880, RZ ;  /* 0x0000888002007816 */ /* 0x001fe200000000ff */
[----:B------:R-:W0:Y:S03]  /*7f30*/  F2I.S8.NTZ R5, R5 ;  /* 0x0000000500057305 */ /* 0x000e260000202100 */
[----:B------:R-:W-:Y:S02]  /*7f40*/  PRMT R0, R0, 0x7710, RZ ;  /* 0x0000771000007816 */ /* 0x000fe400000000ff */
[----:B---3--:R-:W-:-:S03]  /*7f50*/  PRMT R4, R3, 0x8880, RZ ;  /* 0x0000888003047816 */ /* 0x008fc600000000ff */
[----:B------:R-:W2:Y:S01]  /*7f60*/  F2I.S8.NTZ R8, R8 ;  /* 0x0000000800087305 */ /* 0x000ea20000202100 */
[----:B------:R-:W-:Y:S02]  /*7f70*/  PRMT R3, R6, 0x7710, RZ ;  /* 0x0000771006037816 */ /* 0x000fe400000000ff */
[----:B------:R-:W-:Y:S02]  /*7f80*/  PRMT R2, R4, 0x7710, RZ ;  /* 0x0000771004027816 */ /* 0x000fe400000000ff */
[----:B------:R-:W-:Y:S02]  /*7f90*/  LOP3.LUT R3, R3, 0xff, RZ, 0xc0, !PT ;  /* 0x000000ff03037812 */ /* 0x000fe400078ec0ff */
[----:B0-----:R-:W-:Y:S02]  /*7fa0*/  PRMT R5, R5, 0x8880, RZ ;  /* 0x0000888005057816 */ /* 0x001fe400000000ff */
[----:B------:R-:W-:Y:S01]  /*7fb0*/  LOP3.LUT R4, R2, 0xff, RZ, 0xc0, !PT ;  /* 0x000000ff02047812 */ /* 0x000fe200078ec0ff */
[----:B------:R-:W-:Y:S01]  /*7fc0*/  IMAD.WIDE.U32 R2, R3, 0x1000000, RZ ;  /* 0x0100000003027825 */ /* 0x000fe200078e00ff */
[----:B------:R-:W-:-:S02]  /*7fd0*/  LOP3.LUT R6, R0, 0xff, RZ, 0xc0, !PT ;  /* 0x000000ff00067812 */ /* 0x000fc400078ec0ff */
[----:B------:R-:W-:Y:S01]  /*7fe0*/  PRMT R0, R5, 0x7710, RZ ;  /* 0x0000771005007816 */ /* 0x000fe200000000ff */
[----:B------:R-:W-:Y:S01]  /*7ff0*/  IMAD.WIDE.U32 R4, R4, 0x10000, RZ ;  /* 0x0001000004047825 */ /* 0x000fe200078e00ff */
[----:B--2---:R-:W-:Y:S02]  /*8000*/  PRMT R10, R8, 0x8880, RZ ;  /* 0x00008880080a7816 */ /* 0x004fe400000000ff */
[----:B------:R-:W-:Y:S01]  /*8010*/  LOP3.LUT R9, R9, 0xff, R0, 0xf8, !PT ;  /* 0x000000ff09097812 */ /* 0x000fe200078ef800 */
[----:B------:R-:W-:Y:S01]  /*8020*/  IMAD.WIDE.U32 R6, R6, 0x100, RZ ;  /* 0x0000010006067825 */ /* 0x000fe200078e00ff */
[----:B-1----:R-:W-:Y:S02]  /*8030*/  IADD3 R8, P0, PT, R29, UR4, RZ ;  /* 0x000000041d087c10 */ /* 0x002fe4000ff1e0ff */
[----:B------:R-:W-:Y:S02]  /*8040*/  PRMT R0, R10, 0x7710, RZ ;  /* 0x000077100a007816 */ /* 0x000fe400000000ff */
[----:B------:R-:W-:-:S02]  /*8050*/  LOP3.LUT R11, R6, R2, R4, 0xfe, !PT ;  /* 0x00000002060b7212 */ /* 0x000fc400078efe04 */
[----:B------:R-:W-:Y:S02]  /*8060*/  LOP3.LUT R3, R5, R9, R3, 0xfe, !PT ;  /* 0x0000000905037212 */ /* 0x000fe400078efe03 */
[----:B------:R-:W-:Y:S02]  /*8070*/  LEA.HI.X.SX32 R9, R29, UR5, 0x1, P0 ;  /* 0x000000051d097c11 */ /* 0x000fe400080f0eff */
[----:B------:R-:W-:Y:S02]  /*8080*/  LOP3.LUT R2, R11, 0xff, R0, 0xf8, !PT ;  /* 0x000000ff0b027812 */ /* 0x000fe400078ef800 */
[----:B------:R-:W-:-:S05]  /*8090*/  LOP3.LUT R3, R3, R7, RZ, 0xfc, !PT ;  /* 0x0000000703037212 */ /* 0x000fca00078efcff */
[----:B------:R-:W-:Y:S01]  /*80a0*/  STG.E.64 desc[UR36][R8.64], R2 ;  /* 0x0000000208007986 */ /* 0x000fe2000c101b24 */
[----:B------:R-:W-:Y:S05]  /*80b0*/  EXIT ;  /* 0x000000000000794d */ /* 0x000fea0003800000 */
.L_x_1633:
        /* <DEDUP_REMOVED lines=12> */
.L_x_1556:
[----:B------:R-:W-:Y:S01]  /*8180*/  HFMA2 R12, -RZ, RZ, 0, 4.76837158203125e-07 ;  /* 0x00000008ff0c7431 */ /* 0x000fe200000001ff */
[----:B------:R-:W-:Y:S02]  /*8190*/  MOV R11, 0x1f ;  /* 0x0000001f000b7802 */ /* 0x000fe40000000f00 */
[----:B------:R-:W-:-:S07]  /*81a0*/  MOV R15, 0xffff ;  /* 0x0000ffff000f7802 */ /* 0x000fce0000000f00 */
[----:B0-----:R-:W-:Y:S05]  /*81b0*/  WARPSYNC.COLLECTIVE R15, `(.L_x_1634) ;  /* 0x000000000f087348 */ /* 0x001fea0003c00000 */
[----:B------:R1:W2:Y:S02]  /*81c0*/  SHFL.BFLY P6, R14, R13, R12, R11 ;  /* 0x0c00000c0d0e7389 */ /* 0x0002a400000c000b */
[----:B012---:R-:W-:Y:S05]  /*81d0*/  ENDCOLLECTIVE ;  /* 0x000000000000791b */ /* 0x007fea0003800000 */
.L_x_1634:
[----:B------:R-:W-:Y:S02]  /*81e0*/  HFMA2 R12, -RZ, RZ, 0, 2.384185791015625e-07 ;  /* 0x00000004ff0c7431 */ /* 0x000fe400000001ff */
[----:B------:R-:W-:-:S04]  /*81f0*/  FADD.FTZ R0, R13, R14 ;  /* 0x0000000e0d007221 */ /* 0x000fc80000010000 */
[----:B------:R-:W-:-:S07]  /*8200*/  IMAD.MOV.U32 R13, RZ, RZ, R0 ;  /* 0x000000ffff0d7224 */ /* 0x000fce00078e0000 */
[----:B------:R-:W-:Y:S05]  /*8210*/  WARPSYNC.COLLECTIVE R15, `(.L_x_1635) ;  /* 0x000000000f087348 */ /* 0x000fea0003c00000 */
[----:B------:R0:W1:Y:S02]  /*8220*/  SHFL.BFLY P6, R14, R13, R12, R11 ;  /* 0x0c00000c0d0e7389 */ /* 0x00006400000c000b */
[----:B01----:R-:W-:Y:S05]  /*8230*/  ENDCOLLECTIVE ;  /* 0x000000000000791b */ /* 0x003fea0003800000 */
.L_x_1635:
[----:B------:R-:W-:Y:S02]  /*8240*/  HFMA2 R12, -RZ, RZ, 0, 1.1920928955078125e-07 ;  /* 0x00000002ff0c7431 */ /* 0x000fe400000001ff */
[----:B------:R-:W-:-:S05]  /*8250*/  FADD.FTZ R3, R0, R14 ;  /* 0x0000000e00037221 */ /* 0x000fca0000010000 */
[----:B------:R-:W-:-:S07]  /*8260*/  MOV R13, R3 ;  /* 0x00000003000d7202 */ /* 0x000fce0000000f00 */
[----:B------:R-:W-:Y:S05]  /*8270*/  WARPSYNC.COLLECTIVE R15, `(.L_x_1636) ;  /* 0x000000000f087348 */ /* 0x000fea0003c00000 */
[----:B------:R0:W1:Y:S02]  /*8280*/  SHFL.BFLY P6, R14, R13, R12, R11 ;  /* 0x0c00000c0d0e7389 */ /* 0x00006400000c000b */
[----:B01----:R-:W-:Y:S05]  /*8290*/  ENDCOLLECTIVE ;  /* 0x000000000000791b */ /* 0x003fea0003800000 */
.L_x_1636:
[----:B------:R-:W-:Y:S01]  /*82a0*/  MOV R12, 0x1 ;  /* 0x00000001000c7802 */ /* 0x000fe20000000f00 */
[----:B------:R-:W-:-:S04]  /*82b0*/  FADD.FTZ R4, R3, R14 ;  /* 0x0000000e03047221 */ /* 0x000fc80000010000 */
[----:B------:R-:W-:-:S07]  /*82c0*/  IMAD.MOV.U32 R13, RZ, RZ, R4 ;  /* 0x000000ffff0d7224 */ /* 0x000fce00078e0004 */
[----:B------:R-:W-:Y:S05]  /*82d0*/  WARPSYNC.COLLECTIVE R15, `(.L_x_1637) ;  /* 0x000000000f087348 */ /* 0x000fea0003c00000 */
[----:B------:R0:W1:Y:S02]  /*82e0*/  SHFL.BFLY P6, R14, R13, R12, R11 ;  /* 0x0c00000c0d0e7389 */ /* 0x00006400000c000b */
[----:B01----:R-:W-:Y:S05]  /*82f0*/  ENDCOLLECTIVE ;  /* 0x000000000000791b */ /* 0x003fea0003800000 */
.L_x_1637:
[----:B------:R-:W-:Y:S05]  /*8300*/  BRA `(.L_x_1638) ;  /* 0xffffff9400747947 */ /* 0x000fea000383ffff */
.L_x_1559:
[----:B------:R-:W-:Y:S01]  /*8310*/  BSSY B1, `(.L_x_1639) ;  /* 0x0000007000017945 */ /* 0x000fe20003800000 */
[----:B------:R-:W-:Y:S01]  /*8320*/  MOV R12, 0x1 ;  /* 0x00000001000c7802 */ /* 0x000fe20000000f00 */
[----:B------:R-:W-:Y:S01]  /*8330*/  IMAD.MOV.U32 R15, RZ, RZ, -0x1 ;  /* 0xffffffffff0f7424 */ /* 0x000fe200078e00ff */
[----:B------:R-:W-:-:S07]  /*8340*/  MOV R11, 0x1f ;  /* 0x0000001f000b7802 */ /* 0x000fce0000000f00 */
[----:B------:R-:W-:Y:S05]  /*8350*/  WARPSYNC.COLLECTIVE R15, `(.L_x_1640) ;  /* 0x000000000f087348 */ /* 0x000fea0003c00000 */
[----:B------:R0:W1:Y:S02]  /*8360*/  SHFL.BFLY P6, R14, R13, R12, R11 ;  /* 0x0c00000c0d0e7389 */ /* 0x00006400000c000b */
[----:B01----:R-:W-:Y:S05]  /*8370*/  ENDCOLLECTIVE ;  /* 0x000000000000791b */ /* 0x003fea0003800000 */
.L_x_1640:
[----:B------:R-:W-:Y:S05]  /*8380*/  BSYNC B1 ;  /* 0x0000000000017941 */ /* 0x000fea0003800000 */
.L_x_1639:
[----:B------:R-:W-:Y:S05]  /*8390*/  BRA `(.L_x_1641) ;  /* 0xffffff9c00e87947 */ /* 0x000fea000383ffff */
.L_x_1563:
[----:B------:R-:W-:Y:S01]  /*83a0*/  HFMA2 R12, -RZ, RZ, 0, 9.5367431640625e-07 ;  /* 0x00000010ff0c7431 */ /* 0x000fe200000001ff */
[----:B------:R-:W-:Y:S01]  /*83b0*/  BSSY B0, `(.L_x_1642) ;  /* 0x0000007000007945 */ /* 0x000fe20003800000 */
[----:B------:R-:W-:Y:S01]  /*83c0*/  MOV R13, R2 ;  /* 0x00000002000d7202 */ /* 0x000fe20000000f00 */
[----:B------:R-:W-:Y:S01]  /*83d0*/  IMAD.MOV.U32 R15, RZ, RZ, -0x1 ;  /* 0xffffffffff0f7424 */ /* 0x000fe200078e00ff */
[----:B------:R-:W-:-:S07]  /*83e0*/  MOV R11, 0x1f ;  /* 0x0000001f000b7802 */ /* 0x000fce0000000f00 */
[----:B-123--:R-:W-:Y:S05]  /*83f0*/  WARPSYNC.COLLECTIVE R15, `(.L_x_1643) ;  /* 0x000000000f087348 */ /* 0x00efea0003c00000 */
[----:B------:R0:W4:Y:S02]  /*8400*/  SHFL.BFLY P6, R14, R13, R12, R11 ;  /* 0x0c00000c0d0e7389 */ /* 0x00012400000c000b */
[----:B01234-:R-:W-:Y:S05]  /*8410*/  ENDCOLLECTIVE ;  /* 0x000000000000791b */ /* 0x01ffea0003800000 */
.L_x_1643:
[----:B------:R-:W-:Y:S05]  /*8420*/  BSYNC B0 ;  /* 0x0000000000007941 */ /* 0x000fea0003800000 */
.L_x_1642:
[----:B------:R-:W-:Y:S01]  /*8430*/  HFMA2 R12, -RZ, RZ, 0, 4.76837158203125e-07 ;  /* 0x00000008ff0c7431 */ /* 0x000fe200000001ff */
[----:B------:R-:W-:Y:S02]  /*8440*/  FMNMX.FTZ R13, R14, R2, !PT ;  /* 0x000000020e0d7209 */ /* 0x000fe40007810000 */
[----:B------:R-:W-:Y:S02]  /*8450*/  MOV R11, 0x1f ;  /* 0x0000001f000b7802 */ /* 0x000fe40000000f00 */
[----:B------:R-:W-:-:S07]  /*8460*/  MOV R15, 0xffffffff ;  /* 0xffffffff000f7802 */ /* 0x000fce0000000f00 */
[----:B------:R-:W-:Y:S05]  /*8470*/  WARPSYNC.COLLECTIVE R15, `(.L_x_1644) ;  /* 0x000000000f087348 */ /* 0x000fea0003c00000 */
[----:B------:R0:W1:Y:S02]  /*8480*/  SHFL.BFLY P6, R14, R13, R12, R11 ;  /* 0x0c00000c0d0e7389 */ /* 0x00006400000c000b */
[----:B01----:R-:W-:Y:S05]  /*8490*/  ENDCOLLECTIVE ;  /* 0x000000000000791b */ /* 0x003fea0003800000 */
.L_x_1644:
[----:B------:R-:W-:Y:S01]  /*84a0*/  HFMA2 R12, -RZ, RZ, 0, 2.384185791015625e-07 ;  /* 0x00000004ff0c7431 */ /* 0x000fe200000001ff */
[----:B------:R-:W-:-:S05]  /*84b0*/  FMNMX.FTZ R3, R13, R14, !PT ;  /* 0x0000000e0d037209 */ /* 0x000fca0007810000 */
[----:B------:R-:W-:-:S07]  /*84c0*/  IMAD.MOV.U32 R13, RZ, RZ, R3 ;  /* 0x000000ffff0d7224 */ /* 0x000fce00078e0003 */
[----:B------:R-:W-:Y:S05]  /*84d0*/  WARPSYNC.COLLECTIVE R15, `(.L_x_1645) ;  /* 0x000000000f087348 */ /* 0x000fea0003c00000 */
[----:B------:R0:W1:Y:S02]  /*84e0*/  SHFL.BFLY P6, R14, R13, R12, R11 ;  /* 0x0c00000c0d0e7389 */ /* 0x00006400000c000b */
[----:B01----:R-:W-:Y:S05]  /*84f0*/  ENDCOLLECTIVE ;  /* 0x000000000000791b */ /* 0x003fea0003800000 */
.L_x_1645:
[----:B------:R-:W-:Y:S01]  /*8500*/  HFMA2 R12, -RZ, RZ, 0, 1.1920928955078125e-07 ;  /* 0x00000002ff0c7431 */ /* 0x000fe200000001ff */
[----:B------:R-:W-:-:S04]  /*8510*/  FMNMX.FTZ R5, R3, R14, !PT ;  /* 0x0000000e03057209 */ /* 0x000fc80007810000 */
[----:B------:R-:W-:-:S07]  /*8520*/  MOV R13, R5 ;  /* 0x00000005000d7202 */ /* 0x000fce0000000f00 */
[----:B------:R-:W-:Y:S05]  /*8530*/  WARPSYNC.COLLECTIVE R15, `(.L_x_1646) ;  /* 0x000000000f087348 */ /* 0x000fea0003c00000 */
[----:B------:R0:W1:Y:S02]  /*8540*/  SHFL.BFLY P6, R14, R13, R12, R11 ;  /* 0x0c00000c0d0e7389 */ /* 0x00006400000c000b */
[----:B01----:R-:W-:Y:S05]  /*8550*/  ENDCOLLECTIVE ;  /* 0x000000000000791b */ /* 0x003fea0003800000 */
.L_x_1646:
[----:B------:R-:W-:Y:S05]  /*8560*/  BRA `(.L_x_1647) ;  /* 0xffffffa000707947 */ /* 0x000fea000383ffff */
.L_x_1648:
        /* <DEDUP_REMOVED lines=9> */
.L_x_2695:


//--------------------- .text._ZN4mmha33masked_multihead_attention_kernelItLi32ELi32ELi4ELi4ELi64ELb0ELb1EEEv26Multihead_attention_paramsIT_XT5_EE --------------------------
	.section	.text._ZN4mmha33masked_multihead_attention_kernelItLi32ELi32ELi4ELi4ELi64ELb0ELb1EEEv26Multihead_attention_paramsIT_XT5_EE,"ax",@progbits
	.align	128
        .global         _ZN4mmha33masked_multihead_attention_kernelItLi32ELi32ELi4ELi4ELi64ELb0ELb1EEEv26Multihead_attention_paramsIT_XT5_EE
        .type           _ZN4mmha33masked_multihead_attention_kernelItLi32ELi32ELi4ELi4ELi64ELb0ELb1EEEv26Multihead_attention_paramsIT_XT5_EE,@function
        .size           _ZN4mmha33masked_multihead_attention_kernelItLi32ELi32ELi4ELi4ELi64ELb0ELb1EEEv26Multihead_attention_paramsIT_XT5_EE,(.L_x_2696 - _ZN4mmha33masked_multihead_attention_kernelItLi32ELi32ELi4ELi4ELi64ELb0ELb1EEEv26Multihead_attention_paramsIT_XT5_EE)
        .other          _ZN4mmha33masked_multihead_attention_kernelItLi32ELi32ELi4ELi4ELi64ELb0ELb1EEEv26Multihead_attention_paramsIT_XT5_EE,@"STO_CUDA_ENTRY STV_DEFAULT"
_ZN4mmha33masked_multihead_attention_kernelItLi32ELi32ELi4ELi4ELi64ELb0ELb1EEEv26Multihead_attention_paramsIT_XT5_EE:
.text._ZN4mmha33masked_multihead_attention_kernelItLi32ELi32ELi4ELi4ELi64ELb0ELb1EEEv26Multihead_attention_paramsIT_XT5_EE:
        /* <DEDUP_REMOVED lines=14> */
.L_x_1649:
[----:B------:R-:W1:Y:S01]  /*00e0*/  LDC.64 R2, c[0x0][0x4a0] ;  /* 0x00012800ff027b82 */ /* 0x000e620000000a00 */
[----:B------:R-:W2:Y:S01]  /*00f0*/  S2R R5, SR_CTAID.Y ;  /* 0x0000000000057919 */ /* 0x000ea20000002600 */
[----:B------:R-:W3:Y:S06]  /*0100*/  LDCU UR4, c[0x0][0x3f4] ;  /* 0x00007e80ff0477ac */ /* 0x000eec0008000800 */
[----:B------:R-:W4:Y:S01]  /*0110*/  LDC R10, c[0x0][0x3f0] ;  /* 0x0000fc00ff0a7b82 */ /* 0x000f220000000800 */
[----:B-1----:R-:W-:-:S04]  /*0120*/  ISETP.NE.U32.AND P0, PT, R2, RZ, PT ;  /* 0x000000ff0200720c */ /* 0x002fc80003f05070 */
[----:B------:R-:W-:Y:S02]  /*0130*/  ISETP.NE.AND.EX P0, PT, R3, RZ, PT, P0 ;  /* 0x000000ff0300720c */ /* 0x000fe40003f05300 */
[----:B----4-:R-:W-:-:S04]  /*0140*/  IABS R7, R10 ;  /* 0x0000000a00077213 */ /* 0x010fc80000000000 */
[----:B------:R-:W1:Y:S07]  /*0150*/  I2F.RP R0, R7 ;  /* 0x0000000700007306 */ /* 0x000e6e0000209400 */
[----:B------:R-:W2:Y:S01]  /*0160*/  @P0 LDC.64 R2, c[0x0][0x4a0] ;  /* 0x00012800ff020b82 */ /* 0x000ea20000000a00 */
[----:B-1----:R-:W1:Y:S01]  /*0170*/  MUFU.RCP R0, R0 ;  /* 0x0000000000007308 */ /* 0x002e620000001000 */
[----:B--2---:R-:W-:-:S06]  /*0180*/  @P0 IMAD.WIDE.U32 R2, R5, 0x4, R2 ;  /* 0x0000000405020825 */ /* 0x004fcc00078e0002 */
[----:B------:R2:W4:Y:S01]  /*0190*/  @P0 LDG.E R3, desc[UR36][R2.64] ;  /* 0x0000002402030981 */ /* 0x000522000c1e1900 */
[----:B-1----:R-:W-:Y:S01]  /*01a0*/  VIADD R6, R0, 0xffffffe ;  /* 0x0ffffffe00067836 */ /* 0x002fe20000000000 */
[----:B------:R-:W1:Y:S03]  /*01b0*/  S2R R4, SR_CTAID.Y ;  /* 0x0000000000047919 */ /* 0x000e660000002600 */
[----:B------:R-:W0:Y:S01]  /*01c0*/  F2I.FTZ.U32.TRUNC.NTZ R5, R6 ;  /* 0x0000000600057305 */ /* 0x000e22000021f000 */
[----:B------:R-:W4:Y:S01]  /*01d0*/  @!P0 LDC R16, c[0x0][0x40c] ;  /* 0x00010300ff108b82 */ /* 0x000f220000000800 */
[----:B--2---:R-:W-:Y:S02]  /*01e0*/  MOV R2, RZ ;  /* 0x000000ff00027202 */ /* 0x004fe40000000f00 */
[----:B0-----:R-:W-:-:S05]  /*01f0*/  IADD3 R8, PT, PT, RZ, -R5, RZ ;  /* 0x80000005ff087210 */ /* 0x001fca0007ffe0ff */
[----:B------:R-:W-:Y:S01]  /*0200*/  IMAD R9, R8, R7, RZ ;  /* 0x0000000708097224 */ /* 0x000fe200078e02ff */
[----:B-1----:R-:W-:Y:S01]  /*0210*/  IABS R8, R4 ;  /* 0x0000000400087213 */ /* 0x002fe20000000000 */
[----:B------:R-:W-:-:S05]  /*0220*/  HFMA2 R4, -RZ, RZ, 0, 0 ;  /* 0x00000000ff047431 */ /* 0x000fca00000001ff */
[----:B------:R-:W-:Y:S02]  /*0230*/  IMAD.HI.U32 R0, R5, R9, R4 ;  /* 0x0000000905007227 */ /* 0x000fe400078e0004 */
[----:B------:R-:W0:Y:S04]  /*0240*/  LDC.64 R4, c[0x0][0x460] ;  /* 0x00011800ff047b82 */ /* 0x000e280000000a00 */
[----:B------:R-:W-:-:S04]  /*0250*/  IMAD.HI.U32 R23, R0, R8, RZ ;  /* 0x0000000800177227 */ /* 0x000fc800078e00ff */
[----:B------:R-:W-:-:S04]  /*0260*/  IMAD.MOV R0, RZ, RZ, -R23 ;  /* 0x000000ffff007224 */ /* 0x000fc800078e0a17 */
[----:B------:R-:W-:-:S05]  /*0270*/  IMAD R0, R7, R0, R8 ;  /* 0x0000000007007224 */ /* 0x000fca00078e0208 */
[----:B------:R-:W-:Y:S02]  /*0280*/  ISETP.GT.U32.AND P3, PT, R7, R0, PT ;  /* 0x000000000700720c */ /* 0x000fe40003f64070 */
[----:B0-----:R-:W-:-:S04]  /*0290*/  ISETP.NE.U32.AND P1, PT, R4, RZ, PT ;  /* 0x000000ff0400720c */ /* 0x001fc80003f25070 */
[----:B------:R-:W-:-:S07]  /*02a0*/  ISETP.NE.AND.EX P1, PT, R5, RZ, PT, P1 ;  /* 0x000000ff0500720c */ /* 0x000fce0003f25310 */
[-C--:B------:R-:W-:Y:S02]  /*02b0*/  @!P3 IADD3 R0, PT, PT, R0, -R7.reuse, RZ ;  /* 0x800000070000b210 */ /* 0x080fe40007ffe0ff */
[----:B------:R-:W-:Y:S02]  /*02c0*/  @!P3 IADD3 R23, PT, PT, R23, 0x1, RZ ;  /* 0x000000011717b810 */ /* 0x000fe40007ffe0ff */
[----:B------:R-:W-:Y:S02]  /*02d0*/  ISETP.GE.U32.AND P2, PT, R0, R7, PT ;  /* 0x000000070000720c */ /* 0x000fe40003f46070 */
[C---:B------:R-:W-:Y:S02]  /*02e0*/  LOP3.LUT R0, R10.reuse, UR6, RZ, 0x3c, !PT ;  /* 0x000000060a007c12 */ /* 0x040fe4000f8e3cff */
[----:B------:R-:W-:Y:S02]  /*02f0*/  ISETP.NE.AND P3, PT, R10, RZ, PT ;  /* 0x000000ff0a00720c */ /* 0x000fe40003f65270 */
[----:B------:R-:W-:Y:S01]  /*0300*/  ISETP.GE.AND P4, PT, R0, RZ, PT ;  /* 0x000000ff0000720c */ /* 0x000fe20003f86270 */
[----:B---3--:R-:W-:Y:S01]  /*0310*/  IMAD.U32 R0, RZ, RZ, UR4 ;  /* 0x00000004ff007e24 */ /* 0x008fe2000f8e00ff */
[----:B------:R-:W0:Y:S04]  /*0320*/  @P1 LDC.64 R6, c[0x0][0x460] ;  /* 0x00011800ff061b82 */ /* 0x000e280000000a00 */
[----:B------:R-:W-:Y:S01]  /*0330*/  IABS R11, R0 ;  /* 0x00000000000b7213 */ /* 0x000fe20000000000 */
[----:B------:R-:W-:-:S03]  /*0340*/  @P2 VIADD R23, R23, 0x1 ;  /* 0x0000000117172836 */ /* 0x000fc60000000000 */
[----:B------:R-:W1:Y:S03]  /*0350*/  I2F.RP R0, R11 ;  /* 0x0000000b00007306 */ /* 0x000e660000209400 */
[----:B------:R-:W-:Y:S02]  /*0360*/  @!P4 IADD3 R23, PT, PT, -R23, RZ, RZ ;  /* 0x000000ff1717c210 */ /* 0x000fe40007ffe1ff */
[----:B------:R-:W-:Y:S02]  /*0370*/  @!P3 LOP3.LUT R23, RZ, R10, RZ, 0x33, !PT ;  /* 0x0000000aff17b212 */ /* 0x000fe400078e33ff */
[----:B------:R-:W4:Y:S01]  /*0380*/  @P0 LDC R10, c[0x0][0x430] ;  /* 0x00010c00ff0a0b82 */ /* 0x000f220000000800 */
[----:B-1----:R-:W1:Y:S02]  /*0390*/  MUFU.RCP R0, R0 ;  /* 0x0000000000007308 */ /* 0x002e640000001000 */
[----:B0-----:R-:W-:-:S05]  /*03a0*/  @P1 IMAD.WIDE R6, R23, 0x4, R6 ;  /* 0x0000000417061825 */ /* 0x001fca00078e0206 */
[----:B------:R0:W5:Y:S01]  /*03b0*/  @P1 LDG.E R2, desc[UR36][R6.64] ;  /* 0x0000002406021981 */ /* 0x000162000c1e1900 */
[----:B------:R-:W-:Y:S01]  /*03c0*/  UISETP.NE.AND UP0, UPT, UR4, URZ, UPT ;  /* 0x000000ff0400728c */ /* 0x000fe2000bf05270 */
[----:B------:R-:W-:Y:S01]  /*03d0*/  BSSY.RECONVERGENT B0, `(.L_x_1650) ;  /* 0x0000038000007945 */ /* 0x000fe20003800200 */
[----:B------:R-:W-:Y:S01]  /*03e0*/  UIMAD UR39, UR6, UR4, URZ ;  /* 0x00000004062772a4 */ /* 0x000fe2000f8e02ff */
[----:B------:R-:W2:Y:S01]  /*03f0*/  S2R R17, SR_CTAID.X ;  /* 0x0000000000117919 */ /* 0x000ea20000002500 */
[----:B------:R-:W-:Y:S01]  /*0400*/  MOV R26, RZ ;  /* 0x000000ff001a7202 */ /* 0x000fe20000000f00 */
[----:B------:R-:W3:Y:S01]  /*0410*/  S2R R24, SR_TID.X ;  /* 0x0000000000187919 */ /* 0x000ee20000002100 */
[----:B-1----:R-:W-:-:S04]  /*0420*/  IADD3 R8, PT, PT, R0, 0xffffffe, RZ ;  /* 0x0ffffffe00087810 */ /* 0x002fc80007ffe0ff */
[----:B------:R1:W0:Y:S02]  /*0430*/  F2I.FTZ.U32.TRUNC.NTZ R9, R8 ;  /* 0x0000000800097305 */ /* 0x000224000021f000 */
[----:B-1----:R-:W-:Y:S01]  /*0440*/  HFMA2 R8, -RZ, RZ, 0, 0 ;  /* 0x00000000ff087431 */ /* 0x002fe200000001ff */
[----:B0-----:R-:W-:Y:S02]  /*0450*/  IADD3 R6, PT, PT, RZ, -R9, RZ ;  /* 0x80000009ff067210 */ /* 0x001fe40007ffe0ff */
[----:B---3--:R-:W-:Y:S01]  /*0460*/  SHF.L.U32 R22, R24, 0x1, RZ ;  /* 0x0000000118167819 */ /* 0x008fe200000006ff */
[----:B----4-:R-:W-:Y:S02]  /*0470*/  @P0 IMAD.IADD R16, R3, 0x1, R10 ;  /* 0x0000000103100824 */ /* 0x010fe400078e020a */
[----:B------:R-:W-:Y:S02]  /*0480*/  IMAD R3, R6, R11, RZ ;  /* 0x0000000b06037224 */ /* 0x000fe400078e02ff */
[----:B------:R-:W0:Y:S01]  /*0490*/  LDC R6, c[0x0][0x3e8] ;  /* 0x0000fa00ff067b82 */ /* 0x000e220000000800 */
[----:B------:R-:W-:Y:S01]  /*04a0*/  IABS R0, R16 ;  /* 0x0000001000007213 */ /* 0x000fe20000000000 */
[----:B------:R-:W-:Y:S01]  /*04b0*/  IMAD.HI.U32 R9, R9, R3, R8 ;  /* 0x0000000309097227 */ /* 0x000fe200078e0008 */
[----:B------:R-:W-:-:S05]  /*04c0*/  ISETP.GE.AND P2, PT, R16, RZ, PT ;  /* 0x000000ff1000720c */ /* 0x000fca0003f46270 */
[----:B------:R-:W-:-:S05]  /*04d0*/  IMAD.HI.U32 R9, R9, R0, RZ ;  /* 0x0000000009097227 */ /* 0x000fca00078e00ff */
[----:B------:R-:W-:-:S03]  /*04e0*/  IADD3 R9, PT, PT, -R9, RZ, RZ ;  /* 0x000000ff09097210 */ /* 0x000fc60007ffe1ff */
[----:B------:R-:W-:Y:S02]  /*04f0*/  VOTEU.ANY UP1, P2 ;  /* 0x0000000000ff7886 */ /* 0x000fe40001020100 */
[----:B------:R-:W-:-:S05]  /*0500*/  IMAD R9, R11, R9, R0 ;  /* 0x000000090b097224 */ /* 0x000fca00078e0200 */
[----:B------:R-:W-:-:S13]  /*0510*/  R2UR UR38, R9 ;  /* 0x00000000092672ca */ /* 0x000fda00000e0000 */
[----:B------:R-:W-:-:S13]  /*0520*/  ISETP.GT.U32.AND P0, PT, R11, UR38, PT ;  /* 0x000000260b007c0c */ /* 0x000fda000bf04070 */
[----:B------:R-:W-:-:S04]  /*0530*/  @!P0 IADD3 R0, PT, PT, -R11, UR38, RZ ;  /* 0x000000260b008c10 */ /* 0x000fc8000fffe1ff */
[----:B------:R-:W-:Y:S02]  /*0540*/  @!P0 R2UR UR38, R0 ;  /* 0x00000000002682ca */ /* 0x000fe400000e0000 */
[----:B------:R-:W1:Y:S01]  /*0550*/  LDC R0, c[0x0][0x3f8] ;  /* 0x0000fe00ff007b82 */ /* 0x000e620000000800 */
[----:B0-----:R-:W-:-:S10]  /*0560*/  ISETP.NE.AND P0, PT, R6, RZ, PT ;  /* 0x000000ff0600720c */ /* 0x001fd40003f05270 */
[----:B------:R-:W-:-:S03]  /*0570*/  ISETP.GT.U32.AND P1, PT, R11, UR38, PT ;  /* 0x000000260b007c0c */ /* 0x000fc6000bf24070 */
[----:B--2---:R-:W-:Y:S01]  /*0580*/  @P0 SHF.L.U32 R3, R17, 0x5, RZ ;  /* 0x0000000511030819 */ /* 0x004fe200000006ff */
[----:B-1----:R-:W-:-:S09]  /*0590*/  IMAD R28, R0, UR6, R17 ;  /* 0x00000006001c7c24 */ /* 0x002fd2000f8e0211 */
[----:B------:R-:W-:Y:S01]  /*05a0*/  @!P1 IADD3 R11, PT, PT, -R11, UR38, RZ ;  /* 0x000000260b0b9c10 */ /* 0x000fe2000fffe1ff */
[----:B------:R-:W-:-:S03]  /*05b0*/  @!P0 IMAD.SHL.U32 R18, R28, 0x20, RZ ;  /* 0x000000201c128824 */ /* 0x000fc600078e00ff */
[----:B------:R-:W-:Y:S01]  /*05c0*/  @!P1 R2UR UR38, R11 ;  /* 0x000000000b2692ca */ /* 0x000fe200000e0000 */
[----:B------:R-:W-:Y:S01]  /*05d0*/  @P0 IMAD R18, R6, UR6, R3 ;  /* 0x0000000606120c24 */ /* 0x000fe2000f8e0203 */
[----:B------:R-:W-:Y:S01]  /*05e0*/  ISETP.GT.U32.AND P0, PT, R24, 0xf, PT ;  /* 0x0000000f1800780c */ /* 0x000fe20003f04070 */
[----:B------:R-:W-:-:S03]  /*05f0*/  VIADD R3, R16, 0x1 ;  /* 0x0000000110037836 */ /* 0x000fc60000000000 */
[----:B------:R-:W-:Y:S02]  /*0600*/  IADD3 R15, PT, PT, R22, R18, RZ ;  /* 0x00000012160f7210 */ /* 0x000fe40007ffe0ff */
[----:B------:R-:W-:-:S05]  /*0610*/  VIADDMNMX R12, R3, -UR4, RZ, !PT ;  /* 0x80000004030c7c46 */ /* 0x000fca000f8001ff */
        /* <DEDUP_REMOVED lines=19> */
.L_x_1651:
[----:B------:R-:W-:Y:S05]  /*0750*/  BSYNC.RECONVERGENT B0 ;  /* 0x0000000000007941 */ /* 0x000fea0003800200 */
.L_x_1650:
[----:B------:R-:W1:Y:S01]  /*0760*/  LDCU UR4, c[0x0][0x478] ;  /* 0x00008f00ff0477ac */ /* 0x000e620008000800 */
[----:B------:R-:W-:Y:S01]  /*0770*/  R2UR UR40, R12 ;  /* 0x000000000c2872ca */ /* 0x000fe200000e0000 */
[----:B------:R-:W-:Y:S02]  /*0780*/  IMAD R3, R17, 0x20, R22 ;  /* 0x0000002011037824 */ /* 0x000fe400078e0216 */
[----:B------:R-:W-:Y:S01]  /*0790*/  IMAD R23, R23, R0, RZ ;  /* 0x0000000017177224 */ /* 0x000fe200078e02ff */
[----:B------:R-:W-:Y:S02]  /*07a0*/  USHF.R.S32.HI UR41, URZ, 0x1f, UR39 ;  /* 0x0000001fff297899 */ /* 0x000fe40008011427 */
        /* <DEDUP_REMOVED lines=14> */
.L_x_1652:
[----:B------:R-:W-:Y:S01]  /*0890*/  BSSY.RECONVERGENT B0, `(.L_x_1653) ;  /* 0x0000006000007945 */ /* 0x000fe20003800200 */
[----:B------:R-:W-:-:S03]  /*08a0*/  HFMA2 R25, -RZ, RZ, 0, 0 ;  /* 0x00000000ff197431 */ /* 0x000fc600000001ff */
[----:B------:R-:W-:Y:S05]  /*08b0*/  @P0 BRA `(.L_x_1654) ;  /* 0x00000000000c0947 */ /* 0x000fea0003800000 */
[----:B------:R-:W1:Y:S02]  /*08c0*/  LDC.64 R6, c[0x0][0x398] ;  /* 0x0000e600ff067b82 */ /* 0x000e640000000a00 */
[----:B-1----:R-:W-:-:S05]  /*08d0*/  IMAD.WIDE R6, R15, 0x2, R6 ;  /* 0x000000020f067825 */ /* 0x002fca00078e0206 */
[----:B------:R1:W5:Y:S02]  /*08e0*/  LDG.E R25, desc[UR36][R6.64] ;  /* 0x0000002406197981 */ /* 0x000364000c1e1900 */
.L_x_1654:
[----:B------:R-:W-:Y:S05]  /*08f0*/  BSYNC.RECONVERGENT B0 ;  /* 0x0000000000007941 */ /* 0x000fea0003800200 */
.L_x_1653:
[----:B------:R-:W2:Y:S01]  /*0900*/  LDCU.64 UR8, c[0x0][0x3a0] ;  /* 0x00007400ff0877ac */ /* 0x000ea20008000a00 */
[----:B-1----:R-:W1:Y:S01]  /*0910*/  LDC.64 R6, c[0x0][0x418] ;  /* 0x00010600ff067b82 */ /* 0x002e620000000a00 */
[----:B------:R-:W-:Y:S01]  /*0920*/  ISETP.EQ.U32.AND P3, PT, R4, RZ, PT ;  /* 0x000000ff0400720c */ /* 0x000fe20003f62070 */
[----:B------:R-:W3:Y:S01]  /*0930*/  LDCU.64 UR4, c[0x0][0x390] ;  /* 0x00007200ff0477ac */ /* 0x000ee20008000a00 */
[----:B------:R-:W-:Y:S02]  /*0940*/  MOV R12, RZ ;  /* 0x000000ff000c7202 */ /* 0x000fe40000000f00 */
[----:B------:R-:W-:Y:S02]  /*0950*/  ISETP.EQ.OR.EX P0, PT, R5, RZ, P0, P3 ;  /* 0x000000ff0500720c */ /* 0x000fe40000702730 */
[----:B--2---:R-:W-:-:S11]  /*0960*/  ISETP.NE.U32.AND P1, PT, RZ, UR8, PT ;  /* 0x00000008ff007c0c */ /* 0x004fd6000bf25070 */
[----:B0-----:R-:W0:Y:S01]  /*0970*/  @!P0 LDC.64 R8, c[0x0][0x450] ;  /* 0x00011400ff088b82 */ /* 0x001e220000000a00 */
[----:B-----5:R-:W-:Y:S01]  /*0980*/  @!P0 IMAD R0, R2, R0, RZ ;  /* 0x0000000002008224 */ /* 0x020fe200078e02ff */
[----:B---3--:R-:W-:Y:S02]  /*0990*/  ISETP.NE.U32.AND P2, PT, RZ, UR4, PT ;  /* 0x00000004ff007c0c */ /* 0x008fe4000bf45070 */
[----:B------:R-:W-:Y:S01]  /*09a0*/  ISETP.NE.AND.EX P1, PT, RZ, UR9, PT, P1 ;  /* 0x00000009ff007c0c */ /* 0x000fe2000bf25310 */
[----:B------:R-:W-:Y:S01]  /*09b0*/  @!P0 IMAD R11, R0, 0x20, R3 ;  /* 0x00000020000b8824 */ /* 0x000fe200078e0203 */
[----:B------:R-:W-:Y:S02]  /*09c0*/  ISETP.NE.AND.EX P2, PT, RZ, UR5, PT, P2 ;  /* 0x00000005ff007c0c */ /* 0x000fe4000bf45320 */
[C---:B------:R-:W-:Y:S02]  /*09d0*/  ISETP.GT.U32.OR P1, PT, R24.reuse, 0xf, !P1 ;  /* 0x0000000f1800780c */ /* 0x040fe40004f24470 */
[----:B------:R-:W-:-:S02]  /*09e0*/  ISETP.GT.U32.OR P2, PT, R24, 0xf, !P2 ;  /* 0x0000000f1800780c */ /* 0x000fc40005744470 */
[----:B-1----:R-:W-:Y:S02]  /*09f0*/  ISETP.NE.U32.AND P4, PT, R6, RZ, PT ;  /* 0x000000ff0600720c */ /* 0x002fe40003f85070 */
[----:B------:R-:W-:-:S07]  /*0a00*/  R2UR UR4, R7 ;  /* 0x00000000070472ca */ /* 0x000fce00000e0000 */
[----:B------:R-:W1:Y:S01]  /*0a10*/  @!P1 LDC.64 R6, c[0x0][0x3a0] ;  /* 0x0000e800ff069b82 */ /* 0x000e620000000a00 */
[----:B0-----:R-:W-:-:S03]  /*0a20*/  @!P0 IMAD.WIDE R8, R11, 0x2, R8 ;  /* 0x000000020b088825 */ /* 0x001fc600078e0208 */
[----:B------:R-:W-:Y:S02]  /*0a30*/  VOTEU.ANY UP0, P4 ;  /* 0x0000000000ff7886 */ /* 0x000fe40002000100 */
[----:B------:R-:W-:Y:S02]  /*0a40*/  UISETP.NE.AND.EX UP0, UPT, UR4, URZ, UPT, UP0 ;  /* 0x000000ff0400728c */ /* 0x000fe4000bf05300 */
[----:B------:R-:W0:Y:S01]  /*0a50*/  @!P2 LDC.64 R4, c[0x0][0x390] ;  /* 0x0000e400ff04ab82 */ /* 0x000e220000000a00 */
[----:B------:R-:W2:Y:S08]  /*0a60*/  @!P0 LDG.E R8, desc[UR36][R8.64] ;  /* 0x0000002408088981 */ /* 0x000eb0000c1e1900 */
[----:B------:R-:W3:Y:S01]  /*0a70*/  @UP0 LDCU.64 UR4, c[0x0][0x418] ;  /* 0x00008300ff0407ac */ /* 0x000ee20008000a00 */
[----:B-1----:R-:W-:-:S05]  /*0a80*/  @!P1 IMAD.WIDE.U32 R6, R3, 0x2, R6 ;  /* 0x0000000203069825 */ /* 0x002fca00078e0006 */
[----:B------:R1:W4:Y:S01]  /*0a90*/  @!P1 LDG.E R12, desc[UR36][R6.64] ;  /* 0x00000024060c9981 */ /* 0x000322000c1e1900 */
[----:B------:R-:W-:Y:S01]  /*0aa0*/  PLOP3.LUT P1, PT, PT, PT, UP0, 0x80, 0x8 ;  /* 0x000000000008781c */ /* 0x000fe20003f2f008 */
[----:B0-----:R-:W-:-:S04]  /*0ab0*/  @!P2 IMAD.WIDE.U32 R4, R3, 0x2, R4 ;  /* 0x000000020304a825 */ /* 0x001fc800078e0004 */
[----:B------:R-:W-:Y:S01]  /*0ac0*/  HFMA2 R3, -RZ, RZ, 0, 0 ;  /* 0x00000000ff037431 */ /* 0x000fe200000001ff */
[----:B---3--:R-:W-:Y:S01]  /*0ad0*/  @UP0 UIMAD.WIDE.U32 UR4, UR6, 0x4, UR4 ;  /* 0x00000004060408a5 */ /* 0x008fe2000f8e0004 */
[----:B-1----:R-:W0:Y:S04]  /*0ae0*/  LDC R7, c[0x0][0x400] ;  /* 0x00010000ff077b82 */ /* 0x002e280000000800 */
[----:B------:R-:W3:Y:S01]  /*0af0*/  @!P2 LDG.E R3, desc[UR36][R4.64] ;  /* 0x000000240403a981 */ /* 0x000ee2000c1e1900 */
[----:B------:R-:W-:-:S05]  /*0b00*/  IMAD.U32 R10, RZ, RZ, UR4 ;  /* 0x00000004ff0a7e24 */ /* 0x000fca000f8e00ff */
[----:B------:R-:W1:Y:S01]  /*0b10*/  LDCU.U8 UR4, c[0x0][0x404] ;  /* 0x00008080ff0477ac */ /* 0x000e620008000000 */
[----:B------:R-:W-:Y:S02]  /*0b20*/  MOV R19, RZ ;  /* 0x000000ff00137202 */ /* 0x000fe40000000f00 */
[----:B------:R-:W-:-:S05]  /*0b30*/  MOV R11, UR5 ;  /* 0x00000005000b7c02 */ /* 0x000fca0008000f00 */
[----:B------:R0:W5:Y:S01]  /*0b40*/  @P1 LDG.E R19, desc[UR36][R10.64] ;  /* 0x000000240a131981 */ /* 0x000162000c1e1900 */
[----:B-1----:R-:W-:-:S04]  /*0b50*/  ISETP.NE.AND P1, PT, RZ, UR4, PT ;  /* 0x00000004ff007c0c */ /* 0x002fc8000bf25270 */
[----:B0-----:R-:W-:Y:S01]  /*0b60*/  ISETP.LT.OR P1, PT, R7, 0x1, P1 ;  /* 0x000000010700780c */ /* 0x001fe20000f21670 */
[----:B------:R-:W-:Y:S01]  /*0b70*/  BSSY.RECONVERGENT B6, `(.L_x_1655) ;  /* 0x00000a6000067945 */ /* 0x000fe20003800200 */
[----:B----4-:R-:W-:-:S04]  /*0b80*/  HADD2 R25, R25, R12 ;  /* 0x0000000c19197230 */ /* 0x010fc80000000000 */
[----:B--2---:R-:W-:Y:S02]  /*0b90*/  @!P0 HMUL2 R25, R25, R8 ;  /* 0x0000000819198232 */ /* 0x004fe40000000000 */
[----:B---3--:R-:W-:-:S05]  /*0ba0*/  HFMA2 R26, R26, 1, 1, R3 ;  /* 0x3c003c001a1a7831 */ /* 0x008fca0000000003 */
[----:B------:R-:W-:Y:S05]  /*0bb0*/  @P1 BRA `(.L_x_1656) ;  /* 0x0000000000781947 */ /* 0x000fea0003800000 */
        /* <DEDUP_REMOVED lines=30> */
.L_x_1656:
        /* <DEDUP_REMOVED lines=53> */
[----:B--2--5:R-:W-:Y:S05]  /*10f0*/  CALL.ABS.NOINC R14 ;  /* 0x000000000e007343 */ /* 0x024fea0003c00000 */
.L_x_1658:
[----:B------:R-:W0:Y:S01]  /*1100*/  S2R R3, SR_CgaCtaId ;  /* 0x0000000000037919 */ /* 0x000e220000008800 */
[----:B------:R-:W1:Y:S01]  /*1110*/  LDC R11, c[0x0][0x400] ;  /* 0x00010000ff0b7b82 */ /* 0x000e620000000800 */
[----:B------:R-:W-:Y:S01]  /*1120*/  ISETP.NE.AND P6, PT, R31, RZ, PT ;  /* 0x000000ff1f00720c */ /* 0x000fe20003fc5270 */
[----:B------:R-:W-:Y:S05]  /*1130*/  WARPSYNC.ALL ;  /* 0x0000000000007948 */ /* 0x000fea0003800000 */
[----:B------:R-:W-:-:S05]  /*1140*/  MOV R0, 0x400 ;  /* 0x0000040000007802 */ /* 0x000fca0000000f00 */
[----:B------:R-:W-:Y:S02]  /*1150*/  VIADD R0, R0, 0x50 ;  /* 0x0000005000007836 */ /* 0x000fe40000000000 */
[----:B------:R-:W-:-:S03]  /*1160*/  @!P6 IMAD R4, R27, R30, R29 ;  /* 0x0000001e1b04e224 */ /* 0x000fc600078e021d */
[----:B0-----:R-:W-:-:S04]  /*1170*/  LEA R0, R3, R0, 0x18 ;  /* 0x0000000003007211 */ /* 0x001fc800078ec0ff */
[-C--:B-1----:R-:W-:Y:S02]  /*1180*/  LEA R3, R11, R0.reuse, 0x1 ;  /* 0x000000000b037211 */ /* 0x082fe400078e08ff */
[----:B------:R-:W-:-:S03]  /*1190*/  @!P6 LEA R5, R4, R0, 0x1 ;  /* 0x000000000405e211 */ /* 0x000fc600078e08ff */
[----:B------:R-:W-:Y:S02]  /*11a0*/  @!P6 IMAD R4, R4, 0x2, R3 ;  /* 0x000000020404e824 */ /* 0x000fe400078e0203 */
[----:B------:R-:W-:Y:S04]  /*11b0*/  @!P6 STS [R5], R26 ;  /* 0x0000001a0500e388 */ /* 0x000fe80000000800 */
[----:B------:R0:W-:Y:S02]  /*11c0*/  @!P6 STS [R4], R25 ;  /* 0x000000190400e388 */ /* 0x0001e40000000800 */
[----:B0-----:R-:W-:Y:S01]  /*11d0*/  SHF.R.S32.HI R4, RZ, 0x1f, R11 ;  /* 0x0000001fff047819 */ /* 0x001fe2000001140b */
[----:B------:R-:W-:Y:S03]  /*11e0*/  BAR.SYNC.DEFER_BLOCKING 0x0 ;  /* 0x0000000000007b1d */ /* 0x000fe60000010000 */
[----:B------:R-:W-:-:S03]  /*11f0*/  LEA.HI R4, R4, R11, RZ, 0x2 ;  /* 0x0000000b04047211 */ /* 0x000fc600078f10ff */
[----:B------:R-:W-:Y:S04]  /*1200*/  BSSY.RECONVERGENT B0, `(.L_x_1659) ;  /* 0x0000035000007945 */ /* 0x000fe80003800200 */
[----:B------:R-:W-:Y:S05]  /*1210*/  @P6 BRA `(.L_x_1660) ;  /* 0x0000000000cc6947 */ /* 0x000fea0003800000 */
        /* <DEDUP_REMOVED lines=23> */
[----:B------:R-:W-:Y:S01]  /*1390*/  HADD2.F32 R25, -RZ, R25.H0_H0 ;  /* 0x20000019ff197230 */ /* 0x000fe20000004100 */
[----:B0----5:R-:W-:Y:S01]  /*13a0*/  IADD3 R10, PT, PT, -R19, UR4, RZ ;  /* 0x00000004130a7c10 */ /* 0x021fe2000fffe1ff */
[----:B-1----:R-:W-:-:S03]  /*13b0*/  FMUL.FTZ R8, R8, R9 ;  /* 0x0000000908087220 */ /* 0x002fc60000410000 */
[----:B------:R-:W-:Y:S01]  /*13c0*/  I2FP.F32.S32 R11, R10 ;  /* 0x0000000a000b7245 */ /* 0x000fe20000201400 */
[----:B------:R-:W-:-:S06]  /*13d0*/  FMUL.FTZ R8, R8, 13.28771209716796875 ;  /* 0x41549a7808087820 */ /* 0x000fcc0000410000 */
[----:B------:R-:W0:Y:S02]  /*13e0*/  MUFU.EX2 R8, -R8 ;  /* 0x8000000800087308 */ /* 0x000e240000000800 */
[----:B0-----:R-:W-:Y:S01]  /*13f0*/  FMUL.FTZ R10, R11, R8 ;  /* 0x000000080b0a7220 */ /* 0x001fe20000410000 */
[----:B------:R-:W-:-:S03]  /*1400*/  HADD2.F32 R11, -RZ, R26.H1_H1 ;  /* 0x3000001aff0b7230 */ /* 0x000fc60000004100 */
        /* <DEDUP_REMOVED lines=13> */
.L_x_1662:
[----:B------:R-:W-:Y:S05]  /*14e0*/  BSYNC.RECONVERGENT B1 ;  /* 0x0000000000017941 */ /* 0x000fea0003800200 */
.L_x_1661:
[----:B------:R-:W-:Y:S01]  /*14f0*/  PRMT R8, R25, 0x7632, R8 ;  /* 0x0000763219087816 */ /* 0x000fe20000000008 */
[----:B------:R0:W-:Y:S01]  /*1500*/  STS.U16 [R6], R25 ;  /* 0x0000001906007388 */ /* 0x0001e20000000400 */
[----:B------:R-:W-:-:S03]  /*1510*/  PRMT R9, R26, 0x7632, R9 ;  /* 0x000076321a097816 */ /* 0x000fc60000000009 */
[----:B------:R0:W-:Y:S04]  /*1520*/  STS.U16 [R4], R8 ;  /* 0x0000000804007388 */ /* 0x0001e80000000400 */
[----:B------:R0:W-:Y:S04]  /*1530*/  STS.U16 [R5], R26 ;  /* 0x0000001a05007388 */ /* 0x0001e80000000400 */
[----:B------:R0:W-:Y:S02]  /*1540*/  STS.U16 [R7], R9 ;  /* 0x0000000907007388 */ /* 0x0001e40000000400 */
.L_x_1660:
[----:B------:R-:W-:Y:S05]  /*1550*/  BSYNC.RECONVERGENT B0 ;  /* 0x0000000000007941 */ /* 0x000fea0003800200 */
.L_x_1659:
[----:B------:R-:W-:Y:S01]  /*1560*/  BAR.SYNC.DEFER_BLOCKING 0x0 ;  /* 0x0000000000007b1d */ /* 0x000fe20000010000 */
[----:B------:R-:W-:-:S04]  /*1570*/  @!P6 IMAD R27, R27, R30, R29 ;  /* 0x0000001e1b1be224 */ /* 0x000fc800078e021d */
[C---:B------:R-:W-:Y:S01]  /*1580*/  @!P6 IMAD R0, R27.reuse, 0x2, R0 ;  /* 0x000000021b00e824 */ /* 0x040fe200078e0200 */
[----:B------:R-:W-:-:S04]  /*1590*/  @!P6 LEA R3, R27, R3, 0x1 ;  /* 0x000000031b03e211 */ /* 0x000fc800078e08ff */
[----:B0-----:R0:W1:Y:S04]  /*15a0*/  @!P6 LDS R26, [R0] ;  /* 0x00000000001ae984 */ /* 0x0010680000000800 */
[----:B------:R0:W2:Y:S01]  /*15b0*/  @!P6 LDS R25, [R3] ;  /* 0x000000000319e984 */ /* 0x0000a20000000800 */
[----:B------:R-:W-:Y:S06]  /*15c0*/  BAR.SYNC.DEFER_BLOCKING 0x0 ;  /* 0x0000000000007b1d */ /* 0x000fec0000010000 */
.L_x_1657:
[----:B------:R-:W-:Y:S05]  /*15d0*/  BSYNC.RECONVERGENT B6 ;  /* 0x0000000000067941 */ /* 0x000fea0003800200 */
.L_x_1655:
[----:B------:R-:W-:Y:S02]  /*15e0*/  ISETP.GT.U32.AND P0, PT, R24, 0xf, PT ;  /* 0x0000000f1800780c */ /* 0x000fe40003f04070 */
[----:B------:R-:W-:-:S11]  /*15f0*/  MOV R4, 0xff7fffff ;  /* 0xff7fffff00047802 */ /* 0x000fd60000000f00 */
[----:B------:R-:W-:Y:S05]  /*1600*/  @P0 BRA `(.L_x_1663) ;  /* 0x0000000000e00947 */ /* 0x000fea0003800000 */
[----:B------:R-:W3:Y:S01]  /*1610*/  S2R R8, SR_CgaCtaId ;  /* 0x0000000000087919 */ /* 0x000ee20000008800 */
[----:B------:R-:W4:Y:S01]  /*1620*/  LDCU UR4, c[0x0][0x3f4] ;  /* 0x00007e80ff0477ac */ /* 0x000f220008000800 */
[----:B------:R-:W3:Y:S01]  /*1630*/  LDC.64 R6, c[0x0][0x3b8] ;  /* 0x0000ee00ff067b82 */ /* 0x000ee20000000a00 */
[----:B0-----:R-:W-:Y:S02]  /*1640*/  SHF.R.U32.HI R0, RZ, 0x2, R24 ;  /* 0x00000002ff007819 */ /* 0x001fe40000011618 */
[----:B------:R-:W-:Y:S02]  /*1650*/  LOP3.LUT R5, R22, 0x6, RZ, 0xc0, !PT ;  /* 0x0000000616057812 */ /* 0x000fe400078ec0ff */
[----:B------:R-:W-:Y:S01]  /*1660*/  MOV R9, 0x400 ;  /* 0x0000040000097802 */ /* 0x000fe20000000f00 */
[----:B----4-:R-:W-:Y:S02]  /*1670*/  IMAD R10, R28, UR4, RZ ;  /* 0x000000041c0a7c24 */ /* 0x010fe4000f8e02ff */
[----:B------:R-:W-:Y:S01]  /*1680*/  IMAD.U32 R3, RZ, RZ, UR4 ;  /* 0x00000004ff037e24 */ /* 0x000fe2000f8e00ff */
[----:B------:R-:W-:-:S02]  /*1690*/  UMOV UR4, 0xffff ;  /* 0x0000ffff00047882 */ /* 0x000fc40000000000 */
[----:B------:R-:W-:Y:S01]  /*16a0*/  LEA R5, R10, R5, 0x5 ;  /* 0x000000050a057211 */ /* 0x000fe200078e28ff */
[----:B------:R-:W-:Y:S01]  /*16b0*/  IMAD R0, R0, R3, UR38 ;  /* 0x0000002600007e24 */ /* 0x000fe2000f8e0203 */
[----:B------:R-:W-:-:S03]  /*16c0*/  IADD3 R3, PT, PT, R9, 0x10, RZ ;  /* 0x0000001009037810 */ /* 0x000fc60007ffe0ff */
[----:B------:R-:W-:Y:S02]  /*16d0*/  IMAD R5, R0, 0x8, R5 ;  /* 0x0000000800057824 */ /* 0x000fe400078e0205 */
[----:B-12---:R-:W-:Y:S01]  /*16e0*/  HMUL2 R0, R26, R25 ;  /* 0x000000191a007232 */ /* 0x006fe20000000000 */
[----:B---3--:R-:W-:Y:S01]  /*16f0*/  LEA R3, R8, R3, 0x18 ;  /* 0x0000000308037211 */ /* 0x008fe200078ec0ff */
[----:B------:R-:W-:-:S03]  /*1700*/  IMAD.WIDE R6, R5, 0x2, R6 ;  /* 0x0000000205067825 */ /* 0x000fc600078e0206 */
[----:B------:R-:W-:Y:S01]  /*1710*/  LEA R3, R24, R3, 0x2 ;  /* 0x0000000318037211 */ /* 0x000fe200078e10ff */
[--C-:B------:R-:W-:Y:S01]  /*1720*/  HADD2.F32 R13, -RZ, R0.reuse.H0_H0 ;  /* 0x20000000ff0d7230 */ /* 0x100fe20000004100 */
[----:B------:R0:W-:Y:S01]  /*1730*/  STG.E desc[UR36][R6.64], R25 ;  /* 0x0000001906007986 */ /* 0x0001e2000c101924 */
[----:B------:R-:W-:-:S03]  /*1740*/  HADD2.F32 R0, -RZ, R0.H1_H1 ;  /* 0x30000000ff007230 */ /* 0x000fc60000004100 */
[----:B------:R0:W-:Y:S02]  /*1750*/  STS [R3], R26 ;  /* 0x0000001a03007388 */ /* 0x0001e40000000800 */
[----:B------:R-:W-:Y:S01]  /*1760*/  FADD.FTZ R13, R13, R0 ;  /* 0x000000000d0d7221 */ /* 0x000fe20000010000 */
[----:B------:R-:W-:Y:S06]  /*1770*/  BRA.DIV UR4, `(.L_x_1664) ;  /* 0x0000006604b87947 */ /* 0x000fec000b800000 */
[----:B0-----:R-:W-:Y:S01]  /*1780*/  MOV R6, 0xffff ;  /* 0x0000ffff00067802 */ /* 0x001fe20000000f00 */
        /* <DEDUP_REMOVED lines=10> */
.L_x_1742:
        /* <DEDUP_REMOVED lines=8> */
[----:B-----5:R-:W-:-:S07]  /*18b0*/  @P0 IMAD.IADD R0, R16, 0x1, -R19 ;  /* 0x0000000110000824 */ /* 0x020fce00078e0a13 */
[----:B------:R-:W3:Y:S01]  /*18c0*/  @P0 LDC.64 R6, c[0x0][0x438] ;  /* 0x00010e00ff060b82 */ /* 0x000ee20000000a00 */
[----:B--2---:R-:W-:-:S04]  /*18d0*/  @P0 IMAD R3, R17, R4, R0 ;  /* 0x0000000411030224 */ /* 0x004fc800078e0200 */
[----:B------:R-:W-:-:S04]  /*18e0*/  @P0 IMAD R3, R3, R4, R0 ;  /* 0x0000000403030224 */ /* 0x000fc800078e0200 */
[----:B---3--:R-:W-:-:S06]  /*18f0*/  @P0 IMAD.WIDE R6, R3, 0x2, R6 ;  /* 0x0000000203060825 */ /* 0x008fcc00078e0206 */
[----:B------:R-:W2:Y:S01]  /*1900*/  @P0 LDG.E.U16 R6, desc[UR36][R6.64] ;  /* 0x0000002406060981 */ /* 0x000ea2000c1e1500 */
[----:B------:R-:W-:Y:S01]  /*1910*/  IADD3 R9, PT, PT, R9, 0x50, RZ ;  /* 0x0000005009097810 */ /* 0x000fe20007ffe0ff */
[----:B-1----:R-:W-:Y:S01]  /*1920*/  FMUL.FTZ R4, R14, UR4 ;  /* 0x000000040e047c20 */ /* 0x002fe20008410000 */
[----:B------:R-:W-:Y:S02]  /*1930*/  IADD3 R0, PT, PT, R16, -UR40, RZ ;  /* 0x8000002810007c10 */ /* 0x000fe4000fffe0ff */
[----:B0-----:R-:W-:-:S05]  /*1940*/  LEA R5, R8, R9, 0x18 ;  /* 0x0000000908057211 */ /* 0x001fca00078ec0ff */
[----:B------:R-:W-:Y:S02]  /*1950*/  IMAD R5, R0, 0x4, R5 ;  /* 0x0000000400057824 */ /* 0x000fe400078e0205 */
[----:B--2---:R-:W-:-:S05]  /*1960*/  @P0 HADD2.F32 R3, -RZ, R6.H0_H0 ;  /* 0x20000006ff030230 */ /* 0x004fca0000004100 */
[----:B------:R-:W-:-:S05]  /*1970*/  @P0 FADD.FTZ R4, R4, R3 ;  /* 0x0000000304040221 */ /* 0x000fca0000010000 */
[----:B------:R3:W-:Y:S02]  /*1980*/  STS [R5], R4 ;  /* 0x0000000405007388 */ /* 0x0007e40000000800 */
.L_x_1663:
[----:B------:R-:W-:Y:S05]  /*1990*/  WARPSYNC.ALL ;  /* 0x0000000000007948 */ /* 0x000fea0003800000 */
[----:B0-----:R-:W-:Y:S01]  /*19a0*/  IADD3 R0, PT, PT, R16, -UR40, RZ ;  /* 0x8000002810007c10 */ /* 0x001fe2000fffe0ff */
[----:B------:R-:W0:Y:S01]  /*19b0*/  LDC.64 R10, c[0x0][0x3f0] ;  /* 0x0000fc00ff0a7b82 */ /* 0x000e220000000a00 */
[----:B------:R-:W-:Y:S01]  /*19c0*/  SHF.R.U32.HI R12, RZ, 0x2, R24 ;  /* 0x00000002ff0c7819 */ /* 0x000fe20000011618 */
[----:B------:R-:W-:Y:S01]  /*19d0*/  UMOV UR7, 0x400 ;  /* 0x0000040000077882 */ /* 0x000fe20000000000 */
[----:B------:R-:W-:Y:S01]  /*19e0*/  IADD3 R0, PT, PT, R0, 0x7, RZ ;  /* 0x0000000700007810 */ /* 0x000fe20007ffe0ff */
[----:B------:R-:W-:Y:S01]  /*19f0*/  UIADD3 UR4, UPT, UPT, UR7, 0x10, URZ ;  /* 0x0000001007047890 */ /* 0x000fe2000fffe0ff */
[----:B------:R-:W-:Y:S01]  /*1a00*/  IMAD.SHL.U32 R24, R24, 0x4, RZ ;  /* 0x0000000418187824 */ /* 0x000fe200078e00ff */
[----:B------:R-:W4:Y:S01]  /*1a10*/  LDCU UR17, c[0x0][0x3f4] ;  /* 0x00007e80ff1177ac */ /* 0x000f220008000800 */
[----:B------:R-:W-:Y:S01]  /*1a20*/  SHF.R.S32.HI R3, RZ, 0x1f, R0 ;  /* 0x0000001fff037819 */ /* 0x000fe20000011400 */
[----:B------:R-:W1:Y:S01]  /*1a30*/  S2UR UR14, SR_CgaCtaId ;  /* 0x00000000000e79c3 */ /* 0x000e620000008800 */
[----:B------:R-:W-:Y:S01]  /*1a40*/  BSSY B0, `(.L_x_1665) ;  /* 0x00000a8000007945 */ /* 0x000fe20003800000 */
[----:B------:R-:W0:Y:S01]  /*1a50*/  LDCU UR16, c[0x0][0x410] ;  /* 0x00008200ff1077ac */ /* 0x000e220008000800 */
[----:B------:R-:W-:-:S02]  /*1a60*/  LEA.HI R3, R3, R0, RZ, 0x3 ;  /* 0x0000000003037211 */ /* 0x000fc400078f18ff */
[----:B------:R-:W-:Y:S01]  /*1a70*/  LOP3.LUT R24, R24, 0xc, RZ, 0xc0, !PT ;  /* 0x0000000c18187812 */ /* 0x000fe200078ec0ff */
[----:B------:R-:W0:Y:S01]  /*1a80*/  LDCU.64 UR10, c[0x0][0x3c8] ;  /* 0x00007900ff0a77ac */ /* 0x000e220008000a00 */
[----:B------:R-:W-:Y:S02]  /*1a90*/  LOP3.LUT R3, R3, 0xfffffff8, RZ, 0xc0, !PT ;  /* 0xfffffff803037812 */ /* 0x000fe400078ec0ff */
[C---:B------:R-:W-:Y:S01]  /*1aa0*/  IADD3 R31, PT, PT, R12.reuse, UR40, RZ ;  /* 0x000000280c1f7c10 */ /* 0x040fe2000fffe0ff */
[----:B------:R-:W0:Y:S01]  /*1ab0*/  LDCU.64 UR18, c[0x0][0x438] ;  /* 0x00008700ff1277ac */ /* 0x000e220008000a00 */
[----:B------:R-:W-:Y:S01]  /*1ac0*/  BAR.SYNC.DEFER_BLOCKING 0x0 ;  /* 0x0000000000007b1d */ /* 0x000fe20000010000 */
[----:B------:R-:W-:Y:S01]  /*1ad0*/  ISETP.GE.AND P0, PT, R12, R3, PT ;  /* 0x000000030c00720c */ /* 0x000fe20003f06270 */
[----:B0-----:R-:W-:-:S04]  /*1ae0*/  IMAD R8, R23, R10, R17 ;  /* 0x0000000a17087224 */ /* 0x001fc800078e0211 */
[----:B------:R-:W0:Y:S01]  /*1af0*/  LDCU.64 UR12, c[0x0][0x448] ;  /* 0x00008900ff0c77ac */ /* 0x000e220008000a00 */
[----:B------:R-:W-:Y:S01]  /*1b00*/  SHF.L.U32 R8, R8, 0x5, RZ ;  /* 0x0000000508087819 */ /* 0x000fe200000006ff */
[----:B-1----:R-:W-:-:S06]  /*1b10*/  ULEA UR4, UR14, UR4, 0x18 ;  /* 0x000000040e047291 */ /* 0x002fcc000f8ec0ff */
[----:B----4-:R-:W-:Y:S06]  /*1b20*/  @P0 BRA `(.L_x_1666) ;  /* 0x0000000800640947 */ /* 0x010fec0003800000 */
[----:B------:R1:W4:Y:S01]  /*1b30*/  LDS R3, [R24+UR4] ;  /* 0x0000000418037984 */ /* 0x0003220008000800 */
[----:B------:R-:W2:Y:S01]  /*1b40*/  LDCU UR5, c[0x0][0x3f8] ;  /* 0x00007f00ff0577ac */ /* 0x000ea20008000800 */
[----:B------:R-:W0:Y:S01]  /*1b50*/  LDC R32, c[0x0][0x430] ;  /* 0x00010c00ff207b82 */ /* 0x000e220000000800 */
[----:B------:R-:W-:Y:S01]  /*1b60*/  LOP3.LUT R10, R22, 0x6, RZ, 0xc0, !PT ;  /* 0x00000006160a7812 */ /* 0x000fe200078ec0ff */
[----:B---3--:R1:W3:Y:S01]  /*1b70*/  LDS R5, [R24+UR4+0x10] ;  /* 0x0000100418057984 */ /* 0x0082e20008000800 */
[----:B------:R-:W1:Y:S01]  /*1b80*/  LDCU.64 UR8, c[0x0][0x420] ;  /* 0x00008400ff0877ac */ /* 0x000e620008000a00 */
[----:B------:R-:W-:Y:S01]  /*1b90*/  IMAD.SHL.U32 R9, R11, 0x10, RZ ;  /* 0x000000100b097824 */ /* 0x000fe200078e00ff */
[-C--:B------:R-:W-:Y:S01]  /*1ba0*/  IABS R26, R11.reuse ;  /* 0x0000000b001a7213 */ /* 0x080fe20000000000 */
[----:B------:R0:W0:Y:S01]  /*1bb0*/  LDS R7, [R24+UR4+0x20] ;  /* 0x0000200418077984 */ /* 0x0000220008000800 */
[----:B------:R-:W1:Y:S01]  /*1bc0*/  LDCU UR15, c[0x0][0x440] ;  /* 0x00008800ff0f77ac */ /* 0x000e620008000800 */
[----:B------:R-:W4:Y:S01]  /*1bd0*/  LDC.64 R20, c[0x0][0x448] ;  /* 0x00011200ff147b82 */ /* 0x000f220000000a00 */
[----:B------:R-:W-:Y:S01]  /*1be0*/  IMAD R10, R8, R11, R10 ;  /* 0x0000000b080a7224 */ /* 0x000fe200078e020a */
[----:B------:R0:W3:Y:S01]  /*1bf0*/  LDS R6, [R24+UR4+0x30] ;  /* 0x0000300418067984 */ /* 0x0000e20008000800 */
[----:B------:R-:W0:Y:S01]  /*1c00*/  LDCU UR6, c[0x0][0x408] ;  /* 0x00008100ff0677ac */ /* 0x000e220008000800 */
[----:B------:R-:W-:-:S02]  /*1c10*/  IMAD.MOV.U32 R23, RZ, RZ, R31 ;  /* 0x000000ffff177224 */ /* 0x000fc400078e001f */
[----:B--2---:R-:W-:Y:S01]  /*1c20*/  IMAD R22, R11, UR5, RZ ;  /* 0x000000050b167c24 */ /* 0x004fe2000f8e02ff */
[----:B------:R-:W-:Y:S01]  /*1c30*/  UIADD3 UR5, UPT, UPT, UR7, 0x50, URZ ;  /* 0x0000005007057890 */ /* 0x000fe2000fffe0ff */
[----:B-1----:R-:W-:-:S03]  /*1c40*/  MOV R30, UR8 ;  /* 0x00000008001e7c02 */ /* 0x002fc60008000f00 */
[----:B------:R-:W-:Y:S01]  /*1c50*/  ULEA UR5, UR14, UR5, 0x18 ;  /* 0x000000050e057291 */ /* 0x000fe2000f8ec0ff */
[----:B------:R-:W-:Y:S02]  /*1c60*/  ISETP.NE.U32.AND P0, PT, RZ, UR8, PT ;  /* 0x00000008ff007c0c */ /* 0x000fe4000bf05070 */
[----:B------:R-:W-:Y:S01]  /*1c70*/  MOV R33, UR9 ;  /* 0x0000000900217c02 */ /* 0x000fe20008000f00 */
[C---:B------:R-:W-:Y:S01]  /*1c80*/  IMAD R0, R17.reuse, UR15, R16 ;  /* 0x0000000f11007c24 */ /* 0x040fe2000f8e0210 */
[--C-:B------:R-:W-:Y:S02]  /*1c90*/  IADD3 R30, P1, P2, R30, UR39, R31.reuse ;  /* 0x000000271e1e7c10 */ /* 0x100fe4000fa3e01f */
[----:B------:R-:W-:Y:S01]  /*1ca0*/  ISETP.NE.AND.EX P0, PT, RZ, UR9, PT, P0 ;  /* 0x00000009ff007c0c */ /* 0x000fe2000bf05300 */
[----:B------:R-:W-:Y:S01]  /*1cb0*/  IMAD R29, R0, UR15, R31 ;  /* 0x0000000f001d7c24 */ /* 0x000fe2000f8e021f */
[----:B0-----:R-:W-:Y:S01]  /*1cc0*/  IADD3 R32, PT, PT, R32, UR6, RZ ;  /* 0x0000000620207c10 */ /* 0x001fe2000fffe0ff */
[----:B----4-:R-:W-:Y:S01]  /*1cd0*/  IMAD.WIDE.U32 R20, R17, 0x2, R20 ;  /* 0x0000000211147825 */ /* 0x010fe200078e0014 */
[----:B------:R-:W-:-:S02]  /*1ce0*/  LEA R27, R12, UR5, 0x2 ;  /* 0x000000050c1b7c11 */ /* 0x000fc4000f8e10ff */
[----:B---3--:R-:W-:-:S07]  /*1cf0*/  IADD3.X R33, PT, PT, R33, UR41, RZ, P1, P2 ;  /* 0x0000002921217c10 */ /* 0x008fce0008fe44ff */
.L_x_1670:
[----:B0-----:R-:W0:Y:S01]  /*1d00*/  I2F.RP R11, R26 ;  /* 0x0000001a000b7306 */ /* 0x001e220000209400 */
[----:B------:R-:W1:Y:S01]  /*1d10*/  LDC R37, c[0x0][0x3f4] ;  /* 0x0000fd00ff257b82 */ /* 0x000e620000000800 */
[----:B------:R-:W-:Y:S01]  /*1d20*/  IABS R40, R23 ;  /* 0x0000001700287213 */ /* 0x000fe20000000000 */
[----:B------:R-:W-:Y:S01]  /*1d30*/  USHF.R.S32.HI UR5, URZ, 0x1f, UR39 ;  /* 0x0000001fff057899 */ /* 0x000fe20008011427 */
[----:B------:R-:W-:-:S04]  /*1d40*/  ISETP.GE.AND P2, PT, R23, RZ, PT ;  /* 0x000000ff1700720c */ /* 0x000fc80003f46270 */
[----:B0-----:R-:W0:Y:S01]  /*1d50*/  MUFU.RCP R11, R11 ;  /* 0x0000000b000b7308 */ /* 0x001e220000001000 */
[----:B-1----:R-:W-:Y:S02]  /*1d60*/  ISETP.NE.AND P3, PT, R37, RZ, PT ;  /* 0x000000ff2500720c */ /* 0x002fe40003f65270 */
[----:B0-----:R-:W-:-:S05]  /*1d70*/  IADD3 R12, PT, PT, R11, 0xffffffe, RZ ;  /* 0x0ffffffe0b0c7810 */ /* 0x001fca0007ffe0ff */
[----:B------:R0:W1:Y:S02]  /*1d80*/  F2I.FTZ.U32.TRUNC.NTZ R13, R12 ;  /* 0x0000000c000d7305 */ /* 0x000064000021f000 */
[----:B0-----:R-:W-:Y:S02]  /*1d90*/  HFMA2 R12, -RZ, RZ, 0, 0 ;  /* 0x00000000ff0c7431 */ /* 0x001fe400000001ff */
[----:B-1----:R-:W-:-:S04]  /*1da0*/  IMAD.MOV R15, RZ, RZ, -R13 ;  /* 0x000000ffff0f7224 */ /* 0x002fc800078e0a0d */
[----:B------:R-:W-:-:S04]  /*1db0*/  IMAD R15, R15, R26, RZ ;  /* 0x0000001a0f0f7224 */ /* 0x000fc800078e02ff */
[----:B------:R-:W-:Y:S01]  /*1dc0*/  IMAD.HI.U32 R15, R13, R15, R12 ;  /* 0x0000000f0d0f7227 */ /* 0x000fe200078e000c */
[----:B------:R-:W-:-:S05]  /*1dd0*/  IABS R13, R37 ;  /* 0x00000025000d7213 */ /* 0x000fca0000000000 */
[----:B------:R-:W-:-:S05]  /*1de0*/  IMAD.HI.U32 R11, R15, R40, RZ ;  /* 0x000000280f0b7227 */ /* 0x000fca00078e00ff */
[----:B------:R-:W-:-:S05]  /*1df0*/  IADD3 R11, PT, PT, -R11, RZ, RZ ;  /* 0x000000ff0b0b7210 */ /* 0x000fca0007ffe1ff */
[----:B------:R-:W-:-:S05]  /*1e00*/  IMAD R40, R13, R11, R40 ;  /* 0x0000000b0d287224 */ /* 0x000fca00078e0228 */
[----:B------:R-:W-:-:S13]  /*1e10*/  ISETP.GT.U32.AND P1, PT, R26, R40, PT ;  /* 0x000000281a00720c */ /* 0x000fda0003f24070 */
[----:B------:R-:W-:-:S05]  /*1e20*/  @!P1 IMAD.IADD R40, R40, 0x1, -R13 ;  /* 0x0000000128289824 */ /* 0x000fca00078e0a0d */
[----:B------:R-:W-:-:S13]  /*1e30*/  ISETP.GT.U32.AND P1, PT, R26, R40, PT ;  /* 0x000000281a00720c */ /* 0x000fda0003f24070 */
[----:B------:R-:W-:Y:S02]  /*1e40*/  @!P1 IADD3 R40, PT, PT, R40, -R13, RZ ;  /* 0x8000000d28289210 */ /* 0x000fe40007ffe0ff */
[----:B------:R-:W-:Y:S02]  /*1e50*/  ISETP.GE.AND P1, PT, R23, R16, PT ;  /* 0x000000101700720c */ /* 0x000fe40003f26270 */
[----:B------:R-:W-:Y:S02]  /*1e60*/  @!P2 IADD3 R40, PT, PT, -R40, RZ, RZ ;  /* 0x000000ff2828a210 */ /* 0x000fe40007ffe1ff */
[----:B------:R-:W-:-:S04]  /*1e70*/  @!P3 LOP3.LUT R40, RZ, R37, RZ, 0x33, !PT ;  /* 0x00000025ff28b212 */ /* 0x000fc800078e33ff */
[----:B------:R-:W-:-:S05]  /*1e80*/  IADD3 R11, P2, PT, R40, UR39, RZ ;  /* 0x00000027280b7c10 */ /* 0x000fca000ff5e0ff */
[----:B------:R-:W-:Y:S01]  /*1e90*/  IMAD.X R12, RZ, RZ, UR5, P2 ;  /* 0x00000005ff0c7e24 */ /* 0x000fe200090e06ff */
[C---:B------:R-:W-:Y:S01]  /*1ea0*/  LEA R24, P2, R11.reuse, UR10, 0x2 ;  /* 0x0000000a0b187c11 */ /* 0x040fe2000f8410ff */
[----:B------:R-:W0:Y:S03]  /*1eb0*/  @!P1 LDC.64 R14, c[0x0][0x3b8] ;  /* 0x0000ee00ff0e9b82 */ /* 0x000e260000000a00 */
[----:B------:R-:W-:-:S05]  /*1ec0*/  LEA.HI.X R25, R11, UR11, R12, 0x2, P2 ;  /* 0x0000000b0b197c11 */ /* 0x000fca00090f140c */
[----:B------:R-:W2:Y:S01]  /*1ed0*/  @!P1 LDG.E R11, desc[UR36][R24.64] ;  /* 0x00000024180b9981 */ /* 0x000ea2000c1e1900 */
[----:B------:R-:W1:Y:S03]  /*1ee0*/  @!P1 LDC.64 R12, c[0x0][0x3b8] ;  /* 0x0000ee00ff0c9b82 */ /* 0x000e660000000a00 */
[----:B------:R-:W3:Y:S04]  /*1ef0*/  @!P1 LDG.E R39, desc[UR36][R24.64] ;  /* 0x0000002418279981 */ /* 0x000ee8000c1e1900 */
[----:B------:R4:W3:Y:S02]  /*1f00*/  @!P1 LDG.E R41, desc[UR36][R24.64] ;  /* 0x0000002418299981 */ /* 0x0008e4000c1e1900 */
[----:B----4-:R-:W-:-:S02]  /*1f10*/  IMAD.IADD R25, R40, 0x1, R37 ;  /* 0x0000000128197824 */ /* 0x010fc400078e0225 */
[----:B------:R-:W-:Y:S02]  /*1f20*/  @!P1 IMAD R37, R40, 0x8, R9 ;  /* 0x0000000828259824 */ /* 0x000fe400078e0209 */
[----:B--2---:R-:W-:-:S05]  /*1f30*/  @!P1 IMAD R11, R22, R11, RZ ;  /* 0x0000000b160b9224 */ /* 0x004fca00078e02ff */
[----:B------:R-:W-:-:S04]  /*1f40*/  @!P1 LEA R11, R11, R40, 0x2 ;  /* 0x000000280b0b9211 */ /* 0x000fc800078e10ff */
[----:B------:R-:W-:Y:S02]  /*1f50*/  @!P1 SHF.L.U32 R38, R11, 0x3, RZ ;  /* 0x000000030b269819 */ /* 0x000fe400000006ff */
[----:B------:R-:W-:Y:S02]  /*1f60*/  SHF.R.S32.HI R11, RZ, 0x1f, R10 ;  /* 0x0000001fff0b7819 */ /* 0x000fe4000001140a */
[----:B------:R-:W-:-:S04]  /*1f70*/  @!P1 IADD3 R42, P2, PT, R10, R38, RZ ;  /* 0x000000260a2a9210 */ /* 0x000fc80007f5e0ff */
[----:B------:R-:W-:Y:S02]  /*1f80*/  @!P1 LEA.HI.X.SX32 R43, R38, R11, 0x1, P2 ;  /* 0x0000000b262b9211 */ /* 0x000fe400010f0eff */
[----:B0-----:R-:W-:Y:S01]  /*1f90*/  @!P1 LEA R38, P2, R42, R14, 0x1 ;  /* 0x0000000e2a269211 */ /* 0x001fe200078408ff */
[----:B---3--:R-:W-:-:S03]  /*1fa0*/  @!P1 IMAD R14, R22, R39, RZ ;  /* 0x00000027160e9224 */ /* 0x008fc600078e02ff */
[----:B------:R-:W-:Y:S02]  /*1fb0*/  @!P1 LEA.HI.X R39, R42, R15, R43, 0x1, P2 ;  /* 0x0000000f2a279211 */ /* 0x000fe400010f0c2b */
[----:B------:R-:W-:Y:S02]  /*1fc0*/  @!P1 SHF.L.U32 R24, R14, 0x5, RZ ;  /* 0x000000050e189819 */ /* 0x000fe400000006ff */
[----:B------:R-:W0:Y:S01]  /*1fd0*/  @!P1 LDC.64 R14, c[0x0][0x3b8] ;  /* 0x0000ee00ff0e9b82 */ /* 0x000e220000000a00 */
[C---:B------:R-:W-:Y:S01]  /*1fe0*/  @!P1 LEA R40, R25.reuse, R9, 0x3 ;  /* 0x0000000919289211 */ /* 0x040fe200078e18ff */
[----:B------:R-:W-:Y:S01]  /*1ff0*/  @!P1 IMAD R43, R22, R41, RZ ;  /* 0x00000029162b9224 */ /* 0x000fe200078e02ff */
[----:B------:R-:W-:Y:S01]  /*2000*/  @!P1 LEA R42, R25, R24, 0x3 ;  /* 0x00000018192a9211 */ /* 0x000fe200078e18ff */
[----:B------:R2:W3:Y:S01]  /*2010*/  @!P1 LDG.E R34, desc[UR36][R38.64] ;  /* 0x0000002426229981 */ /* 0x0004e2000c1e1900 */
[----:B------:R-:W-:Y:S01]  /*2020*/  @!P1 IADD3 R41, PT, PT, R24, R37, RZ ;  /* 0x0000002518299210 */ /* 0x000fe20007ffe0ff */
[----:B------:R-:W-:Y:S01]  /*2030*/  @!P1 IMAD R37, R43, 0x20, R40 ;  /* 0x000000202b259824 */ /* 0x000fe200078e0228 */
[----:B------:R-:W-:-:S02]  /*2040*/  @!P1 IADD3 R25, P2, PT, R10, R42, RZ ;  /* 0x0000002a0a199210 */ /* 0x000fc40007f5e0ff */
[----:B------:R-:W-:Y:S02]  /*2050*/  @!P1 IADD3 R40, P3, PT, R10, R41, RZ ;  /* 0x000000290a289210 */ /* 0x000fe40007f7e0ff */
[-C--:B------:R-:W-:Y:S02]  /*2060*/  @!P1 LEA.HI.X.SX32 R42, R42, R11.reuse, 0x1, P2 ;  /* 0x0000000b2a2a9211 */ /* 0x080fe400010f0eff */
[-C--:B-1----:R-:W-:Y:S02]  /*2070*/  @!P1 LEA R24, P2, R25, R12.reuse, 0x1 ;  /* 0x0000000c19189211 */ /* 0x082fe400078408ff */
[----:B------:R-:W-:Y:S02]  /*2080*/  @!P1 LEA.HI.X.SX32 R41, R41, R11, 0x1, P3 ;  /* 0x0000000b29299211 */ /* 0x000fe400018f0eff */
[----:B------:R-:W-:Y:S02]  /*2090*/  @!P1 LEA.HI.X R25, R25, R13, R42, 0x1, P2 ;  /* 0x0000000d19199211 */ /* 0x000fe400010f0c2a */
[----:B------:R-:W-:-:S02]  /*20a0*/  @!P1 LEA R12, P2, R40, R12, 0x1 ;  /* 0x0000000c280c9211 */ /* 0x000fc400078408ff */
[----:B--2---:R-:W-:Y:S01]  /*20b0*/  @!P1 IADD3 R38, P3, PT, R10, R37, RZ ;  /* 0x000000250a269210 */ /* 0x004fe20007f7e0ff */
[----:B------:R-:W2:Y:S01]  /*20c0*/  @!P1 LDG.E R36, desc[UR36][R24.64] ;  /* 0x0000002418249981 */ /* 0x000ea2000c1e1900 */
[----:B------:R-:W-:Y:S02]  /*20d0*/  @!P1 LEA.HI.X R13, R40, R13, R41, 0x1, P2 ;  /* 0x0000000d280d9211 */ /* 0x000fe400010f0c29 */
[----:B------:R-:W-:Y:S02]  /*20e0*/  @!P1 LEA.HI.X.SX32 R11, R37, R11, 0x1, P3 ;  /* 0x0000000b250b9211 */ /* 0x000fe400018f0eff */
[C---:B0-----:R-:W-:Y:S01]  /*20f0*/  @!P1 LEA R14, P2, R38.reuse, R14, 0x1 ;  /* 0x0000000e260e9211 */ /* 0x041fe200078408ff */
[----:B------:R0:W4:Y:S03]  /*2100*/  @!P1 LDG.E R0, desc[UR36][R12.64] ;  /* 0x000000240c009981 */ /* 0x000126000c1e1900 */
[----:B------:R-:W-:-:S05]  /*2110*/  @!P1 LEA.HI.X R15, R38, R15, R11, 0x1, P2 ;  /* 0x0000000f260f9211 */ /* 0x000fca00010f0c0b */
[----:B------:R-:W4:Y:S01]  /*2120*/  @!P1 LDG.E R35, desc[UR36][R14.64] ;  /* 0x000000240e239981 */ /* 0x000f22000c1e1900 */
[----:B0-----:R-:W-:Y:S02]  /*2130*/  @P0 MOV R12, R30 ;  /* 0x0000001e000c0202 */ /* 0x001fe40000000f00 */
[----:B------:R-:W-:-:S05]  /*2140*/  @P0 MOV R13, R33 ;  /* 0x00000021000d0202 */ /* 0x000fca0000000f00 */
[----:B------:R3:W4:Y:S01]  /*2150*/  @P0 LDG.E.U8 R11, desc[UR36][R12.64] ;  /* 0x000000240c0b0981 */ /* 0x000722000c1e1100 */
[----:B------:R-:W0:Y:S01]  /*2160*/  S2R R37, SR_TID.X ;  /* 0x0000000000257919 */ /* 0x000e220000002100 */
[----:B------:R-:W-:Y:S01]  /*2170*/  UMOV UR5, 0xffffffff ;  /* 0xffffffff00057882 */ /* 0x000fe20000000000 */
[----:B0-----:R-:W-:Y:S01]  /*2180*/  LOP3.LUT P1, RZ, R37, 0x3, RZ, 0xc0, !PT ;  /* 0x0000000325ff7812 */ /* 0x001fe2000782c0ff */
[----:B---3--:R-:W-:-:S04]  /*2190*/  HMUL2 R13, R3, R34 ;  /* 0x00000022030d7232 */ /* 0x008fc80000000000 */
[----:B--2---:R-:W-:-:S04]  /*21a0*/  HFMA2 R13, R5, R36, R13 ;  /* 0x00000024050d7231 */ /* 0x004fc8000000000d */
[----:B----4-:R-:W-:-:S04]  /*21b0*/  HFMA2 R13, R7, R0, R13 ;  /* 0x00000000070d7231 */ /* 0x010fc8000000000d */
[----:B------:R-:W-:-:S05]  /*21c0*/  HFMA2 R13, R6, R35, R13 ;  /* 0x00000023060d7231 */ /* 0x000fca000000000d */
[--C-:B------:R-:W-:Y:S02]  /*21d0*/  HADD2.F32 R24, -RZ, R13.reuse.H0_H0 ;  /* 0x2000000dff187230 */ /* 0x100fe40000004100 */
[----:B------:R-:W-:Y:S01]  /*21e0*/  HADD2.F32 R25, -RZ, R13.H1_H1 ;  /* 0x3000000dff197230 */ /* 0x000fe20000004100 */
[----:B------:R-:W-:-:S04]  /*21f0*/  ISETP.NE.AND P2, PT, R11, RZ, P0 ;  /* 0x000000ff0b00720c */ /* 0x000fc80000745270 */
[----:B------:R-:W-:Y:S01]  /*2200*/  FADD.FTZ R13, R24, R25 ;  /* 0x00000019180d7221 */ /* 0x000fe20000010000 */
[----:B------:R-:W-:Y:S08]  /*2210*/  BRA.DIV UR5, `(.L_x_1667) ;  /* 0x0000005e05747947 */ /* 0x000ff0000b800000 */
[----:B------:R-:W0:Y:S02]  /*2220*/  SHFL.BFLY PT, R14, R13, 0x2, 0x1f ;  /* 0x0c401f000d0e7f89 */ /* 0x000e2400000e0000 */
[----:B0-----:R-:W-:-:S05]  /*2230*/  FADD.FTZ R13, R13, R14 ;  /* 0x0000000e0d0d7221 */ /* 0x001fca0000010000 */
[----:B------:R0:W1:Y:S02]  /*2240*/  SHFL.BFLY PT, R14, R13, 0x1, 0x1f ;  /* 0x0c201f000d0e7f89 */ /* 0x00006400000e0000 */
.L_x_1746:
[----:B------:R-:W-:Y:S01]  /*2250*/  ISETP.GE.OR P1, PT, R23, R16, P1 ;  /* 0x000000101700720c */ /* 0x000fe20000f26670 */
[----:B-1----:R-:W-:Y:S01]  /*2260*/  FADD.FTZ R14, R13, R14 ;  /* 0x0000000e0d0e7221 */ /* 0x002fe20000010000 */
[----:B------:R-:W-:Y:S03]  /*2270*/  BSSY.RECONVERGENT B1, `(.L_x_1668) ;  /* 0x0000015000017945 */ /* 0x000fe60003800200 */
[----:B------:R-:W-:-:S08]  /*2280*/  FMUL.FTZ R14, R14, UR16 ;  /* 0x000000100e0e7c20 */ /* 0x000fd00008410000 */
[----:B------:R-:W-:Y:S05]  /*2290*/  @P1 BRA `(.L_x_1669) ;  /* 0x0000000000481947 */ /* 0x000fea0003800000 */
[----:B------:R-:W-:-:S04]  /*22a0*/  ISETP.NE.U32.AND P1, PT, RZ, UR18, PT ;  /* 0x00000012ff007c0c */ /* 0x000fc8000bf25070 */
[----:B------:R-:W-:Y:S02]  /*22b0*/  ISETP.NE.AND.EX P3, PT, RZ, UR19, PT, P1 ;  /* 0x00000013ff007c0c */ /* 0x000fe4000bf65310 */
[----:B------:R-:W-:-:S04]  /*22c0*/  ISETP.NE.U32.AND P1, PT, RZ, UR12, PT ;  /* 0x0000000cff007c0c */ /* 0x000fc8000bf25070 */
[----:B------:R-:W-:-:S07]  /*22d0*/  ISETP.NE.AND.EX P1, PT, RZ, UR13, PT, P1 ;  /* 0x0000000dff007c0c */ /* 0x000fce000bf25310 */
[----:B0-----:R-:W0:Y:S06]  /*22e0*/  @P3 LDC.64 R12, c[0x0][0x438] ;  /* 0x00010e00ff0c3b82 */ /* 0x001e2c0000000a00 */
[----:B------:R-:W2:Y:S01]  /*22f0*/  @P1 LDG.E.U16 R24, desc[UR36][R20.64] ;  /* 0x0000002414181981 */ /* 0x000ea2000c1e1500 */
[----:B0-----:R-:W-:-:S06]  /*2300*/  @P3 IMAD.WIDE R12, R29, 0x2, R12 ;  /* 0x000000021d0c3825 */ /* 0x001fcc00078e020c */
[----:B------:R-:W3:Y:S01]  /*2310*/  @P3 LDG.E.U16 R12, desc[UR36][R12.64] ;  /* 0x000000240c0c3981 */ /* 0x000ee2000c1e1500 */
[----:B------:R-:W-:-:S04]  /*2320*/  @P1 ISETP.GE.AND P4, PT, R23, R32, PT ;  /* 0x000000201700120c */ /* 0x000fc80003f86270 */
[----:B-----5:R-:W-:-:S04]  /*2330*/  @P1 SEL R11, R19, RZ, !P4 ;  /* 0x000000ff130b1207 */ /* 0x020fc80006000000 */
[----:B------:R-:W-:-:S04]  /*2340*/  @P1 IADD3 R15, PT, PT, R23, R11, -R16 ;  /* 0x0000000b170f1210 */ /* 0x000fc80007ffe810 */
[----:B------:R-:W-:Y:S01]  /*2350*/  @P1 I2FP.F32.S32 R15, R15 ;  /* 0x0000000f000f1245 */ /* 0x000fe20000201400 */
[----:B--2---:R-:W-:Y:S02]  /*2360*/  @P1 HADD2.F32 R24, -RZ, R24.H0_H0 ;  /* 0x20000018ff181230 */ /* 0x004fe40000004100 */
[----:B---3--:R-:W-:-:S05]  /*2370*/  @P3 HADD2.F32 R11, -RZ, R12.H0_H0 ;  /* 0x2000000cff0b3230 */ /* 0x008fca0000004100 */
[----:B------:R-:W-:-:S04]  /*2380*/  @P3 FADD.FTZ R14, R14, R11 ;  /* 0x0000000b0e0e3221 */ /* 0x000fc80000010000 */
[----:B------:R-:W-:-:S05]  /*2390*/  @P1 FFMA.FTZ R14, R15, R24, R14 ;  /* 0x000000180f0e1223 */ /* 0x000fca000001000e */
[----:B------:R1:W-:Y:S01]  /*23a0*/  STS [R27], R14 ;  /* 0x0000000e1b007388 */ /* 0x0003e20000000800 */
[----:B------:R-:W-:-:S07]  /*23b0*/  @!P2 FMNMX.FTZ R4, R4, R14, !PT ;  /* 0x0000000e0404a209 */ /* 0x000fce0007810000 */
.L_x_1669:
[----:B------:R-:W-:Y:S05]  /*23c0*/  BSYNC.RECONVERGENT B1 ;  /* 0x0000000000017941 */ /* 0x000fea0003800200 */
.L_x_1668:
[----:B------:R-:W-:Y:S01]  /*23d0*/  VIADD R11, R16, 0x1 ;  /* 0x00000001100b7836 */ /* 0x000fe20000000000 */
[----:B------:R-:W-:Y:S01]  /*23e0*/  IADD3 R30, P2, PT, R30, 0x10, RZ ;  /* 0x000000101e1e7810 */ /* 0x000fe20007f5e0ff */
[----:B------:R-:W-:Y:S01]  /*23f0*/  VIADD R23, R23, 0x10 ;  /* 0x0000001017177836 */ /* 0x000fe20000000000 */
[----:B-1----:R-:W-:Y:S01]  /*2400*/  IADD3 R27, PT, PT, R27, 0x40, RZ ;  /* 0x000000401b1b7810 */ /* 0x002fe20007ffe0ff */
[----:B------:R-:W-:Y:S01]  /*2410*/  VIADD R29, R29, 0x10 ;  /* 0x000000101d1d7836 */ /* 0x000fe20000000000 */
[----:B------:R-:W-:Y:S02]  /*2420*/  VIADDMNMX R11, R11, -UR17, RZ, !PT ;  /* 0x800000110b0b7c46 */ /* 0x000fe4000f8001ff */
[----:B------:R-:W-:Y:S02]  /*2430*/  IADD3.X R33, PT, PT, RZ, R33, RZ, P2, !PT ;  /* 0x00000021ff217210 */ /* 0x000fe400017fe4ff */
[----:B------:R-:W-:-:S04]  /*2440*/  IADD3 R11, PT, PT, -R11, R16, RZ ;  /* 0x000000100b0b7210 */ /* 0x000fc80007ffe1ff */
[----:B------:R-:W-:-:S04]  /*2450*/  IADD3 R11, PT, PT, R11, 0x7, RZ ;  /* 0x000000070b0b7810 */ /* 0x000fc80007ffe0ff */
[----:B------:R-:W-:-:S04]  /*2460*/  SHF.R.S32.HI R12, RZ, 0x1f, R11 ;  /* 0x0000001fff0c7819 */ /* 0x000fc8000001140b */
[----:B------:R-:W-:-:S04]  /*2470*/  LEA.HI R12, R12, R11, RZ, 0x3 ;  /* 0x0000000b0c0c7211 */ /* 0x000fc800078f18ff */
[----:B------:R-:W-:-:S04]  /*2480*/  LOP3.LUT R12, R12, 0xfffffff8, RZ, 0xc0, !PT ;  /* 0xfffffff80c0c7812 */ /* 0x000fc800078ec0ff */
[----:B------:R-:W-:-:S04]  /*2490*/  IADD3 R12, PT, PT, R12, UR40, RZ ;  /* 0x000000280c0c7c10 */ /* 0x000fc8000fffe0ff */
[----:B------:R-:W-:-:S13]  /*24a0*/  ISETP.GE.AND P1, PT, R23, R12, PT ;  /* 0x0000000c1700720c */ /* 0x000fda0003f26270 */
[----:B------:R-:W-:Y:S05]  /*24b0*/  @!P1 BRA `(.L_x_1670) ;  /* 0xfffffff800109947 */ /* 0x000fea000383ffff */
.L_x_1666:
[----:B0-----:R-:W-:Y:S05]  /*24c0*/  BSYNC B0 ;  /* 0x0000000000007941 */ /* 0x001fea0003800000 */
.L_x_1665:
[----:B------:R-:W0:Y:S01]  /*24d0*/  S2R R0, SR_TID.X ;  /* 0x0000000000007919 */ /* 0x000e220000002100 */
[----:B------:R-:W-:Y:S01]  /*24e0*/  UMOV UR5, 0xffffffff ;  /* 0xffffffff00057882 */ /* 0x000fe20000000000 */
[----:B------:R-:W-:Y:S02]  /*24f0*/  IADD3 R3, PT, PT, R16, 0x1, RZ ;  /* 0x0000000110037810 */ /* 0x000fe40007ffe0ff */
[----:B------:R-:W-:Y:S05]  /*2500*/  BRA.DIV UR5, `(.L_x_1671) ;  /* 0x0000005a05f87947 */ /* 0x000fea000b800000 */
[----:B------:R-:W1:Y:S02]  /*2510*/  SHFL.BFLY PT, R14, R4, 0x10, 0x1f ;  /* 0x0e001f00040e7f89 */ /* 0x000e6400000e0000 */
[----:B-1----:R-:W-:-:S05]  /*2520*/  FMNMX.FTZ R13, R14, R4, !PT ;  /* 0x000000040e0d7209 */ /* 0x002fca0007810000 */
[----:B------:R-:W3:Y:S02]  /*2530*/  SHFL.BFLY PT, R14, R13, 0x8, 0x1f ;  /* 0x0d001f000d0e7f89 */ /* 0x000ee400000e0000 */
[----:B---3--:R-:W-:-:S05]  /*2540*/  FMNMX.FTZ R5, R13, R14, !PT ;  /* 0x0000000e0d057209 */ /* 0x008fca0007810000 */
[----:B------:R1:W3:Y:S02]  /*2550*/  SHFL.BFLY PT, R14, R5, 0x4, 0x1f ;  /* 0x0c801f00050e7f89 */ /* 0x0002e400000e0000 */
.L_x_1751:
[----:B------:R-:W4:Y:S01]  /*2560*/  S2R R12, SR_CgaCtaId ;  /* 0x00000000000c7919 */ /* 0x000f220000008800 */
[----:B0-----:R-:W-:Y:S01]  /*2570*/  LOP3.LUT P0, R4, R0, 0x1f, RZ, 0xc0, !PT ;  /* 0x0000001f00047812 */ /* 0x001fe2000780c0ff */
[----:B------:R-:W-:Y:S05]  /*2580*/  WARPSYNC.ALL ;  /* 0x0000000000007948 */ /* 0x000fea0003800000 */
[----:B------:R-:W-:Y:S02]  /*2590*/  MOV R13, 0x400 ;  /* 0x00000400000d7802 */ /* 0x000fe40000000f00 */
[----:B-1-3--:R-:W-:Y:S02]  /*25a0*/  FMNMX.FTZ R5, R5, R14, !PT ;  /* 0x0000000e05057209 */ /* 0x00afe40007810000 */
[----:B----4-:R-:W-:-:S04]  /*25b0*/  LEA R7, R12, R13, 0x18 ;  /* 0x0000000d0c077211 */ /* 0x010fc800078ec0ff */
[----:B------:R-:W-:-:S05]  /*25c0*/  LEA.HI R6, R0, R7, RZ, 0x1d ;  /* 0x0000000700067211 */ /* 0x000fca00078fe8ff */
[----:B------:R0:W-:Y:S01]  /*25d0*/  @!P0 STS [R6], R5 ;  /* 0x0000000506008388 */ /* 0x0001e20000000800 */
[----:B------:R-:W-:Y:S01]  /*25e0*/  BAR.SYNC.DEFER_BLOCKING 0x0 ;  /* 0x0000000000007b1d */ /* 0x000fe20000010000 */
[C---:B------:R-:W-:Y:S01]  /*25f0*/  ISETP.GT.U32.AND P0, PT, R4.reuse, 0x1, PT ;  /* 0x000000010400780c */ /* 0x040fe20003f04070 */
[----:B------:R-:W-:Y:S01]  /*2600*/  IMAD R7, R4, 0x4, R7 ;  /* 0x0000000404077824 */ /* 0x000fe200078e0207 */
[----:B------:R-:W-:Y:S02]  /*2610*/  MOV R11, 0xff7fffff ;  /* 0xff7fffff000b7802 */ /* 0x000fe40000000f00 */
[----:B0-----:R-:W-:Y:S01]  /*2620*/  IADD3 R5, PT, PT, R0, UR40, RZ ;  /* 0x0000002800057c10 */ /* 0x001fe2000fffe0ff */
[----:B------:R-:W-:Y:S08]  /*2630*/  BSSY.RECONVERGENT B0, `(.L_x_1672) ;  /* 0x000016d000007945 */ /* 0x000ff00003800200 */
[----:B------:R-:W0:Y:S01]  /*2640*/  @!P0 LDS R11, [R7] ;  /* 0x00000000070b8984 */ /* 0x000e220000000800 */
[----:B------:R-:W-:-:S03]  /*2650*/  ISETP.GT.AND P0, PT, R5, R16, PT ;  /* 0x000000100500720c */ /* 0x000fc60003f04270 */
[----:B0-----:R-:W0:Y:S02]  /*2660*/  SHFL.BFLY PT, R10, R11, 0x1, 0x1f ;  /* 0x0c201f000b0a7f89 */ /* 0x001e2400000e0000 */
        /* <DEDUP_REMOVED lines=23> */
[----:B------:R-:W-:Y:S01]  /*27e0*/  IMAD R15, R0, 0x4, R15 ;  /* 0x00000004000f7824 */ /* 0x000fe200078e020f */
[----:B------:R-:W-:Y:S02]  /*27f0*/  MOV R11, R5 ;  /* 0x00000005000b7202 */ /* 0x000fe40000000f00 */
[----:B------:R-:W-:-:S07]  /*2800*/  IADD3 R14, PT, PT, -R14, RZ, RZ ;  /* 0x000000ff0e0e7210 */ /* 0x000fce0007ffe1ff */
.L_x_1677:
        /* <DEDUP_REMOVED lines=11> */
.L_x_1676:
[----:B------:R-:W-:Y:S05]  /*28c0*/  BSYNC.RECONVERGENT B1 ;  /* 0x0000000000017941 */ /* 0x000fea0003800200 */
.L_x_1675:
[----:B------:R-:W-:Y:S05]  /*28d0*/  @!P1 BRA `(.L_x_1673) ;  /* 0x0000001400089947 */ /* 0x000fea0003800000 */
[----:B------:R-:W-:Y:S01]  /*28e0*/  USHF.L.U32 UR4, UR40, 0x2, URZ ;  /* 0x0000000228047899 */ /* 0x000fe200080006ff */
[----:B------:R-:W-:-:S04]  /*28f0*/  IADD3 R13, PT, PT, R13, 0x50, RZ ;  /* 0x000000500d0d7810 */ /* 0x000fc80007ffe0ff */
[----:B------:R-:W-:Y:S02]  /*2900*/  LEA R13, R12, R13, 0x18 ;  /* 0x0000000d0c0d7211 */ /* 0x000fe400078ec0ff */
[C---:B------:R-:W-:Y:S02]  /*2910*/  LEA R12, R11.reuse, -UR4, 0x2 ;  /* 0x800000040b0c7c11 */ /* 0x040fe4000f8e10ff */
[----:B------:R-:W-:-:S03]  /*2920*/  IADD3 R11, PT, PT, R11, 0x100, RZ ;  /* 0x000001000b0b7810 */ /* 0x000fc60007ffe0ff */
[----:B------:R-:W-:Y:S01]  /*2930*/  IMAD.IADD R12, R13, 0x1, R12 ;  /* 0x000000010d0c7824 */ /* 0x000fe200078e020c */
[----:B------:R-:W-:-:S04]  /*2940*/  ISETP.GT.AND P0, PT, R11, R16, PT ;  /* 0x000000100b00720c */ /* 0x000fc80003f04270 */
[----:B------:R-:W0:Y:S04]  /*2950*/  LDS R14, [R12] ;  /* 0x000000000c0e7984 */ /* 0x000e280000000800 */
[----:B------:R-:W1:Y:S04]  /*2960*/  LDS R20, [R12+0x100] ;  /* 0x000100000c147984 */ /* 0x000e680000000800 */
[----:B------:R-:W3:Y:S04]  /*2970*/  LDS R22, [R12+0x200] ;  /* 0x000200000c167984 */ /* 0x000ee80000000800 */
[----:B------:R-:W4:Y:S01]  /*2980*/  LDS R24, [R12+0x300] ;  /* 0x000300000c187984 */ /* 0x000f220000000800 */
[C---:B0-----:R-:W-:Y:S01]  /*2990*/  FADD.FTZ R14, -R9.reuse, R14 ;  /* 0x0000000e090e7221 */ /* 0x041fe20000010100 */
[----:B-1----:R-:W-:-:S03]  /*29a0*/  FADD.FTZ R20, -R9, R20 ;  /* 0x0000001409147221 */ /* 0x002fc60000010100 */
[----:B------:R-:W-:Y:S01]  /*29b0*/  FMUL.FTZ R14, R14, 1.4426950216293334961 ;  /* 0x3fb8aa3b0e0e7820 */ /* 0x000fe20000410000 */
[C---:B---3--:R-:W-:Y:S01]  /*29c0*/  FADD.FTZ R22, -R9.reuse, R22 ;  /* 0x0000001609167221 */ /* 0x048fe20000010100 */
[----:B------:R-:W-:Y:S02]  /*29d0*/  FMUL.FTZ R20, R20, 1.4426950216293334961 ;  /* 0x3fb8aa3b14147820 */ /* 0x000fe40000410000 */
[----:B------:R-:W0:Y:S01]  /*29e0*/  MUFU.EX2 R13, R14 ;  /* 0x0000000e000d7308 */ /* 0x000e220000000800 */
[----:B----4-:R-:W-:Y:S01]  /*29f0*/  FADD.FTZ R24, -R9, R24 ;  /* 0x0000001809187221 */ /* 0x010fe20000010100 */
[----:B------:R-:W-:-:S03]  /*2a00*/  FMUL.FTZ R22, R22, 1.4426950216293334961 ;  /* 0x3fb8aa3b16167820 */ /* 0x000fc60000410000 */
[----:B------:R-:W-:-:S03]  /*2a10*/  FMUL.FTZ R24, R24, 1.4426950216293334961 ;  /* 0x3fb8aa3b18187820 */ /* 0x000fc60000410000 */
[----:B------:R-:W1:Y:S08]  /*2a20*/  MUFU.EX2 R15, R20 ;  /* 0x00000014000f7308 */ /* 0x000e700000000800 */
[----:B-----5:R-:W3:Y:S01]  /*2a30*/  MUFU.EX2 R19, R22 ;  /* 0x0000001600137308 */ /* 0x020ee20000000800 */
[----:B0-----:R4:W-:Y:S01]  /*2a40*/  STS [R12], R13 ;  /* 0x0000000d0c007388 */ /* 0x0019e20000000800 */
[----:B------:R-:W-:-:S06]  /*2a50*/  FADD.FTZ R10, R10, R13 ;  /* 0x0000000d0a0a7221 */ /* 0x000fcc0000010000 */
[----:B------:R-:W0:Y:S01]  /*2a60*/  MUFU.EX2 R21, R24 ;  /* 0x0000001800157308 */ /* 0x000e220000000800 */
[----:B-1----:R4:W-:Y:S01]  /*2a70*/  STS [R12+0x100], R15 ;  /* 0x0001000f0c007388 */ /* 0x0029e20000000800 */
[----:B------:R-:W-:-:S03]  /*2a80*/  FADD.FTZ R10, R10, R15 ;  /* 0x0000000f0a0a7221 */ /* 0x000fc60000010000 */
[----:B---3--:R4:W-:Y:S01]  /*2a90*/  STS [R12+0x200], R19 ;  /* 0x000200130c007388 */ /* 0x0089e20000000800 */
[----:B------:R-:W-:-:S03]  /*2aa0*/  FADD.FTZ R10, R10, R19 ;  /* 0x000000130a0a7221 */ /* 0x000fc60000010000 */
[----:B0-----:R4:W-:Y:S01]  /*2ab0*/  STS [R12+0x300], R21 ;  /* 0x000300150c007388 */ /* 0x0019e20000000800 */
[----:B------:R-:W-:Y:S01]  /*2ac0*/  FADD.FTZ R10, R10, R21 ;  /* 0x000000150a0a7221 */ /* 0x000fe20000010000 */
[----:B------:R-:W-:Y:S06]  /*2ad0*/  @P0 BRA `(.L_x_1673) ;  /* 0x0000001000880947 */ /* 0x000fec0003800000 */
[----:B----4-:R-:W-:Y:S01]  /*2ae0*/  MOV R13, R11 ;  /* 0x0000000b000d7202 */ /* 0x010fe20000000f00 */
[----:B------:R-:W-:Y:S01]  /*2af0*/  BSSY.RECONVERGENT B1, `(.L_x_1678) ;  /* 0x000006c000017945 */ /* 0x000fe20003800200 */
[----:B------:R-:W-:-:S03]  /*2b00*/  PLOP3.LUT P0, PT, PT, PT, PT, 0x80, 0x8 ;  /* 0x000000000008781c */ /* 0x000fc60003f0f070 */
[----:B------:R-:W-:-:S05]  /*2b10*/  IMAD.IADD R11, R16, 0x1, -R13 ;  /* 0x00000001100b7824 */ /* 0x000fca00078e0a0d */
[----:B------:R-:W-:Y:S02]  /*2b20*/  ISETP.GT.AND P1, PT, R11, 0x2ff, PT ;  /* 0x000002ff0b00780c */ /* 0x000fe40003f24270 */
[----:B------:R-:W-:-:S11]  /*2b30*/  IADD3 R11, PT, PT, R12, 0x600, RZ ;  /* 0x000006000c0b7810 */ /* 0x000fd60007ffe0ff */
[----:B------:R-:W-:Y:S05]  /*2b40*/  @!P1 BRA `(.L_x_1679) ;  /* 0x0000000400989947 */ /* 0x000fea0003800000 */
[----:B------:R-:W-:Y:S02]  /*2b50*/  PLOP3.LUT P0, PT, PT, PT, PT, 0x8, 0x80 ;  /* 0x000000000080781c */ /* 0x000fe40003f0e170 */
[----:B------:R-:W-:-:S11]  /*2b60*/  IADD3 R12, PT, PT, R16, -0x2ff, RZ ;  /* 0xfffffd01100c7810 */ /* 0x000fd60007ffe0ff */
.L_x_1680:
[----:B------:R-:W0:Y:S01]  /*2b70*/  LDS R40, [R11+0x200] ;  /* 0x000200000b287984 */ /* 0x000e220000000800 */
[----:B------:R-:W-:-:S03]  /*2b80*/  VIADD R13, R13, 0x400 ;  /* 0x000004000d0d7836 */ /* 0x000fc60000000000 */
[----:B------:R-:W1:Y:S02]  /*2b90*/  LDS R42, [R11+0x300] ;  /* 0x000300000b2a7984 */ /* 0x000e640000000800 */
[----:B------:R-:W-:Y:S02]  /*2ba0*/  ISETP.GE.AND P1, PT, R13, R12, PT ;  /* 0x0000000c0d00720c */ /* 0x000fe40003f26270 */
[----:B------:R-:W3:Y:S04]  /*2bb0*/  LDS R14, [R11+-0x200] ;  /* 0xfffe00000b0e7984 */ /* 0x000ee80000000800 */
[----:B------:R-:W4:Y:S04]  /*2bc0*/  LDS R20, [R11+-0x100] ;  /* 0xffff00000b147984 */ /* 0x000f280000000800 */
[----:B------:R-:W5:Y:S04]  /*2bd0*/  LDS R32, [R11+0x400] ;  /* 0x000400000b207984 */ /* 0x000f680000000800 */
[----:B------:R-:W-:Y:S04]  /*2be0*/  LDS R36, [R11+0x700] ;  /* 0x000700000b247984 */ /* 0x000fe80000000800 */
[----:B------:R-:W2:Y:S04]  /*2bf0*/  LDS R22, [R11] ;  /* 0x000000000b167984 */ /* 0x000ea80000000800 */
[----:B------:R-:W2:Y:S04]  /*2c00*/  LDS R24, [R11+0x100] ;  /* 0x000100000b187984 */ /* 0x000ea80000000800 */
[----:B------:R-:W2:Y:S04]  /*2c10*/  LDS R30, [R11+0x500] ;  /* 0x000500000b1e7984 */ /* 0x000ea80000000800 */
[----:B------:R-:W2:Y:S01]  /*2c20*/  LDS R38, [R11+0x800] ;  /* 0x000800000b267984 */ /* 0x000ea20000000800 */
[----:B0-----:R-:W-:-:S03]  /*2c30*/  FADD.FTZ R15, -R9, R40 ;  /* 0x00000028090f7221 */ /* 0x001fc60000010100 */
[----:B------:R-:W0:Y:S01]  /*2c40*/  LDS R34, [R11+0x600] ;  /* 0x000600000b227984 */ /* 0x000e220000000800 */
[----:B-1----:R-:W-:-:S03]  /*2c50*/  FADD.FTZ R19, -R9, R42 ;  /* 0x0000002a09137221 */ /* 0x002fc60000010100 */
[----:B------:R-:W1:Y:S01]  /*2c60*/  LDS R40, [R11+0x900] ;  /* 0x000900000b287984 */ /* 0x000e620000000800 */
[----:B------:R-:W-:Y:S01]  /*2c70*/  FMUL.FTZ R15, R15, 1.4426950216293334961 ;  /* 0x3fb8aa3b0f0f7820 */ /* 0x000fe20000410000 */
[----:B---3--:R-:W-:Y:S02]  /*2c80*/  FADD.FTZ R14, -R9, R14 ;  /* 0x0000000e090e7221 */ /* 0x008fe40000010100 */
[----:B------:R-:W-:Y:S01]  /*2c90*/  LDS R42, [R11+0xa00] ;  /* 0x000a00000b2a7984 */ /* 0x000fe20000000800 */
[----:B------:R-:W-:Y:S01]  /*2ca0*/  FMUL.FTZ R21, R19, 1.4426950216293334961 ;  /* 0x3fb8aa3b13157820 */ /* 0x000fe20000410000 */
[----:B------:R-:W-:Y:S01]  /*2cb0*/  FMUL.FTZ R14, R14, 1.4426950216293334961 ;  /* 0x3fb8aa3b0e0e7820 */ /* 0x000fe20000410000 */
[C---:B----4-:R-:W-:Y:S01]  /*2cc0*/  FADD.FTZ R20, -R9.reuse, R20 ;  /* 0x0000001409147221 */ /* 0x050fe20000010100 */
[----:B------:R-:W3:Y:S01]  /*2cd0*/  LDS R19, [R11+0xb00] ;  /* 0x000b00000b137984 */ /* 0x000ee20000000800 */
[----:B-----5:R-:W-:Y:S02]  /*2ce0*/  FADD.FTZ R23, -R9, R32 ;  /* 0x0000002009177221 */ /* 0x020fe40000010100 */
[----:B------:R-:W-:Y:S01]  /*2cf0*/  FMUL.FTZ R20, R20, 1.4426950216293334961 ;  /* 0x3fb8aa3b14147820 */ /* 0x000fe20000410000 */
[----:B------:R4:W5:Y:S01]  /*2d00*/  MUFU.EX2 R32, R21 ;  /* 0x0000001500207308 */ /* 0x0009620000000800 */
[----:B------:R-:W3:Y:S01]  /*2d10*/  LDS R44, [R11+0xc00] ;  /* 0x000c00000b2c7984 */ /* 0x000ee20000000800 */
[----:B------:R-:W-:Y:S01]  /*2d20*/  FMUL.FTZ R23, R23, 1.4426950216293334961 ;  /* 0x3fb8aa3b17177820 */ /* 0x000fe20000410000 */
[----:B--2---:R-:W-:-:S05]  /*2d30*/  FADD.FTZ R22, -R9, R22 ;  /* 0x0000001609167221 */ /* 0x004fca0000010100 */
[----:B------:R-:W2:Y:S01]  /*2d40*/  MUFU.EX2 R14, R14 ;  /* 0x0000000e000e7308 */ /* 0x000ea20000000800 */
[C---:B----4-:R-:W-:Y:S01]  /*2d50*/  FADD.FTZ R21, -R9.reuse, R36 ;  /* 0x0000002409157221 */ /* 0x050fe20000010100 */
[----:B------:R-:W-:Y:S01]  /*2d60*/  FMUL.FTZ R22, R22, 1.4426950216293334961 ;  /* 0x3fb8aa3b16167820 */ /* 0x000fe20000410000 */
[----:B------:R-:W-:Y:S02]  /*2d70*/  FADD.FTZ R24, -R9, R24 ;  /* 0x0000001809187221 */ /* 0x000fe40000010100 */
[----:B------:R-:W-:Y:S01]  /*2d80*/  FMUL.FTZ R29, R21, 1.4426950216293334961 ;  /* 0x3fb8aa3b151d7820 */ /* 0x000fe20000410000 */
[C---:B------:R-:W-:Y:S01]  /*2d90*/  FADD.FTZ R25, -R9.reuse, R30 ;  /* 0x0000001e09197221 */ /* 0x040fe20000010100 */
[----:B------:R-:W-:Y:S01]  /*2da0*/  FMUL.FTZ R26, R24, 1.4426950216293334961 ;  /* 0x3fb8aa3b181a7820 */ /* 0x000fe20000410000 */
[----:B------:R-:W4:Y:S01]  /*2db0*/  MUFU.EX2 R20, R20 ;  /* 0x0000001400147308 */ /* 0x000f220000000800 */
[----:B-----5:R-:W-:Y:S01]  /*2dc0*/  STS [R11+0x300], R32 ;  /* 0x000300200b007388 */ /* 0x020fe20000000800 */
[----:B------:R-:W-:Y:S01]  /*2dd0*/  FADD.FTZ R21, -R9, R38 ;  /* 0x0000002609157221 */ /* 0x000fe20000010100 */
[----:B------:R-:W-:Y:S01]  /*2de0*/  FMUL.FTZ R25, R25, 1.4426950216293334961 ;  /* 0x3fb8aa3b19197820 */ /* 0x000fe20000410000 */
[----:B0-----:R-:W-:-:S04]  /*2df0*/  FADD.FTZ R27, -R9, R34 ;  /* 0x00000022091b7221 */ /* 0x001fc80000010100 */
[----:B------:R0:W5:Y:S01]  /*2e00*/  MUFU.EX2 R30, R23 ;  /* 0x00000017001e7308 */ /* 0x0001620000000800 */
[----:B--2---:R-:W-:Y:S01]  /*2e10*/  STS [R11+-0x200], R14 ;  /* 0xfffe000e0b007388 */ /* 0x004fe20000000800 */
[----:B------:R-:W-:-:S06]  /*2e20*/  FMUL.FTZ R27, R27, 1.4426950216293334961 ;  /* 0x3fb8aa3b1b1b7820 */ /* 0x000fcc0000410000 */
[----:B------:R-:W2:Y:S01]  /*2e30*/  MUFU.EX2 R22, R22 ;  /* 0x0000001600167308 */ /* 0x000ea20000000800 */
[----:B0-----:R-:W-:Y:S01]  /*2e40*/  FMUL.FTZ R23, R21, 1.4426950216293334961 ;  /* 0x3fb8aa3b15177820 */ /* 0x001fe20000410000 */
[C---:B-1----:R-:W-:Y:S01]  /*2e50*/  FADD.FTZ R21, -R9.reuse, R40 ;  /* 0x0000002809157221 */ /* 0x042fe20000010100 */
[----:B----4-:R-:W-:Y:S01]  /*2e60*/  STS [R11+-0x100], R20 ;  /* 0xffff00140b007388 */ /* 0x010fe20000000800 */
[----:B---3--:R-:W-:-:S04]  /*2e70*/  FADD.FTZ R19, -R9, R19 ;  /* 0x0000001309137221 */ /* 0x008fc80000010100 */
[----:B------:R0:W1:Y:S01]  /*2e80*/  MUFU.EX2 R24, R15 ;  /* 0x0000000f00187308 */ /* 0x0000620000000800 */
[----:B------:R-:W-:Y:S01]  /*2e90*/  FMUL.FTZ R19, R19, 1.4426950216293334961 ;  /* 0x3fb8aa3b13137820 */ /* 0x000fe20000410000 */
[----:B-----5:R-:W-:Y:S06]  /*2ea0*/  STS [R11+0x400], R30 ;  /* 0x0004001e0b007388 */ /* 0x020fec0000000800 */
[----:B------:R3:W4:Y:S01]  /*2eb0*/  MUFU.EX2 R34, R25 ;  /* 0x0000001900227308 */ /* 0x0007220000000800 */
[----:B0-----:R-:W0:Y:S04]  /*2ec0*/  LDS R15, [R11+0xd00] ;  /* 0x000d00000b0f7984 */ /* 0x001e280000000800 */
[----:B--2---:R-:W-:Y:S03]  /*2ed0*/  STS [R11], R22 ;  /* 0x000000160b007388 */ /* 0x004fe60000000800 */
[----:B------:R-:W2:Y:S01]  /*2ee0*/  MUFU.EX2 R26, R26 ;  /* 0x0000001a001a7308 */ /* 0x000ea20000000800 */
[----:B---3--:R-:W-:Y:S01]  /*2ef0*/  FMUL.FTZ R25, R21, 1.4426950216293334961 ;  /* 0x3fb8aa3b15197820 */ /* 0x008fe20000410000 */
[----:B------:R-:W-:Y:S01]  /*2f00*/  FADD.FTZ R21, -R9, R42 ;  /* 0x0000002a09157221 */ /* 0x000fe20000010100 */
[----:B-1----:R-:W-:Y:S03]  /*2f10*/  STS [R11+0x200], R24 ;  /* 0x000200180b007388 */ /* 0x002fe60000000800 */
[----:B------:R-:W-:Y:S01]  /*2f20*/  FMUL.FTZ R33, R21, 1.4426950216293334961 ;  /* 0x3fb8aa3b15217820 */ /* 0x000fe20000410000 */
[----:B------:R-:W-:Y:S01]  /*2f30*/  FADD.FTZ R21, R14, R10 ;  /* 0x0000000a0e157221 */ /* 0x000fe20000010000 */
[----:B------:R-:W1:Y:S01]  /*2f40*/  MUFU.EX2 R36, R27 ;  /* 0x0000001b00247308 */ /* 0x000e620000000800 */
[----:B----4-:R-:W-:Y:S02]  /*2f50*/  STS [R11+0x500], R34 ;  /* 0x000500220b007388 */ /* 0x010fe40000000800 */
[----:B------:R-:W-:-:S04]  /*2f60*/  FADD.FTZ R21, R21, R20 ;  /* 0x0000001415157221 */ /* 0x000fc80000010000 */
[----:B------:R-:W-:Y:S01]  /*2f70*/  FADD.FTZ R21, R21, R22 ;  /* 0x0000001615157221 */ /* 0x000fe20000010000 */
[----:B------:R-:W3:Y:S01]  /*2f80*/  MUFU.EX2 R38, R29 ;  /* 0x0000001d00267308 */ /* 0x000ee20000000800 */
[----:B--2---:R-:W-:Y:S02]  /*2f90*/  STS [R11+0x100], R26 ;  /* 0x0001001a0b007388 */ /* 0x004fe40000000800 */
[----:B------:R-:W-:-:S04]  /*2fa0*/  FADD.FTZ R21, R21, R26 ;  /* 0x0000001a15157221 */ /* 0x000fc80000010000 */
[----:B------:R-:W-:Y:S01]  /*2fb0*/  FADD.FTZ R21, R21, R24 ;  /* 0x0000001815157221 */ /* 0x000fe20000010000 */
[----:B------:R2:W4:Y:S01]  /*2fc0*/  MUFU.EX2 R40, R23 ;  /* 0x0000001700287308 */ /* 0x0005220000000800 */
[----:B-1----:R-:W-:Y:S02]  /*2fd0*/  STS [R11+0x600], R36 ;  /* 0x000600240b007388 */ /* 0x002fe40000000800 */
[----:B------:R-:W-:-:S04]  /*2fe0*/  FADD.FTZ R21, R21, R32 ;  /* 0x0000002015157221 */ /* 0x000fc80000010000 */
[----:B------:R-:W-:Y:S01]  /*2ff0*/  FADD.FTZ R21, R21, R30 ;  /* 0x0000001e15157221 */ /* 0x000fe20000010000 */
[----:B------:R-:W1:Y:S01]  /*3000*/  MUFU.EX2 R42, R25 ;  /* 0x00000019002a7308 */ /* 0x000e620000000800 */
[C---:B--2---:R-:W-:Y:S01]  /*3010*/  FADD.FTZ R23, -R9.reuse, R44 ;  /* 0x0000002c09177221 */ /* 0x044fe20000010100 */
[----:B0-----:R-:W-:Y:S01]  /*3020*/  FADD.FTZ R15, -R9, R15 ;  /* 0x0000000f090f7221 */ /* 0x001fe20000010100 */
[----:B------:R-:W-:Y:S01]  /*3030*/  FADD.FTZ R21, R21, R34 ;  /* 0x0000002215157221 */ /* 0x000fe20000010000 */
[----:B---3--:R-:W-:Y:S01]  /*3040*/  STS [R11+0x700], R38 ;  /* 0x000700260b007388 */ /* 0x008fe20000000800 */
[----:B------:R-:W-:Y:S01]  /*3050*/  FMUL.FTZ R23, R23, 1.4426950216293334961 ;  /* 0x3fb8aa3b17177820 */ /* 0x000fe20000410000 */
[----:B------:R-:W-:Y:S01]  /*3060*/  FMUL.FTZ R15, R15, 1.4426950216293334961 ;  /* 0x3fb8aa3b0f0f7820 */ /* 0x000fe20000410000 */
[----:B------:R-:W-:Y:S01]  /*3070*/  FADD.FTZ R21, R21, R36 ;  /* 0x0000002415157221 */ /* 0x000fe20000010000 */
[----:B------:R-:W0:Y:S01]  /*3080*/  MUFU.EX2 R10, R33 ;  /* 0x00000021000a7308 */ /* 0x000e220000000800 */
[----:B----4-:R-:W-:Y:S02]  /*3090*/  STS [R11+0x800], R40 ;  /* 0x000800280b007388 */ /* 0x010fe40000000800 */
[----:B------:R-:W-:-:S04]  /*30a0*/  FADD.FTZ R21, R21, R38 ;  /* 0x0000002615157221 */ /* 0x000fc80000010000 */
[----:B------:R-:W-:Y:S01]  /*30b0*/  FADD.FTZ R21, R21, R40 ;  /* 0x0000002815157221 */ /* 0x000fe20000010000 */
[----:B------:R-:W2:Y:S01]  /*30c0*/  MUFU.EX2 R44, R19 ;  /* 0x00000013002c7308 */ /* 0x000ea20000000800 */
[----:B-1----:R-:W-:Y:S02]  /*30d0*/  STS [R11+0x900], R42 ;  /* 0x0009002a0b007388 */ /* 0x002fe40000000800 */
[----:B------:R-:W-:-:S05]  /*30e0*/  FADD.FTZ R21, R21, R42 ;  /* 0x0000002a15157221 */ /* 0x000fca0000010000 */
[----:B------:R-:W1:Y:S01]  /*30f0*/  MUFU.EX2 R23, R23 ;  /* 0x0000001700177308 */ /* 0x000e620000000800 */
[----:B0-----:R-:W-:Y:S01]  /*3100*/  FADD.FTZ R21, R21, R10 ;  /* 0x0000000a15157221 */ /* 0x001fe20000010000 */
[----:B------:R0:W-:Y:S06]  /*3110*/  STS [R11+0xa00], R10 ;  /* 0x000a000a0b007388 */ /* 0x0001ec0000000800 */
[----:B------:R-:W3:Y:S01]  /*3120*/  MUFU.EX2 R15, R15 ;  /* 0x0000000f000f7308 */ /* 0x000ee20000000800 */
[----:B--2---:R-:W-:Y:S01]  /*3130*/  FADD.FTZ R21, R21, R44 ;  /* 0x0000002c15157221 */ /* 0x004fe20000010000 */
[----:B------:R-:W-:Y:S03]  /*3140*/  STS [R11+0xb00], R44 ;  /* 0x000b002c0b007388 */ /* 0x000fe60000000800 */
[----:B-1----:R-:W-:Y:S01]  /*3150*/  FADD.FTZ R21, R21, R23 ;  /* 0x0000001715157221 */ /* 0x002fe20000010000 */
[----:B------:R-:W-:Y:S04]  /*3160*/  STS [R11+0xc00], R23 ;  /* 0x000c00170b007388 */ /* 0x000fe80000000800 */
[----:B---3--:R1:W-:Y:S01]  /*3170*/  STS [R11+0xd00], R15 ;  /* 0x000d000f0b007388 */ /* 0x0083e20000000800 */
[----:B0-----:R-:W-:Y:S01]  /*3180*/  FADD.FTZ R10, R21, R15 ;  /* 0x0000000f150a7221 */ /* 0x001fe20000010000 */
[----:B-1----:R-:W-:Y:S01]  /*3190*/  IADD3 R11, PT, PT, R11, 0x1000, RZ ;  /* 0x000010000b0b7810 */ /* 0x002fe20007ffe0ff */
[----:B------:R-:W-:Y:S06]  /*31a0*/  @!P1 BRA `(.L_x_1680) ;  /* 0xfffffff800709947 */ /* 0x000fec000383ffff */
.L_x_1679:
[----:B------:R-:W-:Y:S05]  /*31b0*/  BSYNC.RECONVERGENT B1 ;  /* 0x0000000000017941 */ /* 0x000fea0003800200 */
.L_x_1678:
[----:B------:R-:W-:Y:S01]  /*31c0*/  IADD3 R12, PT, PT, -R13, R16, RZ ;  /* 0x000000100d0c7210 */ /* 0x000fe20007ffe1ff */
[----:B------:R-:W-:Y:S03]  /*31d0*/  BSSY.RECONVERGENT B1, `(.L_x_1681) ;  /* 0x0000036000017945 */ /* 0x000fe60003800200 */
[----:B------:R-:W-:-:S13]  /*31e0*/  ISETP.GT.AND P1, PT, R12, 0xff, PT ;  /* 0x000000ff0c00780c */ /* 0x000fda0003f24270 */
[----:B------:R-:W-:Y:S05]  /*31f0*/  @!P1 BRA `(.L_x_1682) ;  /* 0x0000000000cc9947 */ /* 0x000fea0003800000 */
[----:B------:R-:W0:Y:S01]  /*3200*/  LDS R12, [R11+-0x200] ;  /* 0xfffe00000b0c7984 */ /* 0x000e220000000800 */
[----:B------:R-:W-:Y:S01]  /*3210*/  PLOP3.LUT P0, PT, PT, PT, PT, 0x8, 0x80 ;  /* 0x000000000080781c */ /* 0x000fe20003f0e170 */
[----:B------:R-:W-:Y:S02]  /*3220*/  VIADD R13, R13, 0x200 ;  /* 0x000002000d0d7836 */ /* 0x000fe40000000000 */
[----:B------:R-:W1:Y:S04]  /*3230*/  LDS R14, [R11+-0x100] ;  /* 0xffff00000b0e7984 */ /* 0x000e680000000800 */
[----:B------:R-:W3:Y:S04]  /*3240*/  LDS R20, [R11] ;  /* 0x000000000b147984 */ /* 0x000ee80000000800 */
[----:B------:R-:W4:Y:S04]  /*3250*/  LDS R22, [R11+0x100] ;  /* 0x000100000b167984 */ /* 0x000f280000000800 */
[----:B------:R-:W5:Y:S04]  /*3260*/  LDS R24, [R11+0x200] ;  /* 0x000200000b187984 */ /* 0x000f680000000800 */
[----:B------:R-:W2:Y:S04]  /*3270*/  LDS R26, [R11+0x300] ;  /* 0x000300000b1a7984 */ /* 0x000ea80000000800 */
[----:B------:R-:W2:Y:S04]  /*3280*/  LDS R30, [R11+0x400] ;  /* 0x000400000b1e7984 */ /* 0x000ea80000000800 */
[----:B------:R-:W2:Y:S01]  /*3290*/  LDS R32, [R11+0x500] ;  /* 0x000500000b207984 */ /* 0x000ea20000000800 */
        /* <DEDUP_REMOVED lines=8> */
[----:B-----5:R-:W-:-:S03]  /*3320*/  FADD.FTZ R24, -R9, R24 ;  /* 0x0000001809187221 */ /* 0x020fc60000010100 */
[----:B------:R-:W-:Y:S02]  /*3330*/  FMUL.FTZ R22, R22, 1.4426950216293334961 ;  /* 0x3fb8aa3b16167820 */ /* 0x000fe40000410000 */
[----:B------:R-:W1:Y:S01]  /*3340*/  MUFU.EX2 R14, R14 ;  /* 0x0000000e000e7308 */ /* 0x000e620000000800 */
[----:B------:R-:W-:Y:S01]  /*3350*/  FMUL.FTZ R24, R24, 1.4426950216293334961 ;  /* 0x3fb8aa3b18187820 */ /* 0x000fe20000410000 */
[C---:B--2---:R-:W-:Y:S01]  /*3360*/  FADD.FTZ R26, -R9.reuse, R26 ;  /* 0x0000001a091a7221 */ /* 0x044fe20000010100 */
        /* <DEDUP_REMOVED lines=28> */
.L_x_1682:
[----:B------:R-:W-:Y:S05]  /*3530*/  BSYNC.RECONVERGENT B1 ;  /* 0x0000000000017941 */ /* 0x000fea0003800200 */
.L_x_1681:
        /* <DEDUP_REMOVED lines=27> */
.L_x_1674:
[----:B------:R-:W-:Y:S01]  /*36f0*/  VIADDMNMX R10, R5, 0x40, R3, !PT ;  /* 0x00000040050a7846 */ /* 0x000fe20007800103 */
[----:B------:R-:W-:Y:S01]  /*3700*/  BSSY.RECONVERGENT B1, `(.L_x_1683) ;  /* 0x0000026000017945 */ /* 0x000fe20003800200 */
[----:B------:R-:W-:Y:S02]  /*3710*/  LOP3.LUT R11, RZ, R0, RZ, 0x33, !PT ;  /* 0x00000000ff0b7212 */ /* 0x000fe400078e33ff */
[----:B------:R-:W-:Y:S02]  /*3720*/  MOV R22, UR39 ;  /* 0x0000002700167c02 */ /* 0x000fe40008000f00 */
[----:B-----5:R-:W-:Y:S02]  /*3730*/  IADD3 R19, PT, PT, R10, -UR40, R11 ;  /* 0x800000280a137c10 */ /* 0x020fe4000fffe00b */
[----:B------:R-:W-:Y:S02]  /*3740*/  MOV R11, R5 ;  /* 0x00000005000b7202 */ /* 0x000fe40000000f00 */
[----:B------:R-:W-:-:S02]  /*3750*/  LOP3.LUT R10, R19, 0xc0, RZ, 0xc0, !PT ;  /* 0x000000c0130a7812 */ /* 0x000fc400078ec0ff */
[----:B------:R-:W-:Y:S02]  /*3760*/  ISETP.GE.U32.AND P1, PT, R19, 0xc0, PT ;  /* 0x000000c01300780c */ /* 0x000fe40003f26070 */
[----:B------:R-:W-:Y:S01]  /*3770*/  ISETP.NE.AND P0, PT, R10, 0xc0, PT ;  /* 0x000000c00a00780c */ /* 0x000fe20003f05270 */
[----:B------:R-:W-:Y:S01]  /*3780*/  IMAD.MOV.U32 R10, RZ, RZ, RZ ;  /* 0x000000ffff0a7224 */ /* 0x000fe200078e00ff */
[----:B------:R-:W-:-:S11]  /*3790*/  SHF.R.S32.HI R22, RZ, 0x1f, R22 ;  /* 0x0000001fff167819 */ /* 0x000fd60000011416 */
[----:B------:R-:W-:Y:S05]  /*37a0*/  @!P0 BRA `(.L_x_1684) ;  /* 0x00000000006c8947 */ /* 0x000fea0003800000 */
[----:B------:R-:W-:Y:S02]  /*37b0*/  IADD3 R13, PT, PT, R13, 0x50, RZ ;  /* 0x000000500d0d7810 */ /* 0x000fe40007ffe0ff */
[----:B------:R-:W-:Y:S02]  /*37c0*/  LEA.HI R10, R19, 0x1, RZ, 0x1a ;  /* 0x00000001130a7811 */ /* 0x000fe400078fd0ff */
[----:B------:R-:W-:Y:S02]  /*37d0*/  LEA R19, R12, R13, 0x18 ;  /* 0x0000000d0c137211 */ /* 0x000fe400078ec0ff */
[----:B------:R-:W-:Y:S02]  /*37e0*/  IADD3 R21, P0, P2, R14, UR39, R5 ;  /* 0x000000270e157c10 */ /* 0x000fe4000fa1e005 */
[----:B------:R-:W-:Y:S01]  /*37f0*/  LOP3.LUT R12, R10, 0x3, RZ, 0xc0, !PT ;  /* 0x000000030a0c7812 */ /* 0x000fe200078ec0ff */
[----:B------:R-:W-:Y:S01]  /*3800*/  IMAD.MOV.U32 R10, RZ, RZ, RZ ;  /* 0x000000ffff0a7224 */ /* 0x000fe200078e00ff */
[----:B------:R-:W-:-:S02]  /*3810*/  IADD3.X R13, PT, PT, R22, R15, RZ, P0, P2 ;  /* 0x0000000f160d7210 */ /* 0x000fc400007e44ff */
[----:B------:R-:W-:Y:S01]  /*3820*/  MOV R11, R5 ;  /* 0x00000005000b7202 */ /* 0x000fe20000000f00 */
[----:B------:R-:W-:Y:S01]  /*3830*/  IMAD.MOV R15, RZ, RZ, -R12 ;  /* 0x000000ffff0f7224 */ /* 0x000fe200078e0a0c */
[----:B------:R-:W-:-:S07]  /*3840*/  LEA R14, R0, R19, 0x2 ;  /* 0x00000013000e7211 */ /* 0x000fce00078e10ff */
.L_x_1685:
[----:B------:R-:W-:-:S06]  /*3850*/  MOV R12, R21 ;  /* 0x00000015000c7202 */ /* 0x000fcc0000000f00 */
[----:B------:R1:W3:Y:S01]  /*3860*/  LDG.E.U8 R12, desc[UR36][R12.64] ;  /* 0x000000240c0c7981 */ /* 0x0002e2000c1e1100 */
[----:B------:R-:W-:Y:S02]  /*3870*/  HFMA2 R19, -RZ, RZ, 0, 0 ;  /* 0x00000000ff137431 */ /* 0x000fe400000001ff */
[----:B------:R-:W-:Y:S01]  /*3880*/  VIADD R15, R15, 0x1 ;  /* 0x000000010f0f7836 */ /* 0x000fe20000000000 */
[----:B------:R-:W-:Y:S02]  /*3890*/  IADD3 R21, P2, PT, R21, 0x40, RZ ;  /* 0x0000004015157810 */ /* 0x000fe40007f5e0ff */
[----:B------:R-:W-:Y:S02]  /*38a0*/  IADD3 R11, PT, PT, R11, 0x40, RZ ;  /* 0x000000400b0b7810 */ /* 0x000fe40007ffe0ff */
[----:B-1----:R-:W-:Y:S02]  /*38b0*/  IADD3.X R13, PT, PT, RZ, R13, RZ, P2, !PT ;  /* 0x0000000dff0d7210 */ /* 0x002fe400017fe4ff */
        /* <DEDUP_REMOVED lines=10> */
.L_x_1684:
[----:B------:R-:W-:Y:S05]  /*3960*/  BSYNC.RECONVERGENT B1 ;  /* 0x0000000000017941 */ /* 0x000fea0003800200 */
.L_x_1683:
[----:B------:R-:W-:Y:S05]  /*3970*/  @!P1 BRA `(.L_x_1673) ;  /* 0x0000000000e09947 */ /* 0x000fea0003800000 */
[----:B------:R-:W1:Y:S01]  /*3980*/  S2R R14, SR_CgaCtaId ;  /* 0x00000000000e7919 */ /* 0x000e620000008800 */
[----:B------:R-:W3:Y:S01]  /*3990*/  LDCU.64 UR6, c[0x0][0x420] ;  /* 0x00008400ff0677ac */ /* 0x000ee20008000a00 */
[----:B------:R-:W-:Y:S01]  /*39a0*/  MOV R12, 0x400 ;  /* 0x00000400000c7802 */ /* 0x000fe20000000f00 */
[----:B------:R-:W-:-:S03]  /*39b0*/  USHF.L.U32 UR4, UR40, 0x2, URZ ;  /* 0x0000000228047899 */ /* 0x000fc600080006ff */
[----:B------:R-:W-:-:S03]  /*39c0*/  IADD3 R13, PT, PT, R12, 0x50, RZ ;  /* 0x000000500c0d7810 */ /* 0x000fc60007ffe0ff */
[----:B------:R-:W-:Y:S02]  /*39d0*/  LEA R12, R11, -UR4, 0x2 ;  /* 0x800000040b0c7c11 */ /* 0x000fe4000f8e10ff */
[----:B---3--:R-:W-:-:S04]  /*39e0*/  MOV R20, UR6 ;  /* 0x0000000600147c02 */ /* 0x008fc80008000f00 */
[----:B------:R-:W-:-:S04]  /*39f0*/  IADD3 R20, P0, P1, R20, UR39, R11 ;  /* 0x0000002714147c10 */ /* 0x000fc8000f91e00b */
[----:B------:R-:W-:Y:S02]  /*3a00*/  IADD3 R20, P2, PT, R20, 0x80, RZ ;  /* 0x0000008014147810 */ /* 0x000fe40007f5e0ff */
[----:B-1----:R-:W-:Y:S02]  /*3a10*/  LEA R15, R14, R13, 0x18 ;  /* 0x0000000d0e0f7211 */ /* 0x002fe400078ec0ff */
[----:B------:R-:W-:Y:S02]  /*3a20*/  IADD3.X R13, PT, PT, R22, UR7, RZ, P0, P1 ;  /* 0x00000007160d7c10 */ /* 0x000fe400087e24ff */
[----:B------:R-:W-:-:S03]  /*3a30*/  IADD3 R14, PT, PT, R12, 0x200, R15 ;  /* 0x000002000c0e7810 */ /* 0x000fc60007ffe00f */
[----:B------:R-:W-:-:S07]  /*3a40*/  IMAD.X R13, RZ, RZ, R13, P2 ;  /* 0x000000ffff0d7224 */ /* 0x000fce00010e060d */
.L_x_1686:
        /* <DEDUP_REMOVED lines=9> */
[----:B------:R-:W-:Y:S01]  /*3ae0*/  HFMA2 R15, -RZ, RZ, 0, 0 ;  /* 0x00000000ff0f7431 */ /* 0x000fe200000001ff */
[----:B-----5:R-:W-:Y:S01]  /*3af0*/  ISETP.NE.AND P2, PT, R19, RZ, PT ;  /* 0x000000ff1300720c */ /* 0x020fe20003f45270 */
[----:B------:R-:W-:Y:S01]  /*3b00*/  IMAD.MOV.U32 R19, RZ, RZ, RZ ;  /* 0x000000ffff137224 */ /* 0x000fe200078e00ff */
[----:B--2---:R-:W-:-:S07]  /*3b10*/  ISETP.NE.AND P3, PT, R21, RZ, PT ;  /* 0x000000ff1500720c */ /* 0x004fce0003f65270 */
        /* <DEDUP_REMOVED lines=11> */
[----:B------:R-:W-:Y:S01]  /*3bd0*/  ISETP.GT.AND P0, PT, R11, R16, PT ;  /* 0x000000100b00720c */ /* 0x000fe20003f04270 */
        /* <DEDUP_REMOVED lines=18> */
.L_x_1673:
[----:B------:R-:W-:Y:S05]  /*3d00*/  BSYNC.RECONVERGENT B0 ;  /* 0x0000000000007941 */ /* 0x000fea0003800200 */
.L_x_1672:
[----:B0-----:R-:W0:Y:S01]  /*3d10*/  SHFL.BFLY PT, R9, R10, 0x10, 0x1f ;  /* 0x0e001f000a097f89 */ /* 0x001e2200000e0000 */
[C---:B------:R-:W-:Y:S01]  /*3d20*/  ISETP.NE.AND P0, PT, R4.reuse, RZ, PT ;  /* 0x000000ff0400720c */ /* 0x040fe20003f05270 */
[----:B------:R-:W1:Y:S01]  /*3d30*/  LDCU UR4, c[0x0][0x40c] ;  /* 0x00008180ff0477ac */ /* 0x000e620008000800 */
[----:B------:R-:W-:Y:S01]  /*3d40*/  ISETP.GT.U32.AND P1, PT, R4, 0x1, PT ;  /* 0x000000010400780c */ /* 0x000fe20003f24070 */
[----:B------:R-:W1:Y:S01]  /*3d50*/  LDCU UR5, c[0x0][0x3f4] ;  /* 0x00007e80ff0577ac */ /* 0x000e620008000800 */
[----:B------:R-:W3:Y:S01]  /*3d60*/  LDCU.U8 UR6, c[0x0][0x48c] ;  /* 0x00009180ff0677ac */ /* 0x000ee20008000000 */
[----:B0-----:R-:W-:Y:S01]  /*3d70*/  FADD.FTZ R9, R9, R10 ;  /* 0x0000000a09097221 */ /* 0x001fe20000010000 */
[----:B-1----:R-:W-:-:S04]  /*3d80*/  UISETP.LT.AND UP0, UPT, UR5, UR4, UPT ;  /* 0x000000040500728c */ /* 0x002fc8000bf01270 */
[----:B----4-:R-:W0:Y:S01]  /*3d90*/  SHFL.BFLY PT, R12, R9, 0x8, 0x1f ;  /* 0x0d001f00090c7f89 */ /* 0x010e2200000e0000 */
[----:B------:R-:W-:-:S04]  /*3da0*/  USEL UR4, UR5, UR4, UP0 ;  /* 0x0000000405047287 */ /* 0x000fc80008000000 */
[----:B------:R-:W-:-:S04]  /*3db0*/  UIADD3 UR4, UPT, UPT, UR4, 0x4, URZ ;  /* 0x0000000404047890 */ /* 0x000fc8000fffe0ff */
[----:B------:R-:W-:-:S04]  /*3dc0*/  USHF.R.S32.HI UR5, URZ, 0x1f, UR4 ;  /* 0x0000001fff057899 */ /* 0x000fc80008011404 */
        /* <DEDUP_REMOVED lines=12> */
[----:B---3--:R-:W-:-:S05]  /*3e90*/  ISETP.NE.AND P0, PT, RZ, UR6, PT ;  /* 0x00000006ff007c0c */ /* 0x008fca000bf05270 */
[----:B------:R0:W1:Y:S01]  /*3ea0*/  @!P1 LDS R13, [R7+0x8] ;  /* 0x00000800070d9984 */ /* 0x0000620000000800 */
[----:B------:R-:W-:Y:S02]  /*3eb0*/  ISETP.GT.AND P1, PT, R5, R16, PT ;  /* 0x000000100500720c */ /* 0x000fe40003f24270 */
[----:B0-----:R-:W-:Y:S01]  /*3ec0*/  CS2R R6, SRZ ;  /* 0x0000000000067805 */ /* 0x001fe2000001ff00 */
[----:B-1----:R-:W0:Y:S02]  /*3ed0*/  SHFL.BFLY PT, R4, R13, 0x1, 0x1f ;  /* 0x0c201f000d047f89 */ /* 0x002e2400000e0000 */
[----:B0-----:R-:W-:-:S06]  /*3ee0*/  FADD.FTZ R9, R4, R13 ;  /* 0x0000000d04097221 */ /* 0x001fcc0000010000 */
        /* <DEDUP_REMOVED lines=10> */
.L_x_1687:
[----:B------:R-:W-:Y:S04]  /*3f90*/  BSSY.RECONVERGENT B0, `(.L_x_1688) ;  /* 0x0000062000007945 */ /* 0x000fe80003800200 */
[----:B------:R-:W-:Y:S05]  /*3fa0*/  @P1 BRA `(.L_x_1689) ;  /* 0x0000000400801947 */ /* 0x000fea0003800000 */
[----:B------:R-:W-:Y:S01]  /*3fb0*/  VIADDMNMX R9, R5, 0x40, R3, !PT ;  /* 0x0000004005097846 */ /* 0x000fe20007800103 */
[----:B------:R-:W-:Y:S01]  /*3fc0*/  BSSY.RECONVERGENT B1, `(.L_x_1690) ;  /* 0x0000028000017945 */ /* 0x000fe20003800200 */
[----:B------:R-:W-:-:S04]  /*3fd0*/  LOP3.LUT R10, RZ, R0, RZ, 0x33, !PT ;  /* 0x00000000ff0a7212 */ /* 0x000fc800078e33ff */
[----:B------:R-:W-:-:S04]  /*3fe0*/  IADD3 R9, PT, PT, R9, -UR40, R10 ;  /* 0x8000002809097c10 */ /* 0x000fc8000fffe00a */
[C---:B------:R-:W-:Y:S02]  /*3ff0*/  LOP3.LUT R10, R9.reuse, 0xc0, RZ, 0xc0, !PT ;  /* 0x000000c0090a7812 */ /* 0x040fe400078ec0ff */
[----:B------:R-:W-:Y:S02]  /*4000*/  ISETP.GE.U32.AND P2, PT, R9, 0xc0, PT ;  /* 0x000000c00900780c */ /* 0x000fe40003f46070 */
[----:B------:R-:W-:-:S13]  /*4010*/  ISETP.NE.AND P1, PT, R10, 0xc0, PT ;  /* 0x000000c00a00780c */ /* 0x000fda0003f25270 */
[----:B------:R-:W-:Y:S05]  /*4020*/  @!P1 BRA `(.L_x_1691) ;  /* 0x0000000000849947 */ /* 0x000fea0003800000 */
[----:B------:R-:W1:Y:S01]  /*4030*/  S2R R12, SR_CgaCtaId ;  /* 0x00000000000c7919 */ /* 0x000e620000008800 */
[----:B------:R-:W3:Y:S01]  /*4040*/  LDCU.64 UR8, c[0x0][0x480] ;  /* 0x00009000ff0877ac */ /* 0x000ee20008000a00 */
[----:B------:R-:W-:Y:S01]  /*4050*/  MOV R10, 0x400 ;  /* 0x00000400000a7802 */ /* 0x000fe20000000f00 */
[----:B------:R-:W-:Y:S01]  /*4060*/  IMAD.SHL.U32 R20, R0, 0x2, RZ ;  /* 0x0000000200147824 */ /* 0x000fe200078e00ff */
[----:B------:R-:W-:Y:S02]  /*4070*/  LEA.HI R9, R9, 0x1, RZ, 0x1a ;  /* 0x0000000109097811 */ /* 0x000fe400078fd0ff */
[----:B------:R-:W-:Y:S01]  /*4080*/  IADD3 R15, P1, PT, R5, R6, RZ ;  /* 0x00000006050f7210 */ /* 0x000fe20007f3e0ff */
[----:B------:R-:W-:Y:S01]  /*4090*/  VIADD R11, R10, 0x50 ;  /* 0x000000500a0b7836 */ /* 0x000fe20000000000 */
[C---:B------:R-:W-:Y:S02]  /*40a0*/  SHF.L.U32 R10, R9.reuse, 0x6, RZ ;  /* 0x00000006090a7819 */ /* 0x040fe400000006ff */
[----:B------:R-:W-:-:S02]  /*40b0*/  LOP3.LUT R9, R9, 0x3, RZ, 0xc0, !PT ;  /* 0x0000000309097812 */ /* 0x000fc400078ec0ff */
[----:B------:R-:W-:Y:S02]  /*40c0*/  LOP3.LUT R10, R10, 0xc0, RZ, 0xc0, !PT ;  /* 0x000000c00a0a7812 */ /* 0x000fe400078ec0ff */
[----:B------:R-:W-:Y:S02]  /*40d0*/  IADD3 R13, PT, PT, -R9, RZ, RZ ;  /* 0x000000ff090d7210 */ /* 0x000fe40007ffe1ff */
[----:B------:R-:W-:Y:S02]  /*40e0*/  IADD3 R5, PT, PT, R5, R10, RZ ;  /* 0x0000000a05057210 */ /* 0x000fe40007ffe0ff */
[----:B-1----:R-:W-:Y:S02]  /*40f0*/  LEA R11, R12, R11, 0x18 ;  /* 0x0000000b0c0b7211 */ /* 0x002fe400078ec0ff */
[----:B------:R-:W-:Y:S02]  /*4100*/  IADD3.X R12, PT, PT, RZ, R7, RZ, P1, !PT ;  /* 0x00000007ff0c7210 */ /* 0x000fe40000ffe4ff */
[----:B---3--:R-:W-:-:S02]  /*4110*/  LEA R14, P1, R15, UR8, 0x2 ;  /* 0x000000080f0e7c11 */ /* 0x008fc4000f8210ff */
[----:B------:R-:W-:Y:S02]  /*4120*/  IADD3 R9, PT, PT, R11, UR5, R20 ;  /* 0x000000050b097c10 */ /* 0x000fe4000fffe014 */
[----:B------:R-:W-:Y:S01]  /*4130*/  LEA.HI.X R15, R15, UR9, R12, 0x2, P1 ;  /* 0x000000090f0f7c11 */ /* 0x000fe200088f140c */
[----:B------:R-:W-:-:S08]  /*4140*/  IMAD R12, R0, 0x4, R11 ;  /* 0x00000004000c7824 */ /* 0x000fd000078e020b */
.L_x_1692:
[----:B-1----:R1:W0:Y:S01]  /*4150*/  LDS R11, [R12] ;  /* 0x000000000c0b7984 */ /* 0x0022220000000800 */
[----:B------:R-:W-:-:S05]  /*4160*/  VIADD R13, R13, 0x1 ;  /* 0x000000010d0d7836 */ /* 0x000fca0000000000 */
[----:B------:R-:W-:Y:S02]  /*4170*/  ISETP.NE.AND P3, PT, R13, RZ, PT ;  /* 0x000000ff0d00720c */ /* 0x000fe40003f65270 */
[----:B-1----:R-:W-:Y:S01]  /*4180*/  IADD3 R12, PT, PT, R12, 0x100, RZ ;  /* 0x000001000c0c7810 */ /* 0x002fe20007ffe0ff */
[----:B0----5:R-:W-:Y:S01]  /*4190*/  FMUL.FTZ R19, R11, R4 ;  /* 0x000000040b137220 */ /* 0x021fe20000410000 */
        /* <DEDUP_REMOVED lines=10> */
.L_x_1691:
[----:B------:R-:W-:Y:S05]  /*4240*/  BSYNC.RECONVERGENT B1 ;  /* 0x0000000000017941 */ /* 0x000fea0003800200 */
.L_x_1690:
[----:B------:R-:W-:Y:S05]  /*4250*/  @!P2 BRA `(.L_x_1689) ;  /* 0x0000000000d4a947 */ /* 0x000fea0003800000 */
[----:B-1----:R-:W1:Y:S01]  /*4260*/  S2R R11, SR_CgaCtaId ;  /* 0x00000000000b7919 */ /* 0x002e620000008800 */
[----:B------:R-:W3:Y:S01]  /*4270*/  LDCU.64 UR8, c[0x0][0x480] ;  /* 0x00009000ff0877ac */ /* 0x000ee20008000a00 */
[C---:B------:R-:W-:Y:S02]  /*4280*/  LEA R9, R5.reuse, UR5, 0x1 ;  /* 0x0000000505097c11 */ /* 0x040fe4000f8e08ff */
[----:B------:R-:W-:Y:S01]  /*4290*/  MOV R12, UR40 ;  /* 0x00000028000c7c02 */ /* 0x000fe20008000f00 */
[----:B------:R-:W-:Y:S01]  /*42a0*/  USHF.L.U32 UR4, UR40, 0x2, URZ ;  /* 0x0000000228047899 */ /* 0x000fe200080006ff */
[----:B------:R-:W-:Y:S01]  /*42b0*/  IADD3 R13, P0, PT, R5, R6, RZ ;  /* 0x00000006050d7210 */ /* 0x000fe20007f1e0ff */
[----:B------:R-:W-:Y:S01]  /*42c0*/  UISETP.NE.AND UP0, UPT, UR6, URZ, UPT ;  /* 0x000000ff0600728c */ /* 0x000fe2000bf05270 */
[----:B------:R-:W-:Y:S01]  /*42d0*/  MOV R10, 0x400 ;  /* 0x00000400000a7802 */ /* 0x000fe20000000f00 */
[----:B------:R-:W-:Y:S01]  /*42e0*/  IMAD R9, R12, -0x2, R9 ;  /* 0xfffffffe0c097824 */ /* 0x000fe200078e0209 */
[----:B------:R-:W-:Y:S01]  /*42f0*/  ISETP.NE.AND P1, PT, RZ, UR6, PT ;  /* 0x00000006ff007c0c */ /* 0x000fe2000bf25270 */
[----:B------:R-:W-:Y:S01]  /*4300*/  IMAD.X R14, RZ, RZ, R7, P0 ;  /* 0x000000ffff0e7224 */ /* 0x000fe200000e0607 */
[----:B------:R-:W-:-:S02]  /*4310*/  IADD3 R10, PT, PT, R10, 0x50, RZ ;  /* 0x000000500a0a7810 */ /* 0x000fc40007ffe0ff */
[----:B------:R-:W-:Y:S02]  /*4320*/  LEA R6, R5, -UR4, 0x2 ;  /* 0x8000000405067c11 */ /* 0x000fe4000f8e10ff */
[----:B------:R-:W-:Y:S02]  /*4330*/  PLOP3.LUT P0, PT, PT, PT, UP0, 0x80, 0x8 ;  /* 0x000000000008781c */ /* 0x000fe40003f0f008 */
[----:B---3--:R-:W-:-:S04]  /*4340*/  LEA R12, P3, R13, UR8, 0x2 ;  /* 0x000000080d0c7c11 */ /* 0x008fc8000f8610ff */
[----:B------:R-:W-:Y:S02]  /*4350*/  IADD3 R12, P2, PT, R12, 0x200, RZ ;  /* 0x000002000c0c7810 */ /* 0x000fe40007f5e0ff */
[----:B------:R-:W-:-:S04]  /*4360*/  LEA.HI.X R13, R13, UR9, R14, 0x2, P3 ;  /* 0x000000090d0d7c11 */ /* 0x000fc800098f140e */
[----:B------:R-:W-:Y:S02]  /*4370*/  IADD3.X R13, PT, PT, RZ, R13, RZ, P2, !PT ;  /* 0x0000000dff0d7210 */ /* 0x000fe400017fe4ff */
[----:B-1----:R-:W-:-:S04]  /*4380*/  LEA R11, R11, R10, 0x18 ;  /* 0x0000000a0b0b7211 */ /* 0x002fc800078ec0ff */
[--C-:B------:R-:W-:Y:S02]  /*4390*/  IADD3 R10, PT, PT, R6, 0x200, R11.reuse ;  /* 0x00000200060a7810 */ /* 0x100fe40007ffe00b */
[----:B------:R-:W-:-:S07]  /*43a0*/  IADD3 R9, PT, PT, R9, 0x100, R11 ;  /* 0x0000010009097810 */ /* 0x000fce0007ffe00b */
.L_x_1693:
[----:B------:R-:W0:Y:S01]  /*43b0*/  LDS R7, [R10+-0x200] ;  /* 0xfffe00000a077984 */ /* 0x000e220000000800 */
[----:B------:R-:W-:-:S04]  /*43c0*/  IADD3 R5, PT, PT, R5, 0x100, RZ ;  /* 0x0000010005057810 */ /* 0x000fc80007ffe0ff */
[----:B------:R-:W-:Y:S01]  /*43d0*/  ISETP.GT.AND P2, PT, R5, R16, PT ;  /* 0x000000100500720c */ /* 0x000fe20003f44270 */
[----:B0-----:R-:W-:-:S05]  /*43e0*/  FMUL.FTZ R15, R7, R4 ;  /* 0x00000004070f7220 */ /* 0x001fca0000410000 */
[----:B------:R-:W-:-:S04]  /*43f0*/  F2FP.F16.F32.PACK_AB R6, RZ, R15 ;  /* 0x0000000fff06723e */ /* 0x000fc800000000ff */
[----:B------:R-:W-:-:S05]  /*4400*/  PRMT R11, R6, 0x7610, R11 ;  /* 0x00007610060b7816 */ /* 0x000fca000000000b */
[----:B------:R-:W-:Y:S04]  /*4410*/  STS.U16 [R9+-0x100], R11 ;  /* 0xffff000b09007388 */ /* 0x000fe80000000400 */
[----:B------:R-:W0:Y:S02]  /*4420*/  LDS R7, [R10+-0x100] ;  /* 0xffff00000a077984 */ /* 0x000e240000000800 */
[----:B0----5:R-:W-:-:S05]  /*4430*/  FMUL.FTZ R19, R7, R4 ;  /* 0x0000000407137220 */ /* 0x021fca0000410000 */
[----:B------:R-:W-:-:S04]  /*4440*/  F2FP.F16.F32.PACK_AB R6, RZ, R19 ;  /* 0x00000013ff06723e */ /* 0x000fc800000000ff */
[----:B------:R-:W-:-:S05]  /*4450*/  PRMT R14, R6, 0x7610, R14 ;  /* 0x00007610060e7816 */ /* 0x000fca000000000e */
[----:B------:R-:W-:Y:S04]  /*4460*/  STS.U16 [R9+-0x80], R14 ;  /* 0xffff800e09007388 */ /* 0x000fe80000000400 */
[----:B------:R-:W0:Y:S02]  /*4470*/  LDS R7, [R10] ;  /* 0x000000000a077984 */ /* 0x000e240000000800 */
[----:B0-----:R-:W-:Y:S01]  /*4480*/  FMUL.FTZ R21, R7, R4 ;  /* 0x0000000407157220 */ /* 0x001fe20000410000 */
[----:B------:R-:W-:-:S04]  /*4490*/  IMAD.MOV.U32 R7, RZ, RZ, R13 ;  /* 0x000000ffff077224 */ /* 0x000fc800078e000d */
[----:B------:R-:W-:-:S05]  /*44a0*/  F2FP.F16.F32.PACK_AB R6, RZ, R21 ;  /* 0x00000015ff06723e */ /* 0x000fca00000000ff */
[----:B------:R0:W-:Y:S04]  /*44b0*/  STS.U16 [R9], R6 ;  /* 0x0000000609007388 */ /* 0x0001e80000000400 */
[----:B------:R1:W3:Y:S01]  /*44c0*/  LDS R11, [R10+0x100] ;  /* 0x000100000a0b7984 */ /* 0x0002e20000000800 */
[----:B0-----:R-:W-:Y:S01]  /*44d0*/  MOV R6, R12 ;  /* 0x0000000c00067202 */ /* 0x001fe20000000f00 */
[----:B-1----:R-:W-:-:S03]  /*44e0*/  VIADD R10, R10, 0x400 ;  /* 0x000004000a0a7836 */ /* 0x002fc60000000000 */
[----:B------:R-:W-:Y:S01]  /*44f0*/  IADD3 R12, P3, PT, R6, 0x400, RZ ;  /* 0x00000400060c7810 */ /* 0x000fe20007f7e0ff */
[----:B------:R-:W-:Y:S01]  /*4500*/  @P0 STG.E desc[UR36][R6.64+-0x200], R15 ;  /* 0xfffe000f06000986 */ /* 0x000fe2000c101924 */
[----:B------:R-:W-:Y:S02]  /*4510*/  PLOP3.LUT P0, PT, P1, PT, PT, 0x80, 0x8 ;  /* 0x000000000008781c */ /* 0x000fe40000f0f070 */
[----:B------:R-:W-:-:S11]  /*4520*/  IADD3.X R13, PT, PT, RZ, R7, RZ, P3, !PT ;  /* 0x00000007ff0d7210 */ /* 0x000fd60001ffe4ff */
[----:B------:R-:W-:Y:S04]  /*4530*/  @P0 STG.E desc[UR36][R6.64+-0x100], R19 ;  /* 0xffff001306000986 */ /* 0x000fe8000c101924 */
[----:B------:R-:W-:Y:S01]  /*4540*/  @P0 STG.E desc[UR36][R6.64], R21 ;  /* 0x0000001506000986 */ /* 0x000fe2000c101924 */
[----:B---3--:R-:W-:-:S05]  /*4550*/  FMUL.FTZ R23, R11, R4 ;  /* 0x000000040b177220 */ /* 0x008fca0000410000 */
[----:B------:R-:W-:Y:S01]  /*4560*/  @P0 STG.E desc[UR36][R6.64+0x100], R23 ;  /* 0x0001001706000986 */ /* 0x000fe2000c101924 */
[----:B------:R-:W-:-:S05]  /*4570*/  F2FP.F16.F32.PACK_AB R11, RZ, R23 ;  /* 0x00000017ff0b723e */ /* 0x000fca00000000ff */
[----:B------:R0:W-:Y:S02]  /*4580*/  STS.U16 [R9+0x80], R11 ;  /* 0x0000800b09007388 */ /* 0x0001e40000000400 */
[----:B0-----:R-:W-:Y:S01]  /*4590*/  IADD3 R9, PT, PT, R9, 0x200, RZ ;  /* 0x0000020009097810 */ /* 0x001fe20007ffe0ff */
[----:B------:R-:W-:Y:S06]  /*45a0*/  @!P2 BRA `(.L_x_1693) ;  /* 0xfffffffc0080a947 */ /* 0x000fec000383ffff */
.L_x_1689:
[----:B------:R-:W-:Y:S05]  /*45b0*/  BSYNC.RECONVERGENT B0 ;  /* 0x0000000000007941 */ /* 0x000fea0003800200 */
.L_x_1688:
[----:B------:R-:W3:Y:S01]  /*45c0*/  LDCU.64 UR6, c[0x0][0x3b0] ;  /* 0x00007600ff0677ac */ /* 0x000ee20008000a00 */
[----:B------:R-:W-:Y:S01]  /*45d0*/  SHF.R.S32.HI R5, RZ, 0x1f, R16 ;  /* 0x0000001fff057819 */ /* 0x000fe20000011410 */
[----:B0-----:R-:W-:Y:S01]  /*45e0*/  IMAD.SHL.U32 R4, R0, 0x8, RZ ;  /* 0x0000000800047824 */ /* 0x001fe200078e00ff */
[----:B-1---5:R-:W-:Y:S01]  /*45f0*/  SHF.R.U32.HI R19, RZ, 0x2, R0 ;  /* 0x00000002ff137819 */ /* 0x022fe20000011600 */
[----:B------:R-:W0:Y:S01]  /*4600*/  LDCU UR4, c[0x0][0x3f4] ;  /* 0x00007e80ff0477ac */ /* 0x000e220008000800 */
[----:B------:R-:W-:Y:S01]  /*4610*/  LEA.HI R5, R5, R16, RZ, 0x4 ;  /* 0x0000001005057211 */ /* 0x000fe200078f20ff */
[----:B------:R-:W1:Y:S01]  /*4620*/  LDC.64 R36, c[0x0][0x3c0] ;  /* 0x0000f000ff247b82 */ /* 0x000e620000000a00 */
[----:B------:R-:W-:Y:S01]  /*4630*/  LOP3.LUT R12, R4, 0x18, RZ, 0xc0, !PT ;  /* 0x00000018040c7812 */ /* 0x000fe200078ec0ff */
[----:B------:R-:W4:Y:S01]  /*4640*/  LDCU.64 UR10, c[0x0][0x3c8] ;  /* 0x00007900ff0a77ac */ /* 0x000f220008000a00 */
[----:B------:R-:W-:-:S04]  /*4650*/  LOP3.LUT R5, R5, 0xfffffff0, RZ, 0xc0, !PT ;  /* 0xfffffff005057812 */ /* 0x000fc800078ec0ff */
[----:B------:R-:W-:Y:S02]  /*4660*/  IADD3 R32, PT, PT, -R5, R16, RZ ;  /* 0x0000001005207210 */ /* 0x000fe40007ffe1ff */
[----:B------:R-:W-:Y:S02]  /*4670*/  CS2R R4, SRZ ;  /* 0x0000000000047805 */ /* 0x000fe4000001ff00 */
[----:B---3--:R-:W-:-:S04]  /*4680*/  ISETP.NE.U32.AND P0, PT, RZ, UR6, PT ;  /* 0x00000006ff007c0c */ /* 0x008fc8000bf05070 */
[----:B------:R-:W-:-:S04]  /*4690*/  ISETP.NE.AND.EX P0, PT, RZ, UR7, PT, P0 ;  /* 0x00000007ff007c0c */ /* 0x000fc8000bf05300 */
[----:B------:R-:W-:-:S13]  /*46a0*/  ISETP.NE.OR P0, PT, R19, R32, !P0 ;  /* 0x000000201300720c */ /* 0x000fda0004705670 */
[----:B------:R-:W3:Y:S01]  /*46b0*/  @!P0 LDC.64 R10, c[0x0][0x3b0] ;  /* 0x0000ec00ff0a8b82 */ /* 0x000ee20000000a00 */
[----:B------:R-:W-:-:S07]  /*46c0*/  @!P0 LEA R7, R17, R12, 0x5 ;  /* 0x0000000c11078211 */ /* 0x000fce00078e28ff */
[----:B------:R-:W2:Y:S01]  /*46d0*/  S2UR UR6, SR_CgaCtaId ;  /* 0x00000000000679c3 */ /* 0x000ea20000008800 */
[----:B0-----:R-:W-:-:S05]  /*46e0*/  MOV R29, UR4 ;  /* 0x00000004001d7c02 */ /* 0x001fca0008000f00 */
[-C--:B------:R-:W-:Y:S01]  /*46f0*/  IMAD R9, R8, R29.reuse, R12 ;  /* 0x0000001d08097224 */ /* 0x080fe200078e020c */
[----:B------:R-:W-:Y:S01]  /*4700*/  VIMNMX R8, PT, PT, R16, R29, PT ;  /* 0x0000001d10087248 */ /* 0x000fe20003fe0100 */
[----:B---3--:R-:W-:Y:S01]  /*4710*/  @!P0 IMAD.WIDE.U32 R10, R7, 0x2, R10 ;  /* 0x00000002070a8825 */ /* 0x008fe200078e000a */
[----:B------:R-:W-:Y:S01]  /*4720*/  CS2R R6, SRZ ;  /* 0x0000000000067805 */ /* 0x000fe2000001ff00 */
[----:B------:R-:W-:-:S05]  /*4730*/  UMOV UR4, 0x400 ;  /* 0x0000040000047882 */ /* 0x000fca0000000000 */
[----:B------:R0:W5:Y:S01]  /*4740*/  @!P0 LDG.E.128 R4, desc[UR36][R10.64] ;  /* 0x000000240a048981 */ /* 0x000162000c1e1d00 */
[----:B------:R-:W-:Y:S01]  /*4750*/  ISETP.GE.AND P0, PT, R31, R8, PT ;  /* 0x000000081f00720c */ /* 0x000fe20003f06270 */
[----:B------:R-:W-:Y:S01]  /*4760*/  UIADD3 UR4, UPT, UPT, UR4, 0x50, URZ ;  /* 0x0000005004047890 */ /* 0x000fe2000fffe0ff */
[----:B------:R-:W-:Y:S01]  /*4770*/  BSSY.RECONVERGENT B0, `(.L_x_1694) ;  /* 0x00000f0000007945 */ /* 0x000fe20003800200 */
[----:B------:R-:W-:Y:S02]  /*4780*/  HFMA2 R30, -RZ, RZ, 0, 0 ;  /* 0x00000000ff1e7431 */ /* 0x000fe400000001ff */
[----:B-1----:R-:W-:Y:S01]  /*4790*/  IMAD.WIDE R36, R9, 0x2, R36 ;  /* 0x0000000209247825 */ /* 0x002fe200078e0224 */
[----:B--2---:R-:W-:Y:S01]  /*47a0*/  ULEA UR4, UR6, UR4, 0x18 ;  /* 0x0000000406047291 */ /* 0x004fe2000f8ec0ff */
[----:B------:R-:W-:Y:S02]  /*47b0*/  MOV R27, RZ ;  /* 0x000000ff001b7202 */ /* 0x000fe40000000f00 */
[----:B------:R-:W-:Y:S01]  /*47c0*/  CS2R R24, SRZ ;  /* 0x0000000000187805 */ /* 0x000fe2000001ff00 */
[----:B------:R-:W-:Y:S01]  /*47d0*/  IMAD.SHL.U32 R28, R28, 0x20, RZ ;  /* 0x000000201c1c7824 */ /* 0x000fe200078e00ff */
[----:B------:R-:W-:Y:S01]  /*47e0*/  UIADD3 UR7, UPT, UPT, UR4, UR5, URZ ;  /* 0x0000000504077290 */ /* 0x000fe2000fffe0ff */
[----:B------:R-:W-:-:S02]  /*47f0*/  CS2R R22, SRZ ;  /* 0x0000000000167805 */ /* 0x000fc4000001ff00 */
[----:B------:R-:W-:Y:S01]  /*4800*/  CS2R R20, SRZ ;  /* 0x0000000000147805 */ /* 0x000fe2000001ff00 */
[----:B------:R-:W-:Y:S06]  /*4810*/  BAR.SYNC.DEFER_BLOCKING 0x0 ;  /* 0x0000000000007b1d */ /* 0x000fec0000010000 */
[----:B0---4-:R-:W-:Y:S05]  /*4820*/  @P0 BRA `(.L_x_1695) ;  /* 0x0000000c00900947 */ /* 0x011fea0003800000 */
[----:B------:R-:W-:Y:S01]  /*4830*/  ULOP3.LUT UR6, URZ, UR40, URZ, 0x33, !UPT ;  /* 0x00000028ff067292 */ /* 0x000fe2000f8e33ff */
[----:B------:R-:W-:Y:S01]  /*4840*/  VIADDMNMX R8, R31, 0x10, R8, !PT ;  /* 0x000000101f087846 */ /* 0x000fe20007800108 */
[----:B------:R-:W0:Y:S01]  /*4850*/  LDCU UR8, c[0x0][0x3f8] ;  /* 0x00007f00ff0877ac */ /* 0x000e220008000800 */
[----:B------:R-:W-:Y:S01]  /*4860*/  BSSY.RECONVERGENT B1, `(.L_x_1696) ;  /* 0x000007f000017945 */ /* 0x000fe20003800200 */
[----:B------:R-:W-:Y:S01]  /*4870*/  CS2R R20, SRZ ;  /* 0x0000000000147805 */ /* 0x000fe2000001ff00 */
[----:B------:R-:W-:Y:S01]  /*4880*/  IMAD.MOV.U32 R33, RZ, RZ, R31 ;  /* 0x000000ffff217224 */ /* 0x000fe200078e001f */
[----:B------:R-:W-:Y:S02]  /*4890*/  IADD3 R35, PT, PT, -R19, UR6, R8 ;  /* 0x0000000613237c10 */ /* 0x000fe4000fffe108 */
[----:B------:R-:W-:Y:S02]  /*48a0*/  CS2R R22, SRZ ;  /* 0x0000000000167805 */ /* 0x000fe4000001ff00 */
[----:B------:R-:W-:-:S02]  /*48b0*/  CS2R R24, SRZ ;  /* 0x0000000000187805 */ /* 0x000fc4000001ff00 */
[----:B------:R-:W-:Y:S02]  /*48c0*/  MOV R27, RZ ;  /* 0x000000ff001b7202 */ /* 0x000fe40000000f00 */
[C---:B------:R-:W-:Y:S02]  /*48d0*/  ISETP.GE.U32.AND P0, PT, R35.reuse, 0x30, PT ;  /* 0x000000302300780c */ /* 0x040fe40003f06070 */
[----:B------:R-:W-:Y:S02]  /*48e0*/  MOV R30, RZ ;  /* 0x000000ff001e7202 */ /* 0x000fe40000000f00 */
[----:B------:R-:W-:Y:S01]  /*48f0*/  LEA.HI R40, R35, 0x1, RZ, 0x1c ;  /* 0x0000000123287811 */ /* 0x000fe200078fe0ff */
[----:B0-----:R-:W-:-:S08]  /*4900*/  IMAD R34, R29, UR8, RZ ;  /* 0x000000081d227c24 */ /* 0x001fd0000f8e02ff */
[----:B------:R-:W-:Y:S05]  /*4910*/  @!P0 BRA `(.L_x_1697) ;  /* 0x0000000400cc8947 */ /* 0x000fea0003800000 */
[----:B------:R-:W-:Y:S01]  /*4920*/  USHF.L.U32 UR6, UR40, 0x5, URZ ;  /* 0x0000000528067899 */ /* 0x000fe200080006ff */
[----:B------:R-:W-:Y:S01]  /*4930*/  IMAD.U32 R9, RZ, RZ, UR4 ;  /* 0x00000004ff097e24 */ /* 0x000fe2000f8e00ff */
[----:B------:R-:W-:Y:S01]  /*4940*/  LOP3.LUT R40, R40, 0x1ffffffc, RZ, 0xc0, !PT ;  /* 0x1ffffffc28287812 */ /* 0x000fe200078ec0ff */
[----:B------:R-:W-:Y:S01]  /*4950*/  HFMA2 R20, -RZ, RZ, 0, 0 ;  /* 0x00000000ff147431 */ /* 0x000fe200000001ff */
[----:B------:R-:W-:Y:S02]  /*4960*/  LEA R38, R19, UR5, 0x1 ;  /* 0x0000000513267c11 */ /* 0x000fe4000f8e08ff */
[----:B------:R-:W-:Y:S01]  /*4970*/  MOV R33, R31 ;  /* 0x0000001f00217202 */ /* 0x000fe20000000f00 */
[----:B------:R-:W-:Y:S01]  /*4980*/  IMAD.MOV R40, RZ, RZ, -R40 ;  /* 0x000000ffff287224 */ /* 0x000fe200078e0a28 */
[----:B------:R-:W-:Y:S02]  /*4990*/  IADD3 R38, PT, PT, R38, 0x40, R9 ;  /* 0x0000004026267810 */ /* 0x000fe40007ffe009 */
[----:B------:R-:W-:-:S07]  /*49a0*/  MOV R42, UR6 ;  /* 0x00000006002a7c02 */ /* 0x000fce0008000f00 */
.L_x_1698:
[----:B------:R-:W-:Y:S02]  /*49b0*/  USHF.R.S32.HI UR6, URZ, 0x1f, UR39 ;  /* 0x0000001fff067899 */ /* 0x000fe40008011427 */
[----:B------:R-:W-:Y:S01]  /*49c0*/  IADD3 R8, P0, PT, R33, UR39, RZ ;  /* 0x0000002721087c10 */ /* 0x000fe2000ff1e0ff */
[----:B------:R-:W-:Y:S01]  /*49d0*/  IMAD R26, R19, 0x20, R42 ;  /* 0x00000020131a7824 */ /* 0x000fe200078e022a */
[----:B------:R-:W0:Y:S02]  /*49e0*/  LDS.U16 R14, [R38+-0x40] ;  /* 0xffffc000260e7984 */ /* 0x000e240000000400 */
[----:B------:R-:W-:Y:S02]  /*49f0*/  IADD3.X R9, PT, PT, RZ, UR6, RZ, P0, !PT ;  /* 0x00000006ff097c10 */ /* 0x000fe400087fe4ff */
[----:B------:R-:W-:-:S04]  /*4a00*/  LEA R12, P0, R8, UR10, 0x2 ;  /* 0x0000000a080c7c11 */ /* 0x000fc8000f8010ff */
[----:B------:R-:W-:-:S05]  /*4a10*/  LEA.HI.X R13, R8, UR11, R9, 0x2, P0 ;  /* 0x0000000b080d7c11 */ /* 0x000fca00080f1409 */
[----:B------:R-:W2:Y:S01]  /*4a20*/  LDG.E R9, desc[UR36][R12.64] ;  /* 0x000000240c097981 */ /* 0x000ea2000c1e1900 */
[----:B------:R-:W-:-:S03]  /*4a30*/  SHF.L.U32 R8, R34, 0x5, RZ ;  /* 0x0000000522087819 */ /* 0x000fc600000006ff */
[----:B------:R-:W3:Y:S04]  /*4a40*/  LDG.E R15, desc[UR36][R12.64+0x40] ;  /* 0x000040240c0f7981 */ /* 0x000ee8000c1e1900 */
[----:B------:R-:W4:Y:S04]  /*4a50*/  LDG.E R45, desc[UR36][R12.64+0x80] ;  /* 0x000080240c2d7981 */ /* 0x000f28000c1e1900 */
[----:B------:R1:W4:Y:S01]  /*4a60*/  LDG.E R39, desc[UR36][R12.64+0xc0] ;  /* 0x0000c0240c277981 */ /* 0x000322000c1e1900 */
[C---:B------:R-:W-:Y:S01]  /*4a70*/  SHF.L.U32 R41, R34.reuse, 0x5, RZ ;  /* 0x0000000522297819 */ /* 0x040fe200000006ff */
[----:B------:R-:W-:-:S02]  /*4a80*/  IMAD.SHL.U32 R43, R34, 0x20, RZ ;  /* 0x00000020222b7824 */ /* 0x000fc400078e00ff */
[----:B--2---:R-:W-:-:S04]  /*4a90*/  IMAD R9, R9, R8, R26 ;  /* 0x0000000809097224 */ /* 0x004fc800078e021a */
[----:B------:R-:W-:-:S06]  /*4aa0*/  IMAD.WIDE R8, R9, 0x2, R36 ;  /* 0x0000000209087825 */ /* 0x000fcc00078e0224 */
[----:B------:R-:W2:Y:S01]  /*4ab0*/  LDG.E.128 R8, desc[UR36][R8.64] ;  /* 0x0000002408087981 */ /* 0x000ea2000c1e1d00 */
[----:B---3--:R-:W-:-:S05]  /*4ac0*/  IMAD R15, R15, R41, R26 ;  /* 0x000000290f0f7224 */ /* 0x008fca00078e021a */
[----:B------:R-:W-:Y:S01]  /*4ad0*/  IADD3 R15, PT, PT, R15, 0x200, RZ ;  /* 0x000002000f0f7810 */ /* 0x000fe20007ffe0ff */
[----:B----4-:R-:W-:-:S04]  /*4ae0*/  IMAD R45, R45, R41, R26 ;  /* 0x000000292d2d7224 */ /* 0x010fc800078e021a */
[----:B-1----:R-:W-:-:S04]  /*4af0*/  IMAD.WIDE R12, R15, 0x2, R36 ;  /* 0x000000020f0c7825 */ /* 0x002fc800078e0224 */
[----:B------:R-:W-:Y:S02]  /*4b00*/  IMAD R26, R39, R43, R26 ;  /* 0x0000002b271a7224 */ /* 0x000fe400078e021a */
[----:B0-----:R-:W-:Y:S02]  /*4b10*/  HADD2.F32 R39, -RZ, R14.H0_H0 ;  /* 0x2000000eff277230 */ /* 0x001fe40000004100 */
[----:B------:R-:W3:Y:S01]  /*4b20*/  LDG.E.128 R12, desc[UR36][R12.64] ;  /* 0x000000240c0c7981 */ /* 0x000ee2000c1e1d00 */
[--C-:B--2---:R-:W-:Y:S02]  /*4b30*/  HADD2.F32 R41, -RZ, R8.reuse.H0_H0 ;  /* 0x20000008ff297230 */ /* 0x104fe40000004100 */
[----:B------:R-:W-:-:S05]  /*4b40*/  HADD2.F32 R8, -RZ, R8.H1_H1 ;  /* 0x30000008ff087230 */ /* 0x000fca0000004100 */
[C---:B------:R-:W-:Y:S01]  /*4b50*/  FFMA.FTZ R8, R39.reuse, R8, R21 ;  /* 0x0000000827087223 */ /* 0x040fe20000010015 */
[--C-:B------:R-:W-:Y:S02]  /*4b60*/  HADD2.F32 R21, -RZ, R9.reuse.H0_H0 ;  /* 0x20000009ff157230 */ /* 0x100fe40000004100 */
[C---:B------:R-:W-:Y:S01]  /*4b70*/  FFMA.FTZ R41, R39.reuse, R41, R20 ;  /* 0x0000002927297223 */ /* 0x040fe20000010014 */
[----:B------:R-:W-:Y:S02]  /*4b80*/  HADD2.F32 R20, -RZ, R9.H1_H1 ;  /* 0x30000009ff147230 */ /* 0x000fe40000004100 */
[----:B------:R-:W-:Y:S01]  /*4b90*/  FFMA.FTZ R9, R39, R21, R22 ;  /* 0x0000001527097223 */ /* 0x000fe20000010016 */
[----:B------:R-:W-:-:S05]  /*4ba0*/  HADD2.F32 R21, -RZ, R10.H0_H0 ;  /* 0x2000000aff157230 */ /* 0x000fca0000004100 */
[----:B------:R-:W-:Y:S01]  /*4bb0*/  FFMA.FTZ R44, R39, R21, R24 ;  /* 0x00000015272c7223 */ /* 0x000fe20000010018 */
[----:B------:R-:W-:Y:S01]  /*4bc0*/  IADD3 R21, PT, PT, R45, 0x400, RZ ;  /* 0x000004002d157810 */ /* 0x000fe20007ffe0ff */
[----:B------:R-:W-:Y:S01]  /*4bd0*/  FFMA.FTZ R43, R39, R20, R23 ;  /* 0x00000014272b7223 */ /* 0x000fe20000010017 */
[----:B------:R-:W-:-:S03]  /*4be0*/  HADD2.F32 R22, -RZ, R11.H0_H0 ;  /* 0x2000000bff167230 */ /* 0x000fc60000004100 */
[----:B------:R-:W-:-:S04]  /*4bf0*/  IMAD.WIDE R20, R21, 0x2, R36 ;  /* 0x0000000215147825 */ /* 0x000fc800078e0224 */
[----:B------:R-:W-:Y:S02]  /*4c00*/  HADD2.F32 R10, -RZ, R10.H1_H1 ;  /* 0x3000000aff0a7230 */ /* 0x000fe40000004100 */
[C---:B------:R-:W-:Y:S02]  /*4c10*/  FFMA.FTZ R45, R39.reuse, R22, R27 ;  /* 0x00000016272d7223 */ /* 0x040fe4000001001b */
[----:B------:R-:W2:Y:S01]  /*4c20*/  LDG.E.128 R20, desc[UR36][R20.64] ;  /* 0x0000002414147981 */ /* 0x000ea2000c1e1d00 */
[----:B------:R-:W-:Y:S01]  /*4c30*/  FFMA.FTZ R10, R39, R10, R25 ;  /* 0x0000000a270a7223 */ /* 0x000fe20000010019 */
[----:B------:R-:W-:-:S05]  /*4c40*/  IADD3 R25, PT, PT, R26, 0x600, RZ ;  /* 0x000006001a197810 */ /* 0x000fca0007ffe0ff */
[----:B------:R-:W-:-:S06]  /*4c50*/  IMAD.WIDE R24, R25, 0x2, R36 ;  /* 0x0000000219187825 */ /* 0x000fcc00078e0224 */
[----:B------:R-:W4:Y:S01]  /*4c60*/  LDG.E.128 R24, desc[UR36][R24.64] ;  /* 0x0000002418187981 */ /* 0x000f22000c1e1d00 */
[----:B------:R-:W-:-:S05]  /*4c70*/  HADD2.F32 R11, -RZ, R11.H1_H1 ;  /* 0x3000000bff0b7230 */ /* 0x000fca0000004100 */
[----:B------:R-:W-:Y:S02]  /*4c80*/  FFMA.FTZ R30, R39, R11, R30 ;  /* 0x0000000b271e7223 */ /* 0x000fe4000001001e */
[----:B------:R-:W0:Y:S01]  /*4c90*/  LDS.U16 R11, [R38+-0x20] ;  /* 0xffffe000260b7984 */ /* 0x000e220000000400 */
[----:B---3--:R-:W-:Y:S02]  /*4ca0*/  HADD2.F32 R39, -RZ, R12.H0_H0 ;  /* 0x2000000cff277230 */ /* 0x008fe40000004100 */
[----:B0-----:R-:W-:-:S05]  /*4cb0*/  HADD2.F32 R11, -RZ, R11.H0_H0 ;  /* 0x2000000bff0b7230 */ /* 0x001fca0000004100 */
[----:B------:R-:W-:Y:S01]  /*4cc0*/  FFMA.FTZ R41, R11, R39, R41 ;  /* 0x000000270b297223 */ /* 0x000fe20000010029 */
[----:B------:R-:W-:Y:S02]  /*4cd0*/  HADD2.F32 R39, -RZ, R12.H1_H1 ;  /* 0x3000000cff277230 */ /* 0x000fe40000004100 */
[----:B------:R-:W-:-:S05]  /*4ce0*/  HADD2.F32 R12, -RZ, R13.H0_H0 ;  /* 0x2000000dff0c7230 */ /* 0x000fca0000004100 */
[----:B------:R-:W-:Y:S01]  /*4cf0*/  FFMA.FTZ R9, R11, R12, R9 ;  /* 0x0000000c0b097223 */ /* 0x000fe20000010009 */
[----:B------:R-:W-:-:S05]  /*4d00*/  HADD2.F32 R12, -RZ, R13.H1_H1 ;  /* 0x3000000dff0c7230 */ /* 0x000fca0000004100 */
[----:B------:R-:W-:Y:S01]  /*4d10*/  FFMA.FTZ R43, R11, R12, R43 ;  /* 0x0000000c0b2b7223 */ /* 0x000fe2000001002b */
[----:B------:R-:W-:Y:S02]  /*4d20*/  HADD2.F32 R12, -RZ, R15.H0_H0 ;  /* 0x2000000fff0c7230 */ /* 0x000fe40000004100 */
[----:B------:R-:W-:-:S03]  /*4d30*/  HADD2.F32 R13, -RZ, R14.H0_H0 ;  /* 0x2000000eff0d7230 */ /* 0x000fc60000004100 */
[C---:B------:R-:W-:Y:S02]  /*4d40*/  FFMA.FTZ R45, R11.reuse, R12, R45 ;  /* 0x0000000c0b2d7223 */ /* 0x040fe4000001002d */
[----:B------:R-:W0:Y:S01]  /*4d50*/  LDS.U16 R12, [R38] ;  /* 0x00000000260c7984 */ /* 0x000e220000000400 */
[C---:B------:R-:W-:Y:S01]  /*4d60*/  FFMA.FTZ R44, R11.reuse, R13, R44 ;  /* 0x0000000d0b2c7223 */ /* 0x040fe2000001002c */
[----:B------:R-:W-:Y:S02]  /*4d70*/  HADD2.F32 R13, -RZ, R14.H1_H1 ;  /* 0x3000000eff0d7230 */ /* 0x000fe40000004100 */
[----:B------:R-:W-:Y:S02]  /*4d80*/  HADD2.F32 R15, -RZ, R15.H1_H1 ;  /* 0x3000000fff0f7230 */ /* 0x000fe40000004100 */
[C---:B------:R-:W-:Y:S01]  /*4d90*/  FFMA.FTZ R8, R11.reuse, R39, R8 ;  /* 0x000000270b087223 */ /* 0x040fe20000010008 */
[C---:B------:R-:W-:Y:S02]  /*4da0*/  FFMA.FTZ R10, R11.reuse, R13, R10 ;  /* 0x0000000d0b0a7223 */ /* 0x040fe4000001000a */
[----:B------:R-:W-:-:S02]  /*4db0*/  FFMA.FTZ R30, R11, R15, R30 ;  /* 0x0000000f0b1e7223 */ /* 0x000fc4000001001e */
[----:B------:R1:W3:Y:S01]  /*4dc0*/  LDS.U16 R11, [R38+0x20] ;  /* 0x00002000260b7984 */ /* 0x0002e20000000400 */
[----:B------:R-:W-:-:S05]  /*4dd0*/  VIADD R40, R40, 0x4 ;  /* 0x0000000428287836 */ /* 0x000fca0000000000 */
[----:B------:R-:W-:Y:S02]  /*4de0*/  ISETP.NE.AND P0, PT, R40, RZ, PT ;  /* 0x000000ff2800720c */ /* 0x000fe40003f05270 */
[----:B------:R-:W-:Y:S02]  /*4df0*/  IADD3 R33, PT, PT, R33, 0x40, RZ ;  /* 0x0000004021217810 */ /* 0x000fe40007ffe0ff */
[----:B------:R-:W-:Y:S01]  /*4e00*/  IADD3 R42, PT, PT, R42, 0x800, RZ ;  /* 0x000008002a2a7810 */ /* 0x000fe20007ffe0ff */
[----:B0-----:R-:W-:Y:S01]  /*4e10*/  HADD2.F32 R12, -RZ, R12.H0_H0 ;  /* 0x2000000cff0c7230 */ /* 0x001fe20000004100 */
[----:B-1----:R-:W-:Y:S01]  /*4e20*/  IADD3 R38, PT, PT, R38, 0x80, RZ ;  /* 0x0000008026267810 */ /* 0x002fe20007ffe0ff */
[----:B---3--:R-:W-:Y:S02]  /*4e30*/  HADD2.F32 R11, -RZ, R11.H0_H0 ;  /* 0x2000000bff0b7230 */ /* 0x008fe40000004100 */
[----:B--2---:R-:W-:Y:S02]  /*4e40*/  HADD2.F32 R14, -RZ, R21.H0_H0 ;  /* 0x20000015ff0e7230 */ /* 0x004fe40000004100 */
[----:B------:R-:W-:-:S02]  /*4e50*/  HADD2.F32 R13, -RZ, R20.H0_H0 ;  /* 0x20000014ff0d7230 */ /* 0x000fc40000004100 */
[----:B------:R-:W-:Y:S02]  /*4e60*/  HADD2.F32 R15, -RZ, R20.H1_H1 ;  /* 0x30000014ff0f7230 */ /* 0x000fe40000004100 */
[C---:B------:R-:W-:Y:S01]  /*4e70*/  FFMA.FTZ R9, R12.reuse, R14, R9 ;  /* 0x0000000e0c097223 */ /* 0x040fe20000010009 */
[----:B------:R-:W-:Y:S02]  /*4e80*/  HADD2.F32 R14, -RZ, R23.H0_H0 ;  /* 0x20000017ff0e7230 */ /* 0x000fe40000004100 */
[C---:B------:R-:W-:Y:S01]  /*4e90*/  FFMA.FTZ R41, R12.reuse, R13, R41 ;  /* 0x0000000d0c297223 */ /* 0x040fe20000010029 */
[----:B------:R-:W-:Y:S02]  /*4ea0*/  HADD2.F32 R21, -RZ, R21.H1_H1 ;  /* 0x30000015ff157230 */ /* 0x000fe40000004100 */
[----:B------:R-:W-:Y:S01]  /*4eb0*/  FFMA.FTZ R8, R12, R15, R8 ;  /* 0x0000000f0c087223 */ /* 0x000fe20000010008 */
[--C-:B------:R-:W-:Y:S02]  /*4ec0*/  HADD2.F32 R13, -RZ, R22.reuse.H0_H0 ;  /* 0x20000016ff0d7230 */ /* 0x100fe40000004100 */
[----:B------:R-:W-:-:S02]  /*4ed0*/  HADD2.F32 R15, -RZ, R22.H1_H1 ;  /* 0x30000016ff0f7230 */ /* 0x000fc40000004100 */
[----:B------:R-:W-:Y:S02]  /*4ee0*/  HADD2.F32 R23, -RZ, R23.H1_H1 ;  /* 0x30000017ff177230 */ /* 0x000fe40000004100 */
[C---:B------:R-:W-:Y:S01]  /*4ef0*/  FFMA.FTZ R43, R12.reuse, R21, R43 ;  /* 0x000000150c2b7223 */ /* 0x040fe2000001002b */
[C---:B------:R-:W-:Y:S01]  /*4f00*/  FFMA.FTZ R44, R12.reuse, R13, R44 ;  /* 0x0000000d0c2c7223 */ /* 0x040fe2000001002c */
[C---:B------:R-:W-:Y:S01]  /*4f10*/  FFMA.FTZ R10, R12.reuse, R15, R10 ;  /* 0x0000000f0c0a7223 */ /* 0x040fe2000001000a */
[C---:B------:R-:W-:Y:S01]  /*4f20*/  FFMA.FTZ R14, R12.reuse, R14, R45 ;  /* 0x0000000e0c0e7223 */ /* 0x040fe2000001002d */
[----:B------:R-:W-:Y:S01]  /*4f30*/  FFMA.FTZ R30, R12, R23, R30 ;  /* 0x000000170c1e7223 */ /* 0x000fe2000001001e */
[--C-:B----4-:R-:W-:Y:S02]  /*4f40*/  HADD2.F32 R22, -RZ, R25.reuse.H0_H0 ;  /* 0x20000019ff167230 */ /* 0x110fe40000004100 */
[----:B------:R-:W-:Y:S02]  /*4f50*/  HADD2.F32 R12, -RZ, R25.H1_H1 ;  /* 0x30000019ff0c7230 */ /* 0x000fe40000004100 */
[----:B------:R-:W-:-:S02]  /*4f60*/  HADD2.F32 R20, -RZ, R24.H0_H0 ;  /* 0x20000018ff147230 */ /* 0x000fc40000004100 */
[----:B------:R-:W-:Y:S02]  /*4f70*/  HADD2.F32 R21, -RZ, R24.H1_H1 ;  /* 0x30000018ff157230 */ /* 0x000fe40000004100 */
[--C-:B------:R-:W-:Y:S02]  /*4f80*/  HADD2.F32 R13, -RZ, R26.reuse.H0_H0 ;  /* 0x2000001aff0d7230 */ /* 0x100fe40000004100 */
        /* <DEDUP_REMOVED lines=12> */
.L_x_1697:
[----:B------:R-:W-:Y:S05]  /*5050*/  BSYNC.RECONVERGENT B1 ;  /* 0x0000000000017941 */ /* 0x000fea0003800200 */
.L_x_1696:
[----:B------:R-:W-:-:S04]  /*5060*/  LEA.HI R8, R35, 0x1, RZ, 0x1c ;  /* 0x0000000123087811 */ /* 0x000fc800078fe0ff */
[----:B------:R-:W-:-:S13]  /*5070*/  LOP3.LUT P0, R8, R8, 0x3, RZ, 0xc0, !PT ;  /* 0x0000000308087812 */ /* 0x000fda000780c0ff */
[----:B------:R-:W-:Y:S05]  /*5080*/  @!P0 BRA `(.L_x_1695) ;  /* 0x0000000400788947 */ /* 0x000fea0003800000 */
[----:B------:R-:W-:Y:S01]  /*5090*/  ISETP.NE.AND P1, PT, R8, 0x1, PT ;  /* 0x000000010800780c */ /* 0x000fe20003f25270 */
[----:B------:R-:W-:Y:S01]  /*50a0*/  BSSY.RECONVERGENT B1, `(.L_x_1699) ;  /* 0x000003c000017945 */ /* 0x000fe20003800200 */
[----:B------:R-:W-:-:S11]  /*50b0*/  LOP3.LUT P0, RZ, R35, 0x10, RZ, 0xc0, !PT ;  /* 0x0000001023ff7812 */ /* 0x000fd6000780c0ff */
[----:B------:R-:W-:Y:S05]  /*50c0*/  @!P1 BRA `(.L_x_1700) ;  /* 0x0000000000e49947 */ /* 0x000fea0003800000 */
[----:B------:R-:W0:Y:S01]  /*50d0*/  LDCU.64 UR8, c[0x0][0x3c8] ;  /* 0x00007900ff0877ac */ /* 0x000e220008000a00 */
[----:B------:R-:W-:Y:S01]  /*50e0*/  IADD3 R8, P1, PT, R33, UR39, RZ ;  /* 0x0000002721087c10 */ /* 0x000fe2000ff3e0ff */
[----:B------:R-:W-:-:S06]  /*50f0*/  USHF.R.S32.HI UR6, URZ, 0x1f, UR39 ;  /* 0x0000001fff067899 */ /* 0x000fcc0008011427 */
[----:B------:R-:W-:Y:S01]  /*5100*/  IMAD.X R9, RZ, RZ, UR6, P1 ;  /* 0x00000006ff097e24 */ /* 0x000fe200088e06ff */
[----:B0-----:R-:W-:-:S04]  /*5110*/  LEA R38, P1, R8, UR8, 0x2 ;  /* 0x0000000808267c11 */ /* 0x001fc8000f8210ff */
[----:B------:R-:W-:-:S05]  /*5120*/  LEA.HI.X R39, R8, UR9, R9, 0x2, P1 ;  /* 0x0000000908277c11 */ /* 0x000fca00088f1409 */
[----:B------:R-:W2:Y:S04]  /*5130*/  LDG.E R8, desc[UR36][R38.64] ;  /* 0x0000002426087981 */ /* 0x000ea8000c1e1900 */
[----:B------:R0:W3:Y:S01]  /*5140*/  LDG.E R12, desc[UR36][R38.64+0x40] ;  /* 0x00004024260c7981 */ /* 0x0000e2000c1e1900 */
[C---:B------:R-:W-:Y:S02]  /*5150*/  SHF.L.U32 R13, R33.reuse, 0x5, RZ ;  /* 0x00000005210d7819 */ /* 0x040fe400000006ff */
[C---:B------:R-:W-:Y:S02]  /*5160*/  SHF.L.U32 R9, R34.reuse, 0x5, RZ ;  /* 0x0000000522097819 */ /* 0x040fe400000006ff */
[----:B------:R-:W-:Y:S02]  /*5170*/  SHF.L.U32 R14, R34, 0x5, RZ ;  /* 0x00000005220e7819 */ /* 0x000fe400000006ff */
[----:B------:R-:W-:-:S04]  /*5180*/  IADD3 R26, PT, PT, R33, -UR40, RZ ;  /* 0x80000028211a7c10 */ /* 0x000fc8000fffe0ff */
        /* <DEDUP_REMOVED lines=12> */
[--C-:B--2---:R-:W-:Y:S02]  /*5250*/  HADD2.F32 R39, -RZ, R8.reuse.H0_H0 ;  /* 0x20000008ff277230 */ /* 0x104fe40000004100 */
[----:B------:R-:W-:Y:S02]  /*5260*/  HADD2.F32 R8, -RZ, R8.H1_H1 ;  /* 0x30000008ff087230 */ /* 0x000fe40000004100 */
[----:B------:R-:W-:Y:S02]  /*5270*/  HADD2.F32 R40, -RZ, R9.H1_H1 ;  /* 0x30000009ff287230 */ /* 0x000fe40000004100 */
[----:B------:R-:W-:Y:S01]  /*5280*/  FFMA.FTZ R20, R35, R39, R20 ;  /* 0x0000002723147223 */ /* 0x000fe20000010014 */
[----:B------:R-:W-:-:S02]  /*5290*/  HADD2.F32 R42, -RZ, R11.H0_H0 ;  /* 0x2000000bff2a7230 */ /* 0x000fc40000004100 */
[C---:B------:R-:W-:Y:S01]  /*52a0*/  FFMA.FTZ R21, R35.reuse, R8, R21 ;  /* 0x0000000823157223 */ /* 0x040fe20000010015 */
        /* <DEDUP_REMOVED lines=8> */
[----:B-1----:R-:W-:Y:S02]  /*5330*/  HADD2.F32 R9, -RZ, R26.H0_H0 ;  /* 0x2000001aff097230 */ /* 0x002fe40000004100 */
[C---:B------:R-:W-:Y:S01]  /*5340*/  FFMA.FTZ R25, R35.reuse, R10, R25 ;  /* 0x0000000a23197223 */ /* 0x040fe20000010019 */
[--C-:B---3--:R-:W-:Y:S02]  /*5350*/  HADD2.F32 R10, -RZ, R13.reuse.H1_H1 ;  /* 0x3000000dff0a7230 */ /* 0x108fe40000004100 */
[----:B------:R-:W-:Y:S01]  /*5360*/  FFMA.FTZ R30, R35, R11, R30 ;  /* 0x0000000b231e7223 */ /* 0x000fe2000001001e */
[----:B------:R-:W-:Y:S02]  /*5370*/  HADD2.F32 R11, -RZ, R13.H0_H0 ;  /* 0x2000000dff0b7230 */ /* 0x000fe40000004100 */
[----:B------:R-:W-:Y:S02]  /*5380*/  HADD2.F32 R8, -RZ, R12.H0_H0 ;  /* 0x2000000cff087230 */ /* 0x000fe40000004100 */
        /* <DEDUP_REMOVED lines=9> */
[----:B------:R-:W-:-:S02]  /*5420*/  HADD2.F32 R15, -RZ, R15.H1_H1 ;  /* 0x3000000fff0f7230 */ /* 0x000fc40000004100 */
[C---:B------:R-:W-:Y:S01]  /*5430*/  FFMA.FTZ R21, R9.reuse, R12, R21 ;  /* 0x0000000c09157223 */ /* 0x040fe20000010015 */
[C---:B------:R-:W-:Y:S02]  /*5440*/  FFMA.FTZ R25, R9.reuse, R14, R25 ;  /* 0x0000000e09197223 */ /* 0x040fe40000010019 */
[----:B------:R-:W-:-:S07]  /*5450*/  FFMA.FTZ R30, R9, R15, R30 ;  /* 0x0000000f091e7223 */ /* 0x000fce000001001e */
.L_x_1700:
[----:B------:R-:W-:Y:S05]  /*5460*/  BSYNC.RECONVERGENT B1 ;  /* 0x0000000000017941 */ /* 0x000fea0003800200 */
.L_x_1699:
[----:B------:R-:W-:Y:S05]  /*5470*/  @P0 BRA `(.L_x_1695) ;  /* 0x00000000007c0947 */ /* 0x000fea0003800000 */
[----:B------:R-:W0:Y:S01]  /*5480*/  LDCU.64 UR8, c[0x0][0x3c8] ;  /* 0x00007900ff0877ac */ /* 0x000e220008000a00 */
[----:B------:R-:W-:Y:S01]  /*5490*/  IADD3 R8, P0, PT, R33, UR39, RZ ;  /* 0x0000002721087c10 */ /* 0x000fe2000ff1e0ff */
[----:B------:R-:W-:-:S06]  /*54a0*/  USHF.R.S32.HI UR6, URZ, 0x1f, UR39 ;  /* 0x0000001fff067899 */ /* 0x000fcc0008011427 */
[----:B------:R-:W-:Y:S02]  /*54b0*/  IADD3.X R9, PT, PT, RZ, UR6, RZ, P0, !PT ;  /* 0x00000006ff097c10 */ /* 0x000fe400087fe4ff */
[----:B0-----:R-:W-:-:S04]  /*54c0*/  LEA R12, P0, R8, UR8, 0x2 ;  /* 0x00000008080c7c11 */ /* 0x001fc8000f8010ff */
[----:B------:R-:W-:-:S05]  /*54d0*/  LEA.HI.X R13, R8, UR9, R9, 0x2, P0 ;  /* 0x00000009080d7c11 */ /* 0x000fca00080f1409 */
[----:B------:R-:W2:Y:S01]  /*54e0*/  LDG.E R12, desc[UR36][R12.64] ;  /* 0x000000240c0c7981 */ /* 0x000ea2000c1e1900 */
[----:B------:R-:W-:-:S04]  /*54f0*/  IADD3 R14, PT, PT, R33, -UR40, RZ ;  /* 0x80000028210e7c10 */ /* 0x000fc8000fffe0ff */
        /* <DEDUP_REMOVED lines=23> */
.L_x_1695:
[----:B------:R-:W-:Y:S05]  /*5670*/  BSYNC.RECONVERGENT B0 ;  /* 0x0000000000007941 */ /* 0x000fea0003800200 */
.L_x_1694:
[----:B------:R-:W-:Y:S01]  /*5680*/  ISETP.GE.AND P0, PT, R31, R16, PT ;  /* 0x000000101f00720c */ /* 0x000fe20003f06270 */
[----:B------:R-:W0:Y:S01]  /*5690*/  LDCU.64 UR8, c[0x0][0x3c8] ;  /* 0x00007900ff0877ac */ /* 0x000e220008000a00 */
[----:B------:R-:W-:Y:S01]  /*56a0*/  BSSY.RECONVERGENT B0, `(.L_x_1701) ;  /* 0x0000132000007945 */ /* 0x000fe20003800200 */
[----:B------:R-:W1:Y:S10]  /*56b0*/  LDCU.64 UR10, c[0x0][0x3c8] ;  /* 0x00007900ff0a77ac */ /* 0x000e740008000a00 */
[----:B------:R-:W-:Y:S05]  /*56c0*/  @P0 BRA `(.L_x_1702) ;  /* 0x0000001000bc0947 */ /* 0x000fea0003800000 */
[----:B------:R-:W-:Y:S01]  /*56d0*/  ULOP3.LUT UR6, URZ, UR40, URZ, 0x33, !UPT ;  /* 0x00000028ff067292 */ /* 0x000fe2000f8e33ff */
[----:B------:R-:W-:Y:S01]  /*56e0*/  VIADDMNMX R26, R31, 0x10, R16, !PT ;  /* 0x000000101f1a7846 */ /* 0x000fe20007800110 */
[----:B------:R-:W2:Y:S01]  /*56f0*/  LDCU UR4, c[0x0][0x3f8] ;  /* 0x00007f00ff0477ac */ /* 0x000ea20008000800 */
[----:B------:R-:W-:Y:S01]  /*5700*/  MOV R12, UR39 ;  /* 0x00000027000c7c02 */ /* 0x000fe20008000f00 */
[----:B------:R-:W-:Y:S02]  /*5710*/  BSSY.RECONVERGENT B1, `(.L_x_1703) ;  /* 0x000004b000017945 */ /* 0x000fe40003800200 */
[----:B------:R-:W-:Y:S02]  /*5720*/  IADD3 R26, PT, PT, -R19, UR6, R26 ;  /* 0x00000006131a7c10 */ /* 0x000fe4000fffe11a */
[----:B------:R-:W-:Y:S02]  /*5730*/  SHF.R.S32.HI R12, RZ, 0x1f, R12 ;  /* 0x0000001fff0c7819 */ /* 0x000fe4000001140c */
[----:B------:R-:W-:-:S04]  /*5740*/  LOP3.LUT R8, R26, 0x30, RZ, 0xc0, !PT ;  /* 0x000000301a087812 */ /* 0x000fc800078ec0ff */
[----:B------:R-:W-:Y:S01]  /*5750*/  ISETP.NE.AND P0, PT, R8, 0x30, PT ;  /* 0x000000300800780c */ /* 0x000fe20003f05270 */
[----:B--2---:R-:W-:-:S12]  /*5760*/  IMAD R13, R29, UR4, RZ ;  /* 0x000000041d0d7c24 */ /* 0x004fd8000f8e02ff */
[----:B------:R-:W-:Y:S05]  /*5770*/  @!P0 BRA `(.L_x_1704) ;  /* 0x0000000400108947 */ /* 0x000fea0003800000 */
[----:B------:R-:W2:Y:S01]  /*5780*/  S2UR UR6, SR_CgaCtaId ;  /* 0x00000000000679c3 */ /* 0x000ea20000008800 */
[----:B------:R-:W-:Y:S01]  /*5790*/  UMOV UR4, 0x400 ;  /* 0x0000040000047882 */ /* 0x000fe20000000000 */
[----:B------:R-:W-:Y:S01]  /*57a0*/  LEA.HI R8, R26, 0x1, RZ, 0x1c ;  /* 0x000000011a087811 */ /* 0x000fe200078fe0ff */
[----:B------:R-:W-:Y:S01]  /*57b0*/  UIADD3 UR4, UPT, UPT, UR4, 0x50, URZ ;  /* 0x0000005004047890 */ /* 0x000fe2000fffe0ff */
[----:B------:R-:W-:Y:S02]  /*57c0*/  LEA R33, R19, UR5, 0x1 ;  /* 0x0000000513217c11 */ /* 0x000fe4000f8e08ff */
[----:B------:R-:W-:Y:S02]  /*57d0*/  LOP3.LUT R8, R8, 0x3, RZ, 0xc0, !PT ;  /* 0x0000000308087812 */ /* 0x000fe400078ec0ff */
[----:B------:R-:W3:Y:S02]  /*57e0*/  LDC R29, c[0x0][0x3f4] ;  /* 0x0000fd00ff1d7b82 */ /* 0x000ee40000000800 */
[----:B------:R-:W-:Y:S01]  /*57f0*/  IADD3 R34, PT, PT, -R8, RZ, RZ ;  /* 0x000000ff08227210 */ /* 0x000fe20007ffe1ff */
[----:B--2---:R-:W-:-:S06]  /*5800*/  ULEA UR4, UR6, UR4, 0x18 ;  /* 0x0000000406047291 */ /* 0x004fcc000f8ec0ff */
[----:B------:R-:W-:-:S07]  /*5810*/  VIADD R33, R33, UR4 ;  /* 0x0000000421217c36 */ /* 0x000fce0008000000 */
.L_x_1707:
[----:B---3--:R-:W-:Y:S01]  /*5820*/  ISETP.GE.AND P1, PT, R31, R29, PT ;  /* 0x0000001d1f00720c */ /* 0x008fe20003f26270 */
[----:B------:R-:W-:Y:S01]  /*5830*/  BSSY.RECONVERGENT B2, `(.L_x_1705) ;  /* 0x0000035000027945 */ /* 0x000fe20003800200 */
[----:B------:R-:W-:-:S04]  /*5840*/  IADD3 R34, PT, PT, R34, 0x1, RZ ;  /* 0x0000000122227810 */ /* 0x000fc80007ffe0ff */
[----:B------:R-:W-:-:S07]  /*5850*/  ISETP.NE.AND P0, PT, R34, RZ, PT ;  /* 0x000000ff2200720c */ /* 0x000fce0003f05270 */
[----:B------:R-:W-:Y:S06]  /*5860*/  @!P1 BRA `(.L_x_1706) ;  /* 0x0000000000c49947 */ /* 0x000fec0003800000 */
[----:B------:R-:W-:Y:S01]  /*5870*/  IABS R10, R29 ;  /* 0x0000001d000a7213 */ /* 0x000fe20000000000 */
[----:B------:R-:W-:Y:S01]  /*5880*/  IMAD.MOV.U32 R8, RZ, RZ, RZ ;  /* 0x000000ffff087224 */ /* 0x000fe200078e00ff */
        /* <DEDUP_REMOVED lines=8> */
[----:B------:R-:W-:-:S04]  /*5910*/  IMAD R15, R15, R10, RZ ;  /* 0x0000000a0f0f7224 */ /* 0x000fc800078e02ff */
        /* <DEDUP_REMOVED lines=15> */
[----:B------:R-:W-:-:S05]  /*5a10*/  LEA.HI.X R15, R8, UR9, R11, 0x2, P1 ;  /* 0x00000009080f7c11 */ /* 0x000fca00088f140b */
[----:B------:R-:W3:Y:S02]  /*5a20*/  LDG.E R14, desc[UR36][R14.64] ;  /* 0x000000240e0e7981 */ /* 0x000ee4000c1e1900 */
[----:B---3--:R-:W-:-:S05]  /*5a30*/  IMAD R9, R13, R14, R9 ;  /* 0x0000000e0d097224 */ /* 0x008fca00078e0209 */
[----:B------:R-:W-:-:S05]  /*5a40*/  SHF.L.U32 R9, R9, 0x5, RZ ;  /* 0x0000000509097819 */ /* 0x000fca00000006ff */
[----:B------:R-:W-:-:S06]  /*5a50*/  IMAD.WIDE R8, R9, 0x2, R36 ;  /* 0x0000000209087825 */ /* 0x000fcc00078e0224 */
[----:B------:R-:W3:Y:S01]  /*5a60*/  LDG.E.128 R8, desc[UR36][R8.64] ;  /* 0x0000002408087981 */ /* 0x000ee2000c1e1d00 */
[----:B--2---:R-:W-:Y:S02]  /*5a70*/  HADD2.F32 R35, -RZ, R35.H0_H0 ;  /* 0x20000023ff237230 */ /* 0x004fe40000004100 */
[----:B---3--:R-:W-:Y:S02]  /*5a80*/  HADD2.F32 R38, -RZ, R8.H0_H0 ;  /* 0x20000008ff267230 */ /* 0x008fe40000004100 */
[----:B------:R-:W-:Y:S02]  /*5a90*/  HADD2.F32 R15, -RZ, R10.H0_H0 ;  /* 0x2000000aff0f7230 */ /* 0x000fe40000004100 */
        /* <DEDUP_REMOVED lines=14> */
.L_x_1706:
[----:B01----:R-:W-:Y:S05]  /*5b80*/  BSYNC.RECONVERGENT B2 ;  /* 0x0000000000027941 */ /* 0x003fea0003800200 */
.L_x_1705:
[----:B------:R-:W-:Y:S01]  /*5b90*/  VIADD R31, R31, 0x10 ;  /* 0x000000101f1f7836 */ /* 0x000fe20000000000 */
[----:B------:R-:W-:Y:S01]  /*5ba0*/  IADD3 R33, PT, PT, R33, 0x20, RZ ;  /* 0x0000002021217810 */ /* 0x000fe20007ffe0ff */
[----:B------:R-:W-:Y:S06]  /*5bb0*/  @P0 BRA `(.L_x_1707) ;  /* 0xfffffffc00180947 */ /* 0x000fec000383ffff */
.L_x_1704:
[----:B01----:R-:W-:Y:S05]  /*5bc0*/  BSYNC.RECONVERGENT B1 ;  /* 0x0000000000017941 */ /* 0x003fea0003800200 */
.L_x_1703:
[----:B------:R-:W-:-:S13]  /*5bd0*/  ISETP.GE.U32.AND P0, PT, R26, 0x30, PT ;  /* 0x000000301a00780c */ /* 0x000fda0003f06070 */
[----:B------:R-:W-:Y:S05]  /*5be0*/  @!P0 BRA `(.L_x_1702) ;  /* 0x0000000c00748947 */ /* 0x000fea0003800000 */
[----:B------:R-:W0:Y:S02]  /*5bf0*/  LDC R29, c[0x0][0x3f4] ;  /* 0x0000fd00ff1d7b82 */ /* 0x000e240000000800 */
.L_x_1716:
[C---:B0-----:R-:W-:Y:S01]  /*5c00*/  ISETP.GE.AND P0, PT, R31.reuse, R29, PT ;  /* 0x0000001d1f00720c */ /* 0x041fe20003f06270 */
[----:B------:R-:W-:Y:S01]  /*5c10*/  BSSY.RECONVERGENT B1, `(.L_x_1708) ;  /* 0x0000037000017945 */ /* 0x000fe20003800200 */
[C---:B------:R-:W-:Y:S01]  /*5c20*/  IADD3 R14, PT, PT, R31.reuse, -UR40, RZ ;  /* 0x800000281f0e7c10 */ /* 0x040fe2000fffe0ff */
[C---:B------:R-:W-:Y:S01]  /*5c30*/  VIADD R38, R31.reuse, 0x20 ;  /* 0x000000201f267836 */ /* 0x040fe20000000000 */
[----:B------:R-:W-:Y:S02]  /*5c40*/  IADD3 R40, PT, PT, R31, 0x10, RZ ;  /* 0x000000101f287810 */ /* 0x000fe40007ffe0ff */
[----:B------:R-:W-:-:S07]  /*5c50*/  LEA R14, R14, UR7, 0x1 ;  /* 0x000000070e0e7c11 */ /* 0x000fce000f8e08ff */
[----:B------:R-:W-:Y:S05]  /*5c60*/  @!P0 BRA `(.L_x_1709) ;  /* 0x0000000000c48947 */ /* 0x000fea0003800000 */
[----:B------:R-:W-:Y:S01]  /*5c70*/  IABS R10, R29 ;  /* 0x0000001d000a7213 */ /* 0x000fe20000000000 */
[----:B------:R-:W-:Y:S01]  /*5c80*/  HFMA2 R8, -RZ, RZ, 0, 0 ;  /* 0x00000000ff087431 */ /* 0x000fe200000001ff */
[----:B------:R-:W-:Y:S02]  /*5c90*/  IABS R26, R31 ;  /* 0x0000001f001a7213 */ /* 0x000fe40000000000 */
        /* <DEDUP_REMOVED lines=28> */
[----:B------:R-:W2:Y:S01]  /*5e60*/  LDG.E.128 R8, desc[UR36][R8.64] ;  /* 0x0000002408087981 */ /* 0x000ea2000c1e1d00 */
[----:B0-----:R-:W-:Y:S02]  /*5e70*/  HADD2.F32 R15, -RZ, R15.H0_H0 ;  /* 0x2000000fff0f7230 */ /* 0x001fe40000004100 */
[----:B--2---:R-:W-:Y:S02]  /*5e80*/  HADD2.F32 R26, -RZ, R8.H0_H0 ;  /* 0x20000008ff1a7230 */ /* 0x004fe40000004100 */
[----:B------:R-:W-:Y:S02]  /*5e90*/  HADD2.F32 R35, -RZ, R10.H0_H0 ;  /* 0x2000000aff237230 */ /* 0x000fe40000004100 */
[----:B------:R-:W-:Y:S02]  /*5ea0*/  HADD2.F32 R34, -RZ, R11.H0_H0 ;  /* 0x2000000bff227230 */ /* 0x000fe40000004100 */
        /* <DEDUP_REMOVED lines=13> */
.L_x_1709:
[----:B------:R-:W-:Y:S05]  /*5f80*/  BSYNC.RECONVERGENT B1 ;  /* 0x0000000000017941 */ /* 0x000fea0003800200 */
.L_x_1708:
[-C--:B------:R-:W-:Y:S01]  /*5f90*/  ISETP.GE.AND P2, PT, R40, R29.reuse, PT ;  /* 0x0000001d2800720c */ /* 0x080fe20003f46270 */
[----:B------:R-:W-:Y:S01]  /*5fa0*/  BSSY.RECONVERGENT B1, `(.L_x_1710) ;  /* 0x0000036000017945 */ /* 0x000fe20003800200 */
[----:B------:R-:W-:Y:S02]  /*5fb0*/  IADD3 R26, PT, PT, R31, 0x30, RZ ;  /* 0x000000301f1a7810 */ /* 0x000fe40007ffe0ff */
[-C--:B------:R-:W-:Y:S02]  /*5fc0*/  ISETP.GE.AND P1, PT, R38, R29.reuse, PT ;  /* 0x0000001d2600720c */ /* 0x080fe40003f26270 */
[----:B------:R-:W-:-:S07]  /*5fd0*/  ISETP.GE.AND P0, PT, R26, R29, PT ;  /* 0x0000001d1a00720c */ /* 0x000fce0003f06270 */
[----:B------:R-:W-:Y:S06]  /*5fe0*/  @!P2 BRA `(.L_x_1711) ;  /* 0x0000000000c4a947 */ /* 0x000fec0003800000 */
[----:B------:R-:W-:Y:S02]  /*5ff0*/  IABS R10, R29 ;  /* 0x0000001d000a7213 */ /* 0x000fe40000000000 */
[----:B------:R-:W-:Y:S02]  /*6000*/  MOV R8, RZ ;  /* 0x000000ff00087202 */ /* 0x000fe40000000f00 */
[----:B------:R-:W0:Y:S01]  /*6010*/  I2F.RP R11, R10 ;  /* 0x0000000a000b7306 */ /* 0x000e220000209400 */
[----:B------:R-:W-:Y:S02]  /*6020*/  IABS R34, R40 ;  /* 0x0000002800227213 */ /* 0x000fe40000000000 */
[----:B------:R-:W-:Y:S02]  /*6030*/  ISETP.GE.AND P3, PT, R40, RZ, PT ;  /* 0x000000ff2800720c */ /* 0x000fe40003f66270 */
[----:B------:R-:W-:-:S03]  /*6040*/  ISETP.NE.AND P4, PT, R29, RZ, PT ;  /* 0x000000ff1d00720c */ /* 0x000fc60003f85270 */
[----:B0-----:R-:W0:Y:S02]  /*6050*/  MUFU.RCP R11, R11 ;  /* 0x0000000b000b7308 */ /* 0x001e240000001000 */
[----:B0-----:R-:W-:-:S06]  /*6060*/  VIADD R15, R11, 0xffffffe ;  /* 0x0ffffffe0b0f7836 */ /* 0x001fcc0000000000 */
[----:B------:R0:W1:Y:S02]  /*6070*/  F2I.FTZ.U32.TRUNC.NTZ R9, R15 ;  /* 0x0000000f00097305 */ /* 0x000064000021f000 */
[----:B0-----:R-:W0:Y:S01]  /*6080*/  LDS.U16 R15, [R14+0x20] ;  /* 0x000020000e0f7984 */ /* 0x001e220000000400 */
[----:B-1----:R-:W-:-:S05]  /*6090*/  IADD3 R33, PT, PT, RZ, -R9, RZ ;  /* 0x80000009ff217210 */ /* 0x002fca0007ffe0ff */
        /* <DEDUP_REMOVED lines=22> */
[--C-:B--2---:R-:W-:Y:S02]  /*6200*/  HADD2.F32 R33, -RZ, R8.reuse.H0_H0 ;  /* 0x20000008ff217230 */ /* 0x104fe40000004100 */
        /* <DEDUP_REMOVED lines=15> */
.L_x_1711:
[----:B------:R-:W-:Y:S05]  /*6300*/  BSYNC.RECONVERGENT B1 ;  /* 0x0000000000017941 */ /* 0x000fea0003800200 */
.L_x_1710:
[----:B------:R-:W-:Y:S04]  /*6310*/  BSSY.RECONVERGENT B1, `(.L_x_1712) ;  /* 0x0000033000017945 */ /* 0x000fe80003800200 */
[----:B------:R-:W-:Y:S05]  /*6320*/  @!P1 BRA `(.L_x_1713) ;  /* 0x0000000000c49947 */ /* 0x000fea0003800000 */
[----:B------:R-:W-:Y:S01]  /*6330*/  IABS R10, R29 ;  /* 0x0000001d000a7213 */ /* 0x000fe20000000000 */
[----:B------:R-:W-:Y:S01]  /*6340*/  IMAD.MOV.U32 R8, RZ, RZ, RZ ;  /* 0x000000ffff087224 */ /* 0x000fe200078e00ff */
[----:B------:R-:W-:Y:S02]  /*6350*/  IABS R34, R38 ;  /* 0x0000002600227213 */ /* 0x000fe40000000000 */
[----:B------:R-:W0:Y:S01]  /*6360*/  I2F.RP R11, R10 ;  /* 0x0000000a000b7306 */ /* 0x000e220000209400 */
[----:B------:R-:W-:Y:S02]  /*6370*/  ISETP.GE.AND P2, PT, R38, RZ, PT ;  /* 0x000000ff2600720c */ /* 0x000fe40003f46270 */
[----:B------:R-:W-:-:S05]  /*6380*/  ISETP.NE.AND P3, PT, R29, RZ, PT ;  /* 0x000000ff1d00720c */ /* 0x000fca0003f65270 */
[----:B0-----:R-:W0:Y:S02]  /*6390*/  MUFU.RCP R11, R11 ;  /* 0x0000000b000b7308 */ /* 0x001e240000001000 */
[----:B0-----:R-:W-:-:S06]  /*63a0*/  IADD3 R15, PT, PT, R11, 0xffffffe, RZ ;  /* 0x0ffffffe0b0f7810 */ /* 0x001fcc0007ffe0ff */
[----:B------:R0:W1:Y:S02]  /*63b0*/  F2I.FTZ.U32.TRUNC.NTZ R9, R15 ;  /* 0x0000000f00097305 */ /* 0x000064000021f000 */
[----:B0-----:R-:W0:Y:S01]  /*63c0*/  LDS.U16 R15, [R14+0x40] ;  /* 0x000040000e0f7984 */ /* 0x001e220000000400 */
[----:B-1----:R-:W-:-:S05]  /*63d0*/  IADD3 R33, PT, PT, RZ, -R9, RZ ;  /* 0x80000009ff217210 */ /* 0x002fca0007ffe0ff */
[----:B------:R-:W-:-:S04]  /*63e0*/  IMAD R33, R33, R10, RZ ;  /* 0x0000000a21217224 */ /* 0x000fc800078e02ff */
        /* <DEDUP_REMOVED lines=37> */
.L_x_1713:
[----:B------:R-:W-:Y:S05]  /*6640*/  BSYNC.RECONVERGENT B1 ;  /* 0x0000000000017941 */ /* 0x000fea0003800200 */
.L_x_1712:
        /* <DEDUP_REMOVED lines=51> */
.L_x_1715:
[----:B------:R-:W-:Y:S05]  /*6980*/  BSYNC.RECONVERGENT B1 ;  /* 0x0000000000017941 */ /* 0x000fea0003800200 */
.L_x_1714:
[----:B------:R-:W-:-:S04]  /*6990*/  IADD3 R31, PT, PT, R31, 0x40, RZ ;  /* 0x000000401f1f7810 */ /* 0x000fc80007ffe0ff */
[----:B------:R-:W-:-:S13]  /*69a0*/  ISETP.GE.AND P0, PT, R31, R16, PT ;  /* 0x000000101f00720c */ /* 0x000fda0003f06270 */
[----:B------:R-:W-:Y:S05]  /*69b0*/  @!P0 BRA `(.L_x_1716) ;  /* 0xfffffff000908947 */ /* 0x000fea000383ffff */
.L_x_1702:
[----:B01----:R-:W-:Y:S05]  /*69c0*/  BSYNC.RECONVERGENT B0 ;  /* 0x0000000000007941 */ /* 0x003fea0003800200 */
.L_x_1701:
[----:B------:R-:W-:Y:S01]  /*69d0*/  ISETP.NE.AND P0, PT, R19, R32, PT ;  /* 0x000000201300720c */ /* 0x000fe20003f05270 */
[----:B------:R-:W-:Y:S01]  /*69e0*/  BSSY.RECONVERGENT B0, `(.L_x_1717) ;  /* 0x0000072000007945 */ /* 0x000fe20003800200 */
[----:B------:R-:W-:-:S04]  /*69f0*/  SHF.L.U32 R31, R0, 0x3, RZ ;  /* 0x00000003001f7819 */ /* 0x000fc800000006ff */
[----:B------:R-:W-:-:S07]  /*6a00*/  LOP3.LUT R31, R31, 0x18, RZ, 0xc0, !PT ;  /* 0x000000181f1f7812 */ /* 0x000fce00078ec0ff */
[----:B------:R-:W-:Y:S05]  /*6a10*/  @P0 BRA `(.L_x_1718) ;  /* 0x0000000400b80947 */ /* 0x000fea0003800000 */
[----:B------:R-:W0:Y:S01]  /*6a20*/  LDCU UR4, c[0x0][0x478] ;  /* 0x00008f00ff0477ac */ /* 0x000e220008000800 */
[----:B------:R-:W-:Y:S01]  /*6a30*/  IMAD.IADD R11, R31, 0x1, R18 ;  /* 0x000000011f0b7824 */ /* 0x000fe200078e0212 */
        /* <DEDUP_REMOVED lines=24> */
[----:B------:R-:W-:Y:S02]  /*6bc0*/  ISETP.NE.U32.AND P0, PT, R8, RZ, PT ;  /* 0x000000ff0800720c */ /* 0x000fe40003f05070 */
[----:B------:R-:W-:Y:S02]  /*6bd0*/  ISETP.NE.U32.AND P2, PT, R9, RZ, PT ;  /* 0x000000ff0900720c */ /* 0x000fe40003f45070 */
[----:B------:R-:W-:-:S02]  /*6be0*/  ISETP.NE.U32.AND.EX P1, PT, RZ, RZ, PT, P1 ;  /* 0x000000ffff00720c */ /* 0x000fc40003f25110 */
[----:B------:R-:W-:Y:S02]  /*6bf0*/  ISETP.NE.U32.AND.EX P0, PT, RZ, RZ, PT, P0 ;  /* 0x000000ffff00720c */ /* 0x000fe40003f05100 */
[----:B------:R-:W-:Y:S02]  /*6c00*/  ISETP.NE.U32.AND.EX P2, PT, RZ, RZ, PT, P2 ;  /* 0x000000ffff00720c */ /* 0x000fe40003f45120 */
[----:B------:R-:W-:Y:S02]  /*6c10*/  PRMT R26, R26, 0x9910, RZ ;  /* 0x000099101a1a7816 */ /* 0x000fe400000000ff */
[----:B------:R-:W-:Y:S02]  /*6c20*/  SHF.R.S32.HI R14, RZ, 0x8, R18 ;  /* 0x00000008ff0e7819 */ /* 0x000fe40000011412 */
[----:B------:R-:W-:Y:S01]  /*6c30*/  MOV R18, R32 ;  /* 0x0000002000127202 */ /* 0x000fe20000000f00 */
[----:B-1----:R-:W-:Y:S01]  /*6c40*/  FMUL.FTZ R32, R10, R13 ;  /* 0x0000000d0a207220 */ /* 0x002fe20000410000 */
[----:B------:R-:W-:Y:S01]  /*6c50*/  MOV R8, R26 ;  /* 0x0000001a00087202 */ /* 0x000fe20000000f00 */
[----:B------:R-:W0:Y:S01]  /*6c60*/  I2F.S16 R15, R14 ;  /* 0x0000000e000f7306 */ /* 0x000e220000101400 */
[----:B------:R-:W-:-:S02]  /*6c70*/  SHF.R.S32.HI R18, RZ, 0x8, R18 ;  /* 0x00000008ff127819 */ /* 0x000fc40000011412 */
[----:B------:R-:W-:Y:S02]  /*6c80*/  SHF.R.S32.HI R8, RZ, 0x8, R8 ;  /* 0x00000008ff087819 */ /* 0x000fe40000011408 */
[----:B------:R-:W-:Y:S02]  /*6c90*/  @P1 LOP3.LUT R12, R12, 0xffffff00, RZ, 0xfc, !PT ;  /* 0xffffff000c0c1812 */ /* 0x000fe400078efcff */
        /* <DEDUP_REMOVED lines=18> */
.L_x_1719:
[----:B------:R-:W0:Y:S02]  /*6dc0*/  LDC.64 R8, c[0x0][0x3a8] ;  /* 0x0000ea00ff087b82 */ /* 0x000e240000000a00 */
[----:B0-----:R-:W-:-:S06]  /*6dd0*/  IMAD.WIDE R8, R11, 0x2, R8 ;  /* 0x000000020b087825 */ /* 0x001fcc00078e0208 */
[----:B------:R-:W5:Y:S02]  /*6de0*/  LDG.E.128 R8, desc[UR36][R8.64] ;  /* 0x0000002408087981 */ /* 0x000f64000c1e1d00 */
.L_x_1720:
[----:B------:R-:W0:Y:S01]  /*6df0*/  LDCU.64 UR4, c[0x0][0x460] ;  /* 0x00008c00ff0477ac */ /* 0x000e220008000a00 */
[----:B------:R-:W1:Y:S01]  /*6e00*/  LDCU.64 UR8, c[0x0][0x3c0] ;  /* 0x00007800ff0877ac */ /* 0x000e620008000a00 */
[----:B0-----:R-:W-:Y:S01]  /*6e10*/  ISETP.NE.U32.AND P0, PT, RZ, UR4, PT ;  /* 0x00000004ff007c0c */ /* 0x001fe2000bf05070 */
[----:B------:R-:W0:Y:S03]  /*6e20*/  LDCU UR4, c[0x0][0x3f4] ;  /* 0x00007e80ff0477ac */ /* 0x000e260008000800 */
[----:B------:R-:W-:-:S13]  /*6e30*/  ISETP.NE.AND.EX P0, PT, RZ, UR5, PT, P0 ;  /* 0x00000005ff007c0c */ /* 0x000fda000bf05300 */
[----:B------:R-:W2:Y:S08]  /*6e40*/  @P0 LDC R14, c[0x0][0x3f8] ;  /* 0x0000fe00ff0e0b82 */ /* 0x000eb00000000800 */
[----:B------:R-:W3:Y:S01]  /*6e50*/  @P0 LDC.64 R12, c[0x0][0x458] ;  /* 0x00011600ff0c0b82 */ /* 0x000ee20000000a00 */
[----:B--2---:R-:W-:-:S05]  /*6e60*/  @P0 IMAD R2, R2, R14, R17 ;  /* 0x0000000e02020224 */ /* 0x004fca00078e0211 */
[----:B------:R-:W-:-:S05]  /*6e70*/  @P0 LEA R15, R2, R31, 0x5 ;  /* 0x0000001f020f0211 */ /* 0x000fca00078e28ff */
[----:B---3--:R-:W-:-:S06]  /*6e80*/  @P0 IMAD.WIDE R12, R15, 0x2, R12 ;  /* 0x000000020f0c0825 */ /* 0x008fcc00078e020c */
[----:B------:R-:W2:Y:S01]  /*6e90*/  @P0 LDG.E.128 R12, desc[UR36][R12.64] ;  /* 0x000000240c0c0981 */ /* 0x000ea2000c1e1d00 */
[----:B0-----:R-:W-:Y:S01]  /*6ea0*/  VIADDMNMX R3, R3, -UR4, RZ, !PT ;  /* 0x8000000403037c46 */ /* 0x001fe2000f8001ff */
[----:B------:R-:W-:Y:S01]  /*6eb0*/  USHF.L.U32 UR4, UR38, 0x5, URZ ;  /* 0x0000000526047899 */ /* 0x000fe200080006ff */
[----:B------:R-:W-:Y:S02]  /*6ec0*/  IMAD R29, R28, R29, R31 ;  /* 0x0000001d1c1d7224 */ /* 0x000fe400078e021f */
[----:B-----5:R-:W-:Y:S02]  /*6ed0*/  HFMA2 R4, R8, 1, 1, R4 ;  /* 0x3c003c0008047831 */ /* 0x020fe40000000004 */
[----:B------:R-:W-:Y:S02]  /*6ee0*/  HADD2 R5, R9, R5 ;  /* 0x0000000509057230 */ /* 0x000fe40000000000 */
[----:B------:R-:W-:Y:S02]  /*6ef0*/  IMAD.IADD R16, R16, 0x1, -R3 ;  /* 0x0000000110107824 */ /* 0x000fe400078e0a03 */
[----:B------:R-:W-:Y:S01]  /*6f00*/  HFMA2 R6, R10, 1, 1, R6 ;  /* 0x3c003c000a067831 */ /* 0x000fe20000000006 */
[----:B------:R-:W-:Y:S01]  /*6f10*/  SHF.R.S32.HI R2, RZ, 0x1f, R29 ;  /* 0x0000001fff027819 */ /* 0x000fe2000001141d */
[----:B------:R-:W-:Y:S01]  /*6f20*/  HADD2 R7, R11, R7 ;  /* 0x000000070b077230 */ /* 0x000fe20000000000 */
[----:B------:R-:W-:-:S02]  /*6f30*/  IADD3 R29, P1, PT, R29, UR4, RZ ;  /* 0x000000041d1d7c10 */ /* 0x000fc4000ff3e0ff */
[----:B------:R-:W-:Y:S02]  /*6f40*/  LEA R16, R16, UR7, 0x1 ;  /* 0x0000000710107c11 */ /* 0x000fe4000f8e08ff */
[----:B------:R-:W-:-:S04]  /*6f50*/  MOV R3, UR4 ;  /* 0x0000000400037c02 */ /* 0x000fc80008000f00 */
[----:B------:R-:W0:Y:S01]  /*6f60*/  LDS.U16 R16, [R16] ;  /* 0x0000000010107984 */ /* 0x000e220000000400 */
[----:B------:R-:W-:Y:S02]  /*6f70*/  LEA.HI.X.SX32 R18, R3, R2, 0x1, P1 ;  /* 0x0000000203127211 */ /* 0x000fe400008f0eff */
[----:B-1----:R-:W-:-:S04]  /*6f80*/  LEA R2, P1, R29, UR8, 0x1 ;  /* 0x000000081d027c11 */ /* 0x002fc8000f8208ff */
[----:B------:R-:W-:Y:S01]  /*6f90*/  LEA.HI.X R3, R29, UR9, R18, 0x1, P1 ;  /* 0x000000091d037c11 */ /* 0x000fe200088f0c12 */
[----:B0-----:R-:W-:Y:S02]  /*6fa0*/  HADD2.F32 R9, -RZ, R16.H0_H0 ;  /* 0x20000010ff097230 */ /* 0x001fe40000004100 */
        /* <DEDUP_REMOVED lines=21> */
.L_x_1718:
[----:B------:R-:W-:Y:S05]  /*7100*/  BSYNC.RECONVERGENT B0 ;  /* 0x0000000000007941 */ /* 0x000fea0003800200 */
.L_x_1717:
[----:B------:R-:W0:Y:S01]  /*7110*/  S2UR UR5, SR_CgaCtaId ;  /* 0x00000000000579c3 */ /* 0x000e220000008800 */
[C---:B------:R-:W-:Y:S01]  /*7120*/  LOP3.LUT R2, R0.reuse, 0x3e0, RZ, 0xc0, !PT ;  /* 0x000003e000027812 */ /* 0x040fe200078ec0ff */
[----:B------:R-:W-:Y:S01]  /*7130*/  UMOV UR4, 0x400 ;  /* 0x0000040000047882 */ /* 0x000fe20000000000 */
[----:B------:R-:W-:Y:S01]  /*7140*/  LOP3.LUT R3, R0, 0x3f0, RZ, 0xc0, !PT ;  /* 0x000003f000037812 */ /* 0x000fe200078ec0ff */
[----:B------:R-:W-:Y:S01]  /*7150*/  UIADD3 UR4, UPT, UPT, UR4, 0x50, URZ ;  /* 0x0000005004047890 */ /* 0x000fe2000fffe0ff */
[----:B------:R-:W-:-:S03]  /*7160*/  ISETP.NE.AND P6, PT, R2, 0x20, PT ;  /* 0x000000200200780c */ /* 0x000fc60003fc5270 */
[----:B------:R-:W-:Y:S01]  /*7170*/  BAR.SYNC.DEFER_BLOCKING 0x0 ;  /* 0x0000000000007b1d */ /* 0x000fe20000010000 */
[C---:B------:R-:W-:Y:S02]  /*7180*/  ISETP.GT.U32.AND P4, PT, R0.reuse, 0x1f, PT ;  /* 0x0000001f0000780c */ /* 0x040fe40003f84070 */
[----:B------:R-:W-:Y:S02]  /*7190*/  ISETP.NE.AND P0, PT, R3, 0x10, PT ;  /* 0x000000100300780c */ /* 0x000fe40003f05270 */
[----:B------:R-:W-:Y:S01]  /*71a0*/  P2R R2, PR, RZ, 0x10 ;  /* 0x00000010ff027803 */ /* 0x000fe20000000000 */
[----:B------:R-:W-:Y:S01]  /*71b0*/  BSSY.RECONVERGENT B0, `(.L_x_1721) ;  /* 0x0000011000007945 */ /* 0x000fe20003800200 */
[C---:B-----5:R-:W-:Y:S02]  /*71c0*/  LOP3.LUT R4, R0.reuse, 0x3f8, RZ, 0xc0, !PT ;  /* 0x000003f800047812 */ /* 0x060fe400078ec0ff */
[----:B------:R-:W-:Y:S02]  /*71d0*/  SHF.L.U32 R2, R31, 0x1, RZ ;  /* 0x000000011f027819 */ /* 0x000fe400000006ff */
[----:B------:R-:W-:-:S02]  /*71e0*/  LOP3.LUT R3, R0, 0x3fc, RZ, 0xc0, !PT ;  /* 0x000003fc00037812 */ /* 0x000fc400078ec0ff */
[----:B------:R-:W-:Y:S02]  /*71f0*/  ISETP.NE.AND P1, PT, R4, 0x8, PT ;  /* 0x000000080400780c */ /* 0x000fe40003f25270 */
[C---:B------:R-:W-:Y:S02]  /*7200*/  ISETP.GT.U32.AND P2, PT, R0.reuse, 0xf, PT ;  /* 0x0000000f0000780c */ /* 0x040fe40003f44070 */
[C---:B------:R-:W-:Y:S01]  /*7210*/  ISETP.GT.U32.AND P3, PT, R0.reuse, 0x7, PT ;  /* 0x000000070000780c */ /* 0x040fe20003f64070 */
[----:B0-----:R-:W-:Y:S01]  /*7220*/  ULEA UR4, UR5, UR4, 0x18 ;  /* 0x0000000405047291 */ /* 0x001fe2000f8ec0ff */
[----:B------:R-:W-:Y:S02]  /*7230*/  ISETP.GT.U32.AND P4, PT, R0, 0x3, PT ;  /* 0x000000030000780c */ /* 0x000fe40003f84070 */
        /* <DEDUP_REMOVED lines=8> */
.L_x_1722:
[----:B------:R-:W-:Y:S05]  /*72c0*/  BSYNC.RECONVERGENT B0 ;  /* 0x0000000000007941 */ /* 0x000fea0003800200 */
.L_x_1721:
        /* <DEDUP_REMOVED lines=21> */
.L_x_1724:
[----:B------:R-:W-:Y:S05]  /*7420*/  BSYNC.RECONVERGENT B0 ;  /* 0x0000000000007941 */ /* 0x000fea0003800200 */
.L_x_1723:
        /* <DEDUP_REMOVED lines=8> */
.L_x_1726:
[----:B------:R-:W-:Y:S05]  /*74b0*/  BSYNC.RECONVERGENT B0 ;  /* 0x0000000000007941 */ /* 0x000fea0003800200 */
.L_x_1725:
        /* <DEDUP_REMOVED lines=20> */
.L_x_1728:
[----:B------:R-:W-:Y:S05]  /*7600*/  BSYNC.RECONVERGENT B0 ;  /* 0x0000000000007941 */ /* 0x000fea0003800200 */
.L_x_1727:
        /* <DEDUP_REMOVED lines=8> */
.L_x_1730:
[----:B------:R-:W-:Y:S05]  /*7690*/  BSYNC.RECONVERGENT B0 ;  /* 0x0000000000007941 */ /* 0x000fea0003800200 */
.L_x_1729:
        /* <DEDUP_REMOVED lines=20> */
.L_x_1732:
[----:B------:R-:W-:Y:S05]  /*77e0*/  BSYNC.RECONVERGENT B0 ;  /* 0x0000000000007941 */ /* 0x000fea0003800200 */
.L_x_1731:
        /* <DEDUP_REMOVED lines=8> */
.L_x_1734:
[----:B------:R-:W-:Y:S05]  /*7870*/  BSYNC.RECONVERGENT B0 ;  /* 0x0000000000007941 */ /* 0x000fea0003800200 */
.L_x_1733:
        /* <DEDUP_REMOVED lines=20> */
.L_x_1736:
[----:B------:R-:W-:Y:S05]  /*79c0*/  BSYNC.RECONVERGENT B0 ;  /* 0x0000000000007941 */ /* 0x000fea0003800200 */
.L_x_1735:
[----:B------:R-:W-:Y:S06]  /*79d0*/  BAR.SYNC.DEFER_BLOCKING 0x0 ;  /* 0x0000000000007b1d */ /* 0x000fec0000010000 */
[----:B------:R-:W-:Y:S05]  /*79e0*/  @P4 EXIT ;  /* 0x000000000000494d */ /* 0x000fea0003800000 */
[----:B------:R-:W4:Y:S02]  /*79f0*/  LDCU UR4, c[0x0][0x478] ;  /* 0x00008f00ff0477ac */ /* 0x000f240008000800 */
[----:B----4-:R-:W-:-:S09]  /*7a00*/  UISETP.NE.AND UP0, UPT, UR4, 0x2, UPT ;  /* 0x000000020400788c */ /* 0x010fd2000bf05270 */
[----:B------:R-:W-:Y:S05]  /*7a10*/  BRA.U UP0, `(.L_x_1737) ;  /* 0x0000000100e07547 */ /* 0x000fea000b800000 */
[----:B---3--:R-:W3:Y:S01]  /*7a20*/  LDC.64 R2, c[0x0][0x470] ;  /* 0x00011c00ff027b82 */ /* 0x008ee20000000a00 */
[----:B------:R-:W4:Y:S01]  /*7a30*/  LDCU.64 UR4, c[0x0][0x380] ;  /* 0x00007000ff0477ac */ /* 0x000f220008000a00 */
[----:B---3--:R-:W3:Y:S01]  /*7a40*/  LDG.E R2, desc[UR36][R2.64] ;  /* 0x0000002402027981 */ /* 0x008ee2000c1e1900 */
[----:B------:R-:W-:-:S04]  /*7a50*/  IADD3 R28, PT, PT, R28, R31, RZ ;  /* 0x0000001f1c1c7210 */ /* 0x000fc80007ffe0ff */
[----:B----4-:R-:W-:Y:S01]  /*7a60*/  IADD3 R8, P0, PT, R28, UR4, RZ ;  /* 0x000000041c087c10 */ /* 0x010fe2000ff1e0ff */
[C---:B---3--:R-:W-:Y:S01]  /*7a70*/  FMUL.FTZ R27, R2.reuse, R27 ;  /* 0x0000001b021b7220 */ /* 0x048fe20000410000 */
[C---:B------:R-:W-:Y:S01]  /*7a80*/  FMUL.FTZ R30, R2.reuse, R30 ;  /* 0x0000001e021e7220 */ /* 0x040fe20000410000 */
[C---:B------:R-:W-:Y:S01]  /*7a90*/  FMUL.FTZ R25, R2.reuse, R25 ;  /* 0x0000001902197220 */ /* 0x040fe20000410000 */
[C---:B------:R-:W-:Y:S01]  /*7aa0*/  FMUL.FTZ R23, R2.reuse, R23 ;  /* 0x0000001702177220 */ /* 0x040fe20000410000 */
[C---:B------:R-:W-:Y:S01]  /*7ab0*/  FMUL.FTZ R21, R2.reuse, R21 ;  /* 0x0000001502157220 */ /* 0x040fe20000410000 */
[C---:B------:R-:W-:Y:S01]  /*7ac0*/  FMUL.FTZ R22, R2.reuse, R22 ;  /* 0x0000001602167220 */ /* 0x040fe20000410000 */
[----:B------:R-:W3:Y:S01]  /*7ad0*/  F2I.S8.NTZ R27, R27 ;  /* 0x0000001b001b7305 */ /* 0x000ee20000202100 */
[C---:B------:R-:W-:Y:S01]  /*7ae0*/  FMUL.FTZ R24, R2.reuse, R24 ;  /* 0x0000001802187220 */ /* 0x040fe20000410000 */
[----:B------:R-:W-:-:S06]  /*7af0*/  FMUL.FTZ R2, R2, R20 ;  /* 0x0000001402027220 */ /* 0x000fcc0000410000 */
[----:B------:R-:W4:Y:S01]  /*7b00*/  F2I.S8.NTZ R30, R30 ;  /* 0x0000001e001e7305 */ /* 0x000f220000202100 */
[----:B---3--:R-:W-:-:S07]  /*7b10*/  PRMT R0, R27, 0x8880, RZ ;  /* 0x000088801b007816 */ /* 0x008fce00000000ff */
[----:B------:R-:W3:Y:S01]  /*7b20*/  F2I.S8.NTZ R25, R25 ;  /* 0x0000001900197305 */ /* 0x000ee20000202100 */
[----:B------:R-:W-:Y:S02]  /*7b30*/  PRMT R0, R0, 0x7710, RZ ;  /* 0x0000771000007816 */ /* 0x000fe400000000ff */
[----:B----4-:R-:W-:-:S05]  /*7b40*/  PRMT R3, R30, 0x8880, RZ ;  /* 0x000088801e037816 */ /* 0x010fca00000000ff */
[----:B------:R-:W4:Y:S01]  /*7b50*/  F2I.S8.NTZ R23, R23 ;  /* 0x0000001700177305 */ /* 0x000f220000202100 */
[----:B------:R-:W-:Y:S01]  /*7b60*/  IMAD.U32 R0, R0, 0x10000, RZ ;  /* 0x0001000000007824 */ /* 0x000fe200078e00ff */
[----:B------:R-:W-:-:S04]  /*7b70*/  PRMT R3, R3, 0x7710, RZ ;  /* 0x0000771003037816 */ /* 0x000fc800000000ff */
[----:B012---:R-:W-:Y:S02]  /*7b80*/  LOP3.LUT R4, R0, 0xff0000, RZ, 0xc0, !PT ;  /* 0x00ff000000047812 */ /* 0x007fe400078ec0ff */
[----:B------:R-:W0:Y:S01]  /*7b90*/  F2I.S8.NTZ R21, R21 ;  /* 0x0000001500157305 */ /* 0x000e220000202100 */
[----:B---3--:R-:W-:Y:S02]  /*7ba0*/  PRMT R25, R25, 0x8880, RZ ;  /* 0x0000888019197816 */ /* 0x008fe400000000ff */
[----:B------:R-:W-:Y:S02]  /*7bb0*/  PRMT R3, R4, 0x4210, R3 ;  /* 0x0000421004037816 */ /* 0x000fe40000000003 */
[----:B------:R-:W-:Y:S02]  /*7bc0*/  PRMT R0, R25, 0x7710, RZ ;  /* 0x0000771019007816 */ /* 0x000fe400000000ff */
[----:B----4-:R-:W-:Y:S01]  /*7bd0*/  PRMT R4, R23, 0x8880, RZ ;  /* 0x0000888017047816 */ /* 0x010fe200000000ff */
[----:B------:R-:W1:Y:S01]  /*7be0*/  F2I.S8.NTZ R22, R22 ;  /* 0x0000001600167305 */ /* 0x000e620000202100 */
[----:B------:R-:W-:-:S02]  /*7bf0*/  SHF.L.U32 R0, R0, 0x8, RZ ;  /* 0x0000000800007819 */ /* 0x000fc400000006ff */
[----:B------:R-:W-:Y:S02]  /*7c00*/  PRMT R4, R4, 0x7710, RZ ;  /* 0x0000771004047816 */ /* 0x000fe400000000ff */
[----:B------:R-:W-:Y:S02]  /*7c10*/  LOP3.LUT R9, R3, 0xff00, R0, 0xf8, !PT ;  /* 0x0000ff0003097812 */ /* 0x000fe400078ef800 */
[----:B0-----:R-:W-:Y:S01]  /*7c20*/  PRMT R21, R21, 0x8880, RZ ;  /* 0x0000888015157816 */ /* 0x001fe200000000ff */
[----:B------:R-:W0:Y:S01]  /*7c30*/  F2I.S8.NTZ R24, R24 ;  /* 0x0000001800187305 */ /* 0x000e220000202100 */
[----:B------:R-:W-:Y:S02]  /*7c40*/  LOP3.LUT R4, R4, 0xff, RZ, 0xc0, !PT ;  /* 0x000000ff04047812 */ /* 0x000fe400078ec0ff */
[----:B------:R-:W-:Y:S02]  /*7c50*/  PRMT R0, R21, 0x7710, RZ ;  /* 0x0000771015007816 */ /* 0x000fe400000000ff */
[----:B-1----:R-:W-:-:S03]  /*7c60*/  PRMT R22, R22, 0x8880, RZ ;  /* 0x0000888016167816 */ /* 0x002fc600000000ff */
[----:B------:R-:W1:Y:S01]  /*7c70*/  F2I.S8.NTZ R2, R2 ;  /* 0x0000000200027305 */ /* 0x000e620000202100 */
[----:B------:R-:W-:Y:S02]  /*7c80*/  LOP3.LUT R6, R0, 0xff, RZ, 0xc0, !PT ;  /* 0x000000ff00067812 */ /* 0x000fe400078ec0ff */
[----:B------:R-:W-:-:S03]  /*7c90*/  PRMT R3, R22, 0x7710, RZ ;  /* 0x0000771016037816 */ /* 0x000fc600000000ff */
[----:B------:R-:W-:Y:S01]  /*7ca0*/  IMAD.WIDE.U32 R6, R6, 0x100, RZ ;  /* 0x0000010006067825 */ /* 0x000fe200078e00ff */
[----:B0-----:R-:W-:Y:S02]  /*7cb0*/  PRMT R24, R24, 0x8880, RZ ;  /* 0x0000888018187816 */ /* 0x001fe400000000ff */
[----:B------:R-:W-:Y:S02]  /*7cc0*/  LOP3.LUT R5, R3, 0xff, RZ, 0xc0, !PT ;  /* 0x000000ff03057812 */ /* 0x000fe400078ec0ff */
[----:B------:R-:W-:Y:S02]  /*7cd0*/  PRMT R0, R24, 0x7710, RZ ;  /* 0x0000771018007816 */ /* 0x000fe400000000ff */
[----:B-1----:R-:W-:Y:S01]  /*7ce0*/  PRMT R10, R2, 0x8880, RZ ;  /* 0x00008880020a7816 */ /* 0x002fe200000000ff */
        /* <DEDUP_REMOVED lines=11> */
.L_x_1737:
[----:B---3--:R-:W3:Y:S01]  /*7da0*/  LDC.64 R2, c[0x0][0x380] ;  /* 0x0000e000ff027b82 */ /* 0x008ee20000000a00 */
[----:B------:R-:W-:Y:S02]  /*7db0*/  IADD3 R31, PT, PT, R28, R31, RZ ;  /* 0x0000001f1c1f7210 */ /* 0x000fe40007ffe0ff */
[----:B------:R-:W-:Y:S02]  /*7dc0*/  F2FP.F16.F32.PACK_AB R21, R21, R20 ;  /* 0x000000141515723e */ /* 0x000fe400000000ff */
[----:B------:R-:W-:Y:S02]  /*7dd0*/  F2FP.F16.F32.PACK_AB R23, R23, R22 ;  /* 0x000000161717723e */ /* 0x000fe400000000ff */
[----:B------:R-:W-:Y:S02]  /*7de0*/  F2FP.F16.F32.PACK_AB R25, R25, R24 ;  /* 0x000000181919723e */ /* 0x000fe400000000ff */
[----:B------:R-:W-:Y:S01]  /*7df0*/  F2FP.F16.F32.PACK_AB R27, R30, R27 ;  /* 0x0000001b1e1b723e */ /* 0x000fe200000000ff */
[----:B---3--:R-:W-:-:S05]  /*7e00*/  IMAD.WIDE R2, R31, 0x2, R2 ;  /* 0x000000021f027825 */ /* 0x008fca00078e0202 */
[----:B------:R-:W-:Y:S04]  /*7e10*/  STG.E desc[UR36][R2.64], R21 ;  /* 0x0000001502007986 */ /* 0x000fe8000c101924 */
[----:B------:R-:W-:Y:S04]  /*7e20*/  STG.E desc[UR36][R2.64+0x4], R23 ;  /* 0x0000041702007986 */ /* 0x000fe8000c101924 */
[----:B------:R-:W-:Y:S04]  /*7e30*/  STG.E desc[UR36][R2.64+0x8], R25 ;  /* 0x0000081902007986 */ /* 0x000fe8000c101924 */
[----:B------:R-:W-:Y:S01]  /*7e40*/  STG.E desc[UR36][R2.64+0xc], R27 ;  /* 0x00000c1b02007986 */ /* 0x000fe2000c101924 */
[----:B------:R-:W-:Y:S05]  /*7e50*/  EXIT ;  /* 0x000000000000794d */ /* 0x000fea0003800000 */
.L_x_1664:
[----:B------:R-:W-:Y:S02]  /*7e60*/  HFMA2 R11, -RZ, RZ, 0, 1.847743988037109375e-06 ;  /* 0x0000001fff0b7431 */ /* 0x000fe400000001ff */
[----:B------:R-:W-:Y:S01]  /*7e70*/  IMAD.MOV.U32 R12, RZ, RZ, 0x8 ;  /* 0x00000008ff0c7424 */ /* 0x000fe200078e00ff */
[----:B------:R-:W-:-:S07]  /*7e80*/  MOV R15, 0xffff ;  /* 0x0000ffff000f7802 */ /* 0x000fce0000000f00 */
[----:B0----5:R-:W-:Y:S05]  /*7e90*/  WARPSYNC.COLLECTIVE R15, `(.L_x_1738) ;  /* 0x000000000f087348 */ /* 0x021fea0003c00000 */
[----:B------:R1:W2:Y:S02]  /*7ea0*/  SHFL.BFLY P6, R14, R13, R12, R11 ;  /* 0x0c00000c0d0e7389 */ /* 0x0002a400000c000b */
[----:B012--5:R-:W-:Y:S05]  /*7eb0*/  ENDCOLLECTIVE ;  /* 0x000000000000791b */ /* 0x027fea0003800000 */
.L_x_1738:
[----:B------:R-:W-:Y:S02]  /*7ec0*/  IMAD.MOV.U32 R12, RZ, RZ, 0x4 ;  /* 0x00000004ff0c7424 */ /* 0x000fe400078e00ff */
[----:B------:R-:W-:-:S05]  /*7ed0*/  FADD.FTZ R0, R13, R14 ;  /* 0x0000000e0d007221 */ /* 0x000fca0000010000 */
[----:B------:R-:W-:-:S07]  /*7ee0*/  MOV R13, R0 ;  /* 0x00000000000d7202 */ /* 0x000fce0000000f00 */
[----:B------:R-:W-:Y:S05]  /*7ef0*/  WARPSYNC.COLLECTIVE R15, `(.L_x_1739) ;  /* 0x000000000f087348 */ /* 0x000fea0003c00000 */
[----:B------:R0:W1:Y:S02]  /*7f00*/  SHFL.BFLY P6, R14, R13, R12, R11 ;  /* 0x0c00000c0d0e7389 */ /* 0x00006400000c000b */
[----:B01----:R-:W-:Y:S05]  /*7f10*/  ENDCOLLECTIVE ;  /* 0x000000000000791b */ /* 0x003fea0003800000 */
.L_x_1739:
[----:B------:R-:W-:Y:S02]  /*7f20*/  HFMA2 R12, -RZ, RZ, 0, 1.1920928955078125e-07 ;  /* 0x00000002ff0c7431 */ /* 0x000fe400000001ff */
[----:B------:R-:W-:-:S05]  /*7f30*/  FADD.FTZ R3, R0, R14 ;  /* 0x0000000e00037221 */ /* 0x000fca0000010000 */
[----:B------:R-:W-:-:S07]  /*7f40*/  MOV R13, R3 ;  /* 0x00000003000d7202 */ /* 0x000fce0000000f00 */
[----:B------:R-:W-:Y:S05]  /*7f50*/  WARPSYNC.COLLECTIVE R15, `(.L_x_1740) ;  /* 0x000000000f087348 */ /* 0x000fea0003c00000 */
[----:B------:R0:W1:Y:S02]  /*7f60*/  SHFL.BFLY P6, R14, R13, R12, R11 ;  /* 0x0c00000c0d0e7389 */ /* 0x00006400000c000b */
[----:B01----:R-:W-:Y:S05]  /*7f70*/  ENDCOLLECTIVE ;  /* 0x000000000000791b */ /* 0x003fea0003800000 */
.L_x_1740:
[----:B------:R-:W-:Y:S02]  /*7f80*/  IMAD.MOV.U32 R12, RZ, RZ, 0x1 ;  /* 0x00000001ff0c7424 */ /* 0x000fe400078e00ff */
[----:B------:R-:W-:-:S05]  /*7f90*/  FADD.FTZ R5, R3, R14 ;  /* 0x0000000e03057221 */ /* 0x000fca0000010000 */
[----:B------:R-:W-:-:S07]  /*7fa0*/  MOV R13, R5 ;  /* 0x00000005000d7202 */ /* 0x000fce0000000f00 */
[----:B------:R-:W-:Y:S05]  /*7fb0*/  WARPSYNC.COLLECTIVE R15, `(.L_x_1741) ;  /* 0x000000000f087348 */ /* 0x000fea0003c00000 */
[----:B------:R0:W1:Y:S02]  /*7fc0*/  SHFL.BFLY P6, R14, R13, R12, R11 ;  /* 0x0c00000c0d0e7389 */ /* 0x00006400000c000b */
[----:B01----:R-:W-:Y:S05]  /*7fd0*/  ENDCOLLECTIVE ;  /* 0x000000000000791b */ /* 0x003fea0003800000 */
.L_x_1741:
[----:B------:R-:W-:Y:S05]  /*7fe0*/  BRA `(.L_x_1742) ;  /* 0xffffff9800107947 */ /* 0x000fea000383ffff */
.L_x_1667:
[----:B------:R-:W-:Y:S01]  /*7ff0*/  BSSY B1, `(.L_x_1743) ;  /* 0x0000007000017945 */ /* 0x000fe20003800000 */
[----:B------:R-:W-:Y:S02]  /*8000*/  MOV R12, 0x2 ;  /* 0x00000002000c7802 */ /* 0x000fe40000000f00 */
[----:B------:R-:W-:Y:S02]  /*8010*/  MOV R11, 0x1f ;  /* 0x0000001f000b7802 */ /* 0x000fe40000000f00 */
[----:B------:R-:W-:-:S07]  /*8020*/  MOV R15, 0xffffffff ;  /* 0xffffffff000f7802 */ /* 0x000fce0000000f00 */
[----:B-----5:R-:W-:Y:S05]  /*8030*/  WARPSYNC.COLLECTIVE R15, `(.L_x_1744) ;  /* 0x000000000f087348 */ /* 0x020fea0003c00000 */
[----:B------:R0:W1:Y:S02]  /*8040*/  SHFL.BFLY P6, R14, R13, R12, R11 ;  /* 0x0c00000c0d0e7389 */ /* 0x00006400000c000b */
[----:B01---5:R-:W-:Y:S05]  /*8050*/  ENDCOLLECTIVE ;  /* 0x000000000000791b */ /* 0x023fea0003800000 */
.L_x_1744:
[----:B------:R-:W-:Y:S05]  /*8060*/  BSYNC B1 ;  /* 0x0000000000017941 */ /* 0x000fea0003800000 */
.L_x_1743:
[----:B------:R-:W-:Y:S02]  /*8070*/  HFMA2 R11, -RZ, RZ, 0, 1.847743988037109375e-06 ;  /* 0x0000001fff0b7431 */ /* 0x000fe400000001ff */
[----:B------:R-:W-:Y:S01]  /*8080*/  FADD.FTZ R13, R13, R14 ;  /* 0x0000000e0d0d7221 */ /* 0x000fe20000010000 */
[----:B------:R-:W-:Y:S01]  /*8090*/  IMAD.MOV.U32 R12, RZ, RZ, 0x1 ;  /* 0x00000001ff0c7424 */ /* 0x000fe200078e00ff */
[----:B------:R-:W-:-:S07]  /*80a0*/  MOV R15, 0xffffffff ;  /* 0xffffffff000f7802 */ /* 0x000fce0000000f00 */
[----:B------:R-:W-:Y:S05]  /*80b0*/  WARPSYNC.COLLECTIVE R15, `(.L_x_1745) ;  /* 0x000000000f087348 */ /* 0x000fea0003c00000 */
[----:B------:R0:W1:Y:S02]  /*80c0*/  SHFL.BFLY P6, R14, R13, R12, R11 ;  /* 0x0c00000c0d0e7389 */ /* 0x00006400000c000b */
[----:B01----:R-:W-:Y:S05]  /*80d0*/  ENDCOLLECTIVE ;  /* 0x000000000000791b */ /* 0x003fea0003800000 */
.L_x_1745:
[----:B------:R-:W-:Y:S05]  /*80e0*/  BRA `(.L_x_1746) ;  /* 0xffffffa000587947 */ /* 0x000fea000383ffff */
.L_x_1671:
[----:B------:R-:W-:Y:S01]  /*80f0*/  HFMA2 R11, -RZ, RZ, 0, 1.847743988037109375e-06 ;  /* 0x0000001fff0b7431 */ /* 0x000fe200000001ff */
[----:B------:R-:W-:Y:S01]  /*8100*/  BSSY B0, `(.L_x_1747) ;  /* 0x0000007000007945 */ /* 0x000fe20003800000 */
[----:B------:R-:W-:Y:S01]  /*8110*/  MOV R13, R4 ;  /* 0x00000004000d7202 */ /* 0x000fe20000000f00 */
[----:B------:R-:W-:Y:S01]  /*8120*/  IMAD.MOV.U32 R12, RZ, RZ, 0x10 ;  /* 0x00000010ff0c7424 */ /* 0x000fe200078e00ff */
[----:B------:R-:W-:-:S07]  /*8130*/  MOV R15, 0xffffffff ;  /* 0xffffffff000f7802 */ /* 0x000fce0000000f00 */
[----:B0-23-5:R-:W-:Y:S05]  /*8140*/  WARPSYNC.COLLECTIVE R15, `(.L_x_1748) ;  /* 0x000000000f087348 */ /* 0x02dfea0003c00000 */
[----:B------:R1:W4:Y:S02]  /*8150*/  SHFL.BFLY P6, R14, R13, R12, R11 ;  /* 0x0c00000c0d0e7389 */ /* 0x00032400000c000b */
[----:B012345:R-:W-:Y:S05]  /*8160*/  ENDCOLLECTIVE ;  /* 0x000000000000791b */ /* 0x03ffea0003800000 */
.L_x_1748:
[----:B------:R-:W-:Y:S05]  /*8170*/  BSYNC B0 ;  /* 0x0000000000007941 */ /* 0x000fea0003800000 */
.L_x_1747:
[----:B------:R-:W-:Y:S01]  /*8180*/  HFMA2 R12, -RZ, RZ, 0, 4.76837158203125e-07 ;  /* 0x00000008ff0c7431 */ /* 0x000fe200000001ff */
[----:B------:R-:W-:Y:S01]  /*8190*/  FMNMX.FTZ R13, R14, R4, !PT ;  /* 0x000000040e0d7209 */ /* 0x000fe20007810000 */
[----:B------:R-:W-:Y:S01]  /*81a0*/  IMAD.MOV.U32 R11, RZ, RZ, 0x1f ;  /* 0x0000001fff0b7424 */ /* 0x000fe200078e00ff */
[----:B------:R-:W-:-:S07]  /*81b0*/  MOV R15, 0xffffffff ;  /* 0xffffffff000f7802 */ /* 0x000fce0000000f00 */
[----:B------:R-:W-:Y:S05]  /*81c0*/  WARPSYNC.COLLECTIVE R15, `(.L_x_1749) ;  /* 0x000000000f087348 */ /* 0x000fea0003c00000 */
[----:B------:R0:W1:Y:S02]  /*81d0*/  SHFL.BFLY P6, R14, R13, R12, R11 ;  /* 0x0c00000c0d0e7389 */ /* 0x00006400000c000b */
[----:B01----:R-:W-:Y:S05]  /*81e0*/  ENDCOLLECTIVE ;  /* 0x000000000000791b */ /* 0x003fea0003800000 */
.L_x_1749:
[----:B------:R-:W-:Y:S01]  /*81f0*/  HFMA2 R12, -RZ, RZ, 0, 2.384185791015625e-07 ;  /* 0x00000004ff0c7431 */ /* 0x000fe200000001ff */
[----:B------:R-:W-:-:S04]  /*8200*/  FMNMX.FTZ R5, R13, R14, !PT ;  /* 0x0000000e0d057209 */ /* 0x000fc80007810000 */
[----:B------:R-:W-:-:S07]  /*8210*/  MOV R13, R5 ;  /* 0x00000005000d7202 */ /* 0x000fce0000000f00 */
[----:B------:R-:W-:Y:S05]  /*8220*/  WARPSYNC.COLLECTIVE R15, `(.L_x_1750) ;  /* 0x000000000f087348 */ /* 0x000fea0003c00000 */
[----:B------:R0:W1:Y:S02]  /*8230*/  SHFL.BFLY P6, R14, R13, R12, R11 ;  /* 0x0c00000c0d0e7389 */ /* 0x00006400000c000b */
[----:B01----:R-:W-:Y:S05]  /*8240*/  ENDCOLLECTIVE ;  /* 0x000000000000791b */ /* 0x003fea0003800000 */
.L_x_1750:
[----:B------:R-:W-:Y:S05]  /*8250*/  BRA `(.L_x_1751) ;  /* 0xffffffa000c07947 */ /* 0x000fea000383ffff */
.L_x_1752:
        /* <DEDUP_REMOVED lines=10> */
.L_x_2696:


//--------------------- .text._ZN4mmha33masked_multihead_attention_kernelItLi32ELi32ELi1ELi4ELi256ELb0ELb0EEEv26Multihead_attention_paramsIT_XT5_EE --------------------------
	.section	.text._ZN4mmha33masked_multihead_attention_kernelItLi32ELi32ELi1ELi4ELi256ELb0ELb0EEEv26Multihead_attention_paramsIT_XT5_EE,"ax",@progbits
	.align	128
        .global         _ZN4mmha33masked_multihead_attention_kernelItLi32ELi32ELi1ELi4ELi256ELb0ELb0EEEv26Multihead_attention_paramsIT_XT5_EE
        .type           _ZN4mmha33masked_multihead_attention_kernelItLi32ELi32ELi1ELi4ELi256ELb0ELb0EEEv26Multihead_attention_paramsIT_XT5_EE,@function
        .size           _ZN4mmha33masked_multihead_attention_kernelItLi32ELi32ELi1ELi4ELi256ELb0ELb0EEEv26Multihead_attention_paramsIT_XT5_EE,(.L_x_2697 - _ZN4mmha33masked_multihead_attention_kernelItLi32ELi32ELi1ELi4ELi256ELb0ELb0EEEv26Multihead_attention_paramsIT_XT5_EE)
        .other          _ZN4mmha33masked_multihead_attention_kernelItLi32ELi32ELi1ELi4ELi256ELb0ELb0EEEv26Multihead_attention_paramsIT_XT5_EE,@"STO_CUDA_ENTRY STV_DEFAULT"
_ZN4mmha33masked_multihead_attention_kernelItLi32ELi32ELi1ELi4ELi256ELb0ELb0EEEv26Multihead_attention_paramsIT_XT5_EE:
.text._ZN4mmha33masked_multihead_attention_kernelItLi32ELi32ELi1ELi4ELi256ELb0ELb0EEEv26Multihead_attention_paramsIT_XT5_EE:
        /* <DEDUP_REMOVED lines=14> */
.L_x_1753:
        /* <DEDUP_REMOVED lines=13> */
[----:B------:R-:W-:Y:S01]  /*01b0*/  MOV R3, UR5 ;  /* 0x0000000500037c02 */ /* 0x000fe20008000f00 */
[----:B------:R-:W-:Y:S01]  /*01c0*/  IMAD.U32 R2, RZ, RZ, UR4 ;  /* 0x00000004ff027e24 */ /* 0x000fe2000f8e00ff */
[----:B-1----:R-:W1:Y:S03]  /*01d0*/  MUFU.RCP R0, R0 ;  /* 0x0000000000007308 */ /* 0x002e660000001000 */
[----:B------:R-:W2:Y:S01]  /*01e0*/  @UP0 LDCU UR4, c[0x0][0x430] ;  /* 0x00008600ff0407ac */ /* 0x000ea20008000800 */
[----:B------:R3:W2:Y:S01]  /*01f0*/  @P4 LDG.E R3, desc[UR36][R2.64] ;  /* 0x0000002402034981 */ /* 0x0006a2000c1e1900 */
[----:B------:R-:W2:Y:S01]  /*0200*/  @!UP0 LDCU UR43, c[0x0][0x40c] ;  /* 0x00008180ff2b87ac */ /* 0x000ea20008000800 */
[----:B------:R-:W0:Y:S01]  /*0210*/  LDCU UR5, c[0x0][0x3e8] ;  /* 0x00007d00ff0577ac */ /* 0x000e220008000800 */
[----:B---3--:R-:W-:Y:S01]  /*0220*/  IABS R2, R4 ;  /* 0x0000000400027213 */ /* 0x008fe20000000000 */
[----:B------:R-:W-:Y:S01]  /*0230*/  HFMA2 R4, -RZ, RZ, 0, 0 ;  /* 0x00000000ff047431 */ /* 0x000fe200000001ff */
[----:B-1----:R-:W-:-:S04]  /*0240*/  IADD3 R6, PT, PT, R0, 0xffffffe, RZ ;  /* 0x0ffffffe00067810 */ /* 0x002fc80007ffe0ff */
[----:B------:R-:W1:Y:S02]  /*0250*/  F2I.FTZ.U32.TRUNC.NTZ R5, R6 ;  /* 0x0000000600057305 */ /* 0x000e64000021f000 */
[----:B-1----:R-:W-:-:S04]  /*0260*/  IMAD.MOV R8, RZ, RZ, -R5 ;  /* 0x000000ffff087224 */ /* 0x002fc800078e0a05 */
[----:B------:R-:W-:-:S04]  /*0270*/  IMAD R7, R8, R9, RZ ;  /* 0x0000000908077224 */ /* 0x000fc800078e02ff */
[----:B------:R-:W-:Y:S02]  /*0280*/  IMAD.HI.U32 R7, R5, R7, R4 ;  /* 0x0000000705077227 */ /* 0x000fe400078e0004 */
[----:B------:R-:W1:Y:S04]  /*0290*/  LDC.64 R4, c[0x0][0x460] ;  /* 0x00011800ff047b82 */ /* 0x000e680000000a00 */
[----:B------:R-:W-:-:S05]  /*02a0*/  IMAD.HI.U32 R0, R7, R2, RZ ;  /* 0x0000000207007227 */ /* 0x000fca00078e00ff */
[----:B------:R-:W-:-:S05]  /*02b0*/  IADD3 R7, PT, PT, -R0, RZ, RZ ;  /* 0x000000ff00077210 */ /* 0x000fca0007ffe1ff */
[----:B------:R-:W-:-:S05]  /*02c0*/  IMAD R2, R9, R7, R2 ;  /* 0x0000000709027224 */ /* 0x000fca00078e0202 */
[----:B------:R-:W-:Y:S02]  /*02d0*/  ISETP.GT.U32.AND P2, PT, R9, R2, PT ;  /* 0x000000020900720c */ /* 0x000fe40003f44070 */
[----:B-1----:R-:W-:-:S04]  /*02e0*/  ISETP.NE.U32.AND P0, PT, R4, RZ, PT ;  /* 0x000000ff0400720c */ /* 0x002fc80003f05070 */
[----:B------:R-:W-:-:S07]  /*02f0*/  ISETP.NE.AND.EX P0, PT, R5, RZ, PT, P0 ;  /* 0x000000ff0500720c */ /* 0x000fce0003f05300 */
[----:B------:R-:W-:Y:S01]  /*0300*/  @!P2 IMAD.IADD R2, R2, 0x1, -R9 ;  /* 0x000000010202a824 */ /* 0x000fe200078e0a09 */
[----:B------:R-:W-:Y:S02]  /*0310*/  @!P2 IADD3 R0, PT, PT, R0, 0x1, RZ ;  /* 0x000000010000a810 */ /* 0x000fe40007ffe0ff */
[----:B------:R-:W-:Y:S02]  /*0320*/  ISETP.NE.AND P2, PT, R10, RZ, PT ;  /* 0x000000ff0a00720c */ /* 0x000fe40003f45270 */
[----:B------:R-:W-:Y:S02]  /*0330*/  ISETP.GE.U32.AND P1, PT, R2, R9, PT ;  /* 0x000000090200720c */ /* 0x000fe40003f26070 */
[----:B------:R-:W-:Y:S01]  /*0340*/  LOP3.LUT R2, R10, UR6, RZ, 0x3c, !PT ;  /* 0x000000060a027c12 */ /* 0x000fe2000f8e3cff */
[----:B------:R-:W1:Y:S03]  /*0350*/  @P0 LDC.64 R6, c[0x0][0x460] ;  /* 0x00011800ff060b82 */ /* 0x000e660000000a00 */
[----:B------:R-:W-:-:S02]  /*0360*/  ISETP.GE.AND P3, PT, R2, RZ, PT ;  /* 0x000000ff0200720c */ /* 0x000fc40003f66270 */
[----:B------:R-:W-:-:S05]  /*0370*/  MOV R2, RZ ;  /* 0x000000ff00027202 */ /* 0x000fca0000000f00 */
[----:B------:R-:W-:-:S05]  /*0380*/  @P1 IADD3 R0, PT, PT, R0, 0x1, RZ ;  /* 0x0000000100001810 */ /* 0x000fca0007ffe0ff */
[----:B------:R-:W-:Y:S02]  /*0390*/  IMAD.MOV.U32 R17, RZ, RZ, R0 ;  /* 0x000000ffff117224 */ /* 0x000fe400078e0000 */
[----:B----4-:R-:W-:-:S03]  /*03a0*/  IMAD.U32 R0, RZ, RZ, UR8 ;  /* 0x00000008ff007e24 */ /* 0x010fc6000f8e00ff */
[----:B------:R-:W-:Y:S02]  /*03b0*/  @!P3 IADD3 R17, PT, PT, -R17, RZ, RZ ;  /* 0x000000ff1111b210 */ /* 0x000fe40007ffe1ff */
[----:B------:R-:W-:Y:S02]  /*03c0*/  @!P2 LOP3.LUT R17, RZ, R10, RZ, 0x33, !PT ;  /* 0x0000000aff11a212 */ /* 0x000fe400078e33ff */
[----:B------:R-:W-:-:S03]  /*03d0*/  IABS R10, R0 ;  /* 0x00000000000a7213 */ /* 0x000fc60000000000 */
[----:B-1----:R-:W-:Y:S01]  /*03e0*/  @P0 IMAD.WIDE R6, R17, 0x4, R6 ;  /* 0x0000000411060825 */ /* 0x002fe200078e0206 */
[----:B------:R-:W1:Y:S04]  /*03f0*/  I2F.RP R0, R10 ;  /* 0x0000000a00007306 */ /* 0x000e680000209400 */
[----:B------:R3:W5:Y:S01]  /*0400*/  @P0 LDG.E R2, desc[UR36][R6.64] ;  /* 0x0000002406020981 */ /* 0x000762000c1e1900 */
[----:B------:R-:W4:Y:S01]  /*0410*/  S2UR UR42, SR_CTAID.X ;  /* 0x00000000002a79c3 */ /* 0x000f220000002500 */
[----:B0-----:R-:W-:Y:S01]  /*0420*/  UISETP.NE.AND UP1, UPT, UR5, URZ, UPT ;  /* 0x000000ff0500728c */ /* 0x001fe2000bf25270 */
[----:B------:R-:W-:Y:S01]  /*0430*/  SHF.L.U32 R16, R40, 0x1, RZ ;  /* 0x0000000128107819 */ /* 0x000fe200000006ff */
[----:B------:R-:W-:Y:S01]  /*0440*/  UISETP.NE.AND UP0, UPT, UR8, URZ, UPT ;  /* 0x000000ff0800728c */ /* 0x000fe2000bf05270 */
[----:B------:R-:W-:Y:S01]  /*0450*/  BSSY.RECONVERGENT B0, `(.L_x_1754) ;  /* 0x0000034000007945 */ /* 0x000fe20003800200 */
[----:B------:R-:W-:Y:S01]  /*0460*/  UIMAD UR46, UR6, UR8, URZ ;  /* 0x00000008062e72a4 */ /* 0x000fe2000f8e02ff */
[----:B------:R-:W-:Y:S01]  /*0470*/  IMAD.MOV.U32 R19, RZ, RZ, RZ ;  /* 0x000000ffff137224 */ /* 0x000fe200078e00ff */
[----:B-1----:R-:W0:Y:S01]  /*0480*/  MUFU.RCP R0, R0 ;  /* 0x0000000000007308 */ /* 0x002e220000001000 */
[----:B----4-:R-:W-:Y:S01]  /*0490*/  UIMAD UR39, UR6, UR7, UR42 ;  /* 0x00000007062772a4 */ /* 0x010fe2000f8e022a */
[----:B0-----:R-:W-:-:S03]  /*04a0*/  IADD3 R8, PT, PT, R0, 0xffffffe, RZ ;  /* 0x0ffffffe00087810 */ /* 0x001fc60007ffe0ff */
[----:B------:R-:W-:-:S03]  /*04b0*/  @!UP1 USHF.L.U32 UR41, UR39, 0x5, URZ ;  /* 0x0000000527299899 */ /* 0x000fc600080006ff */
[----:B------:R0:W1:Y:S02]  /*04c0*/  F2I.FTZ.U32.TRUNC.NTZ R9, R8 ;  /* 0x0000000800097305 */ /* 0x000064000021f000 */
[----:B0-----:R-:W-:Y:S01]  /*04d0*/  HFMA2 R8, -RZ, RZ, 0, 0 ;  /* 0x00000000ff087431 */ /* 0x001fe200000001ff */
[----:B--2---:R-:W-:Y:S01]  /*04e0*/  @P4 IADD3 R3, PT, PT, R3, UR4, RZ ;  /* 0x0000000403034c10 */ /* 0x004fe2000fffe0ff */
[----:B------:R-:W-:-:S03]  /*04f0*/  @UP1 USHF.L.U32 UR4, UR42, 0x5, URZ ;  /* 0x000000052a041899 */ /* 0x000fc600080006ff */
[----:B------:R-:W-:Y:S01]  /*0500*/  @P4 R2UR UR43, R3 ;  /* 0x00000000032b42ca */ /* 0x000fe200000e0000 */
[----:B-1----:R-:W-:Y:S01]  /*0510*/  IMAD.MOV R3, RZ, RZ, -R9 ;  /* 0x000000ffff037224 */ /* 0x002fe200078e0a09 */
[----:B------:R-:W-:-:S03]  /*0520*/  @UP1 UIMAD UR41, UR6, UR5, UR4 ;  /* 0x00000005062912a4 */ /* 0x000fc6000f8e0204 */
[----:B------:R-:W-:-:S03]  /*0530*/  IMAD R3, R3, R10, RZ ;  /* 0x0000000a03037224 */ /* 0x000fc600078e02ff */
[----:B------:R-:W-:Y:S01]  /*0540*/  IADD3 R15, PT, PT, R16, UR41, RZ ;  /* 0x00000029100f7c10 */ /* 0x000fe2000fffe0ff */
[----:B------:R-:W-:-:S04]  /*0550*/  IMAD.HI.U32 R9, R9, R3, R8 ;  /* 0x0000000309097227 */ /* 0x000fc800078e0008 */
[----:B------:R-:W-:Y:S01]  /*0560*/  IABS R0, UR43 ;  /* 0x0000002b00007c13 */ /* 0x000fe20008000000 */
[----:B------:R-:W-:-:S04]  /*0570*/  UISETP.GE.AND UP2, UPT, UR43, URZ, UPT ;  /* 0x000000ff2b00728c */ /* 0x000fc8000bf46270 */
[----:B------:R-:W-:-:S05]  /*0580*/  IMAD.HI.U32 R9, R9, R0, RZ ;  /* 0x0000000009097227 */ /* 0x000fca00078e00ff */
[----:B------:R-:W-:-:S05]  /*0590*/  IADD3 R9, PT, PT, -R9, RZ, RZ ;  /* 0x000000ff09097210 */ /* 0x000fca0007ffe1ff */
[----:B------:R-:W-:-:S05]  /*05a0*/  IMAD R9, R10, R9, R0 ;  /* 0x000000090a097224 */ /* 0x000fca00078e0200 */
[----:B------:R-:W-:-:S13]  /*05b0*/  R2UR UR40, R9 ;  /* 0x00000000092872ca */ /* 0x000fda00000e0000 */
[----:B------:R-:W-:-:S13]  /*05c0*/  ISETP.GT.U32.AND P0, PT, R10, UR40, PT ;  /* 0x000000280a007c0c */ /* 0x000fda000bf04070 */
[----:B------:R-:W-:-:S04]  /*05d0*/  @!P0 IADD3 R0, PT, PT, -R10, UR40, RZ ;  /* 0x000000280a008c10 */ /* 0x000fc8000fffe1ff */
[----:B------:R-:W-:Y:S01]  /*05e0*/  @!P0 R2UR UR40, R0 ;  /* 0x00000000002882ca */ /* 0x000fe200000e0000 */
[----:B------:R-:W-:-:S05]  /*05f0*/  IMAD.U32 R0, RZ, RZ, UR43 ;  /* 0x0000002bff007e24 */ /* 0x000fca000f8e00ff */
[----:B------:R-:W-:-:S04]  /*0600*/  IADD3 R0, PT, PT, R0, 0x1, RZ ;  /* 0x0000000100007810 */ /* 0x000fc80007ffe0ff */
[----:B------:R-:W-:-:S03]  /*0610*/  VIADDMNMX R12, R0, -UR8, RZ, !PT ;  /* 0x80000008000c7c46 */ /* 0x000fc6000f8001ff */
[----:B------:R-:W-:-:S13]  /*0620*/  ISETP.GT.U32.AND P0, PT, R10, UR40, PT ;  /* 0x000000280a007c0c */ /* 0x000fda000bf04070 */
[----:B------:R-:W-:-:S04]  /*0630*/  @!P0 IADD3 R10, PT, PT, -R10, UR40, RZ ;  /* 0x000000280a0a8c10 */ /* 0x000fc8000fffe1ff */
[----:B------:R-:W-:Y:S02]  /*0640*/  @!P0 R2UR UR40, R10 ;  /* 0x000000000a2882ca */ /* 0x000fe400000e0000 */
[----:B------:R-:W-:-:S11]  /*0650*/  ISETP.GT.U32.AND P0, PT, R40, 0xf, PT ;  /* 0x0000000f2800780c */ /* 0x000fd60003f04070 */
[----:B------:R-:W-:Y:S02]  /*0660*/  @!UP2 UIADD3 UR40, UPT, UPT, -UR40, URZ, URZ ;  /* 0x000000ff2828a290 */ /* 0x000fe4000fffe1ff */
[----:B------:R-:W-:Y:S01]  /*0670*/  @!UP0 ULOP3.LUT UR40, URZ, UR8, URZ, 0x33, !UPT ;  /* 0x00000008ff288292 */ /* 0x000fe2000f8e33ff */
[----:B---3--:R-:W-:Y:S11]  /*0680*/  @P0 BRA `(.L_x_1755) ;  /* 0x0000000000400947 */ /* 0x008ff60003800000 */
        /* <DEDUP_REMOVED lines=16> */
.L_x_1755:
[----:B------:R-:W-:Y:S05]  /*0790*/  BSYNC.RECONVERGENT B0 ;  /* 0x0000000000007941 */ /* 0x000fea0003800200 */
.L_x_1754:
[----:B------:R-:W1:Y:S01]  /*07a0*/  LDCU UR4, c[0x0][0x478] ;  /* 0x00008f00ff0477ac */ /* 0x000e620008000800 */
[----:B------:R-:W-:Y:S01]  /*07b0*/  R2UR UR44, R12 ;  /* 0x000000000c2c72ca */ /* 0x000fe200000e0000 */
[----:B------:R-:W-:Y:S01]  /*07c0*/  IMAD R17, R17, UR7, RZ ;  /* 0x0000000711117c24 */ /* 0x000fe2000f8e02ff */
[----:B------:R-:W-:Y:S01]  /*07d0*/  MOV R3, UR42 ;  /* 0x0000002a00037c02 */ /* 0x000fe20008000f00 */
[----:B------:R-:W-:-:S04]  /*07e0*/  USHF.R.S32.HI UR45, URZ, 0x1f, UR46 ;  /* 0x0000001fff2d7899 */ /* 0x000fc8000801142e */
[----:B------:R-:W-:Y:S01]  /*07f0*/  IMAD R3, R3, 0x20, R16 ;  /* 0x0000002003037824 */ /* 0x000fe200078e0210 */
        /* <DEDUP_REMOVED lines=14> */
.L_x_1756:
[----:B------:R-:W-:Y:S01]  /*08e0*/  BSSY.RECONVERGENT B0, `(.L_x_1757) ;  /* 0x0000006000007945 */ /* 0x000fe20003800200 */
[----:B------:R-:W-:-:S03]  /*08f0*/  HFMA2 R0, -RZ, RZ, 0, 0 ;  /* 0x00000000ff007431 */ /* 0x000fc600000001ff */
[----:B------:R-:W-:Y:S05]  /*0900*/  @P0 BRA `(.L_x_1758) ;  /* 0x00000000000c0947 */ /* 0x000fea0003800000 */
[----:B------:R-:W1:Y:S02]  /*0910*/  LDC.64 R6, c[0x0][0x398] ;  /* 0x0000e600ff067b82 */ /* 0x000e640000000a00 */
[----:B-1----:R-:W-:-:S05]  /*0920*/  IMAD.WIDE R6, R15, 0x2, R6 ;  /* 0x000000020f067825 */ /* 0x002fca00078e0206 */
[----:B------:R1:W5:Y:S02]  /*0930*/  LDG.E R0, desc[UR36][R6.64] ;  /* 0x0000002406007981 */ /* 0x000364000c1e1900 */
.L_x_1758:
[----:B------:R-:W-:Y:S05]  /*0940*/  BSYNC.RECONVERGENT B0 ;  /* 0x0000000000007941 */ /* 0x000fea0003800200 */
.L_x_1757:
[----:B-1----:R-:W1:Y:S01]  /*0950*/  LDC.64 R6, c[0x0][0x418] ;  /* 0x00010600ff067b82 */ /* 0x002e620000000a00 */
[----:B------:R-:W2:Y:S01]  /*0960*/  LDCU.64 UR8, c[0x0][0x3a0] ;  /* 0x00007400ff0877ac */ /* 0x000ea20008000a00 */
[----:B------:R-:W3:Y:S01]  /*0970*/  LDCU.64 UR4, c[0x0][0x390] ;  /* 0x00007200ff0477ac */ /* 0x000ee20008000a00 */
[----:B--2---:R-:W-:Y:S02]  /*0980*/  ISETP.NE.U32.AND P2, PT, RZ, UR8, PT ;  /* 0x00000008ff007c0c */ /* 0x004fe4000bf45070 */
[----:B---3--:R-:W-:Y:S02]  /*0990*/  ISETP.NE.U32.AND P1, PT, RZ, UR4, PT ;  /* 0x00000004ff007c0c */ /* 0x008fe4000bf25070 */
[----:B-1----:R-:W-:Y:S02]  /*09a0*/  ISETP.NE.U32.AND P3, PT, R6, RZ, PT ;  /* 0x000000ff0600720c */ /* 0x002fe40003f65070 */
[----:B------:R-:W-:Y:S02]  /*09b0*/  R2UR UR10, R7 ;  /* 0x00000000070a72ca */ /* 0x000fe400000e0000 */
[----:B------:R-:W-:-:S02]  /*09c0*/  ISETP.NE.AND.EX P2, PT, RZ, UR9, PT, P2 ;  /* 0x00000009ff007c0c */ /* 0x000fc4000bf45320 */
[----:B------:R-:W-:Y:S02]  /*09d0*/  ISETP.NE.AND.EX P1, PT, RZ, UR5, PT, P1 ;  /* 0x00000005ff007c0c */ /* 0x000fe4000bf25310 */
[C---:B------:R-:W-:Y:S02]  /*09e0*/  ISETP.GT.U32.OR P2, PT, R40.reuse, 0xf, !P2 ;  /* 0x0000000f2800780c */ /* 0x040fe40005744470 */
[----:B------:R-:W-:-:S03]  /*09f0*/  ISETP.GT.U32.OR P1, PT, R40, 0xf, !P1 ;  /* 0x0000000f2800780c */ /* 0x000fc60004f24470 */
[----:B------:R-:W-:Y:S01]  /*0a00*/  VOTEU.ANY UP0, P3 ;  /* 0x0000000000ff7886 */ /* 0x000fe20001800100 */
[----:B------:R-:W-:Y:S01]  /*0a10*/  ISETP.EQ.U32.AND P3, PT, R4, RZ, PT ;  /* 0x000000ff0400720c */ /* 0x000fe20003f62070 */
[----:B------:R-:W-:-:S03]  /*0a20*/  UISETP.NE.AND.EX UP0, UPT, UR10, URZ, UPT, UP0 ;  /* 0x000000ff0a00728c */ /* 0x000fc6000bf05300 */
[----:B------:R-:W-:-:S03]  /*0a30*/  ISETP.EQ.OR.EX P0, PT, R5, RZ, P0, P3 ;  /* 0x000000ff0500720c */ /* 0x000fc60000702730 */
[----:B------:R-:W1:Y:S01]  /*0a40*/  @!P2 LDC.64 R6, c[0x0][0x3a0] ;  /* 0x0000e800ff06ab82 */ /* 0x000e620000000a00 */
[----:B------:R-:W-:-:S04]  /*0a50*/  PLOP3.LUT P3, PT, PT, PT, UP0, 0x80, 0x8 ;  /* 0x000000000008781c */ /* 0x000fc80003f6f008 */
[----:B------:R-:W2:Y:S03]  /*0a60*/  @UP0 LDCU.64 UR4, c[0x0][0x418] ;  /* 0x00008300ff0407ac */ /* 0x000ea60008000a00 */
[----:B------:R-:W3:Y:S02]  /*0a70*/  @!P1 LDC.64 R4, c[0x0][0x390] ;  /* 0x0000e400ff049b82 */ /* 0x000ee40000000a00 */
[----:B-----5:R-:W-:-:S05]  /*0a80*/  @!P0 IMAD R12, R2, UR7, RZ ;  /* 0x00000007020c8c24 */ /* 0x020fca000f8e02ff */
[----:B------:R-:W-:Y:S01]  /*0a90*/  @!P0 LEA R15, R12, R3, 0x5 ;  /* 0x000000030c0f8211 */ /* 0x000fe200078e28ff */
[----:B0-----:R-:W0:Y:S01]  /*0aa0*/  @!P0 LDC.64 R8, c[0x0][0x450] ;  /* 0x00011400ff088b82 */ /* 0x001e220000000a00 */
[----:B------:R-:W-:Y:S01]  /*0ab0*/  CS2R R12, SRZ ;  /* 0x00000000000c7805 */ /* 0x000fe2000001ff00 */
[----:B--2---:R-:W-:Y:S01]  /*0ac0*/  @UP0 UIMAD.WIDE.U32 UR4, UR6, 0x4, UR4 ;  /* 0x00000004060408a5 */ /* 0x004fe2000f8e0004 */
[----:B-1----:R-:W-:-:S05]  /*0ad0*/  @!P2 IMAD.WIDE.U32 R6, R3, 0x2, R6 ;  /* 0x000000020306a825 */ /* 0x002fca00078e0006 */
[----:B------:R-:W-:Y:S01]  /*0ae0*/  MOV R10, UR4 ;  /* 0x00000004000a7c02 */ /* 0x000fe20008000f00 */
[----:B------:R-:W-:Y:S01]  /*0af0*/  IMAD.U32 R11, RZ, RZ, UR5 ;  /* 0x00000005ff0b7e24 */ /* 0x000fe2000f8e00ff */
[----:B------:R-:W2:Y:S01]  /*0b00*/  @!P2 LDG.E R13, desc[UR36][R6.64] ;  /* 0x00000024060da981 */ /* 0x000ea2000c1e1900 */
[----:B---3--:R-:W-:Y:S02]  /*0b10*/  @!P1 IMAD.WIDE.U32 R4, R3, 0x2, R4 ;  /* 0x0000000203049825 */ /* 0x008fe400078e0004 */
[----:B------:R-:W1:Y:S01]  /*0b20*/  LDC R3, c[0x0][0x400] ;  /* 0x00010000ff037b82 */ /* 0x000e620000000800 */
[----:B------:R-:W3:Y:S01]  /*0b30*/  @P3 LDG.E R10, desc[UR36][R10.64] ;  /* 0x000000240a0a3981 */ /* 0x000ee2000c1e1900 */
[----:B------:R-:W4:Y:S03]  /*0b40*/  LDCU.U8 UR4, c[0x0][0x404] ;  /* 0x00008080ff0477ac */ /* 0x000f260008000000 */
[----:B------:R-:W3:Y:S01]  /*0b50*/  @!P1 LDG.E R12, desc[UR36][R4.64] ;  /* 0x00000024040c9981 */ /* 0x000ee2000c1e1900 */
[----:B0-----:R-:W-:-:S06]  /*0b60*/  @!P0 IMAD.WIDE R8, R15, 0x2, R8 ;  /* 0x000000020f088825 */ /* 0x001fcc00078e0208 */
[----:B------:R-:W3:Y:S01]  /*0b70*/  @!P0 LDG.E R9, desc[UR36][R8.64] ;  /* 0x0000002408098981 */ /* 0x000ee2000c1e1900 */
[----:B----4-:R-:W-:-:S04]  /*0b80*/  ISETP.NE.AND P1, PT, RZ, UR4, PT ;  /* 0x00000004ff007c0c */ /* 0x010fc8000bf25270 */
[----:B-1----:R-:W-:Y:S01]  /*0b90*/  ISETP.LT.OR P1, PT, R3, 0x1, P1 ;  /* 0x000000010300780c */ /* 0x002fe20000f21670 */
[----:B------:R-:W-:Y:S01]  /*0ba0*/  UMOV UR38, URZ ;  /* 0x000000ff00267c82 */ /* 0x000fe20008000000 */
[----:B------:R-:W-:Y:S01]  /*0bb0*/  BSSY.RECONVERGENT B6, `(.L_x_1759) ;  /* 0x00000a7000067945 */ /* 0x000fe20003800200 */
[----:B--2---:R-:W-:Y:S01]  /*0bc0*/  HADD2 R18, R0, R13 ;  /* 0x0000000d00127230 */ /* 0x004fe20000000000 */
[----:B---3--:R-:W-:Y:S01]  /*0bd0*/  @P3 R2UR UR38, R10 ;  /* 0x000000000a2632ca */ /* 0x008fe200000e0000 */
[----:B------:R-:W-:Y:S02]  /*0be0*/  HFMA2 R19, R19, 1, 1, R12 ;  /* 0x3c003c0013137831 */ /* 0x000fe4000000000c */
[----:B------:R-:W-:-:S06]  /*0bf0*/  @!P0 HMUL2 R18, R18, R9 ;  /* 0x0000000912128232 */ /* 0x000fcc0000000000 */
[----:B------:R-:W-:Y:S06]  /*0c00*/  @P1 BRA `(.L_x_1760) ;  /* 0x0000000000781947 */ /* 0x000fec0003800000 */
[----:B------:R-:W-:-:S13]  /*0c10*/  ISETP.GE.AND P0, PT, R16, R3, PT ;  /* 0x000000031000720c */ /* 0x000fda0003f06270 */
[----:B------:R-:W-:Y:S05]  /*0c20*/  @P0 BRA `(.L_x_1761) ;  /* 0x00000008007c0947 */ /* 0x000fea0003800000 */
[----:B------:R-:W-:Y:S01]  /*0c30*/  I2FP.F32.U32 R3, R3 ;  /* 0x0000000300037245 */ /* 0x000fe20000201000 */
[----:B------:R-:W0:Y:S01]  /*0c40*/  LDCU UR4, c[0x0][0x40c] ;  /* 0x00008180ff0477ac */ /* 0x000e220008000800 */
[----:B------:R-:W-:Y:S01]  /*0c50*/  I2FP.F32.U32 R0, R16 ;  /* 0x0000001000007245 */ /* 0x000fe20000201000 */
[--C-:B------:R-:W-:Y:S02]  /*0c60*/  HADD2.F32 R6, -RZ, R18.reuse.H1_H1 ;  /* 0x30000012ff067230 */ /* 0x100fe40000004100 */
[----:B------:R-:W-:Y:S01]  /*0c70*/  HADD2.F32 R18, -RZ, R18.H0_H0 ;  /* 0x20000012ff127230 */ /* 0x000fe20000004100 */
[----:B------:R-:W1:Y:S01]  /*0c80*/  MUFU.RCP R3, R3 ;  /* 0x0000000300037308 */ /* 0x000e620000001000 */
[----:B0-----:R-:W-:Y:S01]  /*0c90*/  UIADD3 UR4, UPT, UPT, -UR38, UR4, URZ ;  /* 0x0000000426047290 */ /* 0x001fe2000fffe1ff */
[----:B-1----:R-:W-:Y:S01]  /*0ca0*/  FMUL.FTZ R0, R0, R3 ;  /* 0x0000000300007220 */ /* 0x002fe20000410000 */
        /* <DEDUP_REMOVED lines=20> */
.L_x_1760:
        /* <DEDUP_REMOVED lines=46> */
[----:B0-----:R-:W-:Y:S01]  /*10d0*/  IMAD.U32 R4, RZ, RZ, UR4 ;  /* 0x00000004ff047e24 */ /* 0x001fe2000f8e00ff */
[----:B------:R-:W-:Y:S02]  /*10e0*/  MOV R5, UR5 ;  /* 0x0000000500057c02 */ /* 0x000fe40008000f00 */
[----:B---3--:R-:W-:Y:S01]  /*10f0*/  MOV R6, UR6 ;  /* 0x0000000600067c02 */ /* 0x008fe20008000f00 */
[----:B------:R-:W-:Y:S01]  /*1100*/  IMAD.U32 R7, RZ, RZ, UR7 ;  /* 0x00000007ff077e24 */ /* 0x000fe2000f8e00ff */
[----:B----4-:R-:W-:-:S02]  /*1110*/  MOV R10, UR8 ;  /* 0x00000008000a7c02 */ /* 0x010fc40008000f00 */
[----:B-1----:R-:W-:-:S07]  /*1120*/  MOV R11, UR9 ;  /* 0x00000009000b7c02 */ /* 0x002fce0008000f00 */
[----:B------:R-:W-:-:S07]  /*1130*/  LEPC R20, `(.L_x_1762) ;  /* 0x000000001014794e */ /* 0x000fce0000000000 */
[----:B--2---:R-:W-:Y:S05]  /*1140*/  CALL.ABS.NOINC R14 ;  /* 0x000000000e007343 */ /* 0x004fea0003c00000 */
.L_x_1762:
        /* <DEDUP_REMOVED lines=41> */
[----:B0-----:R-:W-:Y:S01]  /*13e0*/  UIADD3 UR4, UPT, UPT, -UR38, UR4, URZ ;  /* 0x0000000426047290 */ /* 0x001fe2000fffe1ff */
[----:B-1----:R-:W-:-:S05]  /*13f0*/  FMUL.FTZ R4, R4, R5 ;  /* 0x0000000504047220 */ /* 0x002fca0000410000 */
[----:B------:R-:W-:Y:S01]  /*1400*/  I2FP.F32.S32 R7, UR4 ;  /* 0x0000000400077c45 */ /* 0x000fe20008201400 */
        /* <DEDUP_REMOVED lines=18> */
.L_x_1766:
[----:B------:R-:W-:Y:S05]  /*1530*/  BSYNC.RECONVERGENT B1 ;  /* 0x0000000000017941 */ /* 0x000fea0003800200 */
.L_x_1765:
[----:B------:R-:W-:Y:S01]  /*1540*/  PRMT R7, R18, 0x7632, R7 ;  /* 0x0000763212077816 */ /* 0x000fe20000000007 */
[----:B------:R0:W-:Y:S01]  /*1550*/  STS.U16 [R13], R18 ;  /* 0x000000120d007388 */ /* 0x0001e20000000400 */
[----:B------:R-:W-:-:S03]  /*1560*/  PRMT R4, R19, 0x7632, R4 ;  /* 0x0000763213047816 */ /* 0x000fc60000000004 */
[----:B------:R0:W-:Y:S04]  /*1570*/  STS.U16 [R14], R7 ;  /* 0x000000070e007388 */ /* 0x0001e80000000400 */
[----:B------:R0:W-:Y:S04]  /*1580*/  STS.U16 [R12], R19 ;  /* 0x000000130c007388 */ /* 0x0001e80000000400 */
[----:B------:R0:W-:Y:S02]  /*1590*/  STS.U16 [R11], R4 ;  /* 0x000000040b007388 */ /* 0x0001e40000000400 */
.L_x_1764:
[----:B------:R-:W-:Y:S05]  /*15a0*/  BSYNC.RECONVERGENT B0 ;  /* 0x0000000000007941 */ /* 0x000fea0003800200 */
.L_x_1763:
[----:B------:R-:W-:Y:S01]  /*15b0*/  BAR.SYNC.DEFER_BLOCKING 0x0 ;  /* 0x0000000000007b1d */ /* 0x000fe20000010000 */
[----:B------:R-:W-:-:S04]  /*15c0*/  @!P6 IMAD R22, R23, R22, R24 ;  /* 0x000000161716e224 */ /* 0x000fc800078e0218 */
[C---:B------:R-:W-:Y:S01]  /*15d0*/  @!P6 IMAD R0, R22.reuse, 0x2, R0 ;  /* 0x000000021600e824 */ /* 0x040fe200078e0200 */
[----:B------:R-:W-:-:S04]  /*15e0*/  @!P6 LEA R3, R22, R3, 0x1 ;  /* 0x000000031603e211 */ /* 0x000fc800078e08ff */
[----:B0-----:R0:W1:Y:S04]  /*15f0*/  @!P6 LDS R19, [R0] ;  /* 0x000000000013e984 */ /* 0x0010680000000800 */
[----:B------:R0:W2:Y:S01]  /*1600*/  @!P6 LDS R18, [R3] ;  /* 0x000000000312e984 */ /* 0x0000a20000000800 */
[----:B------:R-:W-:Y:S06]  /*1610*/  BAR.SYNC.DEFER_BLOCKING 0x0 ;  /* 0x0000000000007b1d */ /* 0x000fec0000010000 */
.L_x_1761:
[----:B------:R-:W-:Y:S05]  /*1620*/  BSYNC.RECONVERGENT B6 ;  /* 0x0000000000067941 */ /* 0x000fea0003800200 */
.L_x_1759:
        /* <DEDUP_REMOVED lines=16> */
[----:B---3--:R-:W-:-:S04]  /*1730*/  LEA R3, R8, R3, 0x18 ;  /* 0x0000000308037211 */ /* 0x008fc800078ec0ff */
[----:B------:R-:W-:Y:S02]  /*1740*/  LEA R7, R6, R7, 0x3 ;  /* 0x0000000706077211 */ /* 0x000fe400078e18ff */
[----:B------:R-:W-:Y:S01]  /*1750*/  LEA R6, R40, R3, 0x2 ;  /* 0x0000000328067211 */ /* 0x000fe200078e10ff */
[----:B-12---:R-:W-:Y:S02]  /*1760*/  HMUL2 R3, R19, R18 ;  /* 0x0000001213037232 */ /* 0x006fe40000000000 */
[----:B----4-:R-:W-:Y:S02]  /*1770*/  IMAD.WIDE R4, R7, 0x2, R4 ;  /* 0x0000000207047825 */ /* 0x010fe400078e0204 */
[----:B------:R0:W-:Y:S02]  /*1780*/  STS [R6], R19 ;  /* 0x0000001306007388 */ /* 0x0001e40000000800 */
[--C-:B------:R-:W-:Y:S02]  /*1790*/  HADD2.F32 R13, -RZ, R3.reuse.H0_H0 ;  /* 0x20000003ff0d7230 */ /* 0x100fe40000004100 */
[----:B------:R0:W-:Y:S01]  /*17a0*/  STG.E desc[UR36][R4.64], R18 ;  /* 0x0000001204007986 */ /* 0x0001e2000c101924 */
[----:B------:R-:W-:-:S05]  /*17b0*/  HADD2.F32 R8, -RZ, R3.H1_H1 ;  /* 0x30000003ff087230 */ /* 0x000fca0000004100 */
[----:B------:R-:W-:Y:S01]  /*17c0*/  FADD.FTZ R13, R13, R8 ;  /* 0x000000080d0d7221 */ /* 0x000fe20000010000 */
[----:B------:R-:W-:Y:S06]  /*17d0*/  BRA.DIV UR4, `(.L_x_1768) ;  /* 0x0000007604207947 */ /* 0x000fec000b800000 */
[----:B0-----:R-:W-:Y:S01]  /*17e0*/  IMAD.MOV.U32 R6, RZ, RZ, 0xffff ;  /* 0x0000ffffff067424 */ /* 0x001fe200078e00ff */
[----:B------:R-:W-:Y:S01]  /*17f0*/  MOV R8, 0xffff ;  /* 0x0000ffff00087802 */ /* 0x000fe20000000f00 */
        /* <DEDUP_REMOVED lines=9> */
.L_x_1856:
        /* <DEDUP_REMOVED lines=9> */
[----:B------:R-:W-:-:S04]  /*1920*/  @UP0 UIADD3 UR6, UPT, UPT, -UR38, UR43, URZ ;  /* 0x0000002b26060290 */ /* 0x000fc8000fffe1ff */
[----:B-1----:R-:W-:-:S04]  /*1930*/  @UP0 UIMAD UR7, UR42, UR8, UR6 ;  /* 0x000000082a0702a4 */ /* 0x002fc8000f8e0206 */
[----:B------:R-:W-:-:S04]  /*1940*/  @UP0 UIMAD UR7, UR7, UR8, UR6 ;  /* 0x00000008070702a4 */ /* 0x000fc8000f8e0206 */
[----:B--2---:R-:W-:-:S06]  /*1950*/  @UP0 UIMAD.WIDE UR4, UR7, 0x2, UR4 ;  /* 0x00000002070408a5 */ /* 0x004fcc000f8e0204 */
[----:B------:R-:W-:Y:S01]  /*1960*/  MOV R4, UR4 ;  /* 0x0000000400047c02 */ /* 0x000fe20008000f00 */
[----:B------:R-:W1:Y:S01]  /*1970*/  S2UR UR6, SR_CgaCtaId ;  /* 0x00000000000679c3 */ /* 0x000e620000008800 */
[----:B0-----:R-:W-:Y:S01]  /*1980*/  MOV R5, UR5 ;  /* 0x0000000500057c02 */ /* 0x001fe20008000f00 */
[----:B------:R-:W0:Y:S04]  /*1990*/  LDCU UR7, c[0x0][0x410] ;  /* 0x00008200ff0777ac */ /* 0x000e280008000800 */
[----:B------:R-:W2:Y:S01]  /*19a0*/  @P0 LDG.E.U16 R4, desc[UR36][R4.64] ;  /* 0x0000002404040981 */ /* 0x000ea2000c1e1500 */
[----:B------:R-:W-:Y:S01]  /*19b0*/  R2UR UR5, R9 ;  /* 0x00000000090572ca */ /* 0x000fe200000e0000 */
[----:B------:R-:W-:-:S12]  /*19c0*/  UIADD3 UR4, UPT, UPT, -UR44, UR43, URZ ;  /* 0x0000002b2c047290 */ /* 0x000fd8000fffe1ff */
[----:B------:R-:W-:Y:S01]  /*19d0*/  UIADD3 UR5, UPT, UPT, UR5, 0x80, URZ ;  /* 0x0000008005057890 */ /* 0x000fe2000fffe0ff */
[----:B0-----:R-:W-:-:S03]  /*19e0*/  FMUL.FTZ R0, R14, UR7 ;  /* 0x000000070e007c20 */ /* 0x001fc60008410000 */
[----:B-1----:R-:W-:-:S04]  /*19f0*/  ULEA UR5, UR6, UR5, 0x18 ;  /* 0x0000000506057291 */ /* 0x002fc8000f8ec0ff */
[----:B------:R-:W-:Y:S01]  /*1a00*/  ULEA UR4, UR4, UR5, 0x2 ;  /* 0x0000000504047291 */ /* 0x000fe2000f8e10ff */
[----:B--2---:R-:W-:-:S05]  /*1a10*/  @P0 HADD2.F32 R3, -RZ, R4.H0_H0 ;  /* 0x20000004ff030230 */ /* 0x004fca0000004100 */
[----:B------:R-:W-:-:S05]  /*1a20*/  @P0 FADD.FTZ R0, R0, R3 ;  /* 0x0000000300000221 */ /* 0x000fca0000010000 */
[----:B------:R3:W-:Y:S02]  /*1a30*/  STS [UR4], R0 ;  /* 0x00000000ff007988 */ /* 0x0007e40008000804 */
.L_x_1767:
[----:B------:R-:W-:Y:S05]  /*1a40*/  WARPSYNC.ALL ;  /* 0x0000000000007948 */ /* 0x000fea0003800000 */
[----:B------:R-:W-:Y:S01]  /*1a50*/  UIADD3 UR4, UPT, UPT, -UR44, UR43, URZ ;  /* 0x0000002b2c047290 */ /* 0x000fe2000fffe1ff */
[----:B------:R-:W4:Y:S01]  /*1a60*/  LDC.64 R6, c[0x0][0x3f0] ;  /* 0x0000fc00ff067b82 */ /* 0x000f220000000a00 */
[----:B------:R-:W0:Y:S01]  /*1a70*/  LDCU UR12, c[0x0][0x3f4] ;  /* 0x00007e80ff0c77ac */ /* 0x000e220008000800 */
[----:B------:R-:W-:Y:S01]  /*1a80*/  BSSY.RECONVERGENT B0, `(.L_x_1769) ;  /* 0x0000190000007945 */ /* 0x000fe20003800200 */
[----:B------:R-:W-:Y:S01]  /*1a90*/  IADD3 R4, PT, PT, R40, UR44, RZ ;  /* 0x0000002c28047c10 */ /* 0x000fe2000fffe0ff */
[----:B------:R-:W-:Y:S01]  /*1aa0*/  UIADD3 UR4, UPT, UPT, UR4, 0x1f, URZ ;  /* 0x0000001f04047890 */ /* 0x000fe2000fffe0ff */
[----:B------:R-:W0:Y:S03]  /*1ab0*/  LDCU.64 UR8, c[0x0][0x438] ;  /* 0x00008700ff0877ac */ /* 0x000e260008000a00 */
[----:B------:R-:W-:Y:S01]  /*1ac0*/  USHF.R.S32.HI UR5, URZ, 0x1f, UR4 ;  /* 0x0000001fff057899 */ /* 0x000fe20008011404 */
[----:B------:R-:W0:Y:S03]  /*1ad0*/  LDCU.64 UR10, c[0x0][0x448] ;  /* 0x00008900ff0a77ac */ /* 0x000e260008000a00 */
[----:B------:R-:W-:-:S04]  /*1ae0*/  ULEA.HI UR5, UR5, UR4, URZ, 0x5 ;  /* 0x0000000405057291 */ /* 0x000fc8000f8f28ff */
[----:B------:R-:W-:Y:S01]  /*1af0*/  ULOP3.LUT UR5, UR5, 0xffffffe0, URZ, 0xc0, !UPT ;  /* 0xffffffe005057892 */ /* 0x000fe2000f8ec0ff */
[----:B----4-:R-:W-:Y:S01]  /*1b00*/  IMAD R6, R17, R6, UR42 ;  /* 0x0000002a11067e24 */ /* 0x010fe2000f8e0206 */
[----:B------:R-:W-:Y:S04]  /*1b10*/  BAR.SYNC.DEFER_BLOCKING 0x0 ;  /* 0x0000000000007b1d */ /* 0x000fe80000010000 */
[----:B------:R-:W-:Y:S01]  /*1b20*/  ISETP.GE.AND P0, PT, R40, UR5, PT ;  /* 0x0000000528007c0c */ /* 0x000fe2000bf06270 */
[----:B------:R-:W-:-:S12]  /*1b30*/  IMAD.SHL.U32 R6, R6, 0x20, RZ ;  /* 0x0000002006067824 */ /* 0x000fd800078e00ff */
[----:B0-----:R-:W-:Y:S05]  /*1b40*/  @P0 BRA `(.L_x_1770) ;  /* 0x00000018000c0947 */ /* 0x001fea0003800000 */
[----:B------:R-:W0:Y:S01]  /*1b50*/  S2R R41, SR_CgaCtaId ;  /* 0x0000000000297919 */ /* 0x000e220000008800 */
[----:B------:R-:W-:Y:S01]  /*1b60*/  MOV R9, UR5 ;  /* 0x0000000500097c02 */ /* 0x000fe20008000f00 */
[----:B------:R-:W4:Y:S01]  /*1b70*/  LDC R10, c[0x0][0x430] ;  /* 0x00010c00ff0a7b82 */ /* 0x000f220000000800 */
[----:B------:R-:W-:Y:S01]  /*1b80*/  MOV R8, 0x400 ;  /* 0x0000040000087802 */ /* 0x000fe20000000f00 */
[----:B------:R-:W4:Y:S01]  /*1b90*/  LDCU UR4, c[0x0][0x408] ;  /* 0x00008100ff0477ac */ /* 0x000f220008000800 */
[----:B------:R-:W-:Y:S01]  /*1ba0*/  IADD3 R52, PT, PT, R4, 0x100, RZ ;  /* 0x0000010004347810 */ /* 0x000fe20007ffe0ff */
[----:B------:R-:W-:Y:S01]  /*1bb0*/  BSSY.RECONVERGENT B1, `(.L_x_1771) ;  /* 0x000008c000017945 */ /* 0x000fe20003800200 */
[----:B------:R-:W-:Y:S02]  /*1bc0*/  IADD3 R9, PT, PT, R9, UR44, RZ ;  /* 0x0000002c09097c10 */ /* 0x000fe4000fffe0ff */
[----:B------:R-:W-:Y:S01]  /*1bd0*/  LOP3.LUT R12, RZ, R40, RZ, 0x33, !PT ;  /* 0x00000028ff0c7212 */ /* 0x000fe200078e33ff */
[----:B------:R-:W5:Y:S01]  /*1be0*/  LDC.64 R44, c[0x0][0x448] ;  /* 0x00011200ff2c7b82 */ /* 0x000f620000000a00 */
[----:B------:R-:W-:-:S02]  /*1bf0*/  VIMNMX R3, PT, PT, R9, R52, !PT ;  /* 0x0000003409037248 */ /* 0x000fc40007fe0100 */
[----:B------:R-:W-:Y:S02]  /*1c00*/  VIMNMX R9, PT, PT, R9, R52, !PT ;  /* 0x0000003409097248 */ /* 0x000fe40007fe0100 */
[----:B------:R-:W-:Y:S02]  /*1c10*/  MOV R46, R4 ;  /* 0x00000004002e7202 */ /* 0x000fe40000000f00 */
[----:B------:R-:W-:Y:S01]  /*1c20*/  IADD3 R9, PT, PT, R9, -UR44, R12 ;  /* 0x8000002c09097c10 */ /* 0x000fe2000fffe00c */
[----:B------:R-:W1:Y:S03]  /*1c30*/  LDC R53, c[0x0][0x440] ;  /* 0x00011000ff357b82 */ /* 0x000e660000000800 */
[----:B------:R-:W-:Y:S01]  /*1c40*/  ISETP.GE.U32.AND P2, PT, R9, 0x100, PT ;  /* 0x000001000900780c */ /* 0x000fe20003f46070 */
[----:B------:R-:W-:Y:S01]  /*1c50*/  IMAD.U32 R9, RZ, RZ, UR42 ;  /* 0x0000002aff097e24 */ /* 0x000fe2000f8e00ff */
[----:B0-----:R-:W-:-:S02]  /*1c60*/  LEA R5, R41, R8, 0x18 ;  /* 0x0000000829057211 */ /* 0x001fc400078ec0ff */
[----:B------:R-:W-:Y:S01]  /*1c70*/  LOP3.LUT R8, RZ, R40, RZ, 0x33, !PT ;  /* 0x00000028ff087212 */ /* 0x000fe200078e33ff */
[----:B-----5:R-:W-:Y:S02]  /*1c80*/  IMAD.WIDE.U32 R44, R9, 0x2, R44 ;  /* 0x00000002092c7825 */ /* 0x020fe400078e002c */
[----:B------:R-:W0:Y:S01]  /*1c90*/  LDS.128 R36, [R5+0x40] ;  /* 0x0000400005247984 */ /* 0x000e220000000c00 */
[----:B------:R-:W-:-:S03]  /*1ca0*/  IADD3 R3, PT, PT, R3, -UR44, R8 ;  /* 0x8000002c03037c10 */ /* 0x000fc6000fffe008 */
[----:B------:R-:W0:Y:S01]  /*1cb0*/  LDS.128 R32, [R5+0x50] ;  /* 0x0000500005207984 */ /* 0x000e220000000c00 */
[----:B------:R-:W-:Y:S01]  /*1cc0*/  LOP3.LUT P0, RZ, R3, 0x100, RZ, 0xc0, !PT ;  /* 0x0000010003ff7812 */ /* 0x000fe2000780c0ff */
[----:B------:R-:W-:Y:S02]  /*1cd0*/  IMAD R3, R6, R7, RZ ;  /* 0x0000000706037224 */ /* 0x000fe400078e02ff */
[----:B------:R-:W0:Y:S03]  /*1ce0*/  LDS.128 R28, [R5+0x60] ;  /* 0x00006000051c7984 */ /* 0x000e260000000c00 */
[----:B------:R-:W-:Y:S01]  /*1cf0*/  SHF.R.S32.HI R8, RZ, 0x1f, R3 ;  /* 0x0000001fff087819 */ /* 0x000fe20000011403 */
[----:B------:R4:W0:Y:S02]  /*1d00*/  LDS.128 R24, [R5+0x70] ;  /* 0x0000700005187984 */ /* 0x0008240000000c00 */
[----:B----4-:R-:W-:-:S04]  /*1d10*/  IADD3 R5, PT, PT, R10, UR4, RZ ;  /* 0x000000040a057c10 */ /* 0x010fc8000fffe0ff */
[----:B-1----:R-:W-:Y:S05]  /*1d20*/  @P0 BRA `(.L_x_1772) ;  /* 0x0000000400d00947 */ /* 0x002fea0003800000 */
[----:B------:R-:W-:Y:S01]  /*1d30*/  IABS R46, R7 ;  /* 0x00000007002e7213 */ /* 0x000fe20000000000 */
[----:B------:R-:W-:Y:S01]  /*1d40*/  HFMA2 R42, -RZ, RZ, 0, 0 ;  /* 0x00000000ff2a7431 */ /* 0x000fe200000001ff */
[----:B------:R-:W-:Y:S01]  /*1d50*/  IABS R50, R4 ;  /* 0x0000000400327213 */ /* 0x000fe20000000000 */
[----:B------:R-:W1:Y:S01]  /*1d60*/  LDCU.64 UR6, c[0x0][0x420] ;  /* 0x00008400ff0677ac */ /* 0x000e620008000a00 */
[----:B------:R-:W4:Y:S01]  /*1d70*/  I2F.RP R47, R46 ;  /* 0x0000002e002f7306 */ /* 0x000f220000209400 */
[C---:B------:R-:W-:Y:S02]  /*1d80*/  ISETP.GE.AND P1, PT, R4.reuse, UR43, PT ;  /* 0x0000002b04007c0c */ /* 0x040fe4000bf26270 */
[----:B------:R-:W-:Y:S01]  /*1d90*/  ISETP.GE.AND P3, PT, R4, RZ, PT ;  /* 0x000000ff0400720c */ /* 0x000fe20003f66270 */
[----:B------:R-:W5:Y:S01]  /*1da0*/  LDCU UR4, c[0x0][0x410] ;  /* 0x00008200ff0477ac */ /* 0x000f620008000800 */
[----:B------:R-:W-:-:S03]  /*1db0*/  ISETP.NE.AND P4, PT, R7, RZ, PT ;  /* 0x000000ff0700720c */ /* 0x000fc60003f85270 */
[----:B----4-:R-:W4:Y:S02]  /*1dc0*/  MUFU.RCP R47, R47 ;  /* 0x0000002f002f7308 */ /* 0x010f240000001000 */
[----:B----4-:R-:W-:-:S06]  /*1dd0*/  IADD3 R48, PT, PT, R47, 0xffffffe, RZ ;  /* 0x0ffffffe2f307810 */ /* 0x010fcc0007ffe0ff */
[----:B------:R-:W4:Y:S02]  /*1de0*/  F2I.FTZ.U32.TRUNC.NTZ R43, R48 ;  /* 0x00000030002b7305 */ /* 0x000f24000021f000 */
[----:B----4-:R-:W-:-:S04]  /*1df0*/  IMAD.MOV R49, RZ, RZ, -R43 ;  /* 0x000000ffff317224 */ /* 0x010fc800078e0a2b */
[----:B------:R-:W-:-:S04]  /*1e00*/  IMAD R49, R49, R46, RZ ;  /* 0x0000002e31317224 */ /* 0x000fc800078e02ff */
[----:B------:R-:W-:Y:S01]  /*1e10*/  IMAD.HI.U32 R42, R43, R49, R42 ;  /* 0x000000312b2a7227 */ /* 0x000fe200078e002a */
[----:B------:R-:W-:Y:S02]  /*1e20*/  MOV R43, R50 ;  /* 0x00000032002b7202 */ /* 0x000fe40000000f00 */
[----:B------:R-:W4:Y:S03]  /*1e30*/  @!P1 LDC.64 R50, c[0x0][0x3b8] ;  /* 0x0000ee00ff329b82 */ /* 0x000f260000000a00 */
[----:B------:R-:W-:-:S05]  /*1e40*/  IMAD.HI.U32 R42, R42, R43, RZ ;  /* 0x0000002b2a2a7227 */ /* 0x000fca00078e00ff */
[----:B------:R-:W-:-:S05]  /*1e50*/  IADD3 R42, PT, PT, -R42, RZ, RZ ;  /* 0x000000ff2a2a7210 */ /* 0x000fca0007ffe1ff */
[----:B------:R-:W-:-:S05]  /*1e60*/  IMAD R43, R46, R42, R43 ;  /* 0x0000002a2e2b7224 */ /* 0x000fca00078e022b */
[----:B------:R-:W-:-:S13]  /*1e70*/  ISETP.GT.U32.AND P0, PT, R46, R43, PT ;  /* 0x0000002b2e00720c */ /* 0x000fda0003f04070 */
[----:B------:R-:W-:-:S05]  /*1e80*/  @!P0 IMAD.IADD R43, R43, 0x1, -R46 ;  /* 0x000000012b2b8824 */ /* 0x000fca00078e0a2e */
[----:B------:R-:W-:-:S13]  /*1e90*/  ISETP.GT.U32.AND P0, PT, R46, R43, PT ;  /* 0x0000002b2e00720c */ /* 0x000fda0003f04070 */
[----:B------:R-:W-:-:S04]  /*1ea0*/  @!P0 IADD3 R43, PT, PT, R43, -R46, RZ ;  /* 0x8000002e2b2b8210 */ /* 0x000fc80007ffe0ff */
[----:B------:R-:W-:Y:S02]  /*1eb0*/  MOV R48, R43 ;  /* 0x0000002b00307202 */ /* 0x000fe40000000f00 */
[----:B------:R-:W2:Y:S02]  /*1ec0*/  @!P1 LDC.64 R42, c[0x0][0x3b8] ;  /* 0x0000ee00ff2a9b82 */ /* 0x000ea40000000a00 */
[----:B------:R-:W-:Y:S02]  /*1ed0*/  @!P3 IADD3 R48, PT, PT, -R48, RZ, RZ ;  /* 0x000000ff3030b210 */ /* 0x000fe40007ffe1ff */
[----:B------:R-:W-:-:S04]  /*1ee0*/  @!P4 LOP3.LUT R48, RZ, R7, RZ, 0x33, !PT ;  /* 0x00000007ff30c212 */ /* 0x000fc800078e33ff */
[C---:B------:R-:W-:Y:S01]  /*1ef0*/  @!P1 LEA R46, P0, R48.reuse, R3, 0x3 ;  /* 0x00000003302e9211 */ /* 0x040fe200078018ff */
[----:B------:R-:W-:Y:S01]  /*1f00*/  IMAD.IADD R54, R48, 0x1, R7 ;  /* 0x0000000130367824 */ /* 0x000fe200078e0207 */
[----:B------:R-:W-:Y:S02]  /*1f10*/  @!P1 LEA R48, R7, R48, 0x1 ;  /* 0x0000003007309211 */ /* 0x000fe400078e08ff */
[----:B------:R-:W-:Y:S02]  /*1f20*/  @!P1 IADD3.X R47, PT, PT, RZ, R8, RZ, P0, !PT ;  /* 0x00000008ff2f9210 */ /* 0x000fe400007fe4ff */
[----:B----4-:R-:W-:Y:S01]  /*1f30*/  @!P1 LEA R50, P0, R46, R50, 0x1 ;  /* 0x000000322e329211 */ /* 0x010fe200078008ff */
[----:B------:R-:W-:Y:S01]  /*1f40*/  @!P1 IMAD.SHL.U32 R48, R48, 0x8, RZ ;  /* 0x0000000830309824 */ /* 0x000fe200078e00ff */
[----:B------:R-:W-:Y:S02]  /*1f50*/  @!P1 SHF.L.U32 R56, R54, 0x3, RZ ;  /* 0x0000000336389819 */ /* 0x000fe400000006ff */
[----:B------:R-:W-:-:S02]  /*1f60*/  @!P1 LEA.HI.X R51, R46, R51, R47, 0x1, P0 ;  /* 0x000000332e339211 */ /* 0x000fc400000f0c2f */
[----:B------:R-:W4:Y:S01]  /*1f70*/  @!P1 LDC.64 R46, c[0x0][0x3b8] ;  /* 0x0000ee00ff2e9b82 */ /* 0x000f220000000a00 */
[----:B------:R-:W-:Y:S02]  /*1f80*/  @!P1 IADD3 R49, P0, PT, R3, R56, RZ ;  /* 0x0000003803319210 */ /* 0x000fe40007f1e0ff */
[----:B------:R-:W-:Y:S01]  /*1f90*/  @!P1 LEA R54, R7, R54, 0x1 ;  /* 0x0000003607369211 */ /* 0x000fe200078e08ff */
[----:B------:R3:W0:Y:S01]  /*1fa0*/  @!P1 LDG.E.128 R20, desc[UR36][R50.64] ;  /* 0x0000002432149981 */ /* 0x000622000c1e1d00 */
[----:B------:R-:W-:Y:S02]  /*1fb0*/  @!P1 LEA.HI.X.SX32 R56, R56, R8, 0x1, P0 ;  /* 0x0000000838389211 */ /* 0x000fe400000f0eff */
[----:B------:R-:W-:Y:S02]  /*1fc0*/  @!P1 IADD3 R55, P0, PT, R3, R48, RZ ;  /* 0x0000003003379210 */ /* 0x000fe40007f1e0ff */
[----:B------:R-:W-:Y:S02]  /*1fd0*/  @!P1 SHF.L.U32 R54, R54, 0x3, RZ ;  /* 0x0000000336369819 */ /* 0x000fe400000006ff */
[----:B------:R-:W-:-:S02]  /*1fe0*/  @!P1 LEA.HI.X.SX32 R58, R48, R8, 0x1, P0 ;  /* 0x00000008303a9211 */ /* 0x000fc400000f0eff */
[-C--:B--2---:R-:W-:Y:S02]  /*1ff0*/  @!P1 LEA R48, P0, R49, R42.reuse, 0x1 ;  /* 0x0000002a31309211 */ /* 0x084fe400078008ff */
[----:B------:R-:W-:Y:S02]  /*2000*/  @!P1 LEA R42, P3, R55, R42, 0x1 ;  /* 0x0000002a372a9211 */ /* 0x000fe400078608ff */
[-C--:B------:R-:W-:Y:S02]  /*2010*/  @!P1 LEA.HI.X R49, R49, R43.reuse, R56, 0x1, P0 ;  /* 0x0000002b31319211 */ /* 0x080fe400000f0c38 */
[----:B------:R-:W-:Y:S02]  /*2020*/  @!P1 LEA.HI.X R43, R55, R43, R58, 0x1, P3 ;  /* 0x0000002b372b9211 */ /* 0x000fe400018f0c3a */
[----:B------:R-:W-:Y:S01]  /*2030*/  @!P1 IADD3 R55, P0, PT, R3, R54, RZ ;  /* 0x0000003603379210 */ /* 0x000fe20007f1e0ff */
[----:B------:R-:W2:Y:S03]  /*2040*/  @!P1 LDG.E.128 R16, desc[UR36][R48.64] ;  /* 0x0000002430109981 */ /* 0x000ea6000c1e1d00 */
[----:B------:R-:W-:Y:S01]  /*2050*/  @!P1 LEA.HI.X.SX32 R54, R54, R8, 0x1, P0 ;  /* 0x0000000836369211 */ /* 0x000fe200000f0eff */
[----:B------:R-:W5:Y:S01]  /*2060*/  @!P1 LDG.E.128 R12, desc[UR36][R42.64] ;  /* 0x000000242a0c9981 */ /* 0x000f62000c1e1d00 */
[----:B----4-:R-:W-:-:S04]  /*2070*/  @!P1 LEA R46, P0, R55, R46, 0x1 ;  /* 0x0000002e372e9211 */ /* 0x010fc800078008ff */
[----:B------:R-:W-:-:S05]  /*2080*/  @!P1 LEA.HI.X R47, R55, R47, R54, 0x1, P0 ;  /* 0x0000002f372f9211 */ /* 0x000fca00000f0c36 */
[----:B------:R0:W4:Y:S01]  /*2090*/  @!P1 LDG.E.128 R8, desc[UR36][R46.64] ;  /* 0x000000242e089981 */ /* 0x000122000c1e1d00 */
[----:B-1----:R-:W-:-:S04]  /*20a0*/  ISETP.NE.U32.AND P0, PT, RZ, UR6, PT ;  /* 0x00000006ff007c0c */ /* 0x002fc8000bf05070 */
[----:B------:R-:W-:Y:S02]  /*20b0*/  ISETP.NE.AND.EX P0, PT, RZ, UR7, PT, P0 ;  /* 0x00000007ff007c0c */ /* 0x000fe4000bf05300 */
[----:B------:R-:W-:Y:S01]  /*20c0*/  MOV R55, UR6 ;  /* 0x0000000600377c02 */ /* 0x000fe20008000f00 */
[----:B---3--:R-:W-:-:S10]  /*20d0*/  IMAD.U32 R51, RZ, RZ, UR7 ;  /* 0x00000007ff337e24 */ /* 0x008fd4000f8e00ff */
[----:B------:R-:W-:-:S04]  /*20e0*/  @P0 IADD3 R50, P3, P4, R4, UR46, R55 ;  /* 0x0000002e04320c10 */ /* 0x000fc8000fc7e037 */
[----:B------:R-:W-:-:S05]  /*20f0*/  @P0 IADD3.X R51, PT, PT, RZ, UR45, R51, P3, P4 ;  /* 0x0000002dff330c10 */ /* 0x000fca0009fe8433 */
[----:B------:R-:W3:Y:S01]  /*2100*/  @P0 LDG.E.U8 R50, desc[UR36][R50.64] ;  /* 0x0000002432320981 */ /* 0x000ee2000c1e1100 */
[----:B0-----:R-:W-:Y:S02]  /*2110*/  HFMA2 R47, R37, R21, -RZ ;  /* 0x00000015252f7231 */ /* 0x001fe400001000ff */
[----:B------:R-:W-:Y:S02]  /*2120*/  HMUL2 R43, R36, R20 ;  /* 0x00000014242b7232 */ /* 0x000fe40000000000 */
[----:B------:R-:W-:Y:S02]  /*2130*/  HMUL2 R42, R38, R22 ;  /* 0x00000016262a7232 */ /* 0x000fe40000000000 */
[----:B--2---:R-:W-:Y:S02]  /*2140*/  HFMA2 R43, R32, R16, R43 ;  /* 0x00000010202b7231 */ /* 0x004fe4000000002b */
[----:B------:R-:W-:Y:S02]  /*2150*/  HFMA2 R42, R34, R18, R42 ;  /* 0x00000012222a7231 */ /* 0x000fe4000000002a */
[----:B------:R-:W-:-:S04]  /*2160*/  HFMA2 R47, R33, R17, R47 ;  /* 0x00000011212f7231 */ /* 0x000fc8000000002f */
[----:B-----5:R-:W-:Y:S02]  /*2170*/  HFMA2 R47, R29, R13, R47 ;  /* 0x0000000d1d2f7231 */ /* 0x020fe4000000002f */
[----:B------:R-:W-:Y:S02]  /*2180*/  HFMA2 R46, R28, R12, R43 ;  /* 0x0000000c1c2e7231 */ /* 0x000fe4000000002b */
[----:B------:R-:W-:Y:S02]  /*2190*/  HFMA2 R42, R30, R14, R42 ;  /* 0x0000000e1e2a7231 */ /* 0x000fe4000000002a */
[----:B------:R-:W-:Y:S02]  /*21a0*/  HMUL2 R43, R39, R23 ;  /* 0x00000017272b7232 */ /* 0x000fe40000000000 */
[----:B----4-:R-:W-:Y:S02]  /*21b0*/  HFMA2 R47, R25, R9, R47 ;  /* 0x00000009192f7231 */ /* 0x010fe4000000002f */
[----:B------:R-:W-:-:S02]  /*21c0*/  HFMA2 R43, R35, R19, R43 ;  /* 0x00000013232b7231 */ /* 0x000fc4000000002b */
[----:B------:R-:W-:Y:S02]  /*21d0*/  HFMA2 R42, R26, R10, R42 ;  /* 0x0000000a1a2a7231 */ /* 0x000fe4000000002a */
[----:B------:R-:W-:Y:S02]  /*21e0*/  HFMA2 R46, R24, R8, R46 ;  /* 0x00000008182e7231 */ /* 0x000fe4000000002e */
[----:B------:R-:W-:Y:S02]  /*21f0*/  HFMA2 R43, R31, R15, R43 ;  /* 0x0000000f1f2b7231 */ /* 0x000fe4000000002b */
[----:B------:R-:W-:Y:S02]  /*2200*/  HADD2 R46, R46, R47 ;  /* 0x0000002f2e2e7230 */ /* 0x000fe40000000000 */
[----:B------:R-:W-:Y:S02]  /*2210*/  HFMA2 R43, R27, R11, R43 ;  /* 0x0000000b1b2b7231 */ /* 0x000fe4000000002b */
[----:B------:R-:W-:-:S04]  /*2220*/  HADD2 R42, R46, R42 ;  /* 0x0000002a2e2a7230 */ /* 0x000fc80000000000 */
[----:B------:R-:W-:-:S05]  /*2230*/  HFMA2 R42, R42, 1, 1, R43 ;  /* 0x3c003c002a2a7831 */ /* 0x000fca000000002b */
[--C-:B------:R-:W-:Y:S02]  /*2240*/  HADD2.F32 R43, -RZ, R42.reuse.H0_H0 ;  /* 0x2000002aff2b7230 */ /* 0x100fe40000004100 */
[----:B------:R-:W-:-:S05]  /*2250*/  HADD2.F32 R42, -RZ, R42.H1_H1 ;  /* 0x3000002aff2a7230 */ /* 0x000fca0000004100 */
[----:B------:R-:W-:Y:S01]  /*2260*/  FADD.FTZ R42, R43, R42 ;  /* 0x0000002a2b2a7221 */ /* 0x000fe20000010000 */
[----:B---3--:R-:W-:-:S03]  /*2270*/  ISETP.NE.AND P0, PT, R50, RZ, P0 ;  /* 0x000000ff3200720c */ /* 0x008fc60000705270 */
[----:B------:R-:W-:Y:S01]  /*2280*/  FMUL.FTZ R47, R42, UR4 ;  /* 0x000000042a2f7c20 */ /* 0x000fe20008410000 */
[----:B------:R-:W-:Y:S01]  /*2290*/  MOV R46, R52 ;  /* 0x00000034002e7202 */ /* 0x000fe20000000f00 */
[----:B------:R-:W-:Y:S08]  /*22a0*/  @P1 BRA `(.L_x_1772) ;  /* 0x0000000000701947 */ /* 0x000ff00003800000 */
[----:B------:R-:W0:Y:S01]  /*22b0*/  LDCU.64 UR6, c[0x0][0x438] ;  /* 0x00008700ff0677ac */ /* 0x000e220008000a00 */
[----:B------:R-:W-:-:S05]  /*22c0*/  MOV R46, UR42 ;  /* 0x0000002a002e7c02 */ /* 0x000fca0008000f00 */
[----:B------:R-:W-:Y:S01]  /*22d0*/  IMAD R49, R53, R46, UR43 ;  /* 0x0000002b35317e24 */ /* 0x000fe2000f8e022e */
[----:B0-----:R-:W-:-:S04]  /*22e0*/  ISETP.NE.U32.AND P1, PT, RZ, UR6, PT ;  /* 0x00000006ff007c0c */ /* 0x001fc8000bf25070 */
[----:B------:R-:W-:Y:S01]  /*22f0*/  ISETP.NE.AND.EX P3, PT, RZ, UR7, PT, P1 ;  /* 0x00000007ff007c0c */ /* 0x000fe2000bf65310 */
[----:B------:R-:W0:-:S12]  /*2300*/  LDCU.64 UR6, c[0x0][0x448] ;  /* 0x00008900ff0677ac */ /* 0x000e180008000a00 */
[----:B------:R-:W1:Y:S01]  /*2310*/  @P3 LDC.64 R42, c[0x0][0x438] ;  /* 0x00010e00ff2a3b82 */ /* 0x000e620000000a00 */
[----:B------:R-:W-:Y:S01]  /*2320*/  @P3 IMAD R49, R49, R53, R4 ;  /* 0x0000003531313224 */ /* 0x000fe200078e0204 */
[----:B0-----:R-:W-:-:S04]  /*2330*/  ISETP.NE.U32.AND P1, PT, RZ, UR6, PT ;  /* 0x00000006ff007c0c */ /* 0x001fc8000bf25070 */
[----:B------:R-:W-:-:S13]  /*2340*/  ISETP.NE.AND.EX P1, PT, RZ, UR7, PT, P1 ;  /* 0x00000007ff007c0c */ /* 0x000fda000bf25310 */
[----:B------:R-:W2:Y:S01]  /*2350*/  @P1 LDG.E.U16 R48, desc[UR36][R44.64] ;  /* 0x000000242c301981 */ /* 0x000ea2000c1e1500 */
[----:B-1----:R-:W-:-:S06]  /*2360*/  @P3 IMAD.WIDE R42, R49, 0x2, R42 ;  /* 0x00000002312a3825 */ /* 0x002fcc00078e022a */
[----:B------:R-:W3:Y:S01]  /*2370*/  @P3 LDG.E.U16 R42, desc[UR36][R42.64] ;  /* 0x000000242a2a3981 */ /* 0x000ee2000c1e1500 */
[----:B------:R-:W-:Y:S02]  /*2380*/  @P1 ISETP.GE.AND P4, PT, R4, R5, PT ;  /* 0x000000050400120c */ /* 0x000fe40003f86270 */
[----:B------:R-:W-:Y:S02]  /*2390*/  MOV R50, 0x400 ;  /* 0x0000040000327802 */ /* 0x000fe40000000f00 */
[----:B------:R-:W-:Y:S02]  /*23a0*/  @P1 SEL R49, RZ, UR38, P4 ;  /* 0x00000026ff311c07 */ /* 0x000fe4000a000000 */
[----:B------:R-:W-:Y:S02]  /*23b0*/  IADD3 R50, PT, PT, R50, 0x80, RZ ;  /* 0x0000008032327810 */ /* 0x000fe40007ffe0ff */
[----:B------:R-:W-:Y:S02]  /*23c0*/  @P1 IADD3 R49, PT, PT, R49, -UR43, R4 ;  /* 0x8000002b31311c10 */ /* 0x000fe4000fffe004 */
[----:B------:R-:W-:-:S05]  /*23d0*/  LEA R51, R41, R50, 0x18 ;  /* 0x0000003229337211 */ /* 0x000fca00078ec0ff */
[----:B------:R-:W-:Y:S02]  /*23e0*/  IMAD R40, R40, 0x4, R51 ;  /* 0x0000000428287824 */ /* 0x000fe400078e0233 */
[----:B--2---:R-:W-:Y:S02]  /*23f0*/  @P1 HADD2.F32 R48, -RZ, R48.H0_H0 ;  /* 0x20000030ff301230 */ /* 0x004fe40000004100 */
[----:B---3--:R-:W-:Y:S01]  /*2400*/  @P3 HADD2.F32 R46, -RZ, R42.H0_H0 ;  /* 0x2000002aff2e3230 */ /* 0x008fe20000004100 */
[----:B------:R-:W-:-:S04]  /*2410*/  @P1 I2FP.F32.S32 R42, R49 ;  /* 0x00000031002a1245 */ /* 0x000fc80000201400 */
[----:B------:R-:W-:-:S04]  /*2420*/  @P3 FADD.FTZ R47, R47, R46 ;  /* 0x0000002e2f2f3221 */ /* 0x000fc80000010000 */
[----:B------:R-:W-:-:S05]  /*2430*/  @P1 FFMA.FTZ R47, R42, R48, R47 ;  /* 0x000000302a2f1223 */ /* 0x000fca000001002f */
[----:B------:R1:W-:Y:S01]  /*2440*/  STS [R40], R47 ;  /* 0x0000002f28007388 */ /* 0x0003e20000000800 */
[----:B------:R-:W-:Y:S02]  /*2450*/  MOV R46, R52 ;  /* 0x00000034002e7202 */ /* 0x000fe40000000f00 */
[----:B------:R-:W-:-:S07]  /*2460*/  @!P0 FMNMX.FTZ R0, R0, R47, !PT ;  /* 0x0000002f00008209 */ /* 0x000fce0007810000 */
.L_x_1772:
[----:B------:R-:W-:Y:S05]  /*2470*/  BSYNC.RECONVERGENT B1 ;  /* 0x0000000000017941 */ /* 0x000fea0003800200 */
.L_x_1771:
[----:B------:R-:W-:Y:S05]  /*2480*/  @!P2 BRA `(.L_x_1770) ;  /* 0x0000000c00bca947 */ /* 0x000fea0003800000 */
[----:B------:R-:W-:Y:S01]  /*2490*/  IABS R51, R7 ;  /* 0x0000000700337213 */ /* 0x000fe20000000000 */
[----:B------:R-:W4:Y:S01]  /*24a0*/  LDCU.64 UR6, c[0x0][0x420] ;  /* 0x00008400ff0677ac */ /* 0x000f220008000a00 */
[----:B-1----:R-:W-:Y:S02]  /*24b0*/  MOV R40, 0x400 ;  /* 0x0000040000287802 */ /* 0x002fe40000000f00 */
[----:B------:R-:W1:Y:S01]  /*24c0*/  I2F.RP R7, R51 ;  /* 0x0000003300077306 */ /* 0x000e620000209400 */
[----:B------:R-:W-:Y:S01]  /*24d0*/  USHF.L.U32 UR4, UR44, 0x2, URZ ;  /* 0x000000022c047899 */ /* 0x000fe200080006ff */
[----:B------:R-:W-:Y:S02]  /*24e0*/  IADD3 R40, PT, PT, R40, 0x80, RZ ;  /* 0x0000008028287810 */ /* 0x000fe40007ffe0ff */
[----:B------:R-:W-:Y:S02]  /*24f0*/  MOV R48, UR42 ;  /* 0x0000002a00307c02 */ /* 0x000fe40008000f00 */
[----:B------:R-:W-:-:S02]  /*2500*/  LEA R41, R41, R40, 0x18 ;  /* 0x0000002829297211 */ /* 0x000fc400078ec0ff */
[----:B------:R-:W-:-:S04]  /*2510*/  LEA R40, R46, -UR4, 0x2 ;  /* 0x800000042e287c11 */ /* 0x000fc8000f8e10ff */
[----:B------:R-:W-:Y:S02]  /*2520*/  IADD3 R40, PT, PT, R40, 0x400, R41 ;  /* 0x0000040028287810 */ /* 0x000fe40007ffe029 */
[----:B------:R-:W-:Y:S01]  /*2530*/  IADD3 R41, PT, PT, R46, 0x100, RZ ;  /* 0x000001002e297810 */ /* 0x000fe20007ffe0ff */
[----:B-1----:R-:W1:Y:S01]  /*2540*/  MUFU.RCP R7, R7 ;  /* 0x0000000700077308 */ /* 0x002e620000001000 */
[----:B----4-:R-:W-:-:S04]  /*2550*/  ISETP.NE.U32.AND P0, PT, RZ, UR6, PT ;  /* 0x00000006ff007c0c */ /* 0x010fc8000bf05070 */
[----:B------:R-:W-:Y:S02]  /*2560*/  ISETP.NE.AND.EX P0, PT, RZ, UR7, PT, P0 ;  /* 0x00000007ff007c0c */ /* 0x000fe4000bf05300 */
[----:B-1----:R-:W-:Y:S01]  /*2570*/  IADD3 R42, PT, PT, R7, 0xffffffe, RZ ;  /* 0x0ffffffe072a7810 */ /* 0x002fe20007ffe0ff */
[----:B------:R-:W-:-:S03]  /*2580*/  IMAD R7, R53, R48, UR43 ;  /* 0x0000002b35077e24 */ /* 0x000fc6000f8e0230 */
[----:B------:R1:W4:Y:S01]  /*2590*/  F2I.FTZ.U32.TRUNC.NTZ R43, R42 ;  /* 0x0000002a002b7305 */ /* 0x000322000021f000 */
[----:B------:R-:W-:Y:S02]  /*25a0*/  IMAD R7, R7, R53, R46 ;  /* 0x0000003507077224 */ /* 0x000fe400078e022e */
[----:B-1----:R-:W-:Y:S02]  /*25b0*/  HFMA2 R42, -RZ, RZ, 0, 0 ;  /* 0x00000000ff2a7431 */ /* 0x002fe400000001ff */
[----:B----4-:R-:W-:-:S04]  /*25c0*/  IMAD.MOV R50, RZ, RZ, -R43 ;  /* 0x000000ffff327224 */ /* 0x010fc800078e0a2b */
[----:B------:R-:W-:-:S04]  /*25d0*/  IMAD R47, R50, R51, RZ ;  /* 0x00000033322f7224 */ /* 0x000fc800078e02ff */
[----:B------:R-:W-:-:S07]  /*25e0*/  IMAD.HI.U32 R52, R43, R47, R42 ;  /* 0x0000002f2b347227 */ /* 0x000fce00078e002a */
.L_x_1777:
[----:B------:R-:W1:Y:S01]  /*25f0*/  LDC R50, c[0x0][0x3f4] ;  /* 0x0000fd00ff327b82 */ /* 0x000e620000000800 */
[----:B------:R-:W-:-:S05]  /*2600*/  VIADD R42, R41, 0xffffff00 ;  /* 0xffffff00292a7836 */ /* 0x000fca0000000000 */
[----:B------:R-:W-:Y:S02]  /*2610*/  IABS R43, R42 ;  /* 0x0000002a002b7213 */ /* 0x000fe40000000000 */
[----:B------:R-:W-:-:S03]  /*2620*/  ISETP.GE.AND P3, PT, R42, RZ, PT ;  /* 0x000000ff2a00720c */ /* 0x000fc60003f66270 */
[----:B------:R-:W-:-:S05]  /*2630*/  IMAD.HI.U32 R52, R52, R43, RZ ;  /* 0x0000002b34347227 */ /* 0x000fca00078e00ff */
[----:B------:R-:W-:Y:S02]  /*2640*/  IADD3 R52, PT, PT, -R52, RZ, RZ ;  /* 0x000000ff34347210 */ /* 0x000fe40007ffe1ff */
[-C--:B-1----:R-:W-:Y:S02]  /*2650*/  IABS R47, R50.reuse ;  /* 0x00000032002f7213 */ /* 0x082fe40000000000 */
[----:B------:R-:W-:-:S03]  /*2660*/  LOP3.LUT R53, RZ, R50, RZ, 0x33, !PT ;  /* 0x00000032ff357212 */ /* 0x000fc600078e33ff */
[----:B------:R-:W-:Y:S01]  /*2670*/  IMAD R48, R47, R52, R43 ;  /* 0x000000342f307224 */ /* 0x000fe200078e022b */
[----:B------:R-:W-:-:S04]  /*2680*/  SHF.R.S32.HI R43, RZ, 0x1f, R3 ;  /* 0x0000001fff2b7819 */ /* 0x000fc80000011403 */
[----:B------:R-:W-:-:S13]  /*2690*/  ISETP.GT.U32.AND P1, PT, R51, R48, PT ;  /* 0x000000303300720c */ /* 0x000fda0003f24070 */
[----:B------:R-:W-:Y:S02]  /*26a0*/  @!P1 IADD3 R48, PT, PT, R48, -R47, RZ ;  /* 0x8000002f30309210 */ /* 0x000fe40007ffe0ff */
[----:B------:R-:W-:Y:S02]  /*26b0*/  ISETP.GE.AND P1, PT, R42, UR43, PT ;  /* 0x0000002b2a007c0c */ /* 0x000fe4000bf26270 */
[----:B------:R-:W-:-:S13]  /*26c0*/  ISETP.GT.U32.AND P2, PT, R51, R48, PT ;  /* 0x000000303300720c */ /* 0x000fda0003f44070 */
[----:B------:R-:W-:Y:S02]  /*26d0*/  @!P2 IADD3 R48, PT, PT, R48, -R47, RZ ;  /* 0x8000002f3030a210 */ /* 0x000fe40007ffe0ff */
[----:B------:R-:W1:Y:S01]  /*26e0*/  @!P1 LDC.64 R46, c[0x0][0x3b8] ;  /* 0x0000ee00ff2e9b82 */ /* 0x000e620000000a00 */
[----:B------:R-:W-:Y:S02]  /*26f0*/  ISETP.NE.AND P2, PT, R50, RZ, PT ;  /* 0x000000ff3200720c */ /* 0x000fe40003f45270 */
[----:B------:R-:W-:-:S05]  /*2700*/  @!P3 IMAD.MOV R48, RZ, RZ, -R48 ;  /* 0x000000ffff30b224 */ /* 0x000fca00078e0a30 */
[----:B------:R-:W-:-:S04]  /*2710*/  SEL R53, R53, R48, !P2 ;  /* 0x0000003035357207 */ /* 0x000fc80005000000 */
[----:B------:R-:W-:-:S04]  /*2720*/  @!P1 SHF.L.U32 R48, R53, 0x3, RZ ;  /* 0x0000000335309819 */ /* 0x000fc800000006ff */
[----:B------:R-:W-:-:S04]  /*2730*/  @!P1 IADD3 R49, P3, PT, R3, R48, RZ ;  /* 0x0000003003319210 */ /* 0x000fc80007f7e0ff */
[----:B------:R-:W-:Y:S02]  /*2740*/  @!P1 LEA.HI.X.SX32 R48, R48, R43, 0x1, P3 ;  /* 0x0000002b30309211 */ /* 0x000fe400018f0eff */
[----:B-1----:R-:W-:-:S04]  /*2750*/  @!P1 LEA R54, P3, R49, R46, 0x1 ;  /* 0x0000002e31369211 */ /* 0x002fc800078608ff */
[----:B------:R-:W-:Y:S02]  /*2760*/  @!P1 LEA.HI.X R55, R49, R47, R48, 0x1, P3 ;  /* 0x0000002f31379211 */ /* 0x000fe400018f0c30 */
[----:B------:R-:W1:Y:S03]  /*2770*/  @!P1 LDC.64 R46, c[0x0][0x3b8] ;  /* 0x0000ee00ff2e9b82 */ /* 0x000e660000000a00 */
[----:B-----5:R4:W0:Y:S01]  /*2780*/  @!P1 LDG.E.128 R20, desc[UR36][R54.64] ;  /* 0x0000002436149981 */ /* 0x020822000c1e1d00 */
[----:B------:R-:W-:Y:S01]  /*2790*/  IADD3 R57, PT, PT, R53, R50, RZ ;  /* 0x0000003235397210 */ /* 0x000fe20007ffe0ff */
[----:B------:R-:W-:-:S03]  /*27a0*/  @!P1 IMAD R56, R50, 0x2, R53 ;  /* 0x0000000232389824 */ /* 0x000fc600078e0235 */
[----:B------:R-:W-:Y:S01]  /*27b0*/  @!P1 SHF.L.U32 R52, R57, 0x3, RZ ;  /* 0x0000000339349819 */ /* 0x000fe200000006ff */
[----:B------:R-:W3:Y:S01]  /*27c0*/  @!P1 LDC.64 R48, c[0x0][0x3b8] ;  /* 0x0000ee00ff309b82 */ /* 0x000ee20000000a00 */
[----:B------:R-:W-:Y:S02]  /*27d0*/  @!P1 SHF.L.U32 R56, R56, 0x3, RZ ;  /* 0x0000000338389819 */ /* 0x000fe400000006ff */
[----:B------:R-:W-:Y:S02]  /*27e0*/  @!P1 IADD3 R51, P3, PT, R3, R52, RZ ;  /* 0x0000003403339210 */ /* 0x000fe40007f7e0ff */
[----:B----4-:R-:W-:Y:S02]  /*27f0*/  @!P1 LEA R54, R50, R57, 0x1 ;  /* 0x0000003932369211 */ /* 0x010fe400078e08ff */
[----:B------:R-:W-:Y:S02]  /*2800*/  @!P1 LEA.HI.X.SX32 R58, R52, R43, 0x1, P3 ;  /* 0x0000002b343a9211 */ /* 0x000fe400018f0eff */
[----:B------:R-:W-:-:S02]  /*2810*/  @!P1 SHF.L.U32 R54, R54, 0x3, RZ ;  /* 0x0000000336369819 */ /* 0x000fc400000006ff */
[----:B-1----:R-:W-:-:S04]  /*2820*/  @!P1 LEA R52, P3, R51, R46, 0x1 ;  /* 0x0000002e33349211 */ /* 0x002fc800078608ff */
[----:B------:R-:W-:Y:S02]  /*2830*/  @!P1 LEA.HI.X R53, R51, R47, R58, 0x1, P3 ;  /* 0x0000002f33359211 */ /* 0x000fe400018f0c3a */
[----:B------:R-:W-:-:S03]  /*2840*/  @!P1 IADD3 R51, P3, PT, R3, R56, RZ ;  /* 0x0000003803339210 */ /* 0x000fc60007f7e0ff */
[----:B--2---:R1:W2:Y:S01]  /*2850*/  @!P1 LDG.E.128 R16, desc[UR36][R52.64] ;  /* 0x0000002434109981 */ /* 0x0042a2000c1e1d00 */
[----:B------:R-:W-:Y:S02]  /*2860*/  @!P1 LEA.HI.X.SX32 R56, R56, R43, 0x1, P3 ;  /* 0x0000002b38389211 */ /* 0x000fe400018f0eff */
[----:B------:R-:W-:-:S04]  /*2870*/  @!P1 LEA R46, P3, R51, R46, 0x1 ;  /* 0x0000002e332e9211 */ /* 0x000fc800078608ff */
[----:B------:R-:W-:Y:S02]  /*2880*/  @!P1 LEA.HI.X R47, R51, R47, R56, 0x1, P3 ;  /* 0x0000002f332f9211 */ /* 0x000fe400018f0c38 */
[----:B------:R-:W-:-:S03]  /*2890*/  @!P1 IADD3 R51, P3, PT, R3, R54, RZ ;  /* 0x0000003603339210 */ /* 0x000fc60007f7e0ff */
[----:B------:R4:W2:Y:S01]  /*28a0*/  @!P1 LDG.E.128 R12, desc[UR36][R46.64] ;  /* 0x000000242e0c9981 */ /* 0x0008a2000c1e1d00 */
[----:B------:R-:W-:Y:S02]  /*28b0*/  @!P1 LEA.HI.X.SX32 R54, R54, R43, 0x1, P3 ;  /* 0x0000002b36369211 */ /* 0x000fe400018f0eff */
[----:B---3--:R-:W-:-:S04]  /*28c0*/  @!P1 LEA R48, P3, R51, R48, 0x1 ;  /* 0x0000003033309211 */ /* 0x008fc800078608ff */
[----:B------:R-:W-:-:S05]  /*28d0*/  @!P1 LEA.HI.X R49, R51, R49, R54, 0x1, P3 ;  /* 0x0000003133319211 */ /* 0x000fca00018f0c36 */
[----:B------:R3:W2:Y:S01]  /*28e0*/  @!P1 LDG.E.128 R8, desc[UR36][R48.64] ;  /* 0x0000002430089981 */ /* 0x0006a2000c1e1d00 */
[----:B------:R-:W-:-:S04]  /*28f0*/  IABS R51, R50 ;  /* 0x0000003200337213 */ /* 0x000fc80000000000 */
[----:B------:R-:W1:Y:S08]  /*2900*/  I2F.RP R54, R51 ;  /* 0x0000003300367306 */ /* 0x000e700000209400 */
[----:B-1----:R-:W1:Y:S02]  /*2910*/  MUFU.RCP R54, R54 ;  /* 0x0000003600367308 */ /* 0x002e640000001000 */
[----:B-1----:R-:W-:-:S06]  /*2920*/  VIADD R55, R54, 0xffffffe ;  /* 0x0ffffffe36377836 */ /* 0x002fcc0000000000 */
[----:B------:R-:W1:Y:S01]  /*2930*/  F2I.FTZ.U32.TRUNC.NTZ R53, R55 ;  /* 0x0000003700357305 */ /* 0x000e62000021f000 */
[----:B----4-:R-:W-:Y:S02]  /*2940*/  IABS R47, R41 ;  /* 0x00000029002f7213 */ /* 0x010fe40000000000 */
[----:B-1----:R-:W-:-:S05]  /*2950*/  IADD3 R52, PT, PT, RZ, -R53, RZ ;  /* 0x80000035ff347210 */ /* 0x002fca0007ffe0ff */
[----:B------:R-:W-:Y:S01]  /*2960*/  IMAD R57, R52, R51, RZ ;  /* 0x0000003334397224 */ /* 0x000fe200078e02ff */
[----:B------:R-:W-:-:S05]  /*2970*/  MOV R52, RZ ;  /* 0x000000ff00347202 */ /* 0x000fca0000000f00 */
[----:B------:R-:W-:-:S06]  /*2980*/  IMAD.HI.U32 R52, R53, R57, R52 ;  /* 0x0000003935347227 */ /* 0x000fcc00078e0034 */
[----:B------:R-:W-:-:S05]  /*2990*/  IMAD.HI.U32 R46, R52, R47, RZ ;  /* 0x0000002f342e7227 */ /* 0x000fca00078e00ff */
[----:B------:R-:W-:-:S05]  /*29a0*/  IADD3 R46, PT, PT, -R46, RZ, RZ ;  /* 0x000000ff2e2e7210 */ /* 0x000fca0007ffe1ff */
[----:B------:R-:W-:-:S05]  /*29b0*/  IMAD R46, R51, R46, R47 ;  /* 0x0000002e332e7224 */ /* 0x000fca00078e022f */
[----:B------:R-:W-:Y:S02]  /*29c0*/  ISETP.GT.U32.AND P3, PT, R51, R46, PT ;  /* 0x0000002e3300720c */ /* 0x000fe40003f64070 */
[----:B------:R-:W-:-:S11]  /*29d0*/  ISETP.GE.AND P5, PT, R41, RZ, PT ;  /* 0x000000ff2900720c */ /* 0x000fd60003fa6270 */
[----:B------:R-:W-:Y:S01]  /*29e0*/  @!P3 IMAD.IADD R46, R46, 0x1, -R51 ;  /* 0x000000012e2eb824 */ /* 0x000fe200078e0a33 */
[----:B------:R-:W-:-:S04]  /*29f0*/  ISETP.GE.AND P3, PT, R41, UR43, PT ;  /* 0x0000002b29007c0c */ /* 0x000fc8000bf66270 */
[----:B------:R-:W-:Y:S02]  /*2a00*/  ISETP.GT.U32.AND P4, PT, R51, R46, PT ;  /* 0x0000002e3300720c */ /* 0x000fe40003f84070 */
[----:B------:R-:W-:-:S07]  /*2a10*/  LOP3.LUT R57, RZ, R50, RZ, 0x33, !PT ;  /* 0x00000032ff397212 */ /* 0x000fce00078e33ff */
[----:B---3--:R-:W1:Y:S04]  /*2a20*/  @!P3 LDC.64 R48, c[0x0][0x3b8] ;  /* 0x0000ee00ff30bb82 */ /* 0x008e680000000a00 */
[----:B------:R-:W-:-:S04]  /*2a30*/  @!P4 IADD3 R46, PT, PT, R46, -R51, RZ ;  /* 0x800000332e2ec210 */ /* 0x000fc80007ffe0ff */
[----:B------:R-:W-:-:S04]  /*2a40*/  @!P5 IADD3 R46, PT, PT, -R46, RZ, RZ ;  /* 0x000000ff2e2ed210 */ /* 0x000fc80007ffe1ff */
[----:B------:R-:W-:Y:S02]  /*2a50*/  SEL R57, R57, R46, !P2 ;  /* 0x0000002e39397207 */ /* 0x000fe40005000000 */
[----:B------:R-:W3:Y:S02]  /*2a60*/  @P0 LDC.64 R46, c[0x0][0x420] ;  /* 0x00010800ff2e0b82 */ /* 0x000ee40000000a00 */
[----:B------:R-:W-:-:S04]  /*2a70*/  @!P3 SHF.L.U32 R54, R57, 0x3, RZ ;  /* 0x000000033936b819 */ /* 0x000fc800000006ff */
[----:B------:R-:W-:-:S04]  /*2a80*/  @!P3 IADD3 R53, P2, PT, R3, R54, RZ ;  /* 0x000000360335b210 */ /* 0x000fc80007f5e0ff */
[----:B------:R-:W-:Y:S02]  /*2a90*/  @!P3 LEA.HI.X.SX32 R54, R54, R43, 0x1, P2 ;  /* 0x0000002b3636b211 */ /* 0x000fe400010f0eff */
[----:B-1----:R-:W-:-:S04]  /*2aa0*/  @!P3 LEA R48, P2, R53, R48, 0x1 ;  /* 0x000000303530b211 */ /* 0x002fc800078408ff */
[----:B------:R-:W-:Y:S02]  /*2ab0*/  @!P3 LEA.HI.X R49, R53, R49, R54, 0x1, P2 ;  /* 0x000000313531b211 */ /* 0x000fe400010f0c36 */
[----:B---3--:R-:W-:Y:S01]  /*2ac0*/  @P0 IADD3 R60, P2, P4, R42, UR46, R46 ;  /* 0x0000002e2a3c0c10 */ /* 0x008fe2000fc5e02e */
[----:B------:R-:W-:-:S05]  /*2ad0*/  IMAD.IADD R42, R57, 0x1, R50 ;  /* 0x00000001392a7824 */ /* 0x000fca00078e0232 */
[----:B------:R-:W-:-:S04]  /*2ae0*/  @!P3 LEA R58, R50, R42, 0x1 ;  /* 0x0000002a323ab211 */ /* 0x000fc800078e08ff */
[----:B------:R-:W-:Y:S02]  /*2af0*/  @!P3 SHF.L.U32 R58, R58, 0x3, RZ ;  /* 0x000000033a3ab819 */ /* 0x000fe400000006ff */
[----:B------:R-:W-:Y:S02]  /*2b00*/  @!P3 LEA R50, R50, R57, 0x1 ;  /* 0x000000393232b211 */ /* 0x000fe400078e08ff */
[----:B------:R-:W-:Y:S01]  /*2b10*/  @!P3 IADD3 R46, P5, PT, R3, R58, RZ ;  /* 0x0000003a032eb210 */ /* 0x000fe20007fbe0ff */
[----:B------:R-:W-:Y:S01]  /*2b20*/  @!P3 IMAD.SHL.U32 R42, R42, 0x8, RZ ;  /* 0x000000082a2ab824 */ /* 0x000fe200078e00ff */
[----:B------:R-:W-:Y:S02]  /*2b30*/  @!P3 SHF.L.U32 R50, R50, 0x3, RZ ;  /* 0x000000033232b819 */ /* 0x000fe400000006ff */
[----:B------:R-:W-:Y:S02]  /*2b40*/  @!P3 LEA.HI.X.SX32 R58, R58, R43, 0x1, P5 ;  /* 0x0000002b3a3ab211 */ /* 0x000fe400028f0eff */
[----:B------:R-:W-:-:S02]  /*2b50*/  @P0 IADD3.X R61, PT, PT, RZ, UR45, R47, P2, P4 ;  /* 0x0000002dff3d0c10 */ /* 0x000fc400097e842f */
[----:B------:R-:W-:-:S03]  /*2b60*/  @!P3 IADD3 R47, P4, PT, R3, R50, RZ ;  /* 0x00000032032fb210 */ /* 0x000fc60007f9e0ff */
[----:B------:R-:W3:Y:S01]  /*2b70*/  @P0 LDG.E.U8 R60, desc[UR36][R60.64] ;  /* 0x000000243c3c0981 */ /* 0x000ee2000c1e1100 */
[----:B------:R-:W-:Y:S01]  /*2b80*/  @!P3 LEA.HI.X.SX32 R50, R50, R43, 0x1, P4 ;  /* 0x0000002b3232b211 */ /* 0x000fe200020f0eff */
[----:B0-----:R-:W-:Y:S02]  /*2b90*/  HMUL2 R56, R36, R20 ;  /* 0x0000001424387232 */ /* 0x001fe40000000000 */
[----:B------:R-:W-:Y:S02]  /*2ba0*/  HFMA2 R55, R37, R21, -RZ ;  /* 0x0000001525377231 */ /* 0x000fe400001000ff */
[----:B------:R-:W-:Y:S02]  /*2bb0*/  HMUL2 R53, R38, R22 ;  /* 0x0000001626357232 */ /* 0x000fe40000000000 */
[----:B------:R-:W-:Y:S02]  /*2bc0*/  HFMA2 R54, R39, R23, -RZ ;  /* 0x0000001727367231 */ /* 0x000fe400001000ff */
[----:B------:R0:W5:Y:S02]  /*2bd0*/  @!P3 LDG.E.128 R20, desc[UR36][R48.64] ;  /* 0x000000243014b981 */ /* 0x000164000c1e1d00 */
[----:B0-----:R-:W0:Y:S02]  /*2be0*/  @!P3 LDC.64 R48, c[0x0][0x3b8] ;  /* 0x0000ee00ff30bb82 */ /* 0x001e240000000a00 */
[----:B0-----:R-:W-:-:S04]  /*2bf0*/  @!P3 LEA R48, P5, R46, R48, 0x1 ;  /* 0x000000302e30b211 */ /* 0x001fc800078a08ff */
[----:B------:R-:W-:Y:S02]  /*2c00*/  @!P3 LEA.HI.X R49, R46, R49, R58, 0x1, P5 ;  /* 0x000000312e31b211 */ /* 0x000fe400028f0c3a */
[----:B------:R-:W-:-:S04]  /*2c10*/  @!P3 IADD3 R46, P2, PT, R3, R42, RZ ;  /* 0x0000002a032eb210 */ /* 0x000fc80007f5e0ff */
[----:B------:R-:W-:Y:S02]  /*2c20*/  @!P3 LEA.HI.X.SX32 R57, R42, R43, 0x1, P2 ;  /* 0x0000002b2a39b211 */ /* 0x000fe400010f0eff */
[----:B------:R-:W0:Y:S02]  /*2c30*/  @!P3 LDC.64 R42, c[0x0][0x3b8] ;  /* 0x0000ee00ff2abb82 */ /* 0x000e240000000a00 */
[----:B0-----:R-:W-:-:S04]  /*2c40*/  @!P3 LEA R58, P2, R46, R42, 0x1 ;  /* 0x0000002a2e3ab211 */ /* 0x001fc800078408ff */
[----:B------:R-:W-:Y:S02]  /*2c50*/  @!P3 LEA.HI.X R59, R46, R43, R57, 0x1, P2 ;  /* 0x0000002b2e3bb211 */ /* 0x000fe400010f0c39 */
[----:B------:R-:W-:-:S04]  /*2c60*/  @!P3 LEA R46, P2, R47, R42, 0x1 ;  /* 0x0000002a2f2eb211 */ /* 0x000fc800078408ff */
[----:B------:R-:W-:Y:S02]  /*2c70*/  @!P3 LEA.HI.X R47, R47, R43, R50, 0x1, P2 ;  /* 0x0000002b2f2fb211 */ /* 0x000fe400010f0c32 */
[----:B------:R-:W0:Y:S01]  /*2c80*/  @P0 LDC.64 R42, c[0x0][0x420] ;  /* 0x00010800ff2a0b82 */ /* 0x000e220000000a00 */
[----:B------:R-:W-:Y:S01]  /*2c90*/  IADD3 R57, PT, PT, R41, -0x100, RZ ;  /* 0xffffff0029397810 */ /* 0x000fe20007ffe0ff */
[----:B--2---:R-:W-:Y:S02]  /*2ca0*/  HFMA2 R56, R32, R16, R56 ;  /* 0x0000001020387231 */ /* 0x004fe40000000038 */
[----:B------:R-:W-:Y:S02]  /*2cb0*/  HFMA2 R53, R34, R18, R53 ;  /* 0x0000001222357231 */ /* 0x000fe40000000035 */
[----:B------:R-:W-:Y:S02]  /*2cc0*/  HFMA2 R55, R33, R17, R55 ;  /* 0x0000001121377231 */ /* 0x000fe40000000037 */
[----:B------:R-:W-:-:S02]  /*2cd0*/  HFMA2 R54, R35, R19, R54 ;  /* 0x0000001323367231 */ /* 0x000fc40000000036 */
[----:B------:R-:W-:Y:S02]  /*2ce0*/  HFMA2 R56, R28, R12, R56 ;  /* 0x0000000c1c387231 */ /* 0x000fe40000000038 */
[----:B------:R-:W-:Y:S01]  /*2cf0*/  HFMA2 R53, R30, R14, R53 ;  /* 0x0000000e1e357231 */ /* 0x000fe20000000035 */
[----:B0-----:R-:W-:Y:S01]  /*2d00*/  @P0 IADD3 R42, P2, P4, R57, UR46, R42 ;  /* 0x0000002e392a0c10 */ /* 0x001fe2000fc5e02a */
[----:B------:R-:W-:Y:S01]  /*2d10*/  HFMA2 R55, R29, R13, R55 ;  /* 0x0000000d1d377231 */ /* 0x000fe20000000037 */
[----:B------:R-:W5:Y:S02]  /*2d20*/  @!P3 LDG.E.128 R16, desc[UR36][R58.64] ;  /* 0x000000243a10b981 */ /* 0x000f64000c1e1d00 */
[----:B------:R-:W-:Y:S01]  /*2d30*/  @P0 IADD3.X R43, PT, PT, RZ, UR45, R43, P2, P4 ;  /* 0x0000002dff2b0c10 */ /* 0x000fe200097e842b */
[----:B------:R-:W-:Y:S02]  /*2d40*/  HFMA2 R54, R31, R15, R54 ;  /* 0x0000000f1f367231 */ /* 0x000fe40000000036 */
[----:B------:R-:W-:-:S02]  /*2d50*/  HFMA2 R56, R24, R8, R56 ;  /* 0x0000000818387231 */ /* 0x000fc40000000038 */
[----:B------:R-:W-:Y:S02]  /*2d60*/  HFMA2 R55, R25, R9, R55 ;  /* 0x0000000919377231 */ /* 0x000fe40000000037 */
[----:B------:R-:W-:Y:S01]  /*2d70*/  HFMA2 R53, R26, R10, R53 ;  /* 0x0000000a1a357231 */ /* 0x000fe20000000035 */
[----:B------:R0:W2:Y:S01]  /*2d80*/  @P0 LDG.E.U8 R43, desc[UR36][R42.64+0x100] ;  /* 0x000100242a2b0981 */ /* 0x0000a2000c1e1100 */
[----:B------:R-:W-:-:S03]  /*2d90*/  HFMA2 R54, R27, R11, R54 ;  /* 0x0000000b1b367231 */ /* 0x000fc60000000036 */
[----:B------:R1:W5:Y:S04]  /*2da0*/  @!P3 LDG.E.128 R8, desc[UR36][R48.64] ;  /* 0x000000243008b981 */ /* 0x000368000c1e1d00 */
[----:B------:R1:W5:Y:S01]  /*2db0*/  @!P3 LDG.E.128 R12, desc[UR36][R46.64] ;  /* 0x000000242e0cb981 */ /* 0x000362000c1e1d00 */
[----:B------:R-:W-:Y:S01]  /*2dc0*/  HADD2 R55, R56, R55 ;  /* 0x0000003738377230 */ /* 0x000fe20000000000 */
[----:B0-----:R-:W0:Y:S03]  /*2dd0*/  LDC R42, c[0x0][0x410] ;  /* 0x00010400ff2a7b82 */ /* 0x001e260000000800 */
[----:B------:R-:W-:Y:S01]  /*2de0*/  HFMA2 R53, R55, 1, 1, R53 ;  /* 0x3c003c0037357831 */ /* 0x000fe20000000035 */
[----:B------:R-:W-:Y:S03]  /*2df0*/  BSSY.RECONVERGENT B1, `(.L_x_1773) ;  /* 0x000001d000017945 */ /* 0x000fe60003800200 */
[----:B------:R-:W-:-:S05]  /*2e00*/  HADD2 R53, R53, R54 ;  /* 0x0000003635357230 */ /* 0x000fca0000000000 */
[--C-:B------:R-:W-:Y:S01]  /*2e10*/  HADD2.F32 R50, -RZ, R53.reuse.H1_H1 ;  /* 0x30000035ff327230 */ /* 0x100fe20000004100 */
[----:B---3--:R-:W-:Y:S02]  /*2e20*/  ISETP.NE.AND P5, PT, R60, RZ, P0 ;  /* 0x000000ff3c00720c */ /* 0x008fe400007a5270 */
[----:B--2---:R-:W-:Y:S01]  /*2e30*/  ISETP.NE.AND P4, PT, R43, RZ, P0 ;  /* 0x000000ff2b00720c */ /* 0x004fe20000785270 */
[----:B------:R-:W-:-:S05]  /*2e40*/  HADD2.F32 R43, -RZ, R53.H0_H0 ;  /* 0x20000035ff2b7230 */ /* 0x000fca0000004100 */
[----:B------:R-:W-:Y:S01]  /*2e50*/  FADD.FTZ R43, R43, R50 ;  /* 0x000000322b2b7221 */ /* 0x000fe20000010000 */
[----:B01----:R-:W-:Y:S06]  /*2e60*/  @P1 BRA `(.L_x_1774) ;  /* 0x0000000000541947 */ /* 0x003fec0003800000 */
[----:B------:R-:W-:Y:S02]  /*2e70*/  ISETP.NE.U32.AND P1, PT, RZ, UR8, PT ;  /* 0x00000008ff007c0c */ /* 0x000fe4000bf25070 */
[----:B------:R-:W-:Y:S02]  /*2e80*/  ISETP.NE.U32.AND P2, PT, RZ, UR10, PT ;  /* 0x0000000aff007c0c */ /* 0x000fe4000bf45070 */
[----:B------:R-:W-:Y:S02]  /*2e90*/  ISETP.NE.AND.EX P1, PT, RZ, UR9, PT, P1 ;  /* 0x00000009ff007c0c */ /* 0x000fe4000bf25310 */
[----:B------:R-:W-:-:S11]  /*2ea0*/  ISETP.NE.AND.EX P2, PT, RZ, UR11, PT, P2 ;  /* 0x0000000bff007c0c */ /* 0x000fd6000bf45320 */
[----:B------:R-:W0:Y:S02]  /*2eb0*/  @P1 LDC.64 R46, c[0x0][0x438] ;  /* 0x00010e00ff2e1b82 */ /* 0x000e240000000a00 */
[----:B------:R-:W2:Y:S01]  /*2ec0*/  @P2 LDG.E.U16 R50, desc[UR36][R44.64] ;  /* 0x000000242c322981 */ /* 0x000ea2000c1e1500 */
[----:B0-----:R-:W-:-:S06]  /*2ed0*/  @P1 IMAD.WIDE R46, R7, 0x2, R46 ;  /* 0x00000002072e1825 */ /* 0x001fcc00078e022e */
[----:B------:R-:W3:Y:S01]  /*2ee0*/  @P1 LDG.E.U16 R46, desc[UR36][R46.64] ;  /* 0x000000242e2e1981 */ /* 0x000ee2000c1e1500 */
[----:B------:R-:W-:-:S04]  /*2ef0*/  IADD3 R48, PT, PT, R41, -0x100, RZ ;  /* 0xffffff0029307810 */ /* 0x000fc80007ffe0ff */
[----:B------:R-:W-:-:S04]  /*2f00*/  @P2 ISETP.GE.AND P6, PT, R48, R5, PT ;  /* 0x000000053000220c */ /* 0x000fc80003fc6270 */
[----:B------:R-:W-:-:S04]  /*2f10*/  @P2 SEL R48, RZ, UR38, P6 ;  /* 0x00000026ff302c07 */ /* 0x000fc8000b000000 */
[----:B------:R-:W-:Y:S01]  /*2f20*/  @P2 IADD3 R48, PT, PT, R41, -UR43, R48 ;  /* 0x8000002b29302c10 */ /* 0x000fe2000fffe030 */
[----:B------:R-:W-:-:S04]  /*2f30*/  FMUL.FTZ R43, R43, R42 ;  /* 0x0000002a2b2b7220 */ /* 0x000fc80000410000 */
[----:B------:R-:W-:Y:S02]  /*2f40*/  @P2 VIADD R49, R48, 0xffffff00 ;  /* 0xffffff0030312836 */ /* 0x000fe40000000000 */
[----:B--2---:R-:W-:-:S03]  /*2f50*/  @P2 HADD2.F32 R53, -RZ, R50.H0_H0 ;  /* 0x20000032ff352230 */ /* 0x004fc60000004100 */
[----:B------:R-:W-:Y:S01]  /*2f60*/  @P2 I2FP.F32.S32 R50, R49 ;  /* 0x0000003100322245 */ /* 0x000fe20000201400 */
[----:B---3--:R-:W-:-:S05]  /*2f70*/  @P1 HADD2.F32 R48, -RZ, R46.H0_H0 ;  /* 0x2000002eff301230 */ /* 0x008fca0000004100 */
[----:B------:R-:W-:-:S04]  /*2f80*/  @P1 FADD.FTZ R43, R43, R48 ;  /* 0x000000302b2b1221 */ /* 0x000fc80000010000 */
[----:B------:R-:W-:-:S05]  /*2f90*/  @P2 FFMA.FTZ R43, R50, R53, R43 ;  /* 0x00000035322b2223 */ /* 0x000fca000001002b */
[----:B------:R0:W-:Y:S01]  /*2fa0*/  STS [R40+-0x400], R43 ;  /* 0xfffc002b28007388 */ /* 0x0001e20000000800 */
[----:B------:R-:W-:-:S07]  /*2fb0*/  @!P5 FMNMX.FTZ R0, R0, R43, !PT ;  /* 0x0000002b0000d209 */ /* 0x000fce0007810000 */
.L_x_1774:
[----:B------:R-:W-:Y:S05]  /*2fc0*/  BSYNC.RECONVERGENT B1 ;  /* 0x0000000000017941 */ /* 0x000fea0003800200 */
.L_x_1773:
[----:B------:R-:W-:Y:S04]  /*2fd0*/  BSSY.RECONVERGENT B1, `(.L_x_1775) ;  /* 0x000002b000017945 */ /* 0x000fe80003800200 */
[----:B------:R-:W-:Y:S05]  /*2fe0*/  @P3 BRA `(.L_x_1776) ;  /* 0x0000000000a43947 */ /* 0x000fea0003800000 */
[----:B------:R-:W-:Y:S02]  /*2ff0*/  ISETP.NE.U32.AND P1, PT, RZ, UR8, PT ;  /* 0x00000008ff007c0c */ /* 0x000fe4000bf25070 */
[----:B------:R-:W-:Y:S02]  /*3000*/  ISETP.NE.U32.AND P2, PT, RZ, UR10, PT ;  /* 0x0000000aff007c0c */ /* 0x000fe4000bf45070 */
[----:B------:R-:W-:Y:S02]  /*3010*/  ISETP.NE.AND.EX P1, PT, RZ, UR9, PT, P1 ;  /* 0x00000009ff007c0c */ /* 0x000fe4000bf25310 */
[----:B------:R-:W-:-:S11]  /*3020*/  ISETP.NE.AND.EX P2, PT, RZ, UR11, PT, P2 ;  /* 0x0000000bff007c0c */ /* 0x000fd6000bf45320 */
[----:B------:R-:W1:Y:S02]  /*3030*/  @P1 LDC.64 R46, c[0x0][0x438] ;  /* 0x00010e00ff2e1b82 */ /* 0x000e640000000a00 */
[----:B0-----:R-:W2:Y:S01]  /*3040*/  @P2 LDG.E.U16 R43, desc[UR36][R44.64] ;  /* 0x000000242c2b2981 */ /* 0x001ea2000c1e1500 */
[----:B-1----:R-:W-:-:S06]  /*3050*/  @P1 IMAD.WIDE R46, R7, 0x2, R46 ;  /* 0x00000002072e1825 */ /* 0x002fcc00078e022e */
[----:B------:R0:W3:Y:S01]  /*3060*/  @P1 LDG.E.U16 R46, desc[UR36][R46.64+0x200] ;  /* 0x000200242e2e1981 */ /* 0x0000e2000c1e1500 */
[----:B-----5:R-:W-:Y:S02]  /*3070*/  HFMA2 R48, R37, R21, -RZ ;  /* 0x0000001525307231 */ /* 0x020fe400001000ff */
[----:B0-----:R-:W-:Y:S02]  /*3080*/  HMUL2 R47, R36, R20 ;  /* 0x00000014242f7232 */ /* 0x001fe40000000000 */
[----:B------:R-:W-:Y:S02]  /*3090*/  HFMA2 R48, R33, R17, R48 ;  /* 0x0000001121307231 */ /* 0x000fe40000000030 */
[----:B------:R-:W-:Y:S02]  /*30a0*/  HFMA2 R49, R32, R16, R47 ;  /* 0x0000001020317231 */ /* 0x000fe4000000002f */
[----:B------:R-:W-:Y:S02]  /*30b0*/  HMUL2 R47, R38, R22 ;  /* 0x00000016262f7232 */ /* 0x000fe40000000000 */
[----:B------:R-:W-:-:S02]  /*30c0*/  HFMA2 R50, R29, R13, R48 ;  /* 0x0000000d1d327231 */ /* 0x000fc40000000030 */
[----:B------:R-:W-:Y:S02]  /*30d0*/  HFMA2 R48, R34, R18, R47 ;  /* 0x0000001222307231 */ /* 0x000fe4000000002f */
[----:B------:R-:W-:Y:S02]  /*30e0*/  HMUL2 R47, R39, R23 ;  /* 0x00000017272f7232 */ /* 0x000fe40000000000 */
[----:B------:R-:W-:Y:S02]  /*30f0*/  HFMA2 R49, R28, R12, R49 ;  /* 0x0000000c1c317231 */ /* 0x000fe40000000031 */
[----:B------:R-:W-:Y:S02]  /*3100*/  HFMA2 R47, R35, R19, R47 ;  /* 0x00000013232f7231 */ /* 0x000fe4000000002f */
[----:B------:R-:W-:Y:S02]  /*3110*/  HFMA2 R50, R25, R9, R50 ;  /* 0x0000000919327231 */ /* 0x000fe40000000032 */
[----:B------:R-:W-:-:S02]  /*3120*/  HFMA2 R48, R30, R14, R48 ;  /* 0x0000000e1e307231 */ /* 0x000fc40000000030 */
[----:B------:R-:W-:Y:S02]  /*3130*/  HFMA2 R49, R24, R8, R49 ;  /* 0x0000000818317231 */ /* 0x000fe40000000031 */
[----:B------:R-:W-:Y:S02]  /*3140*/  HFMA2 R47, R31, R15, R47 ;  /* 0x0000000f1f2f7231 */ /* 0x000fe4000000002f */
[----:B------:R-:W-:Y:S02]  /*3150*/  HFMA2 R48, R26, R10, R48 ;  /* 0x0000000a1a307231 */ /* 0x000fe40000000030 */
[----:B------:R-:W-:-:S04]  /*3160*/  HADD2 R49, R49, R50 ;  /* 0x0000003231317230 */ /* 0x000fc80000000000 */
[----:B------:R-:W-:Y:S02]  /*3170*/  HADD2 R48, R49, R48 ;  /* 0x0000003031307230 */ /* 0x000fe40000000000 */
[----:B------:R-:W-:-:S04]  /*3180*/  HFMA2 R47, R27, R11, R47 ;  /* 0x0000000b1b2f7231 */ /* 0x000fc8000000002f */
[----:B------:R-:W-:Y:S01]  /*3190*/  HFMA2 R47, R48, 1, 1, R47 ;  /* 0x3c003c00302f7831 */ /* 0x000fe2000000002f */
[----:B------:R-:W-:-:S04]  /*31a0*/  @P2 ISETP.GE.AND P3, PT, R41, R5, PT ;  /* 0x000000052900220c */ /* 0x000fc80003f66270 */
[----:B------:R-:W-:Y:S01]  /*31b0*/  @P2 SEL R48, RZ, UR38, P3 ;  /* 0x00000026ff302c07 */ /* 0x000fe20009800000 */
[--C-:B------:R-:W-:Y:S02]  /*31c0*/  HADD2.F32 R49, -RZ, R47.reuse.H0_H0 ;  /* 0x2000002fff317230 */ /* 0x100fe40000004100 */
[----:B------:R-:W-:Y:S01]  /*31d0*/  HADD2.F32 R50, -RZ, R47.H1_H1 ;  /* 0x3000002fff327230 */ /* 0x000fe20000004100 */
[----:B------:R-:W-:-:S04]  /*31e0*/  @P2 IADD3 R48, PT, PT, R41, -UR43, R48 ;  /* 0x8000002b29302c10 */ /* 0x000fc8000fffe030 */
[----:B------:R-:W-:Y:S01]  /*31f0*/  FADD.FTZ R49, R49, R50 ;  /* 0x0000003231317221 */ /* 0x000fe20000010000 */
[----:B------:R-:W-:-:S03]  /*3200*/  @P2 I2FP.F32.S32 R48, R48 ;  /* 0x0000003000302245 */ /* 0x000fc60000201400 */
[----:B------:R-:W-:Y:S01]  /*3210*/  FMUL.FTZ R47, R49, R42 ;  /* 0x0000002a312f7220 */ /* 0x000fe20000410000 */
[----:B--2---:R-:W-:Y:S02]  /*3220*/  @P2 HADD2.F32 R42, -RZ, R43.H0_H0 ;  /* 0x2000002bff2a2230 */ /* 0x004fe40000004100 */
[----:B---3--:R-:W-:-:S05]  /*3230*/  @P1 HADD2.F32 R46, -RZ, R46.H0_H0 ;  /* 0x2000002eff2e1230 */ /* 0x008fca0000004100 */
[----:B------:R-:W-:-:S04]  /*3240*/  @P1 FADD.FTZ R47, R47, R46 ;  /* 0x0000002e2f2f1221 */ /* 0x000fc80000010000 */
[----:B------:R-:W-:-:S05]  /*3250*/  @P2 FFMA.FTZ R47, R42, R48, R47 ;  /* 0x000000302a2f2223 */ /* 0x000fca000001002f */
[----:B------:R1:W-:Y:S01]  /*3260*/  STS [R40], R47 ;  /* 0x0000002f28007388 */ /* 0x0003e20000000800 */
[----:B------:R-:W-:-:S07]  /*3270*/  @!P4 FMNMX.FTZ R0, R0, R47, !PT ;  /* 0x0000002f0000c209 */ /* 0x000fce0007810000 */
.L_x_1776:
[----:B------:R-:W-:Y:S05]  /*3280*/  BSYNC.RECONVERGENT B1 ;  /* 0x0000000000017941 */ /* 0x000fea0003800200 */
.L_x_1775:
[----:B------:R-:W-:Y:S01]  /*3290*/  MOV R42, UR43 ;  /* 0x0000002b002a7c02 */ /* 0x000fe20008000f00 */
[----:B------:R-:W-:Y:S01]  /*32a0*/  VIADD R7, R7, 0x200 ;  /* 0x0000020007077836 */ /* 0x000fe20000000000 */
[----:B01----:R-:W-:Y:S02]  /*32b0*/  IADD3 R40, PT, PT, R40, 0x800, RZ ;  /* 0x0000080028287810 */ /* 0x003fe40007ffe0ff */
[----:B------:R-:W-:-:S04]  /*32c0*/  IADD3 R42, PT, PT, R42, 0x1, RZ ;  /* 0x000000012a2a7810 */ /* 0x000fc80007ffe0ff */
[----:B------:R-:W-:-:S04]  /*32d0*/  VIADDMNMX R42, R42, -UR12, RZ, !PT ;  /* 0x8000000c2a2a7c46 */ /* 0x000fc8000f8001ff */
[----:B------:R-:W-:-:S04]  /*32e0*/  IADD3 R42, PT, PT, -R42, UR43, RZ ;  /* 0x0000002b2a2a7c10 */ /* 0x000fc8000fffe1ff */
[----:B------:R-:W-:-:S04]  /*32f0*/  IADD3 R42, PT, PT, R42, 0x1f, RZ ;  /* 0x0000001f2a2a7810 */ /* 0x000fc80007ffe0ff */
[----:B------:R-:W-:-:S04]  /*3300*/  SHF.R.S32.HI R43, RZ, 0x1f, R42 ;  /* 0x0000001fff2b7819 */ /* 0x000fc8000001142a */
[----:B------:R-:W-:Y:S01]  /*3310*/  LEA.HI R43, R43, R42, RZ, 0x5 ;  /* 0x0000002a2b2b7211 */ /* 0x000fe200078f28ff */
[C---:B------:R-:W-:Y:S01]  /*3320*/  VIADD R42, R41.reuse, 0x100 ;  /* 0x00000100292a7836 */ /* 0x040fe20000000000 */
[----:B------:R-:W-:Y:S02]  /*3330*/  IADD3 R41, PT, PT, R41, 0x200, RZ ;  /* 0x0000020029297810 */ /* 0x000fe40007ffe0ff */
[----:B------:R-:W-:-:S04]  /*3340*/  LOP3.LUT R43, R43, 0xffffffe0, RZ, 0xc0, !PT ;  /* 0xffffffe02b2b7812 */ /* 0x000fc800078ec0ff */
[----:B------:R-:W-:-:S04]  /*3350*/  IADD3 R43, PT, PT, R43, UR44, RZ ;  /* 0x0000002c2b2b7c10 */ /* 0x000fc8000fffe0ff */
[----:B------:R-:W-:-:S13]  /*3360*/  ISETP.GE.AND P1, PT, R42, R43, PT ;  /* 0x0000002b2a00720c */ /* 0x000fda0003f26270 */
[----:B------:R-:W-:Y:S05]  /*3370*/  @!P1 BRA `(.L_x_1777) ;  /* 0xfffffff0009c9947 */ /* 0x000fea000383ffff */
.L_x_1770:
[----:B------:R-:W-:Y:S05]  /*3380*/  BSYNC.RECONVERGENT B0 ;  /* 0x0000000000007941 */ /* 0x000fea0003800200 */
.L_x_1769:
[----:B------:R-:W4:Y:S01]  /*3390*/  SHFL.BFLY PT, R3, R0, 0x10, 0x1f ;  /* 0x0e001f0000037f89 */ /* 0x000f2200000e0000 */
[----:B------:R-:W1:Y:S01]  /*33a0*/  S2UR UR6, SR_CgaCtaId ;  /* 0x00000000000679c3 */ /* 0x000e620000008800 */
[----:B------:R-:W-:Y:S01]  /*33b0*/  UMOV UR5, 0x400 ;  /* 0x0000040000057882 */ /* 0x000fe20000000000 */
[----:B------:R-:W-:Y:S01]  /*33c0*/  BSSY.RECONVERGENT B0, `(.L_x_1778) ;  /* 0x0000185000007945 */ /* 0x000fe20003800200 */
[----:B----4-:R-:W-:Y:S01]  /*33d0*/  FMNMX.FTZ R3, R3, R0, !PT ;  /* 0x0000000003037209 */ /* 0x010fe20007810000 */
[----:B-1----:R-:W-:Y:S01]  /*33e0*/  ULEA UR4, UR6, UR5, 0x18 ;  /* 0x0000000506047291 */ /* 0x002fe2000f8ec0ff */
[----:B---3--:R-:W1:Y:S03]  /*33f0*/  S2R R0, SR_TID.X ;  /* 0x0000000000007919 */ /* 0x008e660000002100 */
[----:B-----5:R-:W3:Y:S02]  /*3400*/  SHFL.BFLY PT, R8, R3, 0x8, 0x1f ;  /* 0x0d001f0003087f89 */ /* 0x020ee400000e0000 */
[----:B---3--:R-:W-:-:S02]  /*3410*/  FMNMX.FTZ R8, R3, R8, !PT ;  /* 0x0000000803087209 */ /* 0x008fc40007810000 */
[----:B-1----:R-:W-:-:S03]  /*3420*/  LEA.HI R7, R0, UR4, RZ, 0x1d ;  /* 0x0000000400077c11 */ /* 0x002fc6000f8fe8ff */
[----:B------:R-:W1:Y:S02]  /*3430*/  SHFL.BFLY PT, R5, R8, 0x4, 0x1f ;  /* 0x0c801f0008057f89 */ /* 0x000e6400000e0000 */
[----:B-1----:R-:W-:Y:S02]  /*3440*/  FMNMX.FTZ R9, R8, R5, !PT ;  /* 0x0000000508097209 */ /* 0x002fe40007810000 */
[----:B------:R-:W-:-:S03]  /*3450*/  LOP3.LUT P0, R5, R0, 0x1f, RZ, 0xc0, !PT ;  /* 0x0000001f00057812 */ /* 0x000fc6000780c0ff */
[----:B------:R-:W1:Y:S01]  /*3460*/  SHFL.BFLY PT, R10, R9, 0x2, 0x1f ;  /* 0x0c401f00090a7f89 */ /* 0x000e6200000e0000 */
[C---:B------:R-:W-:Y:S02]  /*3470*/  ISETP.GT.U32.AND P1, PT, R5.reuse, 0x7, PT ;  /* 0x000000070500780c */ /* 0x040fe40003f24070 */
[----:B------:R-:W-:Y:S02]  /*3480*/  LEA R8, R5, UR4, 0x2 ;  /* 0x0000000405087c11 */ /* 0x000fe4000f8e10ff */
[----:B-1----:R-:W-:-:S05]  /*3490*/  FMNMX.FTZ R10, R9, R10, !PT ;  /* 0x0000000a090a7209 */ /* 0x002fca0007810000 */
[----:B------:R-:W1:Y:S02]  /*34a0*/  SHFL.BFLY PT, R11, R10, 0x1, 0x1f ;  /* 0x0c201f000a0b7f89 */ /* 0x000e6400000e0000 */
[----:B-1----:R-:W-:Y:S02]  /*34b0*/  FMNMX.FTZ R14, R10, R11, !PT ;  /* 0x0000000b0a0e7209 */ /* 0x002fe40007810000 */
[----:B------:R-:W-:-:S03]  /*34c0*/  MOV R11, 0xff7fffff ;  /* 0xff7fffff000b7802 */ /* 0x000fc60000000f00 */
[----:B------:R-:W-:Y:S01]  /*34d0*/  @!P0 STS [R7], R14 ;  /* 0x0000000e07008388 */ /* 0x000fe20000000800 */
[----:B------:R-:W-:Y:S01]  /*34e0*/  BAR.SYNC.DEFER_BLOCKING 0x0 ;  /* 0x0000000000007b1d */ /* 0x000fe20000010000 */
[----:B------:R-:W-:-:S05]  /*34f0*/  ISETP.GT.AND P0, PT, R4, UR43, PT ;  /* 0x0000002b04007c0c */ /* 0x000fca000bf04270 */
[----:B------:R-:W1:Y:S04]  /*3500*/  @!P1 LDS R11, [R8] ;  /* 0x00000000080b9984 */ /* 0x000e680000000800 */
[----:B-1----:R-:W1:Y:S02]  /*3510*/  SHFL.BFLY PT, R10, R11, 0x4, 0x1f ;  /* 0x0c801f000b0a7f89 */ /* 0x002e6400000e0000 */
[----:B-1----:R-:W-:-:S05]  /*3520*/  FMNMX.FTZ R12, R10, R11, !PT ;  /* 0x0000000b0a0c7209 */ /* 0x002fca0007810000 */
[----:B------:R-:W1:Y:S02]  /*3530*/  SHFL.BFLY PT, R3, R12, 0x2, 0x1f ;  /* 0x0c401f000c037f89 */ /* 0x000e6400000e0000 */
[----:B-1----:R-:W-:Y:S02]  /*3540*/  FMNMX.FTZ R13, R12, R3, !PT ;  /* 0x000000030c0d7209 */ /* 0x002fe40007810000 */
[----:B------:R-:W-:-:S03]  /*3550*/  MOV R3, UR43 ;  /* 0x0000002b00037c02 */ /* 0x000fc60008000f00 */
[----:B------:R-:W1:Y:S02]  /*3560*/  SHFL.BFLY PT, R10, R13, 0x1, 0x1f ;  /* 0x0c201f000d0a7f89 */ /* 0x000e6400000e0000 */
[----:B------:R-:W-:Y:S01]  /*3570*/  VIADD R3, R3, 0x1 ;  /* 0x0000000103037836 */ /* 0x000fe20000000000 */
[----:B-1----:R-:W-:Y:S01]  /*3580*/  FMNMX.FTZ R9, R13, R10, !PT ;  /* 0x0000000a0d097209 */ /* 0x002fe20007810000 */
[----:B------:R-:W-:-:S05]  /*3590*/  HFMA2 R10, -RZ, RZ, 0, 0 ;  /* 0x00000000ff0a7431 */ /* 0x000fca00000001ff */
[----:B------:R-:W1:Y:S01]  /*35a0*/  SHFL.IDX PT, R9, R9, RZ, 0x1f ;  /* 0x00001fff09097589 */ /* 0x000e6200000e0000 */
        /* <DEDUP_REMOVED lines=17> */
[----:B------:R-:W-:Y:S02]  /*36c0*/  IMAD.MOV.U32 R11, RZ, RZ, R4 ;  /* 0x000000ffff0b7224 */ /* 0x000fe400078e0004 */
[----:B------:R-:W-:Y:S01]  /*36d0*/  ULEA UR4, UR6, UR4, 0x18 ;  /* 0x0000000406047291 */ /* 0x000fe2000f8ec0ff */
[----:B------:R-:W-:Y:S01]  /*36e0*/  LOP3.LUT R12, R10, 0x3, RZ, 0xc0, !PT ;  /* 0x000000030a0c7812 */ /* 0x000fe200078ec0ff */
[----:B------:R-:W-:-:S03]  /*36f0*/  HFMA2 R10, -RZ, RZ, 0, 0 ;  /* 0x00000000ff0a7431 */ /* 0x000fc600000001ff */
[----:B------:R-:W-:Y:S02]  /*3700*/  IADD3 R13, PT, PT, -R12, RZ, RZ ;  /* 0x000000ff0c0d7210 */ /* 0x000fe40007ffe1ff */
[----:B------:R-:W-:-:S07]  /*3710*/  LEA R12, R0, UR4, 0x2 ;  /* 0x00000004000c7c11 */ /* 0x000fce000f8e10ff */
.L_x_1783:
[----:B------:R-:W1:Y:S01]  /*3720*/  LDS R14, [R12] ;  /* 0x000000000c0e7984 */ /* 0x000e620000000800 */
[----:B------:R-:W-:Y:S02]  /*3730*/  IADD3 R13, PT, PT, R13, 0x1, RZ ;  /* 0x000000010d0d7810 */ /* 0x000fe40007ffe0ff */
[----:B------:R-:W-:Y:S02]  /*3740*/  IADD3 R11, PT, PT, R11, 0x100, RZ ;  /* 0x000001000b0b7810 */ /* 0x000fe40007ffe0ff */
[----:B------:R-:W-:Y:S01]  /*3750*/  ISETP.NE.AND P0, PT, R13, RZ, PT ;  /* 0x000000ff0d00720c */ /* 0x000fe20003f05270 */
[----:B-1----:R-:W-:-:S04]  /*3760*/  FADD.FTZ R14, -R9, R14 ;  /* 0x0000000e090e7221 */ /* 0x002fc80000010100 */
[----:B------:R-:W-:-:S04]  /*3770*/  FMUL.FTZ R14, R14, 1.4426950216293334961 ;  /* 0x3fb8aa3b0e0e7820 */ /* 0x000fc80000410000 */
[----:B------:R-:W1:Y:S02]  /*3780*/  MUFU.EX2 R15, R14 ;  /* 0x0000000e000f7308 */ /* 0x000e640000000800 */
[----:B-1----:R1:W-:Y:S01]  /*3790*/  STS [R12], R15 ;  /* 0x0000000f0c007388 */ /* 0x0023e20000000800 */
[----:B------:R-:W-:Y:S01]  /*37a0*/  FADD.FTZ R10, R15, R10 ;  /* 0x0000000a0f0a7221 */ /* 0x000fe20000010000 */
[----:B-1----:R-:W-:Y:S01]  /*37b0*/  VIADD R12, R12, 0x400 ;  /* 0x000004000c0c7836 */ /* 0x002fe20000000000 */
[----:B------:R-:W-:Y:S06]  /*37c0*/  @P0 BRA `(.L_x_1783) ;  /* 0xfffffffc00d40947 */ /* 0x000fec000383ffff */
.L_x_1782:
[----:B------:R-:W-:Y:S05]  /*37d0*/  BSYNC.RECONVERGENT B1 ;  /* 0x0000000000017941 */ /* 0x000fea0003800200 */
.L_x_1781:
[----:B------:R-:W-:Y:S05]  /*37e0*/  @!P1 BRA `(.L_x_1779) ;  /* 0x0000001400089947 */ /* 0x000fea0003800000 */
[----:B------:R-:W-:Y:S02]  /*37f0*/  UIADD3 UR4, UPT, UPT, UR5, 0x80, URZ ;  /* 0x0000008005047890 */ /* 0x000fe4000fffe0ff */
[----:B------:R-:W-:Y:S02]  /*3800*/  USHF.L.U32 UR7, UR44, 0x2, URZ ;  /* 0x000000022c077899 */ /* 0x000fe400080006ff */
[----:B------:R-:W-:-:S04]  /*3810*/  ULEA UR4, UR6, UR4, 0x18 ;  /* 0x0000000406047291 */ /* 0x000fc8000f8ec0ff */
[----:B------:R-:W-:-:S05]  /*3820*/  LEA R12, R11, -UR7, 0x2 ;  /* 0x800000070b0c7c11 */ /* 0x000fca000f8e10ff */
[----:B------:R-:W1:Y:S04]  /*3830*/  LDS R14, [R12+UR4] ;  /* 0x000000040c0e7984 */ /* 0x000e680008000800 */
[----:B------:R-:W3:Y:S04]  /*3840*/  LDS R16, [R12+UR4+0x400] ;  /* 0x000400040c107984 */ /* 0x000ee80008000800 */
[----:B--2---:R-:W2:Y:S04]  /*3850*/  LDS R18, [R12+UR4+0x800] ;  /* 0x000800040c127984 */ /* 0x004ea80008000800 */
[----:B------:R-:W4:Y:S01]  /*3860*/  LDS R20, [R12+UR4+0xc00] ;  /* 0x000c00040c147984 */ /* 0x000f220008000800 */
[----:B-1----:R-:W-:-:S04]  /*3870*/  FADD.FTZ R14, -R9, R14 ;  /* 0x0000000e090e7221 */ /* 0x002fc80000010100 */
[----:B------:R-:W-:Y:S01]  /*3880*/  FMUL.FTZ R14, R14, 1.4426950216293334961 ;  /* 0x3fb8aa3b0e0e7820 */ /* 0x000fe20000410000 */
[----:B---3--:R-:W-:-:S03]  /*3890*/  FADD.FTZ R16, -R9, R16 ;  /* 0x0000001009107221 */ /* 0x008fc60000010100 */
[----:B------:R1:W3:Y:S01]  /*38a0*/  MUFU.EX2 R13, R14 ;  /* 0x0000000e000d7308 */ /* 0x0002e20000000800 */
[----:B------:R-:W-:Y:S01]  /*38b0*/  FMUL.FTZ R16, R16, 1.4426950216293334961 ;  /* 0x3fb8aa3b10107820 */ /* 0x000fe20000410000 */
[C---:B--2---:R-:W-:Y:S01]  /*38c0*/  FADD.FTZ R18, -R9.reuse, R18 ;  /* 0x0000001209127221 */ /* 0x044fe20000010100 */
[----:B----4-:R-:W-:-:S03]  /*38d0*/  FADD.FTZ R20, -R9, R20 ;  /* 0x0000001409147221 */ /* 0x010fc60000010100 */
[----:B------:R-:W-:Y:S02]  /*38e0*/  FMUL.FTZ R18, R18, 1.4426950216293334961 ;  /* 0x3fb8aa3b12127820 */ /* 0x000fe40000410000 */
[----:B------:R-:W2:Y:S01]  /*38f0*/  MUFU.EX2 R15, R16 ;  /* 0x00000010000f7308 */ /* 0x000ea20000000800 */
[----:B------:R-:W-:Y:S01]  /*3900*/  FMUL.FTZ R20, R20, 1.4426950216293334961 ;  /* 0x3fb8aa3b14147820 */ /* 0x000fe20000410000 */
[----:B-1----:R-:W-:Y:S02]  /*3910*/  IADD3 R14, PT, PT, R11, 0x400, RZ ;  /* 0x000004000b0e7810 */ /* 0x002fe40007ffe0ff */
[----:B------:R-:W-:Y:S02]  /*3920*/  IADD3 R11, PT, PT, R12, UR4, RZ ;  /* 0x000000040c0b7c10 */ /* 0x000fe4000fffe0ff */
[----:B------:R-:W-:Y:S02]  /*3930*/  ISETP.GT.AND P0, PT, R14, UR43, PT ;  /* 0x0000002b0e007c0c */ /* 0x000fe4000bf04270 */
[----:B------:R-:W1:Y:S01]  /*3940*/  MUFU.EX2 R17, R18 ;  /* 0x0000001200117308 */ /* 0x000e620000000800 */
[----:B---3--:R-:W-:Y:S01]  /*3950*/  FADD.FTZ R10, R10, R13 ;  /* 0x0000000d0a0a7221 */ /* 0x008fe20000010000 */
[----:B------:R3:W-:Y:S06]  /*3960*/  STS [R12+UR4], R13 ;  /* 0x0000000d0c007988 */ /* 0x0007ec0008000804 */
[----:B------:R-:W4:Y:S01]  /*3970*/  MUFU.EX2 R19, R20 ;  /* 0x0000001400137308 */ /* 0x000f220000000800 */
[----:B--2---:R-:W-:Y:S01]  /*3980*/  FADD.FTZ R10, R10, R15 ;  /* 0x0000000f0a0a7221 */ /* 0x004fe20000010000 */
[----:B------:R3:W-:Y:S03]  /*3990*/  STS [R12+UR4+0x400], R15 ;  /* 0x0004000f0c007988 */ /* 0x0007e60008000804 */
[----:B-1----:R-:W-:Y:S01]  /*39a0*/  FADD.FTZ R10, R10, R17 ;  /* 0x000000110a0a7221 */ /* 0x002fe20000010000 */
[----:B------:R3:W-:Y:S04]  /*39b0*/  STS [R12+UR4+0x800], R17 ;  /* 0x000800110c007988 */ /* 0x0007e80008000804 */
[----:B----4-:R3:W-:Y:S01]  /*39c0*/  STS [R12+UR4+0xc00], R19 ;  /* 0x000c00130c007988 */ /* 0x0107e20008000804 */
[----:B------:R-:W-:Y:S01]  /*39d0*/  FADD.FTZ R10, R10, R19 ;  /* 0x000000130a0a7221 */ /* 0x000fe20000010000 */
[----:B------:R-:W-:Y:S06]  /*39e0*/  @P0 BRA `(.L_x_1779) ;  /* 0x0000001000880947 */ /* 0x000fec0003800000 */
[----:B---3--:R-:W-:Y:S01]  /*39f0*/  MOV R12, R14 ;  /* 0x0000000e000c7202 */ /* 0x008fe20000000f00 */
[----:B------:R-:W-:Y:S01]  /*3a00*/  BSSY.RECONVERGENT B1, `(.L_x_1784) ;  /* 0x000006d000017945 */ /* 0x000fe20003800200 */
[----:B------:R-:W-:Y:S01]  /*3a10*/  VIADD R11, R11, 0x1800 ;  /* 0x000018000b0b7836 */ /* 0x000fe20000000000 */
[----:B------:R-:W-:Y:S02]  /*3a20*/  PLOP3.LUT P0, PT, PT, PT, PT, 0x80, 0x8 ;  /* 0x000000000008781c */ /* 0x000fe40003f0f070 */
[----:B------:R-:W-:-:S04]  /*3a30*/  IADD3 R13, PT, PT, -R12, UR43, RZ ;  /* 0x0000002b0c0d7c10 */ /* 0x000fc8000fffe1ff */
[----:B------:R-:W-:-:S13]  /*3a40*/  ISETP.GT.AND P1, PT, R13, 0xbff, PT ;  /* 0x00000bff0d00780c */ /* 0x000fda0003f24270 */
[----:B------:R-:W-:Y:S05]  /*3a50*/  @!P1 BRA `(.L_x_1785) ;  /* 0x00000004009c9947 */ /* 0x000fea0003800000 */
[----:B------:R-:W-:Y:S02]  /*3a60*/  MOV R13, UR43 ;  /* 0x0000002b000d7c02 */ /* 0x000fe40008000f00 */
[----:B------:R-:W-:Y:S02]  /*3a70*/  PLOP3.LUT P0, PT, PT, PT, PT, 0x8, 0x80 ;  /* 0x000000000080781c */ /* 0x000fe40003f0e170 */
[----:B------:R-:W-:-:S11]  /*3a80*/  IADD3 R13, PT, PT, R13, -0xbff, RZ ;  /* 0xfffff4010d0d7810 */ /* 0x000fd60007ffe0ff */
.L_x_1786:
[----:B------:R-:W1:Y:S01]  /*3a90*/  LDS R14, [R11+-0x800] ;  /* 0xfff800000b0e7984 */ /* 0x000e620000000800 */
[----:B------:R-:W-:-:S03]  /*3aa0*/  IADD3 R12, PT, PT, R12, 0x1000, RZ ;  /* 0x000010000c0c7810 */ /* 0x000fc60007ffe0ff */
[----:B------:R-:W2:Y:S01]  /*3ab0*/  LDS R16, [R11+-0x400] ;  /* 0xfffc00000b107984 */ /* 0x000ea20000000800 */
[----:B------:R-:W-:-:S03]  /*3ac0*/  ISETP.GE.AND P1, PT, R12, R13, PT ;  /* 0x0000000d0c00720c */ /* 0x000fc60003f26270 */
[----:B------:R-:W3:Y:S04]  /*3ad0*/  LDS R18, [R11] ;  /* 0x000000000b127984 */ /* 0x000ee80000000800 */
[----:B------:R-:W4:Y:S04]  /*3ae0*/  LDS R20, [R11+0x400] ;  /* 0x000400000b147984 */ /* 0x000f280000000800 */
[----:B------:R-:W5:Y:S04]  /*3af0*/  LDS R22, [R11+0x800] ;  /* 0x000800000b167984 */ /* 0x000f680000000800 */
[----:B0-----:R-:W0:Y:S04]  /*3b00*/  LDS R24, [R11+0xc00] ;  /* 0x000c00000b187984 */ /* 0x001e280000000800 */
[----:B------:R-:W0:Y:S04]  /*3b10*/  LDS R26, [R11+0x1000] ;  /* 0x001000000b1a7984 */ /* 0x000e280000000800 */
[----:B------:R-:W0:Y:S04]  /*3b20*/  LDS R28, [R11+0x1400] ;  /* 0x001400000b1c7984 */ /* 0x000e280000000800 */
[----:B------:R-:W0:Y:S04]  /*3b30*/  LDS R30, [R11+0x1800] ;  /* 0x001800000b1e7984 */ /* 0x000e280000000800 */
[----:B------:R-:W0:Y:S01]  /*3b40*/  LDS R32, [R11+0x1c00] ;  /* 0x001c00000b207984 */ /* 0x000e220000000800 */
[----:B-1----:R-:W-:-:S03]  /*3b50*/  FADD.FTZ R14, -R9, R14 ;  /* 0x0000000e090e7221 */ /* 0x002fc60000010100 */
[----:B------:R-:W1:Y:S01]  /*3b60*/  LDS R34, [R11+0x2000] ;  /* 0x002000000b227984 */ /* 0x000e620000000800 */
[----:B------:R-:W-:Y:S01]  /*3b70*/  FMUL.FTZ R14, R14, 1.4426950216293334961 ;  /* 0x3fb8aa3b0e0e7820 */ /* 0x000fe20000410000 */
[C---:B--2---:R-:W-:Y:S02]  /*3b80*/  FADD.FTZ R16, -R9.reuse, R16 ;  /* 0x0000001009107221 */ /* 0x044fe40000010100 */
[----:B------:R-:W2:Y:S01]  /*3b90*/  LDS R36, [R11+0x2400] ;  /* 0x002400000b247984 */ /* 0x000ea20000000800 */
[C---:B---3--:R-:W-:Y:S01]  /*3ba0*/  FADD.FTZ R18, -R9.reuse, R18 ;  /* 0x0000001209127221 */ /* 0x048fe20000010100 */
[----:B------:R-:W-:Y:S02]  /*3bb0*/  FMUL.FTZ R16, R16, 1.4426950216293334961 ;  /* 0x3fb8aa3b10107820 */ /* 0x000fe40000410000 */
[----:B------:R-:W3:Y:S01]  /*3bc0*/  LDS R38, [R11+0x2800] ;  /* 0x002800000b267984 */ /* 0x000ee20000000800 */
[----:B------:R-:W0:Y:S01]  /*3bd0*/  MUFU.EX2 R14, R14 ;  /* 0x0000000e000e7308 */ /* 0x000e220000000800 */
[----:B------:R-:W-:Y:S01]  /*3be0*/  FMUL.FTZ R18, R18, 1.4426950216293334961 ;  /* 0x3fb8aa3b12127820 */ /* 0x000fe20000410000 */
[C---:B----4-:R-:W-:Y:S01]  /*3bf0*/  FADD.FTZ R20, -R9.reuse, R20 ;  /* 0x0000001409147221 */ /* 0x050fe20000010100 */
[----:B------:R-:W4:Y:S01]  /*3c00*/  LDS R40, [R11+0x2c00] ;  /* 0x002c00000b287984 */ /* 0x000f220000000800 */
[----:B-----5:R-:W-:-:S02]  /*3c10*/  FADD.FTZ R22, -R9, R22 ;  /* 0x0000001609167221 */ /* 0x020fc40000010100 */
[----:B------:R-:W-:Y:S01]  /*3c20*/  FMUL.FTZ R20, R20, 1.4426950216293334961 ;  /* 0x3fb8aa3b14147820 */ /* 0x000fe20000410000 */
[----:B------:R-:W5:Y:S01]  /*3c30*/  LDS R42, [R11+0x3000] ;  /* 0x003000000b2a7984 */ /* 0x000f620000000800 */
[----:B------:R-:W1:Y:S01]  /*3c40*/  MUFU.EX2 R16, R16 ;  /* 0x0000001000107308 */ /* 0x000e620000000800 */
[----:B------:R-:W-:Y:S01]  /*3c50*/  FMUL.FTZ R22, R22, 1.4426950216293334961 ;  /* 0x3fb8aa3b16167820 */ /* 0x000fe20000410000 */
[C---:B0-----:R-:W-:Y:S01]  /*3c60*/  FADD.FTZ R24, -R9.reuse, R24 ;  /* 0x0000001809187221 */ /* 0x041fe20000010100 */
[----:B------:R-:W0:Y:S01]  /*3c70*/  LDS R44, [R11+0x3400] ;  /* 0x003400000b2c7984 */ /* 0x000e220000000800 */
[C---:B------:R-:W-:Y:S02]  /*3c80*/  FADD.FTZ R26, -R9.reuse, R26 ;  /* 0x0000001a091a7221 */ /* 0x040fe40000010100 */
[----:B------:R-:W-:Y:S02]  /*3c90*/  FMUL.FTZ R24, R24, 1.4426950216293334961 ;  /* 0x3fb8aa3b18187820 */ /* 0x000fe40000410000 */
[----:B------:R-:W2:Y:S01]  /*3ca0*/  MUFU.EX2 R18, R18 ;  /* 0x0000001200127308 */ /* 0x000ea20000000800 */
[----:B------:R-:W-:Y:S01]  /*3cb0*/  FADD.FTZ R15, R14, R10 ;  /* 0x0000000a0e0f7221 */ /* 0x000fe20000010000 */
[----:B------:R-:W-:Y:S01]  /*3cc0*/  FMUL.FTZ R26, R26, 1.4426950216293334961 ;  /* 0x3fb8aa3b1a1a7820 */ /* 0x000fe20000410000 */
[C---:B------:R-:W-:Y:S01]  /*3cd0*/  FADD.FTZ R28, -R9.reuse, R28 ;  /* 0x0000001c091c7221 */ /* 0x040fe20000010100 */
[----:B------:R-:W-:Y:S01]  /*3ce0*/  STS [R11+-0x800], R14 ;  /* 0xfff8000e0b007388 */ /* 0x000fe20000000800 */
[----:B------:R-:W-:-:S02]  /*3cf0*/  FADD.FTZ R30, -R9, R30 ;  /* 0x0000001e091e7221 */ /* 0x000fc40000010100 */
[----:B------:R-:W-:Y:S01]  /*3d00*/  FMUL.FTZ R28, R28, 1.4426950216293334961 ;  /* 0x3fb8aa3b1c1c7820 */ /* 0x000fe20000410000 */
[----:B------:R-:W3:Y:S01]  /*3d10*/  MUFU.EX2 R20, R20 ;  /* 0x0000001400147308 */ /* 0x000ee20000000800 */
[----:B-1----:R-:W-:Y:S01]  /*3d20*/  FADD.FTZ R15, R15, R16 ;  /* 0x000000100f0f7221 */ /* 0x002fe20000010000 */
[----:B------:R-:W-:Y:S01]  /*3d30*/  FMUL.FTZ R30, R30, 1.4426950216293334961 ;  /* 0x3fb8aa3b1e1e7820 */ /* 0x000fe20000410000 */
[C---:B------:R-:W-:Y:S01]  /*3d40*/  FADD.FTZ R32, -R9.reuse, R32 ;  /* 0x0000002009207221 */ /* 0x040fe20000010100 */
[----:B------:R-:W-:Y:S01]  /*3d50*/  STS [R11+-0x400], R16 ;  /* 0xfffc00100b007388 */ /* 0x000fe20000000800 */
[----:B------:R-:W-:Y:S02]  /*3d60*/  FADD.FTZ R34, -R9, R34 ;  /* 0x0000002209227221 */ /* 0x000fe40000010100 */
[----:B------:R-:W-:Y:S01]  /*3d70*/  FMUL.FTZ R32, R32, 1.4426950216293334961 ;  /* 0x3fb8aa3b20207820 */ /* 0x000fe20000410000 */
[----:B------:R-:W1:Y:S01]  /*3d80*/  MUFU.EX2 R22, R22 ;  /* 0x0000001600167308 */ /* 0x000e620000000800 */
[----:B--2---:R-:W-:Y:S01]  /*3d90*/  FADD.FTZ R15, R15, R18 ;  /* 0x000000120f0f7221 */ /* 0x004fe20000010000 */
[----:B------:R-:W-:Y:S01]  /*3da0*/  FMUL.FTZ R34, R34, 1.4426950216293334961 ;  /* 0x3fb8aa3b22227820 */ /* 0x000fe20000410000 */
[----:B------:R-:W-:Y:S01]  /*3db0*/  FADD.FTZ R36, -R9, R36 ;  /* 0x0000002409247221 */ /* 0x000fe20000010100 */
[----:B------:R-:W-:Y:S03]  /*3dc0*/  STS [R11], R18 ;  /* 0x000000120b007388 */ /* 0x000fe60000000800 */
[----:B------:R-:W-:Y:S01]  /*3dd0*/  FMUL.FTZ R36, R36, 1.4426950216293334961 ;  /* 0x3fb8aa3b24247820 */ /* 0x000fe20000410000 */
[----:B------:R-:W2:Y:S01]  /*3de0*/  MUFU.EX2 R24, R24 ;  /* 0x0000001800187308 */ /* 0x000ea20000000800 */
[----:B---3--:R-:W-:Y:S01]  /*3df0*/  FADD.FTZ R15, R15, R20 ;  /* 0x000000140f0f7221 */ /* 0x008fe20000010000 */
[C---:B------:R-:W-:Y:S01]  /*3e00*/  FADD.FTZ R38, -R9.reuse, R38 ;  /* 0x0000002609267221 */ /* 0x040fe20000010100 */
[----:B----4-:R-:W-:Y:S01]  /*3e10*/  FADD.FTZ R40, -R9, R40 ;  /* 0x0000002809287221 */ /* 0x010fe20000010100 */
[----:B------:R-:W-:Y:S02]  /*3e20*/  STS [R11+0x400], R20 ;  /* 0x000400140b007388 */ /* 0x000fe40000000800 */
[----:B------:R-:W-:Y:S01]  /*3e30*/  FMUL.FTZ R38, R38, 1.4426950216293334961 ;  /* 0x3fb8aa3b26267820 */ /* 0x000fe20000410000 */
[----:B------:R-:W-:Y:S01]  /*3e40*/  FMUL.FTZ R40, R40, 1.4426950216293334961 ;  /* 0x3fb8aa3b28287820 */ /* 0x000fe20000410000 */
[----:B------:R-:W3:Y:S01]  /*3e50*/  MUFU.EX2 R26, R26 ;  /* 0x0000001a001a7308 */ /* 0x000ee20000000800 */
[----:B-1----:R-:W-:Y:S01]  /*3e60*/  FADD.FTZ R15, R15, R22 ;  /* 0x000000160f0f7221 */ /* 0x002fe20000010000 */
[C---:B-----5:R-:W-:Y:S01]  /*3e70*/  FADD.FTZ R42, -R9.reuse, R42 ;  /* 0x0000002a092a7221 */ /* 0x060fe20000010100 */
[----:B0-----:R-:W-:Y:S01]  /*3e80*/  FADD.FTZ R44, -R9, R44 ;  /* 0x0000002c092c7221 */ /* 0x001fe20000010100 */
[----:B------:R-:W-:Y:S02]  /*3e90*/  STS [R11+0x800], R22 ;  /* 0x000800160b007388 */ /* 0x000fe40000000800 */
[----:B------:R-:W-:Y:S01]  /*3ea0*/  FMUL.FTZ R42, R42, 1.4426950216293334961 ;  /* 0x3fb8aa3b2a2a7820 */ /* 0x000fe20000410000 */
[----:B------:R-:W-:Y:S01]  /*3eb0*/  FMUL.FTZ R44, R44, 1.4426950216293334961 ;  /* 0x3fb8aa3b2c2c7820 */ /* 0x000fe20000410000 */
        /* <DEDUP_REMOVED lines=33> */
.L_x_1785:
[----:B------:R-:W-:Y:S05]  /*40d0*/  BSYNC.RECONVERGENT B1 ;  /* 0x0000000000017941 */ /* 0x000fea0003800200 */
.L_x_1784:
[----:B------:R-:W-:Y:S01]  /*40e0*/  IADD3 R13, PT, PT, -R12, UR43, RZ ;  /* 0x0000002b0c0d7c10 */ /* 0x000fe2000fffe1ff */
[----:B------:R-:W-:Y:S03]  /*40f0*/  BSSY.RECONVERGENT B1, `(.L_x_1787) ;  /* 0x0000036000017945 */ /* 0x000fe60003800200 */
[----:B------:R-:W-:-:S13]  /*4100*/  ISETP.GT.AND P1, PT, R13, 0x3ff, PT ;  /* 0x000003ff0d00780c */ /* 0x000fda0003f24270 */
[----:B------:R-:W-:Y:S05]  /*4110*/  @!P1 BRA `(.L_x_1788) ;  /* 0x0000000000cc9947 */ /* 0x000fea0003800000 */
[----:B------:R-:W1:Y:S01]  /*4120*/  LDS R14, [R11+-0x800] ;  /* 0xfff800000b0e7984 */ /* 0x000e620000000800 */
[----:B------:R-:W-:Y:S02]  /*4130*/  PLOP3.LUT P0, PT, PT, PT, PT, 0x8, 0x80 ;  /* 0x000000000080781c */ /* 0x000fe40003f0e170 */
[----:B------:R-:W-:Y:S01]  /*4140*/  IADD3 R12, PT, PT, R12, 0x800, RZ ;  /* 0x000008000c0c7810 */ /* 0x000fe20007ffe0ff */
[----:B------:R-:W2:Y:S04]  /*4150*/  LDS R16, [R11+-0x400] ;  /* 0xfffc00000b107984 */ /* 0x000ea80000000800 */
[----:B------:R-:W3:Y:S04]  /*4160*/  LDS R18, [R11] ;  /* 0x000000000b127984 */ /* 0x000ee80000000800 */
[----:B------:R-:W4:Y:S04]  /*4170*/  LDS R20, [R11+0x400] ;  /* 0x000400000b147984 */ /* 0x000f280000000800 */
[----:B------:R-:W5:Y:S04]  /*4180*/  LDS R22, [R11+0x800] ;  /* 0x000800000b167984 */ /* 0x000f680000000800 */
[----:B0-----:R-:W0:Y:S04]  /*4190*/  LDS R24, [R11+0xc00] ;  /* 0x000c00000b187984 */ /* 0x001e280000000800 */
[----:B------:R-:W0:Y:S04]  /*41a0*/  LDS R26, [R11+0x1000] ;  /* 0x001000000b1a7984 */ /* 0x000e280000000800 */
[----:B------:R-:W0:Y:S01]  /*41b0*/  LDS R28, [R11+0x1400] ;  /* 0x001400000b1c7984 */ /* 0x000e220000000800 */
[----:B-1----:R-:W-:-:S04]  /*41c0*/  FADD.FTZ R14, -R9, R14 ;  /* 0x0000000e090e7221 */ /* 0x002fc80000010100 */
[----:B------:R-:W-:Y:S01]  /*41d0*/  FMUL.FTZ R14, R14, 1.4426950216293334961 ;  /* 0x3fb8aa3b0e0e7820 */ /* 0x000fe20000410000 */
[C---:B--2---:R-:W-:Y:S01]  /*41e0*/  FADD.FTZ R16, -R9.reuse, R16 ;  /* 0x0000001009107221 */ /* 0x044fe20000010100 */
[----:B---3--:R-:W-:-:S03]  /*41f0*/  FADD.FTZ R18, -R9, R18 ;  /* 0x0000001209127221 */ /* 0x008fc60000010100 */
[----:B------:R-:W-:Y:S01]  /*4200*/  FMUL.FTZ R16, R16, 1.4426950216293334961 ;  /* 0x3fb8aa3b10107820 */ /* 0x000fe20000410000 */
[----:B------:R-:W1:Y:S01]  /*4210*/  MUFU.EX2 R14, R14 ;  /* 0x0000000e000e7308 */ /* 0x000e620000000800 */
[----:B------:R-:W-:Y:S01]  /*4220*/  FMUL.FTZ R18, R18, 1.4426950216293334961 ;  /* 0x3fb8aa3b12127820 */ /* 0x000fe20000410000 */
[C---:B----4-:R-:W-:Y:S01]  /*4230*/  FADD.FTZ R20, -R9.reuse, R20 ;  /* 0x0000001409147221 */ /* 0x050fe20000010100 */
[----:B-----5:R-:W-:-:S03]  /*4240*/  FADD.FTZ R22, -R9, R22 ;  /* 0x0000001609167221 */ /* 0x020fc60000010100 */
[----:B------:R-:W-:Y:S02]  /*4250*/  FMUL.FTZ R20, R20, 1.4426950216293334961 ;  /* 0x3fb8aa3b14147820 */ /* 0x000fe40000410000 */
[----:B------:R-:W2:Y:S01]  /*4260*/  MUFU.EX2 R16, R16 ;  /* 0x0000001000107308 */ /* 0x000ea20000000800 */
[----:B------:R-:W-:Y:S01]  /*4270*/  FMUL.FTZ R22, R22, 1.4426950216293334961 ;  /* 0x3fb8aa3b16167820 */ /* 0x000fe20000410000 */
[C---:B0-----:R-:W-:Y:S01]  /*4280*/  FADD.FTZ R24, -R9.reuse, R24 ;  /* 0x0000001809187221 */ /* 0x041fe20000010100 */
[----:B------:R-:W-:-:S03]  /*4290*/  FADD.FTZ R26, -R9, R26 ;  /* 0x0000001a091a7221 */ /* 0x000fc60000010100 */
[----:B------:R-:W-:Y:S02]  /*42a0*/  FMUL.FTZ R24, R24, 1.4426950216293334961 ;  /* 0x3fb8aa3b18187820 */ /* 0x000fe40000410000 */
[----:B------:R-:W0:Y:S01]  /*42b0*/  MUFU.EX2 R18, R18 ;  /* 0x0000001200127308 */ /* 0x000e220000000800 */
[----:B-1----:R-:W-:Y:S01]  /*42c0*/  FADD.FTZ R10, R10, R14 ;  /* 0x0000000e0a0a7221 */ /* 0x002fe20000010000 */
[----:B------:R-:W-:Y:S01]  /*42d0*/  FADD.FTZ R28, -R9, R28 ;  /* 0x0000001c091c7221 */ /* 0x000fe20000010100 */
[----:B------:R-:W-:Y:S01]  /*42e0*/  FMUL.FTZ R26, R26, 1.4426950216293334961 ;  /* 0x3fb8aa3b1a1a7820 */ /* 0x000fe20000410000 */
[----:B------:R-:W-:Y:S02]  /*42f0*/  STS [R11+-0x800], R14 ;  /* 0xfff8000e0b007388 */ /* 0x000fe40000000800 */
[----:B------:R-:W-:Y:S02]  /*4300*/  FMUL.FTZ R28, R28, 1.4426950216293334961 ;  /* 0x3fb8aa3b1c1c7820 */ /* 0x000fe40000410000 */
[----:B------:R-:W1:Y:S01]  /*4310*/  MUFU.EX2 R20, R20 ;  /* 0x0000001400147308 */ /* 0x000e620000000800 */
[----:B--2---:R-:W-:Y:S01]  /*4320*/  FADD.FTZ R10, R10, R16 ;  /* 0x000000100a0a7221 */ /* 0x004fe20000010000 */
[----:B------:R-:W-:Y:S06]  /*4330*/  STS [R11+-0x400], R16 ;  /* 0xfffc00100b007388 */ /* 0x000fec0000000800 */
[----:B------:R-:W2:Y:S01]  /*4340*/  MUFU.EX2 R22, R22 ;  /* 0x0000001600167308 */ /* 0x000ea20000000800 */
[----:B0-----:R-:W-:Y:S01]  /*4350*/  FADD.FTZ R10, R10, R18 ;  /* 0x000000120a0a7221 */ /* 0x001fe20000010000 */
[----:B------:R-:W-:Y:S06]  /*4360*/  STS [R11], R18 ;  /* 0x000000120b007388 */ /* 0x000fec0000000800 */
        /* <DEDUP_REMOVED lines=13> */
[----:B0-----:R-:W-:-:S07]  /*4440*/  IADD3 R11, PT, PT, R11, 0x2000, RZ ;  /* 0x000020000b0b7810 */ /* 0x001fce0007ffe0ff */
.L_x_1788:
[----:B------:R-:W-:Y:S05]  /*4450*/  BSYNC.RECONVERGENT B1 ;  /* 0x0000000000017941 */ /* 0x000fea0003800200 */
.L_x_1787:
[----:B------:R-:W-:-:S13]  /*4460*/  ISETP.GT.AND P1, PT, R12, UR43, PT ;  /* 0x0000002b0c007c0c */ /* 0x000fda000bf24270 */
[----:B------:R-:W-:Y:S05]  /*4470*/  @!P0 BRA P1, `(.L_x_1779) ;  /* 0x0000000400e48947 */ /* 0x000fea0000800000 */
[----:B------:R-:W1:Y:S04]  /*4480*/  LDS R12, [R11+-0x800] ;  /* 0xfff800000b0c7984 */ /* 0x000e680000000800 */
[----:B------:R-:W2:Y:S04]  /*4490*/  LDS R14, [R11+-0x400] ;  /* 0xfffc00000b0e7984 */ /* 0x000ea80000000800 */
[----:B------:R-:W3:Y:S04]  /*44a0*/  LDS R16, [R11] ;  /* 0x000000000b107984 */ /* 0x000ee80000000800 */
[----:B------:R-:W4:Y:S01]  /*44b0*/  LDS R18, [R11+0x400] ;  /* 0x000400000b127984 */ /* 0x000f220000000800 */
[C---:B-1----:R-:W-:Y:S01]  /*44c0*/  FADD.FTZ R12, -R9.reuse, R12 ;  /* 0x0000000c090c7221 */ /* 0x042fe20000010100 */
[----:B--2---:R-:W-:-:S03]  /*44d0*/  FADD.FTZ R14, -R9, R14 ;  /* 0x0000000e090e7221 */ /* 0x004fc60000010100 */
[----:B------:R-:W-:Y:S01]  /*44e0*/  FMUL.FTZ R12, R12, 1.4426950216293334961 ;  /* 0x3fb8aa3b0c0c7820 */ /* 0x000fe20000410000 */
[----:B---3--:R-:W-:Y:S01]  /*44f0*/  FADD.FTZ R16, -R9, R16 ;  /* 0x0000001009107221 */ /* 0x008fe20000010100 */
[----:B------:R-:W-:-:S04]  /*4500*/  FMUL.FTZ R14, R14, 1.4426950216293334961 ;  /* 0x3fb8aa3b0e0e7820 */ /* 0x000fc80000410000 */
[----:B------:R-:W1:Y:S01]  /*4510*/  MUFU.EX2 R12, R12 ;  /* 0x0000000c000c7308 */ /* 0x000e620000000800 */
[----:B----4-:R-:W-:Y:S01]  /*4520*/  FADD.FTZ R18, -R9, R18 ;  /* 0x0000001209127221 */ /* 0x010fe20000010100 */
[----:B------:R-:W-:-:S03]  /*4530*/  FMUL.FTZ R16, R16, 1.4426950216293334961 ;  /* 0x3fb8aa3b10107820 */ /* 0x000fc60000410000 */
[----:B------:R-:W-:-:S03]  /*4540*/  FMUL.FTZ R18, R18, 1.4426950216293334961 ;  /* 0x3fb8aa3b12127820 */ /* 0x000fc60000410000 */
[----:B------:R-:W2:Y:S08]  /*4550*/  MUFU.EX2 R14, R14 ;  /* 0x0000000e000e7308 */ /* 0x000eb00000000800 */
[----:B------:R-:W3:Y:S01]  /*4560*/  MUFU.EX2 R16, R16 ;  /* 0x0000001000107308 */ /* 0x000ee20000000800 */
[----:B-1----:R4:W-:Y:S01]  /*4570*/  STS [R11+-0x800], R12 ;  /* 0xfff8000c0b007388 */ /* 0x0029e20000000800 */
[----:B------:R-:W-:-:S06]  /*4580*/  FADD.FTZ R10, R10, R12 ;  /* 0x0000000c0a0a7221 */ /* 0x000fcc0000010000 */
[----:B------:R-:W1:Y:S01]  /*4590*/  MUFU.EX2 R18, R18 ;  /* 0x0000001200127308 */ /* 0x000e620000000800 */
[----:B--2---:R4:W-:Y:S01]  /*45a0*/  STS [R11+-0x400], R14 ;  /* 0xfffc000e0b007388 */ /* 0x0049e20000000800 */
[----:B------:R-:W-:-:S03]  /*45b0*/  FADD.FTZ R10, R10, R14 ;  /* 0x0000000e0a0a7221 */ /* 0x000fc60000010000 */
[----:B---3--:R4:W-:Y:S01]  /*45c0*/  STS [R11], R16 ;  /* 0x000000100b007388 */ /* 0x0089e20000000800 */
[----:B------:R-:W-:-:S03]  /*45d0*/  FADD.FTZ R10, R10, R16 ;  /* 0x000000100a0a7221 */ /* 0x000fc60000010000 */
[----:B-1----:R4:W-:Y:S01]  /*45e0*/  STS [R11+0x400], R18 ;  /* 0x000400120b007388 */ /* 0x0029e20000000800 */
[----:B------:R-:W-:Y:S01]  /*45f0*/  FADD.FTZ R10, R10, R18 ;  /* 0x000000120a0a7221 */ /* 0x000fe20000010000 */
[----:B------:R-:W-:Y:S06]  /*4600*/  BRA `(.L_x_1779) ;  /* 0x0000000400807947 */ /* 0x000fec0003800000 */
.L_x_1780:
[----:B------:R-:W-:Y:S01]  /*4610*/  VIADDMNMX R10, R4, 0x100, R3, !PT ;  /* 0x00000100040a7846 */ /* 0x000fe20007800103 */
[----:B------:R-:W-:Y:S01]  /*4620*/  BSSY.RECONVERGENT B1, `(.L_x_1789) ;  /* 0x0000024000017945 */ /* 0x000fe20003800200 */
[----:B------:R-:W-:-:S04]  /*4630*/  LOP3.LUT R11, RZ, R0, RZ, 0x33, !PT ;  /* 0x00000000ff0b7212 */ /* 0x000fc800078e33ff */
[----:B------:R-:W-:Y:S01]  /*4640*/  IADD3 R14, PT, PT, R10, -UR44, R11 ;  /* 0x8000002c0a0e7c10 */ /* 0x000fe2000fffe00b */
[----:B------:R-:W-:-:S03]  /*4650*/  IMAD.MOV.U32 R11, RZ, RZ, R4 ;  /* 0x000000ffff0b7224 */ /* 0x000fc600078e0004 */
[C---:B------:R-:W-:Y:S02]  /*4660*/  LOP3.LUT R10, R14.reuse, 0x300, RZ, 0xc0, !PT ;  /* 0x000003000e0a7812 */ /* 0x040fe400078ec0ff */
[----:B------:R-:W-:Y:S02]  /*4670*/  ISETP.GE.U32.AND P1, PT, R14, 0x300, PT ;  /* 0x000003000e00780c */ /* 0x000fe40003f26070 */
[----:B------:R-:W-:Y:S01]  /*4680*/  ISETP.NE.AND P0, PT, R10, 0x300, PT ;  /* 0x000003000a00780c */ /* 0x000fe20003f05270 */
[----:B------:R-:W-:-:S12]  /*4690*/  HFMA2 R10, -RZ, RZ, 0, 0 ;  /* 0x00000000ff0a7431 */ /* 0x000fd800000001ff */
[----:B------:R-:W-:Y:S05]  /*46a0*/  @!P0 BRA `(.L_x_1790) ;  /* 0x00000000006c8947 */ /* 0x000fea0003800000 */
[----:B------:R-:W-:Y:S01]  /*46b0*/  UIADD3 UR4, UPT, UPT, UR5, 0x80, URZ ;  /* 0x0000008005047890 */ /* 0x000fe2000fffe0ff */
[----:B------:R-:W-:Y:S02]  /*46c0*/  LEA.HI R10, R14, 0x1, RZ, 0x18 ;  /* 0x000000010e0a7811 */ /* 0x000fe400078fc0ff */
[----:B--2---:R-:W-:Y:S01]  /*46d0*/  IADD3 R18, P0, P2, R12, UR46, R4 ;  /* 0x0000002e0c127c10 */ /* 0x004fe2000fa1e004 */
[----:B------:R-:W-:Y:S01]  /*46e0*/  ULEA UR4, UR6, UR4, 0x18 ;  /* 0x0000000406047291 */ /* 0x000fe2000f8ec0ff */
[----:B------:R-:W-:Y:S02]  /*46f0*/  LOP3.LUT R12, R10, 0x3, RZ, 0xc0, !PT ;  /* 0x000000030a0c7812 */ /* 0x000fe400078ec0ff */
[----:B------:R-:W-:Y:S02]  /*4700*/  IADD3.X R13, PT, PT, R13, UR45, RZ, P0, P2 ;  /* 0x0000002d0d0d7c10 */ /* 0x000fe400087e44ff */
[----:B------:R-:W-:Y:S02]  /*4710*/  MOV R10, RZ ;  /* 0x000000ff000a7202 */ /* 0x000fe40000000f00 */
[----:B------:R-:W-:-:S02]  /*4720*/  MOV R11, R4 ;  /* 0x00000004000b7202 */ /* 0x000fc40000000f00 */
[----:B------:R-:W-:Y:S02]  /*4730*/  IADD3 R15, PT, PT, -R12, RZ, RZ ;  /* 0x000000ff0c0f7210 */ /* 0x000fe40007ffe1ff */
[----:B------:R-:W-:-:S07]  /*4740*/  LEA R14, R0, UR4, 0x2 ;  /* 0x00000004000e7c11 */ /* 0x000fce000f8e10ff */
.L_x_1791:
[----:B------:R-:W-:-:S06]  /*4750*/  IMAD.MOV.U32 R12, RZ, RZ, R18 ;  /* 0x000000ffff0c7224 */ /* 0x000fcc00078e0012 */
[----:B------:R2:W3:Y:S01]  /*4760*/  LDG.E.U8 R12, desc[UR36][R12.64] ;  /* 0x000000240c0c7981 */ /* 0x0004e2000c1e1100 */
[----:B------:R-:W-:Y:S02]  /*4770*/  MOV R17, RZ ;  /* 0x000000ff00117202 */ /* 0x000fe40000000f00 */
[----:B------:R-:W-:Y:S02]  /*4780*/  IADD3 R15, PT, PT, R15, 0x1, RZ ;  /* 0x000000010f0f7810 */ /* 0x000fe40007ffe0ff */
[----:B------:R-:W-:Y:S02]  /*4790*/  IADD3 R18, P2, PT, R18, 0x100, RZ ;  /* 0x0000010012127810 */ /* 0x000fe40007f5e0ff */
[----:B------:R-:W-:-:S03]  /*47a0*/  IADD3 R11, PT, PT, R11, 0x100, RZ ;  /* 0x000001000b0b7810 */ /* 0x000fc60007ffe0ff */
[----:B--2---:R-:W-:Y:S01]  /*47b0*/  IMAD.X R13, RZ, RZ, R13, P2 ;  /* 0x000000ffff0d7224 */ /* 0x004fe200010e060d */
[----:B---3--:R-:W-:-:S13]  /*47c0*/  ISETP.NE.AND P0, PT, R12, RZ, PT ;  /* 0x000000ff0c00720c */ /* 0x008fda0003f05270 */
[----:B------:R-:W1:Y:S02]  /*47d0*/  @!P0 LDS R16, [R14] ;  /* 0x000000000e108984 */ /* 0x000e640000000800 */
[----:B-1----:R-:W-:-:S04]  /*47e0*/  @!P0 FADD.FTZ R16, -R9, R16 ;  /* 0x0000001009108221 */ /* 0x002fc80000010100 */
[----:B------:R-:W-:-:S04]  /*47f0*/  @!P0 FMUL.FTZ R16, R16, 1.4426950216293334961 ;  /* 0x3fb8aa3b10108820 */ /* 0x000fc80000410000 */
[----:B------:R-:W1:Y:S01]  /*4800*/  @!P0 MUFU.EX2 R17, R16 ;  /* 0x0000001000118308 */ /* 0x000e620000000800 */
[----:B------:R-:W-:Y:S01]  /*4810*/  ISETP.NE.AND P0, PT, R15, RZ, PT ;  /* 0x000000ff0f00720c */ /* 0x000fe20003f05270 */
[----:B-1----:R1:W-:Y:S01]  /*4820*/  STS [R14], R17 ;  /* 0x000000110e007388 */ /* 0x0023e20000000800 */
[----:B------:R-:W-:Y:S01]  /*4830*/  FADD.FTZ R10, R17, R10 ;  /* 0x0000000a110a7221 */ /* 0x000fe20000010000 */
[----:B-1----:R-:W-:-:S10]  /*4840*/  IADD3 R14, PT, PT, R14, 0x400, RZ ;  /* 0x000004000e0e7810 */ /* 0x002fd40007ffe0ff */
[----:B------:R-:W-:Y:S05]  /*4850*/  @P0 BRA `(.L_x_1791) ;  /* 0xfffffffc00bc0947 */ /* 0x000fea000383ffff */
.L_x_1790:
[----:B------:R-:W-:Y:S05]  /*4860*/  BSYNC.RECONVERGENT B1 ;  /* 0x0000000000017941 */ /* 0x000fea0003800200 */
.L_x_1789:
[----:B------:R-:W-:Y:S05]  /*4870*/  @!P1 BRA `(.L_x_1779) ;  /* 0x0000000000e49947 */ /* 0x000fea0003800000 */
[----:B------:R-:W3:Y:S01]  /*4880*/  S2R R13, SR_CgaCtaId ;  /* 0x00000000000d7919 */ /* 0x000ee20000008800 */
[----:B------:R-:W4:Y:S01]  /*4890*/  LDCU.64 UR8, c[0x0][0x420] ;  /* 0x00008400ff0877ac */ /* 0x000f220008000a00 */
[----:B------:R-:W-:Y:S01]  /*48a0*/  MOV R12, 0x400 ;  /* 0x00000400000c7802 */ /* 0x000fe20000000f00 */
[----:B------:R-:W-:-:S03]  /*48b0*/  USHF.L.U32 UR4, UR44, 0x2, URZ ;  /* 0x000000022c047899 */ /* 0x000fc600080006ff */
[----:B------:R-:W-:Y:S02]  /*48c0*/  IADD3 R12, PT, PT, R12, 0x80, RZ ;  /* 0x000000800c0c7810 */ /* 0x000fe40007ffe0ff */
[----:B----4-:R-:W-:Y:S01]  /*48d0*/  MOV R16, UR8 ;  /* 0x0000000800107c02 */ /* 0x010fe20008000f00 */
[----:B------:R-:W-:-:S03]  /*48e0*/  IMAD.U32 R14, RZ, RZ, UR9 ;  /* 0x00000009ff0e7e24 */ /* 0x000fc6000f8e00ff */
[----:B------:R-:W-:-:S04]  /*48f0*/  IADD3 R16, P0, P1, R16, UR46, R11 ;  /* 0x0000002e10107c10 */ /* 0x000fc8000f91e00b */
[----:B------:R-:W-:Y:S02]  /*4900*/  IADD3 R16, P2, PT, R16, 0x200, RZ ;  /* 0x0000020010107810 */ /* 0x000fe40007f5e0ff */
[----:B---3--:R-:W-:Y:S02]  /*4910*/  LEA R15, R13, R12, 0x18 ;  /* 0x0000000c0d0f7211 */ /* 0x008fe400078ec0ff */
[----:B------:R-:W-:Y:S02]  /*4920*/  LEA R12, R11, -UR4, 0x2 ;  /* 0x800000040b0c7c11 */ /* 0x000fe4000f8e10ff */
[----:B------:R-:W-:Y:S02]  /*4930*/  IADD3.X R13, PT, PT, R14, UR45, RZ, P0, P1 ;  /* 0x0000002d0e0d7c10 */ /* 0x000fe400087e24ff */
[----:B------:R-:W-:Y:S02]  /*4940*/  IADD3 R14, PT, PT, R12, 0x800, R15 ;  /* 0x000008000c0e7810 */ /* 0x000fe40007ffe00f */
[----:B------:R-:W-:-:S07]  /*4950*/  IADD3.X R13, PT, PT, RZ, R13, RZ, P2, !PT ;  /* 0x0000000dff0d7210 */ /* 0x000fce00017fe4ff */
.L_x_1792:
[----:B------:R-:W-:-:S05]  /*4960*/  MOV R12, R16 ;  /* 0x00000010000c7202 */ /* 0x000fca0000000f00 */
[----:B------:R-:W3:Y:S04]  /*4970*/  LDG.E.U8 R16, desc[UR36][R12.64+-0x200] ;  /* 0xfffe00240c107981 */ /* 0x000ee8000c1e1100 */
[----:B------:R-:W4:Y:S04]  /*4980*/  LDG.E.U8 R15, desc[UR36][R12.64+-0x100] ;  /* 0xffff00240c0f7981 */ /* 0x000f28000c1e1100 */
[----:B------:R-:W5:Y:S04]  /*4990*/  LDG.E.U8 R17, desc[UR36][R12.64] ;  /* 0x000000240c117981 */ /* 0x000f68000c1e1100 */
[----:B------:R-:W2:Y:S01]  /*49a0*/  LDG.E.U8 R19, desc[UR36][R12.64+0x100] ;  /* 0x000100240c137981 */ /* 0x000ea2000c1e1100 */
[----:B------:R-:W-:Y:S01]  /*49b0*/  HFMA2 R21, -RZ, RZ, 0, 0 ;  /* 0x00000000ff157431 */ /* 0x000fe200000001ff */
[----:B------:R-:W-:-:S02]  /*49c0*/  IADD3 R11, PT, PT, R11, 0x400, RZ ;  /* 0x000004000b0b7810 */ /* 0x000fc40007ffe0ff */
[----:B---3--:R-:W-:Y:S02]  /*49d0*/  ISETP.NE.AND P0, PT, R16, RZ, PT ;  /* 0x000000ff1000720c */ /* 0x008fe40003f05270 */
[----:B----4-:R-:W-:Y:S01]  /*49e0*/  ISETP.NE.AND P1, PT, R15, RZ, PT ;  /* 0x000000ff0f00720c */ /* 0x010fe20003f25270 */
[----:B------:R-:W-:Y:S01]  /*49f0*/  HFMA2 R15, -RZ, RZ, 0, 0 ;  /* 0x00000000ff0f7431 */ /* 0x000fe200000001ff */
[----:B-----5:R-:W-:Y:S01]  /*4a00*/  ISETP.NE.AND P2, PT, R17, RZ, PT ;  /* 0x000000ff1100720c */ /* 0x020fe20003f45270 */
[----:B------:R-:W-:Y:S01]  /*4a10*/  IMAD.MOV.U32 R17, RZ, RZ, RZ ;  /* 0x000000ffff117224 */ /* 0x000fe200078e00ff */
[----:B--2---:R-:W-:-:S07]  /*4a20*/  ISETP.NE.AND P3, PT, R19, RZ, PT ;  /* 0x000000ff1300720c */ /* 0x004fce0003f65270 */
[----:B------:R-:W1:Y:S01]  /*4a30*/  @!P0 LDS R16, [R14+-0x800] ;  /* 0xfff800000e108984 */ /* 0x000e620000000800 */
[----:B------:R-:W-:-:S03]  /*4a40*/  MOV R19, RZ ;  /* 0x000000ff00137202 */ /* 0x000fc60000000f00 */
[----:B------:R-:W2:Y:S04]  /*4a50*/  @!P1 LDS R18, [R14+-0x400] ;  /* 0xfffc00000e129984 */ /* 0x000ea80000000800 */
[----:B------:R-:W3:Y:S04]  /*4a60*/  @!P2 LDS R20, [R14] ;  /* 0x000000000e14a984 */ /* 0x000ee80000000800 */
[----:B------:R-:W4:Y:S01]  /*4a70*/  @!P3 LDS R22, [R14+0x400] ;  /* 0x000400000e16b984 */ /* 0x000f220000000800 */
[----:B-1----:R-:W-:-:S04]  /*4a80*/  @!P0 FADD.FTZ R16, -R9, R16 ;  /* 0x0000001009108221 */ /* 0x002fc80000010100 */
        /* <DEDUP_REMOVED lines=10> */
[----:B-1----:R-:W-:-:S05]  /*4b30*/  IADD3 R16, P1, PT, R12, 0x400, RZ ;  /* 0x000004000c107810 */ /* 0x002fca0007f3e0ff */
[----:B------:R-:W-:Y:S01]  /*4b40*/  IMAD.X R13, RZ, RZ, R13, P1 ;  /* 0x000000ffff0d7224 */ /* 0x000fe200008e060d */
[----:B------:R-:W1:Y:S01]  /*4b50*/  @!P2 MUFU.EX2 R19, R20 ;  /* 0x000000140013a308 */ /* 0x000e620000000800 */
[----:B--2---:R-:W-:Y:S01]  /*4b60*/  FADD.FTZ R10, R15, R10 ;  /* 0x0000000a0f0a7221 */ /* 0x004fe20000010000 */
[----:B------:R-:W-:Y:S06]  /*4b70*/  STS [R14+-0x800], R15 ;  /* 0xfff8000f0e007388 */ /* 0x000fec0000000800 */
[----:B------:R-:W2:Y:S01]  /*4b80*/  @!P3 MUFU.EX2 R21, R22 ;  /* 0x000000160015b308 */ /* 0x000ea20000000800 */
[----:B---3--:R-:W-:Y:S01]  /*4b90*/  FADD.FTZ R10, R10, R17 ;  /* 0x000000110a0a7221 */ /* 0x008fe20000010000 */
[----:B------:R-:W-:Y:S03]  /*4ba0*/  STS [R14+-0x400], R17 ;  /* 0xfffc00110e007388 */ /* 0x000fe60000000800 */
[----:B-1----:R-:W-:Y:S01]  /*4bb0*/  FADD.FTZ R10, R10, R19 ;  /* 0x000000130a0a7221 */ /* 0x002fe20000010000 */
[----:B------:R-:W-:Y:S04]  /*4bc0*/  STS [R14], R19 ;  /* 0x000000130e007388 */ /* 0x000fe80000000800 */
[----:B--2---:R1:W-:Y:S01]  /*4bd0*/  STS [R14+0x400], R21 ;  /* 0x000400150e007388 */ /* 0x0043e20000000800 */
[----:B------:R-:W-:Y:S01]  /*4be0*/  FADD.FTZ R10, R10, R21 ;  /* 0x000000150a0a7221 */ /* 0x000fe20000010000 */
[----:B-1----:R-:W-:Y:S01]  /*4bf0*/  IADD3 R14, PT, PT, R14, 0x1000, RZ ;  /* 0x000010000e0e7810 */ /* 0x002fe20007ffe0ff */
[----:B------:R-:W-:Y:S06]  /*4c00*/  @!P0 BRA `(.L_x_1792) ;  /* 0xfffffffc00548947 */ /* 0x000fec000383ffff */
.L_x_1779:
[----:B------:R-:W-:Y:S05]  /*4c10*/  BSYNC.RECONVERGENT B0 ;  /* 0x0000000000007941 */ /* 0x000fea0003800200 */
.L_x_1778:
[----:B-1----:R-:W1:Y:S01]  /*4c20*/  SHFL.BFLY PT, R9, R10, 0x10, 0x1f ;  /* 0x0e001f000a097f89 */ /* 0x002e6200000e0000 */
[C---:B------:R-:W-:Y:S01]  /*4c30*/  ISETP.NE.AND P0, PT, R5.reuse, RZ, PT ;  /* 0x000000ff0500720c */ /* 0x040fe20003f05270 */
[----:B------:R-:W5:Y:S01]  /*4c40*/  LDCU UR4, c[0x0][0x40c] ;  /* 0x00008180ff0477ac */ /* 0x000f620008000800 */
[----:B------:R-:W-:Y:S01]  /*4c50*/  ISETP.GT.U32.AND P1, PT, R5, 0x7, PT ;  /* 0x000000070500780c */ /* 0x000fe20003f24070 */
[----:B------:R-:W5:Y:S01]  /*4c60*/  LDCU UR5, c[0x0][0x3f4] ;  /* 0x00007e80ff0577ac */ /* 0x000f620008000800 */
[----:B------:R-:W0:Y:S01]  /*4c70*/  LDCU.U8 UR8, c[0x0][0x48c] ;  /* 0x00009180ff0877ac */ /* 0x000e220008000000 */
[----:B-1----:R-:W-:Y:S01]  /*4c80*/  FADD.FTZ R9, R9, R10 ;  /* 0x0000000a09097221 */ /* 0x002fe20000010000 */
[----:B-----5:R-:W-:-:S04]  /*4c90*/  UISETP.LT.AND UP0, UPT, UR5, UR4, UPT ;  /* 0x000000040500728c */ /* 0x020fc8000bf01270 */
[----:B---34-:R-:W1:Y:S01]  /*4ca0*/  SHFL.BFLY PT, R12, R9, 0x8, 0x1f ;  /* 0x0d001f00090c7f89 */ /* 0x018e6200000e0000 */
[----:B------:R-:W-:-:S04]  /*4cb0*/  USEL UR4, UR5, UR4, UP0 ;  /* 0x0000000405047287 */ /* 0x000fc80008000000 */
[----:B------:R-:W-:-:S04]  /*4cc0*/  UIADD3 UR4, UPT, UPT, UR4, 0x4, URZ ;  /* 0x0000000404047890 */ /* 0x000fc8000fffe0ff */
[----:B------:R-:W-:-:S04]  /*4cd0*/  USHF.R.S32.HI UR5, URZ, 0x1f, UR4 ;  /* 0x0000001fff057899 */ /* 0x000fc80008011404 */
[----:B------:R-:W-:-:S03]  /*4ce0*/  ULEA.HI UR5, UR5, UR4, URZ, 0x2 ;  /* 0x0000000405057291 */ /* 0x000fc6000f8f10ff */
[----:B------:R-:W-:Y:S01]  /*4cf0*/  UMOV UR4, URZ ;  /* 0x000000ff00047c82 */ /* 0x000fe20008000000 */
[----:B------:R-:W-:-:S04]  /*4d00*/  USHF.L.U32 UR5, UR5, 0x2, URZ ;  /* 0x0000000205057899 */ /* 0x000fc800080006ff */
[----:B------:R-:W-:Y:S01]  /*4d10*/  ULOP3.LUT UR6, UR5, 0xfffffff0, URZ, 0xc0, !UPT ;  /* 0xfffffff005067892 */ /* 0x000fe2000f8ec0ff */
[----:B-1----:R-:W-:Y:S02]  /*4d20*/  FADD.FTZ R12, R9, R12 ;  /* 0x0000000c090c7221 */ /* 0x002fe40000010000 */
[----:B------:R-:W-:-:S03]  /*4d30*/  UMOV UR5, URZ ;  /* 0x000000ff00057c82 */ /* 0x000fc60008000000 */
[----:B------:R-:W1:Y:S02]  /*4d40*/  SHFL.BFLY PT, R11, R12, 0x4, 0x1f ;  /* 0x0c801f000c0b7f89 */ /* 0x000e6400000e0000 */
[----:B-1----:R-:W-:-:S05]  /*4d50*/  FADD.FTZ R11, R12, R11 ;  /* 0x0000000b0c0b7221 */ /* 0x002fca0000010000 */
[----:B------:R-:W1:Y:S02]  /*4d60*/  SHFL.BFLY PT, R14, R11, 0x2, 0x1f ;  /* 0x0c401f000b0e7f89 */ /* 0x000e6400000e0000 */
[----:B-1----:R-:W-:-:S05]  /*4d70*/  FADD.FTZ R14, R11, R14 ;  /* 0x0000000e0b0e7221 */ /* 0x002fca0000010000 */
[----:B------:R-:W1:Y:S02]  /*4d80*/  SHFL.BFLY PT, R13, R14, 0x1, 0x1f ;  /* 0x0c201f000e0d7f89 */ /* 0x000e6400000e0000 */
[----:B-1----:R-:W-:-:S05]  /*4d90*/  FADD.FTZ R10, R14, R13 ;  /* 0x0000000d0e0a7221 */ /* 0x002fca0000010000 */
[----:B------:R-:W-:Y:S01]  /*4da0*/  @!P0 STS [R7+0x20], R10 ;  /* 0x0000200a07008388 */ /* 0x000fe20000000800 */
[----:B------:R-:W-:Y:S01]  /*4db0*/  BAR.SYNC.DEFER_BLOCKING 0x0 ;  /* 0x0000000000007b1d */ /* 0x000fe20000010000 */
[----:B0-----:R-:W-:-:S05]  /*4dc0*/  ISETP.NE.AND P0, PT, RZ, UR8, PT ;  /* 0x00000008ff007c0c */ /* 0x001fca000bf05270 */
[----:B------:R-:W0:Y:S01]  /*4dd0*/  @!P1 LDS R10, [R8+0x20] ;  /* 0x00002000080a9984 */ /* 0x000e220000000800 */
[----:B------:R-:W-:-:S03]  /*4de0*/  ISETP.GT.AND P1, PT, R4, UR43, PT ;  /* 0x0000002b04007c0c */ /* 0x000fc6000bf24270 */
        /* <DEDUP_REMOVED lines=9> */
[----:B------:R-:W-:Y:S05]  /*4e80*/  @!P0 BRA `(.L_x_1793) ;  /* 0x0000000000188947 */ /* 0x000fea0003800000 */
[----:B------:R-:W1:Y:S01]  /*4e90*/  LDCU UR4, c[0x0][0x488] ;  /* 0x00009100ff0477ac */ /* 0x000e620008000800 */
[----:B------:R-:W1:Y:S01]  /*4ea0*/  LDCU UR5, c[0x0][0x40c] ;  /* 0x00008180ff0577ac */ /* 0x000e620008000800 */
[----:B------:R-:W3:Y:S01]  /*4eb0*/  LDCU UR7, c[0x0][0x3f4] ;  /* 0x00007e80ff0777ac */ /* 0x000ee20008000800 */
[----:B-1----:R-:W-:-:S04]  /*4ec0*/  UIMAD UR4, UR39, UR4, UR5 ;  /* 0x00000004270472a4 */ /* 0x002fc8000f8e0205 */
[----:B---3--:R-:W-:-:S04]  /*4ed0*/  UIMAD UR4, UR4, UR7, URZ ;  /* 0x00000007040472a4 */ /* 0x008fc8000f8e02ff */
[----:B------:R-:W-:-:S12]  /*4ee0*/  USHF.R.S32.HI UR5, URZ, 0x1f, UR4 ;  /* 0x0000001fff057899 */ /* 0x000fd80008011404 */
.L_x_1793:
        /* <DEDUP_REMOVED lines=12> */
[----:B------:R-:W-:Y:S02]  /*4fb0*/  MOV R8, 0x400 ;  /* 0x0000040000087802 */ /* 0x000fe40000000f00 */
[----:B------:R-:W-:Y:S02]  /*4fc0*/  LEA.HI R7, R7, 0x1, RZ, 0x18 ;  /* 0x0000000107077811 */ /* 0x000fe400078fc0ff */
[----:B------:R-:W-:Y:S02]  /*4fd0*/  IADD3 R9, PT, PT, R8, 0x80, RZ ;  /* 0x0000008008097810 */ /* 0x000fe40007ffe0ff */
[----:B------:R-:W-:Y:S02]  /*4fe0*/  IADD3 R13, P1, PT, R4, UR4, RZ ;  /* 0x00000004040d7c10 */ /* 0x000fe4000ff3e0ff */
[----:B------:R-:W-:-:S02]  /*4ff0*/  SHF.L.U32 R8, R7, 0x8, RZ ;  /* 0x0000000807087819 */ /* 0x000fc400000006ff */
[----:B------:R-:W-:-:S04]  /*5000*/  LOP3.LUT R7, R7, 0x3, RZ, 0xc0, !PT ;  /* 0x0000000307077812 */ /* 0x000fc800078ec0ff */
[----:B------:R-:W-:Y:S02]  /*5010*/  IADD3 R11, PT, PT, -R7, RZ, RZ ;  /* 0x000000ff070b7210 */ /* 0x000fe40007ffe1ff */
[----:B-1----:R-:W-:Y:S01]  /*5020*/  LEA R15, R10, R9, 0x18 ;  /* 0x000000090a0f7211 */ /* 0x002fe200078ec0ff */
[----:B------:R-:W-:Y:S01]  /*5030*/  IMAD.X R10, RZ, RZ, UR5, P1 ;  /* 0x00000005ff0a7e24 */ /* 0x000fe200088e06ff */
[C---:B---3--:R-:W-:Y:S02]  /*5040*/  LEA R12, P1, R13.reuse, UR10, 0x2 ;  /* 0x0000000a0d0c7c11 */ /* 0x048fe4000f8210ff */
[----:B------:R-:W-:Y:S02]  /*5050*/  LOP3.LUT R9, R8, 0x300, RZ, 0xc0, !PT ;  /* 0x0000030008097812 */ /* 0x000fe400078ec0ff */
[C---:B------:R-:W-:Y:S02]  /*5060*/  SHF.L.U32 R8, R0.reuse, 0x1, RZ ;  /* 0x0000000100087819 */ /* 0x040fe400000006ff */
[----:B------:R-:W-:Y:S01]  /*5070*/  LEA.HI.X R13, R13, UR11, R10, 0x2, P1 ;  /* 0x0000000b0d0d7c11 */ /* 0x000fe200088f140a */
[----:B------:R-:W-:Y:S01]  /*5080*/  IMAD R10, R0, 0x4, R15 ;  /* 0x00000004000a7824 */ /* 0x000fe200078e020f */
[----:B------:R-:W-:-:S02]  /*5090*/  IADD3 R4, PT, PT, R4, R9, RZ ;  /* 0x0000000904047210 */ /* 0x000fc40007ffe0ff */
[----:B------:R-:W-:-:S07]  /*50a0*/  IADD3 R7, PT, PT, R15, UR6, R8 ;  /* 0x000000060f077c10 */ /* 0x000fce000fffe008 */
.L_x_1798:
[----:B-1----:R1:W0:Y:S01]  /*50b0*/  LDS R8, [R10] ;  /* 0x000000000a087984 */ /* 0x0022220000000800 */
[----:B------:R-:W-:Y:S02]  /*50c0*/  @P0 MOV R9, R13 ;  /* 0x0000000d00090202 */ /* 0x000fe40000000f00 */
[----:B------:R-:W-:-:S04]  /*50d0*/  IADD3 R11, PT, PT, R11, 0x1, RZ ;  /* 0x000000010b0b7810 */ /* 0x000fc80007ffe0ff */
[----:B------:R-:W-:Y:S01]  /*50e0*/  ISETP.NE.AND P3, PT, R11, RZ, PT ;  /* 0x000000ff0b00720c */ /* 0x000fe20003f65270 */
[----:B-1----:R-:W-:Y:S02]  /*50f0*/  VIADD R10, R10, 0x400 ;  /* 0x000004000a0a7836 */ /* 0x002fe40000000000 */
        /* <DEDUP_REMOVED lines=10> */
.L_x_1797:
[----:B------:R-:W-:Y:S05]  /*51a0*/  BSYNC.RECONVERGENT B1 ;  /* 0x0000000000017941 */ /* 0x000fea0003800200 */
.L_x_1796:
[----:B------:R-:W-:Y:S05]  /*51b0*/  @!P2 BRA `(.L_x_1795) ;  /* 0x0000000000d8a947 */ /* 0x000fea0003800000 */
[----:B------:R-:W3:Y:S01]  /*51c0*/  S2R R10, SR_CgaCtaId ;  /* 0x00000000000a7919 */ /* 0x000ee20000008800 */
[----:B------:R-:W4:Y:S01]  /*51d0*/  LDCU.64 UR10, c[0x0][0x480] ;  /* 0x00009000ff0a77ac */ /* 0x000f220008000a00 */
[----:B-1----:R-:W-:Y:S02]  /*51e0*/  MOV R9, 0x400 ;  /* 0x0000040000097802 */ /* 0x002fe40000000f00 */
[C---:B------:R-:W-:Y:S01]  /*51f0*/  IADD3 R12, P2, PT, R4.reuse, UR4, RZ ;  /* 0x00000004040c7c10 */ /* 0x040fe2000ff5e0ff */
[----:B------:R-:W-:Y:S01]  /*5200*/  USHF.L.U32 UR7, UR44, 0x2, URZ ;  /* 0x000000022c077899 */ /* 0x000fe200080006ff */
[----:B------:R-:W-:Y:S01]  /*5210*/  LEA R7, R4, UR6, 0x1 ;  /* 0x0000000604077c11 */ /* 0x000fe2000f8e08ff */
[----:B------:R-:W-:Y:S01]  /*5220*/  VIADD R9, R9, 0x80 ;  /* 0x0000008009097836 */ /* 0x000fe20000000000 */
[----:B------:R-:W-:Y:S01]  /*5230*/  MOV R8, UR44 ;  /* 0x0000002c00087c02 */ /* 0x000fe20008000f00 */
[----:B------:R-:W-:Y:S02]  /*5240*/  UISETP.NE.AND UP0, UPT, UR8, URZ, UPT ;  /* 0x000000ff0800728c */ /* 0x000fe4000bf05270 */
[----:B------:R-:W-:-:S02]  /*5250*/  ISETP.NE.AND P1, PT, RZ, UR8, PT ;  /* 0x00000008ff007c0c */ /* 0x000fc4000bf25270 */
[----:B------:R-:W-:Y:S01]  /*5260*/  IMAD R8, R8, -0x2, R7 ;  /* 0xfffffffe08087824 */ /* 0x000fe200078e0207 */
[----:B------:R-:W-:Y:S02]  /*5270*/  LEA R7, R4, -UR7, 0x2 ;  /* 0x8000000704077c11 */ /* 0x000fe4000f8e10ff */
[----:B------:R-:W-:Y:S02]  /*5280*/  PLOP3.LUT P0, PT, PT, PT, UP0, 0x80, 0x8 ;  /* 0x000000000008781c */ /* 0x000fe40003f0f008 */
[----:B----4-:R-:W-:Y:S02]  /*5290*/  LEA R11, P3, R12, UR10, 0x2 ;  /* 0x0000000a0c0b7c11 */ /* 0x010fe4000f8610ff */
[----:B---3--:R-:W-:Y:S02]  /*52a0*/  LEA R10, R10, R9, 0x18 ;  /* 0x000000090a0a7211 */ /* 0x008fe400078ec0ff */
[----:B------:R-:W-:Y:S02]  /*52b0*/  IADD3.X R9, PT, PT, RZ, UR5, RZ, P2, !PT ;  /* 0x00000005ff097c10 */ /* 0x000fe400097fe4ff */
[----:B------:R-:W-:-:S02]  /*52c0*/  IADD3 R11, P2, PT, R11, 0x800, RZ ;  /* 0x000008000b0b7810 */ /* 0x000fc40007f5e0ff */
[----:B------:R-:W-:Y:S02]  /*52d0*/  LEA.HI.X R9, R12, UR11, R9, 0x2, P3 ;  /* 0x0000000b0c097c11 */ /* 0x000fe400098f1409 */
[--C-:B------:R-:W-:Y:S02]  /*52e0*/  IADD3 R7, PT, PT, R7, 0x800, R10.reuse ;  /* 0x0000080007077810 */ /* 0x100fe40007ffe00a */
[----:B------:R-:W-:Y:S02]  /*52f0*/  IADD3 R10, PT, PT, R8, 0x400, R10 ;  /* 0x00000400080a7810 */ /* 0x000fe40007ffe00a */
[----:B------:R-:W-:-:S07]  /*5300*/  IADD3.X R14, PT, PT, RZ, R9, RZ, P2, !PT ;  /* 0x00000009ff0e7210 */ /* 0x000fce00017fe4ff */
.L_x_1799:
[----:B------:R-:W0:Y:S01]  /*5310*/  LDS R8, [R7+-0x800] ;  /* 0xfff8000007087984 */ /* 0x000e220000000800 */
[----:B------:R-:W-:-:S04]  /*5320*/  IADD3 R4, PT, PT, R4, 0x400, RZ ;  /* 0x0000040004047810 */ /* 0x000fc80007ffe0ff */
[----:B------:R-:W-:Y:S01]  /*5330*/  ISETP.GT.AND P2, PT, R4, UR43, PT ;  /* 0x0000002b04007c0c */ /* 0x000fe2000bf44270 */
        /* <DEDUP_REMOVED lines=30> */
.L_x_1795:
[----:B------:R-:W-:Y:S05]  /*5520*/  BSYNC.RECONVERGENT B0 ;  /* 0x0000000000007941 */ /* 0x000fea0003800200 */
.L_x_1794:
[----:B------:R-:W3:Y:S01]  /*5530*/  LDCU.64 UR4, c[0x0][0x3b0] ;  /* 0x00007600ff0477ac */ /* 0x000ee20008000a00 */
[----:B------:R-:W-:Y:S01]  /*5540*/  MOV R4, UR43 ;  /* 0x0000002b00047c02 */ /* 0x000fe20008000f00 */
[----:B------:R-:W4:Y:S01]  /*5550*/  LDC.64 R38, c[0x0][0x3c0] ;  /* 0x0000f000ff267b82 */ /* 0x000f220000000a00 */
[----:B------:R-:W-:Y:S02]  /*5560*/  SHF.L.U32 R34, R0, 0x3, RZ ;  /* 0x0000000300227819 */ /* 0x000fe400000006ff */
[----:B-1----:R-:W-:Y:S02]  /*5570*/  CS2R R14, SRZ ;  /* 0x00000000000e7805 */ /* 0x002fe4000001ff00 */
[----:B------:R-:W-:Y:S02]  /*5580*/  SHF.R.S32.HI R4, RZ, 0x1f, R4 ;  /* 0x0000001fff047819 */ /* 0x000fe40000011404 */
[----:B------:R-:W-:Y:S02]  /*5590*/  CS2R R12, SRZ ;  /* 0x00000000000c7805 */ /* 0x000fe4000001ff00 */
[----:B0-----:R-:W-:-:S02]  /*55a0*/  MOV R5, UR42 ;  /* 0x0000002a00057c02 */ /* 0x001fc40008000f00 */
[----:B------:R-:W-:Y:S02]  /*55b0*/  LEA.HI R4, R4, UR43, RZ, 0x6 ;  /* 0x0000002b04047c11 */ /* 0x000fe4000f8f30ff */
[----:B------:R-:W-:Y:S02]  /*55c0*/  LOP3.LUT R34, R34, 0x18, RZ, 0xc0, !PT ;  /* 0x0000001822227812 */ /* 0x000fe400078ec0ff */
[----:B------:R-:W-:Y:S02]  /*55d0*/  LOP3.LUT R35, R4, 0xffffffc0, RZ, 0xc0, !PT ;  /* 0xffffffc004237812 */ /* 0x000fe400078ec0ff */
[----:B------:R-:W-:Y:S02]  /*55e0*/  SHF.R.U32.HI R4, RZ, 0x2, R0 ;  /* 0x00000002ff047819 */ /* 0x000fe40000011600 */
[----:B------:R-:W-:Y:S02]  /*55f0*/  IADD3 R35, PT, PT, -R35, UR43, RZ ;  /* 0x0000002b23237c10 */ /* 0x000fe4000fffe1ff */
[----:B---3--:R-:W-:Y:S01]  /*5600*/  ISETP.NE.U32.AND P0, PT, RZ, UR4, PT ;  /* 0x00000004ff007c0c */ /* 0x008fe2000bf05070 */
[----:B------:R-:W0:Y:S03]  /*5610*/  LDCU UR4, c[0x0][0x3f4] ;  /* 0x00007e80ff0477ac */ /* 0x000e260008000800 */
[----:B------:R-:W-:-:S04]  /*5620*/  ISETP.NE.AND.EX P0, PT, RZ, UR5, PT, P0 ;  /* 0x00000005ff007c0c */ /* 0x000fc8000bf05300 */
[----:B------:R-:W-:-:S13]  /*5630*/  ISETP.NE.OR P0, PT, R4, R35, !P0 ;  /* 0x000000230400720c */ /* 0x000fda0004705670 */
[----:B------:R-:W1:Y:S01]  /*5640*/  @!P0 LDC.64 R8, c[0x0][0x3b0] ;  /* 0x0000ec00ff088b82 */ /* 0x000e620000000a00 */
[----:B------:R-:W-:-:S07]  /*5650*/  @!P0 IMAD R5, R5, 0x20, R34 ;  /* 0x0000002005058824 */ /* 0x000fce00078e0222 */
[----:B------:R-:W3:Y:S01]  /*5660*/  S2UR UR5, SR_CgaCtaId ;  /* 0x00000000000579c3 */ /* 0x000ee20000008800 */
[----:B------:R-:W-:Y:S01]  /*5670*/  IADD3 R36, PT, PT, R4, UR44, RZ ;  /* 0x0000002c04247c10 */ /* 0x000fe2000fffe0ff */
[----:B-1----:R-:W-:Y:S01]  /*5680*/  @!P0 IMAD.WIDE.U32 R8, R5, 0x2, R8 ;  /* 0x0000000205088825 */ /* 0x002fe200078e0008 */
[----:B0-----:R-:W-:-:S04]  /*5690*/  MOV R5, UR4 ;  /* 0x0000000400057c02 */ /* 0x001fc80008000f00 */
[----:B------:R-:W-:Y:S01]  /*56a0*/  VIMNMX R17, PT, PT, R5, UR43, PT ;  /* 0x0000002b05117c48 */ /* 0x000fe2000bfe0100 */
[----:B------:R0:W5:Y:S01]  /*56b0*/  @!P0 LDG.E.128 R12, desc[UR36][R8.64] ;  /* 0x00000024080c8981 */ /* 0x000162000c1e1d00 */
[----:B------:R-:W-:Y:S01]  /*56c0*/  UMOV UR4, 0x400 ;  /* 0x0000040000047882 */ /* 0x000fe20000000000 */
[----:B------:R-:W-:Y:S01]  /*56d0*/  IMAD R7, R6, R5, R34 ;  /* 0x0000000506077224 */ /* 0x000fe200078e0222 */
[----:B------:R-:W-:Y:S01]  /*56e0*/  ISETP.GE.AND P0, PT, R36, R17, PT ;  /* 0x000000112400720c */ /* 0x000fe20003f06270 */
[----:B------:R-:W-:Y:S01]  /*56f0*/  UIADD3 UR4, UPT, UPT, UR4, 0x80, URZ ;  /* 0x0000008004047890 */ /* 0x000fe2000fffe0ff */
[----:B------:R-:W-:Y:S01]  /*5700*/  BSSY.RECONVERGENT B0, `(.L_x_1800) ;  /* 0x00000c2000007945 */ /* 0x000fe20003800200 */
[----:B------:R-:W-:Y:S01]  /*5710*/  USHF.L.U32 UR39, UR39, 0x5, URZ ;  /* 0x0000000527277899 */ /* 0x000fe200080006ff */
[----:B----4-:R-:W-:Y:S01]  /*5720*/  IMAD.WIDE R38, R7, 0x2, R38 ;  /* 0x0000000207267825 */ /* 0x010fe200078e0226 */
[----:B---3--:R-:W-:Y:S01]  /*5730*/  ULEA UR4, UR5, UR4, 0x18 ;  /* 0x0000000405047291 */ /* 0x008fe2000f8ec0ff */
[----:B------:R-:W-:-:S02]  /*5740*/  CS2R R32, SRZ ;  /* 0x0000000000207805 */ /* 0x000fc4000001ff00 */
[----:B------:R-:W-:Y:S02]  /*5750*/  CS2R R6, SRZ ;  /* 0x0000000000067805 */ /* 0x000fe4000001ff00 */
[----:B0-----:R-:W-:Y:S01]  /*5760*/  CS2R R8, SRZ ;  /* 0x0000000000087805 */ /* 0x001fe2000001ff00 */
[----:B------:R-:W-:Y:S01]  /*5770*/  UIADD3 UR5, UPT, UPT, UR4, UR6, URZ ;  /* 0x0000000604057290 */ /* 0x000fe2000fffe0ff */
[----:B------:R-:W-:Y:S01]  /*5780*/  CS2R R10, SRZ ;  /* 0x00000000000a7805 */ /* 0x000fe2000001ff00 */
[----:B------:R-:W-:Y:S06]  /*5790*/  BAR.SYNC.DEFER_BLOCKING 0x0 ;  /* 0x0000000000007b1d */ /* 0x000fec0000010000 */
[----:B------:R-:W-:Y:S05]  /*57a0*/  @P0 BRA `(.L_x_1801) ;  /* 0x0000000800dc0947 */ /* 0x000fea0003800000 */
[----:B------:R-:W-:Y:S01]  /*57b0*/  ULOP3.LUT UR7, URZ, UR44, URZ, 0x33, !UPT ;  /* 0x0000002cff077292 */ /* 0x000fe2000f8e33ff */
[----:B------:R-:W-:Y:S01]  /*57c0*/  VIADDMNMX R7, R36, 0x40, R17, !PT ;  /* 0x0000004024077846 */ /* 0x000fe20007800111 */
[----:B------:R-:W-:Y:S01]  /*57d0*/  BSSY.RECONVERGENT B1, `(.L_x_1802) ;  /* 0x0000069000017945 */ /* 0x000fe20003800200 */
[----:B------:R-:W-:Y:S02]  /*57e0*/  CS2R R32, SRZ ;  /* 0x0000000000207805 */ /* 0x000fe4000001ff00 */
[----:B------:R-:W-:Y:S02]  /*57f0*/  MOV R37, R36 ;  /* 0x0000002400257202 */ /* 0x000fe40000000f00 */
[----:B------:R-:W-:Y:S02]  /*5800*/  CS2R R10, SRZ ;  /* 0x00000000000a7805 */ /* 0x000fe4000001ff00 */
[----:B------:R-:W-:Y:S02]  /*5810*/  IADD3 R40, PT, PT, -R4, UR7, R7 ;  /* 0x0000000704287c10 */ /* 0x000fe4000fffe107 */
[----:B------:R-:W-:-:S02]  /*5820*/  CS2R R8, SRZ ;  /* 0x0000000000087805 */ /* 0x000fc4000001ff00 */
[----:B------:R-:W-:Y:S02]  /*5830*/  CS2R R6, SRZ ;  /* 0x0000000000067805 */ /* 0x000fe4000001ff00 */
[C---:B------:R-:W-:Y:S02]  /*5840*/  ISETP.GE.U32.AND P0, PT, R40.reuse, 0xc0, PT ;  /* 0x000000c02800780c */ /* 0x040fe40003f06070 */
[----:B------:R-:W-:-:S04]  /*5850*/  LEA.HI R41, R40, 0x1, RZ, 0x1a ;  /* 0x0000000128297811 */ /* 0x000fc800078fd0ff */
[----:B------:R-:W-:-:S07]  /*5860*/  LOP3.LUT P1, R45, R41, 0x3, RZ, 0xc0, !PT ;  /* 0x00000003292d7812 */ /* 0x000fce000782c0ff */
[----:B------:R-:W-:Y:S06]  /*5870*/  @!P0 BRA `(.L_x_1803) ;  /* 0x0000000400788947 */ /* 0x000fec0003800000 */
[----:B------:R-:W-:Y:S01]  /*5880*/  HFMA2 R32, -RZ, RZ, 0, 0 ;  /* 0x00000000ff207431 */ /* 0x000fe200000001ff */
[----:B------:R-:W-:Y:S01]  /*5890*/  LOP3.LUT R41, R41, 0x7fffffc, RZ, 0xc0, !PT ;  /* 0x07fffffc29297812 */ /* 0x000fe200078ec0ff */
[----:B------:R-:W-:Y:S01]  /*58a0*/  IMAD.MOV.U32 R42, RZ, RZ, RZ ;  /* 0x000000ffff2a7224 */ /* 0x000fe200078e00ff */
[----:B------:R-:W-:-:S07]  /*58b0*/  MOV R37, R36 ;  /* 0x0000002400257202 */ /* 0x000fce0000000f00 */
.L_x_1804:
[----:B------:R-:W-:-:S05]  /*58c0*/  SHF.L.U32 R29, R37, 0x5, RZ ;  /* 0x00000005251d7819 */ /* 0x000fca00000006ff */
[----:B------:R-:W-:-:S06]  /*58d0*/  IMAD.WIDE.U32 R16, R29, 0x2, R38 ;  /* 0x000000021d107825 */ /* 0x000fcc00078e0026 */
[----:B--2---:R-:W2:Y:S01]  /*58e0*/  LDG.E.128 R16, desc[UR36][R16.64] ;  /* 0x0000002410107981 */ /* 0x004ea2000c1e1d00 */
[----:B------:R-:W-:-:S04]  /*58f0*/  VIADD R21, R29, 0x800 ;  /* 0x000008001d157836 */ /* 0x000fc80000000000 */
[----:B------:R-:W-:Y:S01]  /*5900*/  IMAD.WIDE.U32 R20, R21, 0x2, R38 ;  /* 0x0000000215147825 */ /* 0x000fe200078e0026 */
[----:B------:R-:W-:-:S05]  /*5910*/  IADD3 R25, PT, PT, R29, 0x1000, RZ ;  /* 0x000010001d197810 */ /* 0x000fca0007ffe0ff */
[----:B------:R-:W3:Y:S01]  /*5920*/  LDG.E.128 R20, desc[UR36][R20.64] ;  /* 0x0000002414147981 */ /* 0x000ee2000c1e1d00 */
[----:B------:R-:W-:Y:S01]  /*5930*/  IMAD.WIDE.U32 R24, R25, 0x2, R38 ;  /* 0x0000000219187825 */ /* 0x000fe200078e0026 */
[----:B------:R-:W-:-:S05]  /*5940*/  IADD3 R29, PT, PT, R29, 0x1800, RZ ;  /* 0x000018001d1d7810 */ /* 0x000fca0007ffe0ff */
[----:B------:R-:W4:Y:S01]  /*5950*/  LDG.E.128 R24, desc[UR36][R24.64] ;  /* 0x0000002418187981 */ /* 0x000f22000c1e1d00 */
[----:B------:R-:W-:-:S06]  /*5960*/  IMAD.WIDE.U32 R28, R29, 0x2, R38 ;  /* 0x000000021d1c7825 */ /* 0x000fcc00078e0026 */
[----:B------:R-:W4:Y:S01]  /*5970*/  LDG.E.128 R28, desc[UR36][R28.64] ;  /* 0x000000241c1c7981 */ /* 0x000f22000c1e1d00 */
[C---:B------:R-:W-:Y:S01]  /*5980*/  IADD3 R43, PT, PT, R37.reuse, -UR44, RZ ;  /* 0x8000002c252b7c10 */ /* 0x040fe2000fffe0ff */
[----:B------:R-:W-:Y:S01]  /*5990*/  VIADD R42, R42, 0x4 ;  /* 0x000000042a2a7836 */ /* 0x000fe20000000000 */
[----:B------:R-:W-:Y:S02]  /*59a0*/  IADD3 R37, PT, PT, R37, 0x100, RZ ;  /* 0x0000010025257810 */ /* 0x000fe40007ffe0ff */
[----:B------:R-:W-:Y:S02]  /*59b0*/  LEA R46, R43, UR5, 0x1 ;  /* 0x000000052b2e7c11 */ /* 0x000fe4000f8e08ff */
[----:B------:R-:W-:-:S03]  /*59c0*/  ISETP.NE.AND P0, PT, R42, R41, PT ;  /* 0x000000292a00720c */ /* 0x000fc60003f05270 */
[----:B------:R-:W0:Y:S04]  /*59d0*/  LDS.U16 R47, [R46] ;  /* 0x000000002e2f7984 */ /* 0x000e280000000400 */
[----:B------:R-:W-:Y:S04]  /*59e0*/  LDS.U16 R44, [R46+0x80] ;  /* 0x000080002e2c7984 */ /* 0x000fe80000000400 */
[----:B------:R-:W1:Y:S01]  /*59f0*/  LDS.U16 R43, [R46+0x100] ;  /* 0x000100002e2b7984 */ /* 0x000e620000000400 */
[----:B0-----:R-:W-:Y:S02]  /*5a00*/  HADD2.F32 R47, -RZ, R47.H0_H0 ;  /* 0x2000002fff2f7230 */ /* 0x001fe40000004100 */
[----:B-1----:R-:W-:-:S02]  /*5a10*/  HADD2.F32 R43, -RZ, R43.H0_H0 ;  /* 0x2000002bff2b7230 */ /* 0x002fc40000004100 */
[--C-:B--2---:R-:W-:Y:S02]  /*5a20*/  HADD2.F32 R48, -RZ, R16.reuse.H0_H0 ;  /* 0x20000010ff307230 */ /* 0x104fe40000004100 */
[----:B------:R-:W-:Y:S02]  /*5a30*/  HADD2.F32 R16, -RZ, R16.H1_H1 ;  /* 0x30000010ff107230 */ /* 0x000fe40000004100 */
[--C-:B------:R-:W-:Y:S02]  /*5a40*/  HADD2.F32 R49, -RZ, R17.reuse.H0_H0 ;  /* 0x20000011ff317230 */ /* 0x100fe40000004100 */
[C---:B------:R-:W-:Y:S01]  /*5a50*/  FFMA.FTZ R32, R47.reuse, R48, R32 ;  /* 0x000000302f207223 */ /* 0x040fe20000010020 */
[----:B------:R-:W-:Y:S02]  /*5a60*/  HADD2.F32 R50, -RZ, R17.H1_H1 ;  /* 0x30000011ff327230 */ /* 0x000fe40000004100 */
[----:B------:R-:W-:Y:S01]  /*5a70*/  FFMA.FTZ R11, R47, R16, R11 ;  /* 0x000000102f0b7223 */ /* 0x000fe2000001000b */
[----:B------:R-:W-:-:S02]  /*5a80*/  HADD2.F32 R17, -RZ, R18.H0_H0 ;  /* 0x20000012ff117230 */ /* 0x000fc40000004100 */
[C---:B------:R-:W-:Y:S01]  /*5a90*/  FFMA.FTZ R16, R47.reuse, R49, R10 ;  /* 0x000000312f107223 */ /* 0x040fe2000001000a */
[----:B------:R-:W-:Y:S01]  /*5aa0*/  HADD2.F32 R18, -RZ, R18.H1_H1 ;  /* 0x30000012ff127230 */ /* 0x000fe20000004100 */
[----:B------:R-:W0:Y:S01]  /*5ab0*/  LDS.U16 R10, [R46+0x180] ;  /* 0x000180002e0a7984 */ /* 0x000e220000000400 */
[--C-:B------:R-:W-:Y:S02]  /*5ac0*/  HADD2.F32 R51, -RZ, R19.reuse.H0_H0 ;  /* 0x20000013ff337230 */ /* 0x100fe40000004100 */
[C---:B------:R-:W-:Y:S01]  /*5ad0*/  FFMA.FTZ R8, R47.reuse, R17, R8 ;  /* 0x000000112f087223 */ /* 0x040fe20000010008 */
[----:B------:R-:W-:Y:S02]  /*5ae0*/  HADD2.F32 R52, -RZ, R19.H1_H1 ;  /* 0x30000013ff347230 */ /* 0x000fe40000004100 */
[C---:B------:R-:W-:Y:S01]  /*5af0*/  FFMA.FTZ R18, R47.reuse, R18, R7 ;  /* 0x000000122f127223 */ /* 0x040fe20000010007 */
[----:B------:R-:W-:Y:S02]  /*5b00*/  HADD2.F32 R7, -RZ, R44.H0_H0 ;  /* 0x2000002cff077230 */ /* 0x000fe40000004100 */
[----:B------:R-:W-:Y:S01]  /*5b10*/  FFMA.FTZ R51, R47, R51, R6 ;  /* 0x000000332f337223 */ /* 0x000fe20000010006 */
[----:B---3--:R-:W-:-:S02]  /*5b20*/  HADD2.F32 R17, -RZ, R21.H0_H0 ;  /* 0x20000015ff117230 */ /* 0x008fc40000004100 */
[C---:B------:R-:W-:Y:S01]  /*5b30*/  FFMA.FTZ R9, R47.reuse, R50, R9 ;  /* 0x000000322f097223 */ /* 0x040fe20000010009 */
[----:B------:R-:W-:Y:S02]  /*5b40*/  HADD2.F32 R44, -RZ, R21.H1_H1 ;  /* 0x30000015ff2c7230 */ /* 0x000fe40000004100 */
[----:B------:R-:W-:Y:S01]  /*5b50*/  FFMA.FTZ R52, R47, R52, R33 ;  /* 0x000000342f347223 */ /* 0x000fe20000010021 */
        /* <DEDUP_REMOVED lines=12> */
[----:B----4-:R-:W-:-:S02]  /*5c20*/  HADD2.F32 R17, -RZ, R25.H0_H0 ;  /* 0x20000019ff117230 */ /* 0x010fc40000004100 */
[C---:B------:R-:W-:Y:S01]  /*5c30*/  FFMA.FTZ R11, R7.reuse, R20, R11 ;  /* 0x00000014070b7223 */ /* 0x040fe2000001000b */
[----:B------:R-:W-:Y:S02]  /*5c40*/  HADD2.F32 R20, -RZ, R25.H1_H1 ;  /* 0x30000019ff147230 */ /* 0x000fe40000004100 */
[----:B------:R-:W-:Y:S01]  /*5c50*/  FFMA.FTZ R23, R7, R23, R52 ;  /* 0x0000001707177223 */ /* 0x000fe20000010034 */
        /* <DEDUP_REMOVED lines=12> */
[----:B------:R-:W-:-:S02]  /*5d20*/  HADD2.F32 R32, -RZ, R28.H0_H0 ;  /* 0x2000001cff207230 */ /* 0x000fc40000004100 */
[C---:B------:R-:W-:Y:S01]  /*5d30*/  FFMA.FTZ R22, R43.reuse, R25, R22 ;  /* 0x000000192b167223 */ /* 0x040fe20000010016 */
[----:B0-----:R-:W-:Y:S02]  /*5d40*/  HADD2.F32 R33, -RZ, R10.H0_H0 ;  /* 0x2000000aff217230 */ /* 0x001fe40000004100 */
[----:B------:R-:W-:Y:S01]  /*5d50*/  FFMA.FTZ R23, R43, R26, R23 ;  /* 0x0000001a2b177223 */ /* 0x000fe20000010017 */
        /* <DEDUP_REMOVED lines=14> */
[----:B------:R-:W-:Y:S01]  /*5e40*/  FFMA.FTZ R33, R33, R24, R23 ;  /* 0x0000001821217223 */ /* 0x000fe20000010017 */
[----:B------:R-:W-:Y:S06]  /*5e50*/  @P0 BRA `(.L_x_1804) ;  /* 0xfffffff800980947 */ /* 0x000fec000383ffff */
.L_x_1803:
[----:B------:R-:W-:Y:S05]  /*5e60*/  BSYNC.RECONVERGENT B1 ;  /* 0x0000000000017941 */ /* 0x000fea0003800200 */
.L_x_1802:
[----:B------:R-:W-:Y:S05]  /*5e70*/  @!P1 BRA `(.L_x_1801) ;  /* 0x0000000400289947 */ /* 0x000fea0003800000 */
[----:B------:R-:W-:Y:S01]  /*5e80*/  ISETP.NE.AND P1, PT, R45, 0x1, PT ;  /* 0x000000012d00780c */ /* 0x000fe20003f25270 */
[----:B------:R-:W-:Y:S01]  /*5e90*/  BSSY.RECONVERGENT B1, `(.L_x_1805) ;  /* 0x0000030000017945 */ /* 0x000fe20003800200 */
[----:B------:R-:W-:-:S11]  /*5ea0*/  LOP3.LUT P0, RZ, R40, 0x40, RZ, 0xc0, !PT ;  /* 0x0000004028ff7812 */ /* 0x000fd6000780c0ff */
[----:B------:R-:W-:Y:S05]  /*5eb0*/  @!P1 BRA `(.L_x_1806) ;  /* 0x0000000000b49947 */ /* 0x000fea0003800000 */
[----:B------:R-:W-:-:S05]  /*5ec0*/  SHF.L.U32 R21, R37, 0x5, RZ ;  /* 0x0000000525157819 */ /* 0x000fca00000006ff */
[C---:B------:R-:W-:Y:S01]  /*5ed0*/  IMAD.WIDE.U32 R16, R21.reuse, 0x2, R38 ;  /* 0x0000000215107825 */ /* 0x040fe200078e0026 */
[----:B------:R-:W-:-:S05]  /*5ee0*/  IADD3 R21, PT, PT, R21, 0x800, RZ ;  /* 0x0000080015157810 */ /* 0x000fca0007ffe0ff */
[----:B--2---:R-:W2:Y:S01]  /*5ef0*/  LDG.E.128 R16, desc[UR36][R16.64] ;  /* 0x0000002410107981 */ /* 0x004ea2000c1e1d00 */
[----:B------:R-:W-:-:S06]  /*5f00*/  IMAD.WIDE.U32 R20, R21, 0x2, R38 ;  /* 0x0000000215147825 */ /* 0x000fcc00078e0026 */
[----:B------:R-:W3:Y:S01]  /*5f10*/  LDG.E.128 R20, desc[UR36][R20.64] ;  /* 0x0000002414147981 */ /* 0x000ee2000c1e1d00 */
[C---:B------:R-:W-:Y:S01]  /*5f20*/  VIADD R24, R37.reuse, -UR44 ;  /* 0x8000002c25187c36 */ /* 0x040fe20008000000 */
[----:B------:R-:W-:-:S04]  /*5f30*/  IADD3 R37, PT, PT, R37, 0x80, RZ ;  /* 0x0000008025257810 */ /* 0x000fc80007ffe0ff */
[----:B------:R-:W-:-:S05]  /*5f40*/  LEA R24, R24, UR5, 0x1 ;  /* 0x0000000518187c11 */ /* 0x000fca000f8e08ff */
[----:B------:R-:W0:Y:S04]  /*5f50*/  LDS.U16 R25, [R24] ;  /* 0x0000000018197984 */ /* 0x000e280000000400 */
[----:B------:R-:W1:Y:S01]  /*5f60*/  LDS.U16 R31, [R24+0x80] ;  /* 0x00008000181f7984 */ /* 0x000e620000000400 */
[----:B0-----:R-:W-:Y:S02]  /*5f70*/  HADD2.F32 R25, -RZ, R25.H0_H0 ;  /* 0x20000019ff197230 */ /* 0x001fe40000004100 */
[----:B-1----:R-:W-:Y:S02]  /*5f80*/  HADD2.F32 R31, -RZ, R31.H0_H0 ;  /* 0x2000001fff1f7230 */ /* 0x002fe40000004100 */
[--C-:B--2---:R-:W-:Y:S02]  /*5f90*/  HADD2.F32 R26, -RZ, R16.reuse.H0_H0 ;  /* 0x20000010ff1a7230 */ /* 0x104fe40000004100 */
[----:B------:R-:W-:-:S02]  /*5fa0*/  HADD2.F32 R28, -RZ, R16.H1_H1 ;  /* 0x30000010ff1c7230 */ /* 0x000fc40000004100 */
[--C-:B------:R-:W-:Y:S02]  /*5fb0*/  HADD2.F32 R27, -RZ, R17.reuse.H0_H0 ;  /* 0x20000011ff1b7230 */ /* 0x100fe40000004100 */
        /* <DEDUP_REMOVED lines=9> */
[----:B------:R-:W-:Y:S02]  /*6050*/  HADD2.F32 R30, -RZ, R19.H1_H1 ;  /* 0x30000013ff1e7230 */ /* 0x000fe40000004100 */
[C---:B------:R-:W-:Y:S01]  /*6060*/  FFMA.FTZ R7, R25.reuse, R18, R7 ;  /* 0x0000001219077223 */ /* 0x040fe20000010007 */
[--C-:B---3--:R-:W-:Y:S02]  /*6070*/  HADD2.F32 R17, -RZ, R21.reuse.H0_H0 ;  /* 0x20000015ff117230 */ /* 0x108fe40000004100 */
[C---:B------:R-:W-:Y:S01]  /*6080*/  FFMA.FTZ R6, R25.reuse, R29, R6 ;  /* 0x0000001d19067223 */ /* 0x040fe20000010006 */
[----:B------:R-:W-:Y:S02]  /*6090*/  HADD2.F32 R16, -RZ, R21.H1_H1 ;  /* 0x30000015ff107230 */ /* 0x000fe40000004100 */
[----:B------:R-:W-:Y:S01]  /*60a0*/  FFMA.FTZ R30, R25, R30, R33 ;  /* 0x0000001e191e7223 */ /* 0x000fe20000010021 */
[----:B------:R-:W-:-:S02]  /*60b0*/  HADD2.F32 R32, -RZ, R20.H0_H0 ;  /* 0x20000014ff207230 */ /* 0x000fc40000004100 */
[C---:B------:R-:W-:Y:S01]  /*60c0*/  FFMA.FTZ R10, R31.reuse, R17, R10 ;  /* 0x000000111f0a7223 */ /* 0x040fe2000001000a */
[----:B------:R-:W-:Y:S02]  /*60d0*/  HADD2.F32 R19, -RZ, R22.H0_H0 ;  /* 0x20000016ff137230 */ /* 0x000fe40000004100 */
[C---:B------:R-:W-:Y:S01]  /*60e0*/  FFMA.FTZ R9, R31.reuse, R16, R9 ;  /* 0x000000101f097223 */ /* 0x040fe20000010009 */
[----:B------:R-:W-:Y:S02]  /*60f0*/  HADD2.F32 R21, -RZ, R23.H0_H0 ;  /* 0x20000017ff157230 */ /* 0x000fe40000004100 */
[C---:B------:R-:W-:Y:S01]  /*6100*/  FFMA.FTZ R32, R31.reuse, R32, R26 ;  /* 0x000000201f207223 */ /* 0x040fe2000001001a */
[----:B------:R-:W-:Y:S02]  /*6110*/  HADD2.F32 R20, -RZ, R20.H1_H1 ;  /* 0x30000014ff147230 */ /* 0x000fe40000004100 */
[----:B------:R-:W-:Y:S01]  /*6120*/  FFMA.FTZ R8, R31, R19, R8 ;  /* 0x000000131f087223 */ /* 0x000fe20000010008 */
[----:B------:R-:W-:-:S02]  /*6130*/  HADD2.F32 R22, -RZ, R22.H1_H1 ;  /* 0x30000016ff167230 */ /* 0x000fc40000004100 */
[C---:B------:R-:W-:Y:S01]  /*6140*/  FFMA.FTZ R6, R31.reuse, R21, R6 ;  /* 0x000000151f067223 */ /* 0x040fe20000010006 */
[----:B------:R-:W-:Y:S02]  /*6150*/  HADD2.F32 R23, -RZ, R23.H1_H1 ;  /* 0x30000017ff177230 */ /* 0x000fe40000004100 */
[C---:B------:R-:W-:Y:S01]  /*6160*/  FFMA.FTZ R11, R31.reuse, R20, R11 ;  /* 0x000000141f0b7223 */ /* 0x040fe2000001000b */
[C---:B------:R-:W-:Y:S02]  /*6170*/  FFMA.FTZ R7, R31.reuse, R22, R7 ;  /* 0x000000161f077223 */ /* 0x040fe40000010007 */
[----:B------:R-:W-:-:S07]  /*6180*/  FFMA.FTZ R33, R31, R23, R30 ;  /* 0x000000171f217223 */ /* 0x000fce000001001e */
.L_x_1806:
[----:B------:R-:W-:Y:S05]  /*6190*/  BSYNC.RECONVERGENT B1 ;  /* 0x0000000000017941 */ /* 0x000fea0003800200 */
.L_x_1805:
[----:B------:R-:W-:Y:S05]  /*61a0*/  @P0 BRA `(.L_x_1801) ;  /* 0x00000000005c0947 */ /* 0x000fea0003800000 */
[----:B------:R-:W-:-:S05]  /*61b0*/  SHF.L.U32 R17, R37, 0x5, RZ ;  /* 0x0000000525117819 */ /* 0x000fca00000006ff */
[----:B------:R-:W-:-:S06]  /*61c0*/  IMAD.WIDE.U32 R16, R17, 0x2, R38 ;  /* 0x0000000211107825 */ /* 0x000fcc00078e0026 */
[----:B--2---:R-:W2:Y:S01]  /*61d0*/  LDG.E.128 R16, desc[UR36][R16.64] ;  /* 0x0000002410107981 */ /* 0x004ea2000c1e1d00 */
[----:B------:R-:W-:-:S04]  /*61e0*/  IADD3 R20, PT, PT, R37, -UR44, RZ ;  /* 0x8000002c25147c10 */ /* 0x000fc8000fffe0ff */
[----:B------:R-:W-:-:S06]  /*61f0*/  LEA R20, R20, UR5, 0x1 ;  /* 0x0000000514147c11 */ /* 0x000fcc000f8e08ff */
[----:B------:R-:W0:Y:S02]  /*6200*/  LDS.U16 R20, [R20] ;  /* 0x0000000014147984 */ /* 0x000e240000000400 */
        /* <DEDUP_REMOVED lines=17> */
.L_x_1801:
[----:B------:R-:W-:Y:S05]  /*6320*/  BSYNC.RECONVERGENT B0 ;  /* 0x0000000000007941 */ /* 0x000fea0003800200 */
.L_x_1800:
[----:B------:R-:W-:Y:S01]  /*6330*/  ISETP.GE.AND P0, PT, R36, UR43, PT ;  /* 0x0000002b24007c0c */ /* 0x000fe2000bf06270 */
[----:B------:R-:W-:-:S12]  /*6340*/  BSSY.RECONVERGENT B0, `(.L_x_1807) ;  /* 0x000010c000007945 */ /* 0x000fd80003800200 */
[----:B------:R-:W-:Y:S05]  /*6350*/  @P0 BRA `(.L_x_1808) ;  /* 0x0000001000280947 */ /* 0x000fea0003800000 */
[----:B------:R-:W-:Y:S01]  /*6360*/  IMAD.MOV.U32 R17, RZ, RZ, 0x40 ;  /* 0x00000040ff117424 */ /* 0x000fe200078e00ff */
[----:B------:R-:W-:Y:S01]  /*6370*/  ULOP3.LUT UR7, URZ, UR44, URZ, 0x33, !UPT ;  /* 0x0000002cff077292 */ /* 0x000fe2000f8e33ff */
[----:B------:R-:W-:Y:S03]  /*6380*/  BSSY.RECONVERGENT B1, `(.L_x_1809) ;  /* 0x0000040000017945 */ /* 0x000fe60003800200 */
[----:B------:R-:W-:-:S04]  /*6390*/  VIADDMNMX R17, R36, R17, UR43, !PT ;  /* 0x0000002b24117e46 */ /* 0x000fc8000f800111 */
[----:B------:R-:W-:-:S04]  /*63a0*/  IADD3 R20, PT, PT, -R4, UR7, R17 ;  /* 0x0000000704147c10 */ /* 0x000fc8000fffe111 */
[----:B------:R-:W-:-:S04]  /*63b0*/  LOP3.LUT R16, R20, 0xc0, RZ, 0xc0, !PT ;  /* 0x000000c014107812 */ /* 0x000fc800078ec0ff */
[----:B------:R-:W-:-:S13]  /*63c0*/  ISETP.NE.AND P0, PT, R16, 0xc0, PT ;  /* 0x000000c01000780c */ /* 0x000fda0003f05270 */
[----:B------:R-:W-:Y:S05]  /*63d0*/  @!P0 BRA `(.L_x_1810) ;  /* 0x0000000000e88947 */ /* 0x000fea0003800000 */
[----:B------:R-:W0:Y:S01]  /*63e0*/  LDC R5, c[0x0][0x3f4] ;  /* 0x0000fd00ff057b82 */ /* 0x000e220000000800 */
[----:B------:R-:W-:Y:S02]  /*63f0*/  LEA.HI R17, R20, 0x1, RZ, 0x1a ;  /* 0x0000000114117811 */ /* 0x000fe400078fd0ff */
[----:B------:R-:W-:Y:S02]  /*6400*/  LEA R16, R4, UR6, 0x1 ;  /* 0x0000000604107c11 */ /* 0x000fe4000f8e08ff */
[----:B------:R-:W-:Y:S02]  /*6410*/  LOP3.LUT R17, R17, 0x3, RZ, 0xc0, !PT ;  /* 0x0000000311117812 */ /* 0x000fe400078ec0ff */
[----:B------:R-:W-:Y:S02]  /*6420*/  IADD3 R21, PT, PT, R16, UR4, RZ ;  /* 0x0000000410157c10 */ /* 0x000fe4000fffe0ff */
[----:B------:R-:W-:-:S07]  /*6430*/  IADD3 R22, PT, PT, -R17, RZ, RZ ;  /* 0x000000ff11167210 */ /* 0x000fce0007ffe1ff */
.L_x_1813:
[----:B0-----:R-:W-:Y:S01]  /*6440*/  ISETP.GE.AND P0, PT, R36, R5, PT ;  /* 0x000000052400720c */ /* 0x001fe20003f06270 */
[----:B------:R-:W-:Y:S01]  /*6450*/  BSSY.RECONVERGENT B2, `(.L_x_1811) ;  /* 0x000002f000027945 */ /* 0x000fe20003800200 */
[----:B------:R-:W-:-:S04]  /*6460*/  IADD3 R22, PT, PT, R22, 0x1, RZ ;  /* 0x0000000116167810 */ /* 0x000fc80007ffe0ff */
[----:B------:R-:W-:-:S07]  /*6470*/  ISETP.NE.AND P2, PT, R22, RZ, PT ;  /* 0x000000ff1600720c */ /* 0x000fce0003f45270 */
[----:B------:R-:W-:Y:S06]  /*6480*/  @!P0 BRA `(.L_x_1812) ;  /* 0x0000000000ac8947 */ /* 0x000fec0003800000 */
[----:B------:R-:W-:Y:S02]  /*6490*/  IABS R19, R5 ;  /* 0x0000000500137213 */ /* 0x000fe40000000000 */
[----:B------:R-:W-:Y:S02]  /*64a0*/  IABS R24, R36 ;  /* 0x0000002400187213 */ /* 0x000fe40000000000 */
[----:B--2---:R-:W0:Y:S01]  /*64b0*/  I2F.RP R18, R19 ;  /* 0x0000001300127306 */ /* 0x004e220000209400 */
[----:B------:R-:W-:Y:S02]  /*64c0*/  ISETP.GE.AND P1, PT, R36, RZ, PT ;  /* 0x000000ff2400720c */ /* 0x000fe40003f26270 */
[----:B------:R-:W-:-:S05]  /*64d0*/  ISETP.NE.AND P3, PT, R5, RZ, PT ;  /* 0x000000ff0500720c */ /* 0x000fca0003f65270 */
[----:B0-----:R-:W0:Y:S02]  /*64e0*/  MUFU.RCP R18, R18 ;  /* 0x0000001200127308 */ /* 0x001e240000001000 */
[----:B0-----:R-:W-:-:S06]  /*64f0*/  VIADD R23, R18, 0xffffffe ;  /* 0x0ffffffe12177836 */ /* 0x001fcc0000000000 */
[----:B------:R0:W1:Y:S02]  /*6500*/  F2I.FTZ.U32.TRUNC.NTZ R17, R23 ;  /* 0x0000001700117305 */ /* 0x000064000021f000 */
[----:B0-----:R-:W0:Y:S01]  /*6510*/  LDS.U16 R23, [R21] ;  /* 0x0000000015177984 */ /* 0x001e220000000400 */
        /* <DEDUP_REMOVED lines=16> */
[----:B------:R-:W2:Y:S01]  /*6620*/  LDG.E.128 R16, desc[UR36][R16.64] ;  /* 0x0000002410107981 */ /* 0x000ea2000c1e1d00 */
[----:B0-----:R-:W-:Y:S02]  /*6630*/  HADD2.F32 R23, -RZ, R23.H0_H0 ;  /* 0x20000017ff177230 */ /* 0x001fe40000004100 */
[----:B--2---:R-:W-:Y:S02]  /*6640*/  HADD2.F32 R27, -RZ, R18.H0_H0 ;  /* 0x20000012ff1b7230 */ /* 0x004fe40000004100 */
[--C-:B------:R-:W-:Y:S02]  /*6650*/  HADD2.F32 R24, -RZ, R16.reuse.H0_H0 ;  /* 0x20000010ff187230 */ /* 0x100fe40000004100 */
        /* <DEDUP_REMOVED lines=14> */
.L_x_1812:
[----:B------:R-:W-:Y:S05]  /*6740*/  BSYNC.RECONVERGENT B2 ;  /* 0x0000000000027941 */ /* 0x000fea0003800200 */
.L_x_1811:
[----:B------:R-:W-:Y:S02]  /*6750*/  IADD3 R36, PT, PT, R36, 0x40, RZ ;  /* 0x0000004024247810 */ /* 0x000fe40007ffe0ff */
[----:B------:R-:W-:Y:S01]  /*6760*/  IADD3 R21, PT, PT, R21, 0x80, RZ ;  /* 0x0000008015157810 */ /* 0x000fe20007ffe0ff */
[----:B------:R-:W-:Y:S06]  /*6770*/  @P2 BRA `(.L_x_1813) ;  /* 0xfffffffc00302947 */ /* 0x000fec000383ffff */
.L_x_1810:
[----:B------:R-:W-:Y:S05]  /*6780*/  BSYNC.RECONVERGENT B1 ;  /* 0x0000000000017941 */ /* 0x000fea0003800200 */
.L_x_1809:
[----:B------:R-:W-:-:S13]  /*6790*/  ISETP.GE.U32.AND P0, PT, R20, 0xc0, PT ;  /* 0x000000c01400780c */ /* 0x000fda0003f06070 */
[----:B------:R-:W-:Y:S05]  /*67a0*/  @!P0 BRA `(.L_x_1808) ;  /* 0x0000000c00148947 */ /* 0x000fea0003800000 */
[----:B------:R-:W0:Y:S02]  /*67b0*/  LDC R5, c[0x0][0x3f4] ;  /* 0x0000fd00ff057b82 */ /* 0x000e240000000800 */
.L_x_1822:
[CC--:B0-----:R-:W-:Y:S01]  /*67c0*/  ISETP.GE.AND P3, PT, R36.reuse, R5.reuse, PT ;  /* 0x000000052400720c */ /* 0x0c1fe20003f66270 */
[C---:B------:R-:W-:Y:S01]  /*67d0*/  VIADD R24, R36.reuse, 0x80 ;  /* 0x0000008024187836 */ /* 0x040fe20000000000 */
[C---:B------:R-:W-:Y:S01]  /*67e0*/  IADD3 R26, PT, PT, R36.reuse, 0x40, RZ ;  /* 0x00000040241a7810 */ /* 0x040fe20007ffe0ff */
[----:B------:R-:W-:Y:S01]  /*67f0*/  BSSY.RECONVERGENT B1, `(.L_x_1814) ;  /* 0x0000033000017945 */ /* 0x000fe20003800200 */
[C---:B------:R-:W-:Y:S02]  /*6800*/  IADD3 R22, PT, PT, R36.reuse, 0xc0, RZ ;  /* 0x000000c024167810 */ /* 0x040fe40007ffe0ff */
[----:B------:R-:W-:Y:S02]  /*6810*/  IADD3 R20, PT, PT, R36, -UR44, RZ ;  /* 0x8000002c24147c10 */ /* 0x000fe4000fffe0ff */
[-C--:B------:R-:W-:Y:S02]  /*6820*/  ISETP.GE.AND P2, PT, R26, R5.reuse, PT ;  /* 0x000000051a00720c */ /* 0x080fe40003f46270 */
[----:B------:R-:W-:-:S02]  /*6830*/  ISETP.GE.AND P0, PT, R24, R5, PT ;  /* 0x000000051800720c */ /* 0x000fc40003f06270 */
[----:B------:R-:W-:Y:S02]  /*6840*/  ISETP.GE.AND P1, PT, R22, R5, PT ;  /* 0x000000051600720c */ /* 0x000fe40003f26270 */
[----:B------:R-:W-:Y:S01]  /*6850*/  LEA R20, R20, UR5, 0x1 ;  /* 0x0000000514147c11 */ /* 0x000fe2000f8e08ff */
[----:B------:R-:W-:Y:S10]  /*6860*/  @!P3 BRA `(.L_x_1815) ;  /* 0x0000000000acb947 */ /* 0x000ff40003800000 */
[----:B------:R-:W-:Y:S02]  /*6870*/  IABS R19, R5 ;  /* 0x0000000500137213 */ /* 0x000fe40000000000 */
[----:B------:R-:W-:Y:S02]  /*6880*/  IABS R25, R36 ;  /* 0x0000002400197213 */ /* 0x000fe40000000000 */
[----:B--2---:R-:W0:Y:S01]  /*6890*/  I2F.RP R18, R19 ;  /* 0x0000001300127306 */ /* 0x004e220000209400 */
[----:B------:R-:W-:Y:S02]  /*68a0*/  ISETP.GE.AND P4, PT, R36, RZ, PT ;  /* 0x000000ff2400720c */ /* 0x000fe40003f86270 */
[----:B------:R-:W-:-:S05]  /*68b0*/  ISETP.NE.AND P5, PT, R5, RZ, PT ;  /* 0x000000ff0500720c */ /* 0x000fca0003fa5270 */
[----:B0-----:R-:W0:Y:S02]  /*68c0*/  MUFU.RCP R18, R18 ;  /* 0x0000001200127308 */ /* 0x001e240000001000 */
[----:B0-----:R-:W-:-:S06]  /*68d0*/  IADD3 R21, PT, PT, R18, 0xffffffe, RZ ;  /* 0x0ffffffe12157810 */ /* 0x001fcc0007ffe0ff */
[----:B------:R0:W1:Y:S02]  /*68e0*/  F2I.FTZ.U32.TRUNC.NTZ R17, R21 ;  /* 0x0000001500117305 */ /* 0x000064000021f000 */
[----:B0-----:R-:W0:Y:S01]  /*68f0*/  LDS.U16 R21, [R20] ;  /* 0x0000000014157984 */ /* 0x001e220000000400 */
[----:B-1----:R-:W-:-:S04]  /*6900*/  IMAD.MOV R16, RZ, RZ, -R17 ;  /* 0x000000ffff107224 */ /* 0x002fc800078e0a11 */
        /* <DEDUP_REMOVED lines=33> */
.L_x_1815:
[----:B------:R-:W-:Y:S05]  /*6b20*/  BSYNC.RECONVERGENT B1 ;  /* 0x0000000000017941 */ /* 0x000fea0003800200 */
.L_x_1814:
[----:B------:R-:W-:Y:S04]  /*6b30*/  BSSY.RECONVERGENT B1, `(.L_x_1816) ;  /* 0x000002d000017945 */ /* 0x000fe80003800200 */
[----:B------:R-:W-:Y:S05]  /*6b40*/  @!P2 BRA `(.L_x_1817) ;  /* 0x0000000000aca947 */ /* 0x000fea0003800000 */
        /* <DEDUP_REMOVED lines=8> */
[----:B0-----:R-:W0:Y:S01]  /*6bd0*/  LDS.U16 R21, [R20+0x80] ;  /* 0x0000800014157984 */ /* 0x001e220000000400 */
        /* <DEDUP_REMOVED lines=34> */
.L_x_1817:
[----:B------:R-:W-:Y:S05]  /*6e00*/  BSYNC.RECONVERGENT B1 ;  /* 0x0000000000017941 */ /* 0x000fea0003800200 */
.L_x_1816:
        /* <DEDUP_REMOVED lines=10> */
[----:B0-----:R-:W0:Y:S01]  /*6eb0*/  LDS.U16 R21, [R20+0x100] ;  /* 0x0001000014157984 */ /* 0x001e220000000400 */
        /* <DEDUP_REMOVED lines=34> */
.L_x_1819:
[----:B------:R-:W-:Y:S05]  /*70e0*/  BSYNC.RECONVERGENT B1 ;  /* 0x0000000000017941 */ /* 0x000fea0003800200 */
.L_x_1818:
[----:B------:R-:W-:Y:S04]  /*70f0*/  BSSY.RECONVERGENT B1, `(.L_x_1820) ;  /* 0x000002d000017945 */ /* 0x000fe80003800200 */
[----:B------:R-:W-:Y:S05]  /*7100*/  @!P1 BRA `(.L_x_1821) ;  /* 0x0000000000ac9947 */ /* 0x000fea0003800000 */
[----:B------:R-:W-:Y:S01]  /*7110*/  IABS R19, R5 ;  /* 0x0000000500137213 */ /* 0x000fe20000000000 */
[----:B------:R-:W0:Y:S01]  /*7120*/  LDS.U16 R20, [R20+0x180] ;  /* 0x0001800014147984 */ /* 0x000e220000000400 */
[----:B------:R-:W-:Y:S02]  /*7130*/  IABS R24, R22 ;  /* 0x0000001600187213 */ /* 0x000fe40000000000 */
[----:B--2---:R-:W1:Y:S01]  /*7140*/  I2F.RP R18, R19 ;  /* 0x0000001300127306 */ /* 0x004e620000209400 */
        /* <DEDUP_REMOVED lines=39> */
.L_x_1821:
[----:B------:R-:W-:Y:S05]  /*73c0*/  BSYNC.RECONVERGENT B1 ;  /* 0x0000000000017941 */ /* 0x000fea0003800200 */
.L_x_1820:
[----:B------:R-:W-:-:S04]  /*73d0*/  IADD3 R36, PT, PT, R36, 0x100, RZ ;  /* 0x0000010024247810 */ /* 0x000fc80007ffe0ff */
[----:B------:R-:W-:-:S13]  /*73e0*/  ISETP.GE.AND P0, PT, R36, UR43, PT ;  /* 0x0000002b24007c0c */ /* 0x000fda000bf06270 */
[----:B------:R-:W-:Y:S05]  /*73f0*/  @!P0 BRA `(.L_x_1822) ;  /* 0xfffffff000f08947 */ /* 0x000fea000383ffff */
.L_x_1808:
[----:B------:R-:W-:Y:S05]  /*7400*/  BSYNC.RECONVERGENT B0 ;  /* 0x0000000000007941 */ /* 0x000fea0003800200 */
.L_x_1807:
[----:B------:R-:W-:Y:S01]  /*7410*/  ISETP.NE.AND P0, PT, R4, R35, PT ;  /* 0x000000230400720c */ /* 0x000fe20003f05270 */
[----:B------:R-:W-:-:S12]  /*7420*/  BSSY.RECONVERGENT B0, `(.L_x_1823) ;  /* 0x0000070000007945 */ /* 0x000fd80003800200 */
[----:B------:R-:W-:Y:S05]  /*7430*/  @P0 BRA `(.L_x_1824) ;  /* 0x0000000400b80947 */ /* 0x000fea0003800000 */
[----:B------:R-:W0:Y:S01]  /*7440*/  LDCU UR6, c[0x0][0x478] ;  /* 0x00008f00ff0677ac */ /* 0x000e220008000800 */
[----:B------:R-:W-:Y:S01]  /*7450*/  VIADD R19, R34, UR41 ;  /* 0x0000002922137c36 */ /* 0x000fe20008000000 */
[----:B0-----:R-:W-:-:S09]  /*7460*/  UISETP.NE.AND UP0, UPT, UR6, 0x2, UPT ;  /* 0x000000020600788c */ /* 0x001fd2000bf05270 */
[----:B------:R-:W-:Y:S05]  /*7470*/  BRA.U UP0, `(.L_x_1825) ;  /* 0x0000000100d87547 */ /* 0x000fea000b800000 */
[----:B------:R-:W0:Y:S02]  /*7480*/  LDCU.64 UR6, c[0x0][0x3a8] ;  /* 0x00007500ff0677ac */ /* 0x000e240008000a00 */
[----:B0-----:R-:W-:-:S04]  /*7490*/  IADD3 R16, P0, PT, R19, UR6, RZ ;  /* 0x0000000613107c10 */ /* 0x001fc8000ff1e0ff */
[----:B------:R-:W-:-:S06]  /*74a0*/  LEA.HI.X.SX32 R17, R19, UR7, 0x1, P0 ;  /* 0x0000000713117c11 */ /* 0x000fcc00080f0eff */
[----:B------:R-:W3:Y:S01]  /*74b0*/  LDG.E.64 R16, desc[UR36][R16.64] ;  /* 0x0000002410107981 */ /* 0x000ee2000c1e1b00 */
[----:B--2---:R-:W0:Y:S03]  /*74c0*/  LDC.64 R18, c[0x0][0x468] ;  /* 0x00011a00ff127b82 */ /* 0x004e260000000a00 */
[----:B0-----:R-:W2:Y:S01]  /*74d0*/  LDG.E R18, desc[UR36][R18.64+0x8] ;  /* 0x0000082412127981 */ /* 0x001ea2000c1e1900 */
[----:B---3--:R-:W-:Y:S01]  /*74e0*/  LOP3.LUT R28, R17, 0xff, RZ, 0xc0, !PT ;  /* 0x000000ff111c7812 */ /* 0x008fe200078ec0ff */
[----:B------:R0:W2:Y:S01]  /*74f0*/  I2F.S8 R21, R16 ;  /* 0x0000001000157306 */ /* 0x0000a20000001400 */
        /* <DEDUP_REMOVED lines=13> */
[C---:B--2---:R-:W-:Y:S01]  /*75d0*/  FMUL.FTZ R21, R18.reuse, R21 ;  /* 0x0000001512157220 */ /* 0x044fe20000410000 */
[----:B------:R-:W-:Y:S01]  /*75e0*/  ISETP.NE.U32.AND P2, PT, R17, RZ, PT ;  /* 0x000000ff1100720c */ /* 0x000fe20003f45070 */
[----:B-1----:R-:W-:Y:S01]  /*75f0*/  FMUL.FTZ R26, R18, R31 ;  /* 0x0000001f121a7220 */ /* 0x002fe20000410000 */
[----:B------:R-:W-:Y:S02]  /*7600*/  ISETP.NE.U32.AND P0, PT, R16, RZ, PT ;  /* 0x000000ff1000720c */ /* 0x000fe40003f05070 */
[----:B------:R-:W-:-:S02]  /*7610*/  ISETP.NE.U32.AND.EX P2, PT, RZ, RZ, PT, P2 ;  /* 0x000000ffff00720c */ /* 0x000fc40003f45120 */
[----:B------:R-:W-:Y:S02]  /*7620*/  ISETP.NE.U32.AND.EX P1, PT, RZ, RZ, PT, P1 ;  /* 0x000000ffff00720c */ /* 0x000fe40003f25110 */
[----:B------:R-:W-:Y:S02]  /*7630*/  ISETP.NE.U32.AND.EX P0, PT, RZ, RZ, PT, P0 ;  /* 0x000000ffff00720c */ /* 0x000fe40003f05100 */
[----:B------:R-:W-:Y:S02]  /*7640*/  PRMT R22, R22, 0x9910, RZ ;  /* 0x0000991016167816 */ /* 0x000fe400000000ff */
[----:B------:R-:W-:Y:S02]  /*7650*/  SHF.R.S32.HI R19, RZ, 0x8, R20 ;  /* 0x00000008ff137819 */ /* 0x000fe40000011414 */
[----:B------:R-:W-:Y:S02]  /*7660*/  MOV R20, R23 ;  /* 0x0000001700147202 */ /* 0x000fe40000000f00 */
[----:B------:R-:W-:-:S02]  /*7670*/  MOV R16, R22 ;  /* 0x0000001600107202 */ /* 0x000fc40000000f00 */
        /* <DEDUP_REMOVED lines=22> */
.L_x_1825:
[----:B------:R-:W0:Y:S02]  /*77e0*/  LDC.64 R16, c[0x0][0x3a8] ;  /* 0x0000ea00ff107b82 */ /* 0x000e240000000a00 */
[----:B0-----:R-:W-:-:S06]  /*77f0*/  IMAD.WIDE R16, R19, 0x2, R16 ;  /* 0x0000000213107825 */ /* 0x001fcc00078e0210 */
[----:B--2---:R-:W5:Y:S02]  /*7800*/  LDG.E.128 R16, desc[UR36][R16.64] ;  /* 0x0000002410107981 */ /* 0x004f64000c1e1d00 */
.L_x_1826:
[----:B------:R-:W0:Y:S01]  /*7810*/  LDCU.64 UR6, c[0x0][0x460] ;  /* 0x00008c00ff0677ac */ /* 0x000e220008000a00 */
[----:B------:R-:W1:Y:S01]  /*7820*/  LDCU.64 UR8, c[0x0][0x3c0] ;  /* 0x00007800ff0877ac */ /* 0x000e620008000a00 */
[----:B0-----:R-:W-:Y:S01]  /*7830*/  ISETP.NE.U32.AND P0, PT, RZ, UR6, PT ;  /* 0x00000006ff007c0c */ /* 0x001fe2000bf05070 */
[----:B------:R-:W0:Y:S03]  /*7840*/  LDCU UR6, c[0x0][0x3f4] ;  /* 0x00007e80ff0677ac */ /* 0x000e260008000800 */
[----:B------:R-:W-:-:S13]  /*7850*/  ISETP.NE.AND.EX P0, PT, RZ, UR7, PT, P0 ;  /* 0x00000007ff007c0c */ /* 0x000fda000bf05300 */
[----:B------:R-:W2:Y:S08]  /*7860*/  @P0 LDC R23, c[0x0][0x3f8] ;  /* 0x0000fe00ff170b82 */ /* 0x000eb00000000800 */
[----:B------:R-:W3:Y:S01]  /*7870*/  @P0 LDC.64 R20, c[0x0][0x458] ;  /* 0x00011600ff140b82 */ /* 0x000ee20000000a00 */
[----:B--2---:R-:W-:-:S05]  /*7880*/  @P0 IMAD R23, R2, R23, UR42 ;  /* 0x0000002a02170e24 */ /* 0x004fca000f8e0217 */
[----:B------:R-:W-:-:S05]  /*7890*/  @P0 LEA R23, R23, R34, 0x5 ;  /* 0x0000002217170211 */ /* 0x000fca00078e28ff */
[----:B---3--:R-:W-:-:S06]  /*78a0*/  @P0 IMAD.WIDE R20, R23, 0x2, R20 ;  /* 0x0000000217140825 */ /* 0x008fcc00078e0214 */
[----:B------:R-:W2:Y:S01]  /*78b0*/  @P0 LDG.E.128 R20, desc[UR36][R20.64] ;  /* 0x0000002414140981 */ /* 0x000ea2000c1e1d00 */
[----:B0-----:R-:W-:Y:S01]  /*78c0*/  VIADDMNMX R3, R3, -UR6, RZ, !PT ;  /* 0x8000000603037c46 */ /* 0x001fe2000f8001ff */
[----:B------:R-:W-:Y:S01]  /*78d0*/  USHF.L.U32 UR6, UR40, 0x5, URZ ;  /* 0x0000000528067899 */ /* 0x000fe200080006ff */
[----:B------:R-:W-:Y:S02]  /*78e0*/  IMAD R5, R5, UR39, R34 ;  /* 0x0000002705057c24 */ /* 0x000fe4000f8e0222 */
[----:B-----5:R-:W-:Y:S01]  /*78f0*/  HFMA2 R12, R16, 1, 1, R12 ;  /* 0x3c003c00100c7831 */ /* 0x020fe2000000000c */
[----:B------:R-:W-:Y:S01]  /*7900*/  IADD3 R3, PT, PT, -R3, UR43, RZ ;  /* 0x0000002b03037c10 */ /* 0x000fe2000fffe1ff */
[----:B------:R-:W-:Y:S02]  /*7910*/  HFMA2 R14, R18, 1, 1, R14 ;  /* 0x3c003c00120e7831 */ /* 0x000fe4000000000e */
[----:B------:R-:W-:Y:S01]  /*7920*/  HADD2 R13, R17, R13 ;  /* 0x0000000d110d7230 */ /* 0x000fe20000000000 */
[----:B------:R-:W-:Y:S01]  /*7930*/  SHF.R.S32.HI R2, RZ, 0x1f, R5 ;  /* 0x0000001fff027819 */ /* 0x000fe20000011405 */
[----:B------:R-:W-:Y:S01]  /*7940*/  HADD2 R15, R19, R15 ;  /* 0x0000000f130f7230 */ /* 0x000fe20000000000 */
[----:B------:R-:W-:Y:S01]  /*7950*/  LEA R24, R3, UR5, 0x1 ;  /* 0x0000000503187c11 */ /* 0x000fe2000f8e08ff */
[----:B------:R-:W-:Y:S01]  /*7960*/  IMAD.U32 R3, RZ, RZ, UR6 ;  /* 0x00000006ff037e24 */ /* 0x000fe2000f8e00ff */
[----:B------:R-:W-:-:S04]  /*7970*/  IADD3 R5, P1, PT, R5, UR6, RZ ;  /* 0x0000000605057c10 */ /* 0x000fc8000ff3e0ff */
        /* <DEDUP_REMOVED lines=26> */
.L_x_1824:
[----:B------:R-:W-:Y:S05]  /*7b20*/  BSYNC.RECONVERGENT B0 ;  /* 0x0000000000007941 */ /* 0x000fea0003800200 */
.L_x_1823:
        /* <DEDUP_REMOVED lines=8> */
[C---:B------:R-:W-:Y:S02]  /*7bb0*/  ISETP.GT.U32.AND P0, PT, R0.reuse, 0x7f, PT ;  /* 0x0000007f0000780c */ /* 0x040fe40003f04070 */
[C---:B------:R-:W-:Y:S02]  /*7bc0*/  ISETP.GT.U32.AND P5, PT, R0.reuse, 0x3f, PT ;  /* 0x0000003f0000780c */ /* 0x040fe40003fa4070 */
[C---:B------:R-:W-:Y:S02]  /*7bd0*/  ISETP.GT.U32.AND P4, PT, R0.reuse, 0xf, PT ;  /* 0x0000000f0000780c */ /* 0x040fe40003f84070 */
[C---:B------:R-:W-:Y:S02]  /*7be0*/  ISETP.GT.U32.AND P3, PT, R0.reuse, 0x7, PT ;  /* 0x000000070000780c */ /* 0x040fe40003f64070 */
[C---:B------:R-:W-:Y:S02]  /*7bf0*/  ISETP.GT.U32.AND P2, PT, R0.reuse, 0x3, PT ;  /* 0x000000030000780c */ /* 0x040fe40003f44070 */
[----:B------:R-:W-:-:S02]  /*7c00*/  LOP3.LUT R5, R0, 0x3e0, RZ, 0xc0, !PT ;  /* 0x000003e000057812 */ /* 0x000fc400078ec0ff */
[C---:B--2---:R-:W-:Y:S02]  /*7c10*/  LOP3.LUT R18, R0.reuse, 0x3f0, RZ, 0xc0, !PT ;  /* 0x000003f000127812 */ /* 0x044fe400078ec0ff */
        /* <DEDUP_REMOVED lines=10> */
.L_x_1828:
[----:B------:R-:W-:Y:S05]  /*7cc0*/  BSYNC.RECONVERGENT B0 ;  /* 0x0000000000007941 */ /* 0x000fea0003800200 */
.L_x_1827:
        /* <DEDUP_REMOVED lines=21> */
.L_x_1830:
[----:B------:R-:W-:Y:S05]  /*7e20*/  BSYNC.RECONVERGENT B0 ;  /* 0x0000000000007941 */ /* 0x000fea0003800200 */
.L_x_1829:
        /* <DEDUP_REMOVED lines=9> */
.L_x_1832:
[----:B------:R-:W-:Y:S05]  /*7ec0*/  BSYNC.RECONVERGENT B0 ;  /* 0x0000000000007941 */ /* 0x000fea0003800200 */
.L_x_1831:
        /* <DEDUP_REMOVED lines=21> */
.L_x_1834:
[----:B------:R-:W-:Y:S05]  /*8020*/  BSYNC.RECONVERGENT B0 ;  /* 0x0000000000007941 */ /* 0x000fea0003800200 */
.L_x_1833:
        /* <DEDUP_REMOVED lines=9> */
.L_x_1836:
[----:B------:R-:W-:Y:S05]  /*80c0*/  BSYNC.RECONVERGENT B0 ;  /* 0x0000000000007941 */ /* 0x000fea0003800200 */
.L_x_1835:
        /* <DEDUP_REMOVED lines=21> */
.L_x_1838:
[----:B------:R-:W-:Y:S05]  /*8220*/  BSYNC.RECONVERGENT B0 ;  /* 0x0000000000007941 */ /* 0x000fea0003800200 */
.L_x_1837:
        /* <DEDUP_REMOVED lines=8> */
.L_x_1840:
[----:B------:R-:W-:Y:S05]  /*82b0*/  BSYNC.RECONVERGENT B0 ;  /* 0x0000000000007941 */ /* 0x000fea0003800200 */
.L_x_1839:
        /* <DEDUP_REMOVED lines=20> */
.L_x_1842:
[----:B------:R-:W-:Y:S05]  /*8400*/  BSYNC.RECONVERGENT B0 ;  /* 0x0000000000007941 */ /* 0x000fea0003800200 */
.L_x_1841:
        /* <DEDUP_REMOVED lines=8> */
.L_x_1844:
[----:B------:R-:W-:Y:S05]  /*8490*/  BSYNC.RECONVERGENT B0 ;  /* 0x0000000000007941 */ /* 0x000fea0003800200 */
.L_x_1843:
        /* <DEDUP_REMOVED lines=20> */
.L_x_1846:
[----:B------:R-:W-:Y:S05]  /*85e0*/  BSYNC.RECONVERGENT B0 ;  /* 0x0000000000007941 */ /* 0x000fea0003800200 */
.L_x_1845:
        /* <DEDUP_REMOVED lines=8> */
.L_x_1848:
[----:B------:R-:W-:Y:S05]  /*8670*/  BSYNC.RECONVERGENT B0 ;  /* 0x0000000000007941 */ /* 0x000fea0003800200 */
.L_x_1847:
        /* <DEDUP_REMOVED lines=20> */
.L_x_1850:
[----:B------:R-:W-:Y:S05]  /*87c0*/  BSYNC.RECONVERGENT B0 ;  /* 0x0000000000007941 */ /* 0x000fea0003800200 */
.L_x_1849:
[----:B------:R-:W-:Y:S06]  /*87d0*/  BAR.SYNC.DEFER_BLOCKING 0x0 ;  /* 0x0000000000007b1d */ /* 0x000fec0000010000 */
[----:B------:R-:W-:Y:S05]  /*87e0*/  @P2 EXIT ;  /* 0x000000000000294d */ /* 0x000fea0003800000 */
[----:B------:R-:W0:Y:S02]  /*87f0*/  LDCU UR4, c[0x0][0x478] ;  /* 0x00008f00ff0477ac */ /* 0x000e240008000800 */
[----:B0-----:R-:W-:-:S09]  /*8800*/  UISETP.NE.AND UP0, UPT, UR4, 0x2, UPT ;  /* 0x000000020400788c */ /* 0x001fd2000bf05270 */
[----:B------:R-:W-:Y:S05]  /*8810*/  BRA.U UP0, `(.L_x_1851) ;  /* 0x0000000100e07547 */ /* 0x000fea000b800000 */
[----:B------:R-:W0:Y:S01]  /*8820*/  LDC.64 R2, c[0x0][0x470] ;  /* 0x00011c00ff027b82 */ /* 0x000e220000000a00 */
        /* <DEDUP_REMOVED lines=17> */
[----:B------:R-:W0:Y:S01]  /*8940*/  F2I.S8.NTZ R9, R9 ;  /* 0x0000000900097305 */ /* 0x000e220000202100 */
[----:B--2---:R-:W-:Y:S02]  /*8950*/  PRMT R7, R7, 0x8880, RZ ;  /* 0x0000888007077816 */ /* 0x004fe400000000ff */
[----:B-1-34-:R-:W-:Y:S02]  /*8960*/  LOP3.LUT R4, R0, 0xff0000, RZ, 0xc0, !PT ;  /* 0x00ff000000047812 */ /* 0x01afe400078ec0ff */
[----:B------:R-:W-:Y:S02]  /*8970*/  PRMT R0, R7, 0x7710, RZ ;  /* 0x0000771007007816 */ /* 0x000fe400000000ff */
[----:B0-----:R-:W-:Y:S01]  /*8980*/  PRMT R3, R33, 0x8880, RZ ;  /* 0x0000888021037816 */ /* 0x001fe200000000ff */
[----:B------:R-:W0:Y:S02]  /*8990*/  F2I.S8.NTZ R11, R11 ;  /* 0x0000000b000b7305 */ /* 0x000e240000202100 */
[----:B------:R-:W-:Y:S01]  /*89a0*/  IMAD.SHL.U32 R0, R0, 0x100, RZ ;  /* 0x0000010000007824 */ /* 0x000fe200078e00ff */
[----:B------:R-:W-:-:S04]  /*89b0*/  PRMT R3, R3, 0x7710, RZ ;  /* 0x0000771003037816 */ /* 0x000fc800000000ff */
[----:B------:R-:W-:Y:S01]  /*89c0*/  PRMT R3, R4, 0x4210, R3 ;  /* 0x0000421004037816 */ /* 0x000fe20000000003 */
[----:B------:R-:W1:Y:S01]  /*89d0*/  F2I.S8.NTZ R10, R10 ;  /* 0x0000000a000a7305 */ /* 0x000e620000202100 */
[----:B------:R-:W-:Y:S02]  /*89e0*/  PRMT R4, R9, 0x8880, RZ ;  /* 0x0000888009047816 */ /* 0x000fe400000000ff */
[----:B-----5:R-:W-:Y:S02]  /*89f0*/  LOP3.LUT R13, R3, 0xff00, R0, 0xf8, !PT ;  /* 0x0000ff00030d7812 */ /* 0x020fe400078ef800 */
[----:B------:R-:W-:Y:S02]  /*8a00*/  PRMT R4, R4, 0x7710, RZ ;  /* 0x0000771004047816 */ /* 0x000fe400000000ff */
[----:B0-----:R-:W-:Y:S01]  /*8a10*/  PRMT R0, R11, 0x8880, RZ ;  /* 0x000088800b007816 */ /* 0x001fe200000000ff */
[----:B------:R-:W0:Y:S01]  /*8a20*/  F2I.S8.NTZ R8, R8 ;  /* 0x0000000800087305 */ /* 0x000e220000202100 */
[----:B------:R-:W-:-:S02]  /*8a30*/  LOP3.LUT R4, R4, 0xff, RZ, 0xc0, !PT ;  /* 0x000000ff04047812 */ /* 0x000fc400078ec0ff */
        /* <DEDUP_REMOVED lines=9> */
[----:B------:R-:W-:Y:S02]  /*8ad0*/  IADD3 R8, P0, PT, R34, UR4, RZ ;  /* 0x0000000422087c10 */ /* 0x000fe4000ff1e0ff */
[----:B-1----:R-:W-:Y:S01]  /*8ae0*/  PRMT R10, R2, 0x8880, RZ ;  /* 0x00008880020a7816 */ /* 0x002fe200000000ff */
        /* <DEDUP_REMOVED lines=11> */
.L_x_1851:
[----:B------:R-:W0:Y:S01]  /*8ba0*/  LDC.64 R2, c[0x0][0x380] ;  /* 0x0000e000ff027b82 */ /* 0x000e220000000a00 */
        /* <DEDUP_REMOVED lines=11> */
.L_x_1768:
[----:B------:R-:W-:Y:S02]  /*8c60*/  HFMA2 R12, -RZ, RZ, 0, 4.76837158203125e-07 ;  /* 0x00000008ff0c7431 */ /* 0x000fe400000001ff */
[----:B------:R-:W-:Y:S01]  /*8c70*/  IMAD.MOV.U32 R11, RZ, RZ, 0x1f ;  /* 0x0000001fff0b7424 */ /* 0x000fe200078e00ff */
[----:B------:R-:W-:-:S07]  /*8c80*/  MOV R15, 0xffff ;  /* 0x0000ffff000f7802 */ /* 0x000fce0000000f00 */
[----:B0-----:R-:W-:Y:S05]  /*8c90*/  WARPSYNC.COLLECTIVE R15, `(.L_x_1852) ;  /* 0x000000000f087348 */ /* 0x001fea0003c00000 */
[----:B------:R1:W2:Y:S02]  /*8ca0*/  SHFL.BFLY P6, R14, R13, R12, R11 ;  /* 0x0c00000c0d0e7389 */ /* 0x0002a400000c000b */
[----:B012---:R-:W-:Y:S05]  /*8cb0*/  ENDCOLLECTIVE ;  /* 0x000000000000791b */ /* 0x007fea0003800000 */
.L_x_1852:
[----:B------:R-:W-:Y:S02]  /*8cc0*/  HFMA2 R12, -RZ, RZ, 0, 2.384185791015625e-07 ;  /* 0x00000004ff0c7431 */ /* 0x000fe400000001ff */
[----:B------:R-:W-:-:S05]  /*8cd0*/  FADD.FTZ R3, R13, R14 ;  /* 0x0000000e0d037221 */ /* 0x000fca0000010000 */
[----:B------:R-:W-:-:S07]  /*8ce0*/  MOV R13, R3 ;  /* 0x00000003000d7202 */ /* 0x000fce0000000f00 */
[----:B------:R-:W-:Y:S05]  /*8cf0*/  WARPSYNC.COLLECTIVE R15, `(.L_x_1853) ;  /* 0x000000000f087348 */ /* 0x000fea0003c00000 */
[----:B------:R0:W1:Y:S02]  /*8d00*/  SHFL.BFLY P6, R14, R13, R12, R11 ;  /* 0x0c00000c0d0e7389 */ /* 0x00006400000c000b */
[----:B01----:R-:W-:Y:S05]  /*8d10*/  ENDCOLLECTIVE ;  /* 0x000000000000791b */ /* 0x003fea0003800000 */
.L_x_1853:
[----:B------:R-:W-:Y:S01]  /*8d20*/  MOV R12, 0x2 ;  /* 0x00000002000c7802 */ /* 0x000fe20000000f00 */
[----:B------:R-:W-:-:S04]  /*8d30*/  FADD.FTZ R4, R3, R14 ;  /* 0x0000000e03047221 */ /* 0x000fc80000010000 */
[----:B------:R-:W-:-:S07]  /*8d40*/  IMAD.MOV.U32 R13, RZ, RZ, R4 ;  /* 0x000000ffff0d7224 */ /* 0x000fce00078e0004 */
[----:B------:R-:W-:Y:S05]  /*8d50*/  WARPSYNC.COLLECTIVE R15, `(.L_x_1854) ;  /* 0x000000000f087348 */ /* 0x000fea0003c00000 */
[----:B------:R0:W1:Y:S02]  /*8d60*/  SHFL.BFLY P6, R14, R13, R12, R11 ;  /* 0x0c00000c0d0e7389 */ /* 0x00006400000c000b */
[----:B01----:R-:W-:Y:S05]  /*8d70*/  ENDCOLLECTIVE ;  /* 0x000000000000791b */ /* 0x003fea0003800000 */
.L_x_1854:
[----:B------:R-:W-:Y:S02]  /*8d80*/  HFMA2 R12, -RZ, RZ, 0, 5.9604644775390625e-08 ;  /* 0x00000001ff0c7431 */ /* 0x000fe400000001ff */
[----:B------:R-:W-:-:S05]  /*8d90*/  FADD.FTZ R5, R4, R14 ;  /* 0x0000000e04057221 */ /* 0x000fca0000010000 */
[----:B------:R-:W-:-:S07]  /*8da0*/  MOV R13, R5 ;  /* 0x00000005000d7202 */ /* 0x000fce0000000f00 */
[----:B------:R-:W-:Y:S05]  /*8db0*/  WARPSYNC.COLLECTIVE R15, `(.L_x_1855) ;  /* 0x000000000f087348 */ /* 0x000fea0003c00000 */
[----:B------:R0:W1:Y:S02]  /*8dc0*/  SHFL.BFLY P6, R14, R13, R12, R11 ;  /* 0x0c00000c0d0e7389 */ /* 0x00006400000c000b */
[----:B01----:R-:W-:Y:S05]  /*8dd0*/  ENDCOLLECTIVE ;  /* 0x000000000000791b */ /* 0x003fea0003800000 */
.L_x_1855:
[----:B------:R-:W-:Y:S05]  /*8de0*/  BRA `(.L_x_1856) ;  /* 0xffffff8800a87947 */ /* 0x000fea000383ffff */
.L_x_1857:
        /* <DEDUP_REMOVED lines=9> */
.L_x_2697:


//--------------------- .text._ZN4mmha33masked_multihead_attention_kernelItLi32ELi32ELi2ELi4ELi128ELb0ELb0EEEv26Multihead_attention_paramsIT_XT5_EE --------------------------
	.section	.text._ZN4mmha33masked_multihead_attention_kernelItLi32ELi32ELi2ELi4ELi128ELb0ELb0EEEv26Multihead_attention_paramsIT_XT5_EE,"ax",@progbits
	.align	128
        .global         _ZN4mmha33masked_multihead_attention_kernelItLi32ELi32ELi2ELi4ELi128ELb0ELb0EEEv26Multihead_attention_paramsIT_XT5_EE
        .type           _ZN4mmha33masked_multihead_attention_kernelItLi32ELi32ELi2ELi4ELi128ELb0ELb0EEEv26Multihead_attention_paramsIT_XT5_EE,@function
        .size           _ZN4mmha33masked_multihead_attention_kernelItLi32ELi32ELi2ELi4ELi128ELb0ELb0EEEv26Multihead_attention_paramsIT_XT5_EE,(.L_x_2698 - _ZN4mmha33masked_multihead_attention_kernelItLi32ELi32ELi2ELi4ELi128ELb0ELb0EEEv26Multihead_attention_paramsIT_XT5_EE)
        .other          _ZN4mmha33masked_multihead_attention_kernelItLi32ELi32ELi2ELi4ELi128ELb0ELb0EEEv26Multihead_attention_paramsIT_XT5_EE,@"STO_CUDA_ENTRY STV_DEFAULT"
_ZN4mmha33masked_multihead_attention_kernelItLi32ELi32ELi2ELi4ELi128ELb0ELb0EEEv26Multihead_attention_paramsIT_XT5_EE:
.text._ZN4mmha33masked_multihead_attention_kernelItLi32ELi32ELi2ELi4ELi128ELb0ELb0EEEv26Multihead_attention_paramsIT_XT5_EE:
        /* <DEDUP_REMOVED lines=14> */
.L_x_1858:
[----:B------:R-:W1:Y:S01]  /*00e0*/  LDC.64 R2, c[0x0][0x4a0] ;  /* 0x00012800ff027b82 */ /* 0x000e620000000a00 */
[----:B------:R-:W2:Y:S01]  /*00f0*/  S2R R7, SR_CTAID.Y ;  /* 0x0000000000077919 */ /* 0x000ea20000002600 */
[----:B------:R-:W3:Y:S01]  /*0100*/  LDCU UR10, c[0x0][0x3f0] ;  /* 0x00007e00ff0a77ac */ /* 0x000ee20008000800 */
[----:B------:R-:W4:Y:S01]  /*0110*/  S2R R5, SR_CTAID.Y ;  /* 0x0000000000057919 */ /* 0x000f220000002600 */
[----:B------:R-:W-:Y:S01]  /*0120*/  UMOV UR4, URZ ;  /* 0x000000ff00047c82 */ /* 0x000fe20008000000 */
[----:B------:R-:W0:Y:S01]  /*0130*/  LDCU.64 UR12, c[0x0][0x460] ;  /* 0x00008c00ff0c77ac */ /* 0x000e220008000a00 */
[----:B---3--:R-:W-:Y:S01]  /*0140*/  IMAD.U32 R0, RZ, RZ, UR10 ;  /* 0x0000000aff007e24 */ /* 0x008fe2000f8e00ff */
[----:B-1----:R-:W-:-:S04]  /*0150*/  ISETP.NE.U32.AND P0, PT, R2, RZ, PT ;  /* 0x000000ff0200720c */ /* 0x002fc80003f05070 */
[----:B------:R-:W-:Y:S02]  /*0160*/  IABS R0, R0 ;  /* 0x0000000000007213 */ /* 0x000fe40000000000 */
[----:B------:R-:W-:Y:S02]  /*0170*/  ISETP.NE.AND.EX P0, PT, R3, RZ, PT, P0 ;  /* 0x000000ff0300720c */ /* 0x000fe40003f05300 */
[----:B------:R-:W-:-:S11]  /*0180*/  R2UR UR9, R0 ;  /* 0x00000000000972ca */ /* 0x000fd600000e0000 */
[----:B------:R-:W2:Y:S02]  /*0190*/  @P0 LDC.64 R2, c[0x0][0x4a0] ;  /* 0x00012800ff020b82 */ /* 0x000ea40000000a00 */
[----:B------:R-:W1:Y:S01]  /*01a0*/  I2F.RP R0, UR9 ;  /* 0x0000000900007d06 */ /* 0x000e620008209400 */
[----:B----4-:R-:W-:Y:S01]  /*01b0*/  IABS R5, R5 ;  /* 0x0000000500057213 */ /* 0x010fe20000000000 */
[----:B0-----:R-:W-:-:S04]  /*01c0*/  UISETP.NE.U32.AND UP0, UPT, UR12, URZ, UPT ;  /* 0x000000ff0c00728c */ /* 0x001fc8000bf05070 */
[----:B------:R-:W0:Y:S02]  /*01d0*/  @P0 LDC R8, c[0x0][0x430] ;  /* 0x00010c00ff080b82 */ /* 0x000e240000000800 */
[----:B-1----:R-:W1:Y:S01]  /*01e0*/  MUFU.RCP R0, R0 ;  /* 0x0000000000007308 */ /* 0x002e620000001000 */
[----:B--2---:R-:W-:-:S06]  /*01f0*/  @P0 IMAD.WIDE.U32 R2, R7, 0x4, R2 ;  /* 0x0000000407020825 */ /* 0x004fcc00078e0002 */
[----:B------:R2:W0:Y:S01]  /*0200*/  @P0 LDG.E R3, desc[UR36][R2.64] ;  /* 0x0000002402030981 */ /* 0x000422000c1e1900 */
[----:B-1----:R-:W-:-:S06]  /*0210*/  IADD3 R4, PT, PT, R0, 0xffffffe, RZ ;  /* 0x0ffffffe00047810 */ /* 0x002fcc0007ffe0ff */
[----:B------:R-:W1:Y:S01]  /*0220*/  F2I.FTZ.U32.TRUNC.NTZ R4, R4 ;  /* 0x0000000400047305 */ /* 0x000e62000021f000 */
[----:B------:R-:W-:Y:S02]  /*0230*/  R2UR UR8, R5 ;  /* 0x00000000050872ca */ /* 0x000fe400000e0000 */
[----:B-1----:R-:W-:-:S13]  /*0240*/  R2UR UR5, R4 ;  /* 0x00000000040572ca */ /* 0x002fda00000e0000 */
[----:B------:R-:W-:-:S04]  /*0250*/  UIADD3 UR6, UPT, UPT, URZ, -UR5, URZ ;  /* 0x80000005ff067290 */ /* 0x000fc8000fffe0ff */
[----:B------:R-:W-:-:S04]  /*0260*/  UIMAD UR6, UR6, UR9, URZ ;  /* 0x00000009060672a4 */ /* 0x000fc8000f8e02ff */
[----:B------:R-:W-:-:S04]  /*0270*/  UIMAD.WIDE.U32 UR4, UR5, UR6, UR4 ;  /* 0x00000006050472a5 */ /* 0x000fc8000f8e0004 */
[----:B------:R-:W-:-:S07]  /*0280*/  UIMAD.WIDE.U32 UR4, UR5, UR8, URZ ;  /* 0x00000008050472a5 */ /* 0x000fce000f8e00ff */
[----:B------:R-:W-:Y:S02]  /*0290*/  UMOV UR6, UR5 ;  /* 0x0000000500067c82 */ /* 0x000fe40008000000 */
[----:B------:R-:W-:-:S04]  /*02a0*/  UIADD3 UR4, UPT, UPT, -UR6, URZ, URZ ;  /* 0x000000ff06047290 */ /* 0x000fc8000fffe1ff */
[----:B------:R-:W-:Y:S02]  /*02b0*/  UIMAD UR4, UR9, UR4, UR8 ;  /* 0x00000004090472a4 */ /* 0x000fe4000f8e0208 */
[----:B------:R-:W-:Y:S02]  /*02c0*/  UISETP.NE.AND.EX UP0, UPT, UR13, URZ, UPT, UP0 ;  /* 0x000000ff0d00728c */ /* 0x000fe4000bf05300 */
[----:B------:R-:W-:Y:S01]  /*02d0*/  UISETP.GT.U32.AND UP1, UPT, UR9, UR4, UPT ;  /* 0x000000040900728c */ /* 0x000fe2000bf24070 */
[----:B------:R-:W1:Y:S01]  /*02e0*/  @!P0 LDC R16, c[0x0][0x40c] ;  /* 0x00010300ff108b82 */ /* 0x000e620000000800 */
[----:B--2---:R-:W-:Y:S01]  /*02f0*/  HFMA2 R2, -RZ, RZ, 0, 0 ;  /* 0x00000000ff027431 */ /* 0x004fe200000001ff */
[----:B------:R-:W2:Y:S01]  /*0300*/  S2R R17, SR_TID.X ;  /* 0x0000000000117919 */ /* 0x000ea20000002100 */
[----:B------:R-:W3:Y:S07]  /*0310*/  LDCU UR8, c[0x0][0x3f8] ;  /* 0x00007f00ff0877ac */ /* 0x000eee0008000800 */
[----:B------:R-:W-:-:S04]  /*0320*/  @!UP1 UIADD3 UR4, UPT, UPT, UR4, -UR9, URZ ;  /* 0x8000000904049290 */ /* 0x000fc8000fffe0ff */
[----:B------:R-:W-:Y:S01]  /*0330*/  UISETP.GE.U32.AND UP3, UPT, UR4, UR9, UPT ;  /* 0x000000090400728c */ /* 0x000fe2000bf66070 */
[----:B------:R-:W4:Y:S02]  /*0340*/  LDCU UR9, c[0x0][0x3f4] ;  /* 0x00007e80ff0977ac */ /* 0x000f240008000800 */
[----:B----4-:R-:W-:-:S04]  /*0350*/  MOV R0, UR9 ;  /* 0x0000000900007c02 */ /* 0x010fc80008000f00 */
[----:B------:R-:W-:-:S04]  /*0360*/  IABS R9, R0 ;  /* 0x0000000000097213 */ /* 0x000fc80000000000 */
[----:B------:R-:W4:Y:S01]  /*0370*/  I2F.RP R0, R9 ;  /* 0x0000000900007306 */ /* 0x000f220000209400 */
[----:B------:R-:W-:-:S04]  /*0380*/  ULOP3.LUT UR4, UR7, UR10, URZ, 0x3c, !UPT ;  /* 0x0000000a07047292 */ /* 0x000fc8000f8e3cff */
[----:B------:R-:W-:Y:S02]  /*0390*/  UISETP.GE.AND UP2, UPT, UR4, URZ, UPT ;  /* 0x000000ff0400728c */ /* 0x000fe4000bf46270 */
[----:B------:R-:W-:Y:S01]  /*03a0*/  @!UP1 UIADD3 UR6, UPT, UPT, UR6, 0x1, URZ ;  /* 0x0000000106069890 */ /* 0x000fe2000fffe0ff */
[----:B----4-:R-:W4:Y:S04]  /*03b0*/  MUFU.RCP R0, R0 ;  /* 0x0000000000007308 */ /* 0x010f280000001000 */
[----:B------:R-:W3:Y:S01]  /*03c0*/  @UP0 LDCU.64 UR4, c[0x0][0x460] ;  /* 0x00008c00ff0407ac */ /* 0x000ee20008000a00 */
[----:B------:R-:W-:Y:S02]  /*03d0*/  UISETP.NE.AND UP1, UPT, UR10, URZ, UPT ;  /* 0x000000ff0a00728c */ /* 0x000fe4000bf25270 */
[----:B------:R-:W-:Y:S01]  /*03e0*/  @UP3 UIADD3 UR6, UPT, UPT, UR6, 0x1, URZ ;  /* 0x0000000106063890 */ /* 0x000fe2000fffe0ff */
[----:B------:R-:W-:-:S03]  /*03f0*/  PLOP3.LUT P1, PT, PT, PT, UP0, 0x80, 0x8 ;  /* 0x000000000008781c */ /* 0x000fc60003f2f008 */
[----:B------:R-:W-:Y:S01]  /*0400*/  @!UP2 UIADD3 UR6, UPT, UPT, -UR6, URZ, URZ ;  /* 0x000000ff0606a290 */ /* 0x000fe2000fffe1ff */
[----:B----4-:R-:W-:-:S04]  /*0410*/  VIADD R6, R0, 0xffffffe ;  /* 0x0ffffffe00067836 */ /* 0x010fc80000000000 */
[----:B------:R-:W-:Y:S01]  /*0420*/  @!UP1 ULOP3.LUT UR6, URZ, UR10, URZ, 0x33, !UPT ;  /* 0x0000000aff069292 */ /* 0x000fe2000f8e33ff */
[----:B------:R4:W2:Y:S03]  /*0430*/  F2I.FTZ.U32.TRUNC.NTZ R7, R6 ;  /* 0x0000000600077305 */ /* 0x0008a6000021f000 */
[----:B---3--:R-:W-:-:S06]  /*0440*/  @UP0 UIMAD.WIDE UR4, UR6, 0x4, UR4 ;  /* 0x00000004060408a5 */ /* 0x008fcc000f8e0204 */
[----:B------:R-:W-:Y:S01]  /*0450*/  IMAD.U32 R4, RZ, RZ, UR4 ;  /* 0x00000004ff047e24 */ /* 0x000fe2000f8e00ff */
[----:B------:R-:W-:Y:S01]  /*0460*/  MOV R5, UR5 ;  /* 0x0000000500057c02 */ /* 0x000fe20008000f00 */
[----:B----4-:R-:W-:-:S03]  /*0470*/  IMAD.MOV.U32 R6, RZ, RZ, RZ ;  /* 0x000000ffff067224 */ /* 0x010fc600078e00ff */
[----:B------:R-:W3:Y:S01]  /*0480*/  LDCU UR5, c[0x0][0x3e8] ;  /* 0x00007d00ff0577ac */ /* 0x000ee20008000800 */
[----:B------:R2:W5:Y:S02]  /*0490*/  @P1 LDG.E R2, desc[UR36][R4.64] ;  /* 0x0000002404021981 */ /* 0x000564000c1e1900 */
[----:B--2---:R-:W-:Y:S01]  /*04a0*/  IADD3 R4, PT, PT, RZ, -R7, RZ ;  /* 0x80000007ff047210 */ /* 0x004fe20007ffe0ff */
[----:B------:R-:W2:Y:S01]  /*04b0*/  S2UR UR42, SR_CTAID.X ;  /* 0x00000000002a79c3 */ /* 0x000ea20000002500 */
[----:B---3--:R-:W-:Y:S02]  /*04c0*/  UISETP.NE.AND UP1, UPT, UR5, URZ, UPT ;  /* 0x000000ff0500728c */ /* 0x008fe4000bf25270 */
[----:B------:R-:W-:Y:S01]  /*04d0*/  UISETP.NE.AND UP0, UPT, UR9, URZ, UPT ;  /* 0x000000ff0900728c */ /* 0x000fe2000bf05270 */
[----:B------:R-:W-:Y:S01]  /*04e0*/  IMAD.SHL.U32 R19, R17, 0x2, RZ ;  /* 0x0000000211137824 */ /* 0x000fe200078e00ff */
[----:B------:R-:W-:Y:S01]  /*04f0*/  UIMAD UR43, UR7, UR9, URZ ;  /* 0x00000009072b72a4 */ /* 0x000fe2000f8e02ff */
[----:B------:R-:W-:Y:S01]  /*0500*/  BSSY.RECONVERGENT B0, `(.L_x_1859) ;  /* 0x000002e000007945 */ /* 0x000fe20003800200 */
[----:B------:R-:W-:Y:S01]  /*0510*/  UIMAD UR40, UR6, UR8, URZ ;  /* 0x00000008062872a4 */ /* 0x000fe2000f8e02ff */
[----:B------:R-:W-:Y:S01]  /*0520*/  HFMA2 R25, -RZ, RZ, 0, 0 ;  /* 0x00000000ff197431 */ /* 0x000fe200000001ff */
[----:B--2---:R-:W-:-:S03]  /*0530*/  UIMAD UR38, UR7, UR8, UR42 ;  /* 0x00000008072672a4 */ /* 0x004fc6000f8e022a */
[----:B------:R-:W-:Y:S02]  /*0540*/  @UP1 USHF.L.U32 UR4, UR42, 0x5, URZ ;  /* 0x000000052a041899 */ /* 0x000fe400080006ff */
[----:B------:R-:W-:Y:S02]  /*0550*/  @!UP1 USHF.L.U32 UR41, UR38, 0x5, URZ ;  /* 0x0000000526299899 */ /* 0x000fe400080006ff */
[----:B------:R-:W-:Y:S01]  /*0560*/  @UP1 UIMAD UR41, UR7, UR5, UR4 ;  /* 0x00000005072912a4 */ /* 0x000fe2000f8e0204 */
[----:B0-----:R-:W-:Y:S01]  /*0570*/  @P0 IADD3 R16, PT, PT, R3, R8, RZ ;  /* 0x0000000803100210 */ /* 0x001fe20007ffe0ff */
[----:B------:R-:W-:-:S03]  /*0580*/  IMAD R3, R4, R9, RZ ;  /* 0x0000000904037224 */ /* 0x000fc600078e02ff */
[----:B-1----:R-:W-:Y:S01]  /*0590*/  IABS R0, R16 ;  /* 0x0000001000007213 */ /* 0x002fe20000000000 */
[----:B------:R-:W-:-:S06]  /*05a0*/  IMAD.HI.U32 R7, R7, R3, R6 ;  /* 0x0000000307077227 */ /* 0x000fcc00078e0006 */
[----:B------:R-:W-:-:S05]  /*05b0*/  IMAD.HI.U32 R7, R7, R0, RZ ;  /* 0x0000000007077227 */ /* 0x000fca00078e00ff */
[----:B------:R-:W-:-:S05]  /*05c0*/  IADD3 R7, PT, PT, -R7, RZ, RZ ;  /* 0x000000ff07077210 */ /* 0x000fca0007ffe1ff */
[----:B------:R-:W-:-:S05]  /*05d0*/  IMAD R7, R9, R7, R0 ;  /* 0x0000000709077224 */ /* 0x000fca00078e0200 */
[----:B------:R-:W-:-:S13]  /*05e0*/  R2UR UR39, R7 ;  /* 0x00000000072772ca */ /* 0x000fda00000e0000 */
[----:B------:R-:W-:-:S13]  /*05f0*/  ISETP.GT.U32.AND P0, PT, R9, UR39, PT ;  /* 0x0000002709007c0c */ /* 0x000fda000bf04070 */
[----:B------:R-:W-:-:S04]  /*0600*/  @!P0 IADD3 R0, PT, PT, -R9, UR39, RZ ;  /* 0x0000002709008c10 */ /* 0x000fc8000fffe1ff */
[----:B------:R-:W-:-:S13]  /*0610*/  @!P0 R2UR UR39, R0 ;  /* 0x00000000002782ca */ /* 0x000fda00000e0000 */
[----:B------:R-:W-:Y:S02]  /*0620*/  ISETP.GT.U32.AND P0, PT, R9, UR39, PT ;  /* 0x0000002709007c0c */ /* 0x000fe4000bf04070 */
[----:B------:R-:W-:-:S11]  /*0630*/  ISETP.GE.AND P1, PT, R16, RZ, PT ;  /* 0x000000ff1000720c */ /* 0x000fd60003f26270 */
[----:B------:R-:W-:-:S04]  /*0640*/  @!P0 IADD3 R9, PT, PT, -R9, UR39, RZ ;  /* 0x0000002709098c10 */ /* 0x000fc8000fffe1ff */
[----:B------:R-:W-:Y:S02]  /*0650*/  @!P0 R2UR UR39, R9 ;  /* 0x00000000092782ca */ /* 0x000fe400000e0000 */
[----:B------:R-:W-:Y:S01]  /*0660*/  ISETP.GT.U32.AND P0, PT, R17, 0xf, PT ;  /* 0x0000000f1100780c */ /* 0x000fe20003f04070 */
[----:B------:R-:W-:Y:S01]  /*0670*/  VOTEU.ANY UP2, P1 ;  /* 0x0000000000ff7886 */ /* 0x000fe20000840100 */
[----:B------:R-:W-:-:S04]  /*0680*/  IADD3 R23, PT, PT, R16, 0x1, RZ ;  /* 0x0000000110177810 */ /* 0x000fc80007ffe0ff */
[----:B------:R-:W-:-:S05]  /*0690*/  VIADDMNMX R23, R23, -UR9, RZ, !PT ;  /* 0x8000000917177c46 */ /* 0x000fca000f8001ff */
[----:B------:R-:W-:Y:S02]  /*06a0*/  @!UP2 UIADD3 UR39, UPT, UPT, -UR39, URZ, URZ ;  /* 0x000000ff2727a290 */ /* 0x000fe4000fffe1ff */
[----:B------:R-:W-:Y:S01]  /*06b0*/  @!UP0 ULOP3.LUT UR39, URZ, UR9, URZ, 0x33, !UPT ;  /* 0x00000009ff278292 */ /* 0x000fe2000f8e33ff */
[----:B------:R-:W-:Y:S01]  /*06c0*/  IADD3 R13, PT, PT, R19, UR41, RZ ;  /* 0x00000029130d7c10 */ /* 0x000fe2000fffe0ff */
[----:B------:R-:W-:Y:S10]  /*06d0*/  @P0 BRA `(.L_x_1860) ;  /* 0x0000000000400947 */ /* 0x000ff40003800000 */
        /* <DEDUP_REMOVED lines=16> */
.L_x_1860:
[----:B------:R-:W-:Y:S05]  /*07e0*/  BSYNC.RECONVERGENT B0 ;  /* 0x0000000000007941 */ /* 0x000fea0003800200 */
.L_x_1859:
[----:B------:R-:W1:Y:S01]  /*07f0*/  LDCU UR4, c[0x0][0x478] ;  /* 0x00008f00ff0477ac */ /* 0x000e620008000800 */
[----:B------:R-:W-:Y:S01]  /*0800*/  IMAD.U32 R0, RZ, RZ, UR42 ;  /* 0x0000002aff007e24 */ /* 0x000fe2000f8e00ff */
[----:B------:R-:W-:-:S04]  /*0810*/  USHF.R.S32.HI UR44, URZ, 0x1f, UR43 ;  /* 0x0000001fff2c7899 */ /* 0x000fc8000801142b */
[----:B------:R-:W-:Y:S01]  /*0820*/  LEA R3, R0, R19, 0x5 ;  /* 0x0000001300037211 */ /* 0x000fe200078e28ff */
        /* <DEDUP_REMOVED lines=14> */
.L_x_1861:
[----:B------:R-:W-:Y:S01]  /*0910*/  BSSY.RECONVERGENT B0, `(.L_x_1862) ;  /* 0x0000006000007945 */ /* 0x000fe20003800200 */
[----:B------:R-:W-:-:S03]  /*0920*/  HFMA2 R0, -RZ, RZ, 0, 0 ;  /* 0x00000000ff007431 */ /* 0x000fc600000001ff */
[----:B------:R-:W-:Y:S05]  /*0930*/  @P0 BRA `(.L_x_1863) ;  /* 0x00000000000c0947 */ /* 0x000fea0003800000 */
[----:B------:R-:W1:Y:S02]  /*0940*/  LDC.64 R4, c[0x0][0x398] ;  /* 0x0000e600ff047b82 */ /* 0x000e640000000a00 */
[----:B-1----:R-:W-:-:S05]  /*0950*/  IMAD.WIDE R4, R13, 0x2, R4 ;  /* 0x000000020d047825 */ /* 0x002fca00078e0204 */
[----:B------:R1:W5:Y:S02]  /*0960*/  LDG.E R0, desc[UR36][R4.64] ;  /* 0x0000002404007981 */ /* 0x000364000c1e1900 */
.L_x_1863:
[----:B------:R-:W-:Y:S05]  /*0970*/  BSYNC.RECONVERGENT B0 ;  /* 0x0000000000007941 */ /* 0x000fea0003800200 */
.L_x_1862:
[----:B------:R-:W2:Y:S01]  /*0980*/  LDCU.64 UR10, c[0x0][0x3a0] ;  /* 0x00007400ff0a77ac */ /* 0x000ea20008000a00 */
[----:B-1----:R-:W1:Y:S01]  /*0990*/  LDC.64 R4, c[0x0][0x418] ;  /* 0x00010600ff047b82 */ /* 0x002e620000000a00 */
[----:B------:R-:W-:Y:S02]  /*09a0*/  ISETP.EQ.U32.AND P3, PT, RZ, UR12, PT ;  /* 0x0000000cff007c0c */ /* 0x000fe4000bf62070 */
[----:B------:R-:W-:Y:S01]  /*09b0*/  CS2R R12, SRZ ;  /* 0x00000000000c7805 */ /* 0x000fe2000001ff00 */
[----:B------:R-:W3:Y:S01]  /*09c0*/  LDCU.64 UR4, c[0x0][0x390] ;  /* 0x00007200ff0477ac */ /* 0x000ee20008000a00 */
[----:B------:R-:W-:Y:S02]  /*09d0*/  ISETP.EQ.OR.EX P0, PT, RZ, UR13, P0, P3 ;  /* 0x0000000dff007c0c */ /* 0x000fe40008702730 */
[----:B--2---:R-:W-:-:S11]  /*09e0*/  ISETP.NE.U32.AND P1, PT, RZ, UR10, PT ;  /* 0x0000000aff007c0c */ /* 0x004fd6000bf25070 */
[----:B------:R-:W2:Y:S01]  /*09f0*/  @!P0 LDC.64 R8, c[0x0][0x450] ;  /* 0x00011400ff088b82 */ /* 0x000ea20000000a00 */
[----:B-----5:R-:W-:Y:S01]  /*0a00*/  @!P0 IMAD R10, R2, UR8, RZ ;  /* 0x00000008020a8c24 */ /* 0x020fe2000f8e02ff */
[----:B---3--:R-:W-:Y:S02]  /*0a10*/  ISETP.NE.U32.AND P2, PT, RZ, UR4, PT ;  /* 0x00000004ff007c0c */ /* 0x008fe4000bf45070 */
[----:B------:R-:W-:Y:S01]  /*0a20*/  ISETP.NE.AND.EX P1, PT, RZ, UR11, PT, P1 ;  /* 0x0000000bff007c0c */ /* 0x000fe2000bf25310 */
[----:B------:R-:W-:Y:S01]  /*0a30*/  @!P0 IMAD R11, R10, 0x20, R3 ;  /* 0x000000200a0b8824 */ /* 0x000fe200078e0203 */
[----:B------:R-:W-:Y:S02]  /*0a40*/  ISETP.NE.AND.EX P2, PT, RZ, UR5, PT, P2 ;  /* 0x00000005ff007c0c */ /* 0x000fe4000bf45320 */
[C---:B------:R-:W-:Y:S02]  /*0a50*/  ISETP.GT.U32.OR P1, PT, R17.reuse, 0xf, !P1 ;  /* 0x0000000f1100780c */ /* 0x040fe40004f24470 */
[----:B------:R-:W-:-:S02]  /*0a60*/  ISETP.GT.U32.OR P2, PT, R17, 0xf, !P2 ;  /* 0x0000000f1100780c */ /* 0x000fc40005744470 */
[----:B-1----:R-:W-:Y:S02]  /*0a70*/  R2UR UR4, R5 ;  /* 0x00000000050472ca */ /* 0x002fe400000e0000 */
[----:B------:R-:W-:-:S07]  /*0a80*/  ISETP.NE.U32.AND P4, PT, R4, RZ, PT ;  /* 0x000000ff0400720c */ /* 0x000fce0003f85070 */
[----:B0-----:R-:W0:Y:S01]  /*0a90*/  @!P1 LDC.64 R6, c[0x0][0x3a0] ;  /* 0x0000e800ff069b82 */ /* 0x001e220000000a00 */
[----:B--2---:R-:W-:-:S05]  /*0aa0*/  @!P0 IMAD.WIDE R8, R11, 0x2, R8 ;  /* 0x000000020b088825 */ /* 0x004fca00078e0208 */
[----:B------:R-:W-:Y:S01]  /*0ab0*/  VOTEU.ANY UP0, P4 ;  /* 0x0000000000ff7886 */ /* 0x000fe20002000100 */
[----:B------:R-:W-:Y:S01]  /*0ac0*/  UISETP.NE.AND.EX UP0, UPT, UR4, URZ, UPT, UP0 ;  /* 0x000000ff0400728c */ /* 0x000fe2000bf05300 */
[----:B------:R-:W1:Y:S01]  /*0ad0*/  @!P2 LDC.64 R4, c[0x0][0x390] ;  /* 0x0000e400ff04ab82 */ /* 0x000e620000000a00 */
[----:B------:R-:W2:Y:S09]  /*0ae0*/  @!P0 LDG.E R9, desc[UR36][R8.64] ;  /* 0x0000002408098981 */ /* 0x000eb2000c1e1900 */
[----:B------:R-:W3:Y:S01]  /*0af0*/  @UP0 LDCU.64 UR4, c[0x0][0x418] ;  /* 0x00008300ff0407ac */ /* 0x000ee20008000a00 */
[----:B0-----:R-:W-:-:S05]  /*0b00*/  @!P1 IMAD.WIDE.U32 R6, R3, 0x2, R6 ;  /* 0x0000000203069825 */ /* 0x001fca00078e0006 */
[----:B------:R0:W4:Y:S01]  /*0b10*/  @!P1 LDG.E R13, desc[UR36][R6.64] ;  /* 0x00000024060d9981 */ /* 0x000122000c1e1900 */
[----:B------:R-:W-:Y:S01]  /*0b20*/  PLOP3.LUT P1, PT, PT, PT, UP0, 0x80, 0x8 ;  /* 0x000000000008781c */ /* 0x000fe20003f2f008 */
[----:B-1----:R-:W-:Y:S01]  /*0b30*/  @!P2 IMAD.WIDE.U32 R4, R3, 0x2, R4 ;  /* 0x000000020304a825 */ /* 0x002fe200078e0004 */
[----:B---3--:R-:W-:-:S04]  /*0b40*/  @UP0 UIMAD.WIDE.U32 UR4, UR7, 0x4, UR4 ;  /* 0x00000004070408a5 */ /* 0x008fc8000f8e0004 */
[----:B------:R-:W3:Y:S01]  /*0b50*/  @!P2 LDG.E R12, desc[UR36][R4.64] ;  /* 0x00000024040ca981 */ /* 0x000ee2000c1e1900 */
[----:B0-----:R-:W0:Y:S01]  /*0b60*/  LDC R6, c[0x0][0x400] ;  /* 0x00010000ff067b82 */ /* 0x001e220000000800 */
[----:B------:R-:W-:-:S05]  /*0b70*/  MOV R10, UR4 ;  /* 0x00000004000a7c02 */ /* 0x000fca0008000f00 */
[----:B------:R-:W1:Y:S01]  /*0b80*/  LDCU.U8 UR4, c[0x0][0x404] ;  /* 0x00008080ff0477ac */ /* 0x000e620008000000 */
[----:B------:R-:W-:Y:S01]  /*0b90*/  MOV R18, RZ ;  /* 0x000000ff00127202 */ /* 0x000fe20000000f00 */
[----:B------:R-:W-:-:S05]  /*0ba0*/  IMAD.U32 R11, RZ, RZ, UR5 ;  /* 0x00000005ff0b7e24 */ /* 0x000fca000f8e00ff */
        /* <DEDUP_REMOVED lines=38> */
.L_x_1865:
        /* <DEDUP_REMOVED lines=13> */
[----:B0-----:R-:W-:Y:S02]  /*0ee0*/  MOV R4, RZ ;  /* 0x000000ff00047202 */ /* 0x001fe40000000f00 */
[----:B-1----:R-:W-:-:S05]  /*0ef0*/  IADD3 R8, PT, PT, RZ, -R5, RZ ;  /* 0x80000005ff087210 */ /* 0x002fca0007ffe0ff */
[----:B------:R-:W-:Y:S02]  /*0f00*/  IMAD R7, R8, R3, RZ ;  /* 0x0000000308077224 */ /* 0x000fe400078e02ff */
[----:B------:R-:W-:Y:S02]  /*0f10*/  IMAD.MOV.U32 R8, RZ, RZ, R9 ;  /* 0x000000ffff087224 */ /* 0x000fe400078e0009 */
        /* <DEDUP_REMOVED lines=25> */
[----:B------:R-:W-:Y:S01]  /*10b0*/  MOV R13, RZ ;  /* 0x000000ff000d7202 */ /* 0x000fe20000000f00 */
[----:B------:R-:W1:Y:S01]  /*10c0*/  LDCU.64 UR6, c[0x4][0x70] ;  /* 0x01000e00ff0677ac */ /* 0x000e620008000a00 */
[----:B------:R-:W2:Y:S01]  /*10d0*/  LDC.64 R14, c[0x4][R14] ;  /* 0x010000000e0e7b82 */ /* 0x000ea20000000a00 */
[----:B------:R-:W3:Y:S01]  /*10e0*/  LDCU.64 UR8, c[0x4][0x10] ;  /* 0x01000200ff0877ac */ /* 0x000ee20008000a00 */
[----:B0-----:R-:W-:Y:S01]  /*10f0*/  MOV R4, UR4 ;  /* 0x0000000400047c02 */ /* 0x001fe20008000f00 */
[----:B------:R-:W-:Y:S01]  /*1100*/  IMAD.U32 R5, RZ, RZ, UR5 ;  /* 0x00000005ff057e24 */ /* 0x000fe2000f8e00ff */
[----:B-1----:R-:W-:-:S02]  /*1110*/  MOV R6, UR6 ;  /* 0x0000000600067c02 */ /* 0x002fc40008000f00 */
[----:B------:R-:W-:Y:S01]  /*1120*/  MOV R7, UR7 ;  /* 0x0000000700077c02 */ /* 0x000fe20008000f00 */
[----:B---3--:R-:W-:Y:S01]  /*1130*/  IMAD.U32 R10, RZ, RZ, UR8 ;  /* 0x00000008ff0a7e24 */ /* 0x008fe2000f8e00ff */
[----:B------:R-:W-:-:S07]  /*1140*/  MOV R11, UR9 ;  /* 0x00000009000b7c02 */ /* 0x000fce0008000f00 */
[----:B------:R-:W-:-:S07]  /*1150*/  LEPC R20, `(.L_x_1867) ;  /* 0x000000001014794e */ /* 0x000fce0000000000 */
[----:B--2--5:R-:W-:Y:S05]  /*1160*/  CALL.ABS.NOINC R14 ;  /* 0x000000000e007343 */ /* 0x024fea0003c00000 */
.L_x_1867:
        /* <DEDUP_REMOVED lines=8> */
[----:B------:R-:W-:Y:S01]  /*11f0*/  @!P6 LEA R6, R4, R0, 0x1 ;  /* 0x000000000406e211 */ /* 0x000fe200078e08ff */
[----:B-1----:R-:W-:-:S04]  /*1200*/  IMAD R3, R11, 0x2, R0 ;  /* 0x000000020b037824 */ /* 0x002fc800078e0200 */
[----:B------:R0:W-:Y:S01]  /*1210*/  @!P6 STS [R6], R25 ;  /* 0x000000190600e388 */ /* 0x0001e20000000800 */
[----:B------:R-:W-:-:S05]  /*1220*/  @!P6 LEA R5, R4, R3, 0x1 ;  /* 0x000000030405e211 */ /* 0x000fca00078e08ff */
        /* <DEDUP_REMOVED lines=9> */
[----:B------:R-:W-:-:S05]  /*12c0*/  LEA.HI R4, R26, R5, RZ, 0x1f ;  /* 0x000000051a047211 */ /* 0x000fca00078ff8ff */
[----:B------:R-:W-:-:S05]  /*12d0*/  IMAD.SHL.U32 R10, R4, 0x2, RZ ;  /* 0x00000002040a7824 */ /* 0x000fca00078e00ff */
        /* <DEDUP_REMOVED lines=39> */
.L_x_1871:
[----:B------:R-:W-:Y:S05]  /*1550*/  BSYNC.RECONVERGENT B1 ;  /* 0x0000000000017941 */ /* 0x000fea0003800200 */
.L_x_1870:
[----:B------:R-:W-:Y:S01]  /*1560*/  PRMT R8, R22, 0x7632, R8 ;  /* 0x0000763216087816 */ /* 0x000fe20000000008 */
[----:B------:R0:W-:Y:S01]  /*1570*/  STS.U16 [R7], R22 ;  /* 0x0000001607007388 */ /* 0x0001e20000000400 */
[----:B------:R-:W-:-:S03]  /*1580*/  PRMT R9, R25, 0x7632, R9 ;  /* 0x0000763219097816 */ /* 0x000fc60000000009 */
[----:B------:R0:W-:Y:S04]  /*1590*/  STS.U16 [R4], R8 ;  /* 0x0000000804007388 */ /* 0x0001e80000000400 */
[----:B------:R0:W-:Y:S04]  /*15a0*/  STS.U16 [R5], R25 ;  /* 0x0000001905007388 */ /* 0x0001e80000000400 */
[----:B------:R0:W-:Y:S02]  /*15b0*/  STS.U16 [R6], R9 ;  /* 0x0000000906007388 */ /* 0x0001e40000000400 */
.L_x_1869:
[----:B------:R-:W-:Y:S05]  /*15c0*/  BSYNC.RECONVERGENT B0 ;  /* 0x0000000000007941 */ /* 0x000fea0003800200 */
.L_x_1868:
[----:B------:R-:W-:Y:S01]  /*15d0*/  BAR.SYNC.DEFER_BLOCKING 0x0 ;  /* 0x0000000000007b1d */ /* 0x000fe20000010000 */
[----:B------:R-:W-:-:S04]  /*15e0*/  @!P6 IMAD R24, R24, R27, R26 ;  /* 0x0000001b1818e224 */ /* 0x000fc800078e021a */
[C---:B------:R-:W-:Y:S01]  /*15f0*/  @!P6 IMAD R3, R24.reuse, 0x2, R3 ;  /* 0x000000021803e824 */ /* 0x040fe200078e0203 */
[----:B------:R-:W-:-:S05]  /*1600*/  @!P6 LEA R0, R24, R0, 0x1 ;  /* 0x000000001800e211 */ /* 0x000fca00078e08ff */
[----:B0-----:R0:W1:Y:S04]  /*1610*/  @!P6 LDS R25, [R0] ;  /* 0x000000000019e984 */ /* 0x0010680000000800 */
[----:B------:R0:W2:Y:S01]  /*1620*/  @!P6 LDS R22, [R3] ;  /* 0x000000000316e984 */ /* 0x0000a20000000800 */
[----:B------:R-:W-:Y:S06]  /*1630*/  BAR.SYNC.DEFER_BLOCKING 0x0 ;  /* 0x0000000000007b1d */ /* 0x000fec0000010000 */
.L_x_1866:
[----:B------:R-:W-:Y:S05]  /*1640*/  BSYNC.RECONVERGENT B6 ;  /* 0x0000000000067941 */ /* 0x000fea0003800200 */
.L_x_1864:
        /* <DEDUP_REMOVED lines=10> */
[----:B------:R-:W-:-:S04]  /*16f0*/  MOV R8, UR5 ;  /* 0x0000000500087c02 */ /* 0x000fc80008000f00 */
[----:B------:R-:W-:Y:S01]  /*1700*/  IMAD.U32 R10, RZ, RZ, UR4 ;  /* 0x00000004ff0a7e24 */ /* 0x000fe2000f8e00ff */
[----:B------:R-:W-:Y:S01]  /*1710*/  UMOV UR4, 0xffff ;  /* 0x0000ffff00047882 */ /* 0x000fe20000000000 */
[----:B------:R-:W-:Y:S01]  /*1720*/  IMAD R9, R3, R8, UR39 ;  /* 0x0000002703097e24 */ /* 0x000fe2000f8e0208 */
[----:B------:R-:W-:Y:S02]  /*1730*/  IADD3 R3, PT, PT, R7, 0x20, RZ ;  /* 0x0000002007037810 */ /* 0x000fe40007ffe0ff */
[----:B------:R-:W-:Y:S02]  /*1740*/  LEA R10, R10, R19, 0x5 ;  /* 0x000000130a0a7211 */ /* 0x000fe400078e28ff */
[----:B---3--:R-:W-:-:S03]  /*1750*/  LEA R8, R6, R3, 0x18 ;  /* 0x0000000306087211 */ /* 0x008fc600078ec0ff */
[----:B------:R-:W-:Y:S02]  /*1760*/  IMAD R9, R9, 0x8, R10 ;  /* 0x0000000809097824 */ /* 0x000fe400078e020a */
[----:B-12---:R-:W-:Y:S01]  /*1770*/  HMUL2 R3, R25, R22 ;  /* 0x0000001619037232 */ /* 0x006fe20000000000 */
[----:B------:R-:W-:Y:S01]  /*1780*/  LEA R8, R17, R8, 0x2 ;  /* 0x0000000811087211 */ /* 0x000fe200078e10ff */
[----:B----4-:R-:W-:-:S04]  /*1790*/  IMAD.WIDE R4, R9, 0x2, R4 ;  /* 0x0000000209047825 */ /* 0x010fc800078e0204 */
[----:B------:R0:W-:Y:S01]  /*17a0*/  STS [R8], R25 ;  /* 0x0000001908007388 */ /* 0x0001e20000000800 */
[--C-:B------:R-:W-:Y:S02]  /*17b0*/  HADD2.F32 R13, -RZ, R3.reuse.H0_H0 ;  /* 0x20000003ff0d7230 */ /* 0x100fe40000004100 */
[----:B------:R-:W-:Y:S01]  /*17c0*/  HADD2.F32 R10, -RZ, R3.H1_H1 ;  /* 0x30000003ff0a7230 */ /* 0x000fe20000004100 */
[----:B------:R0:W-:Y:S04]  /*17d0*/  STG.E desc[UR36][R4.64], R22 ;  /* 0x0000001604007986 */ /* 0x0001e8000c101924 */
        /* <DEDUP_REMOVED lines=13> */
.L_x_1961:
        /* <DEDUP_REMOVED lines=9> */
[----:B0-----:R-:W0:Y:S01]  /*1940*/  @P0 LDC.64 R4, c[0x0][0x438] ;  /* 0x00010e00ff040b82 */ /* 0x001e220000000a00 */
[----:B--2---:R-:W-:-:S04]  /*1950*/  @P0 IMAD R3, R9, UR42, R0 ;  /* 0x0000002a09030c24 */ /* 0x004fc8000f8e0200 */
[----:B------:R-:W-:-:S04]  /*1960*/  @P0 IMAD R3, R3, R9, R0 ;  /* 0x0000000903030224 */ /* 0x000fc800078e0200 */
[----:B0-----:R-:W-:-:S06]  /*1970*/  @P0 IMAD.WIDE R4, R3, 0x2, R4 ;  /* 0x0000000203040825 */ /* 0x001fcc00078e0204 */
[----:B------:R-:W2:Y:S01]  /*1980*/  @P0 LDG.E.U16 R4, desc[UR36][R4.64] ;  /* 0x0000002404040981 */ /* 0x000ea2000c1e1500 */
[----:B------:R-:W-:Y:S01]  /*1990*/  IADD3 R7, PT, PT, R7, 0x60, RZ ;  /* 0x0000006007077810 */ /* 0x000fe20007ffe0ff */
[----:B-1----:R-:W-:-:S03]  /*19a0*/  FMUL.FTZ R0, R14, UR4 ;  /* 0x000000040e007c20 */ /* 0x002fc60008410000 */
[----:B------:R-:W-:Y:S02]  /*19b0*/  LEA R7, R6, R7, 0x18 ;  /* 0x0000000706077211 */ /* 0x000fe400078ec0ff */
[----:B------:R-:W-:-:S05]  /*19c0*/  IADD3 R6, PT, PT, -R23, R16, RZ ;  /* 0x0000001017067210 */ /* 0x000fca0007ffe1ff */
[----:B------:R-:W-:Y:S02]  /*19d0*/  IMAD R7, R6, 0x4, R7 ;  /* 0x0000000406077824 */ /* 0x000fe400078e0207 */
[----:B--2---:R-:W-:-:S05]  /*19e0*/  @P0 HADD2.F32 R3, -RZ, R4.H0_H0 ;  /* 0x20000004ff030230 */ /* 0x004fca0000004100 */
[----:B------:R-:W-:-:S05]  /*19f0*/  @P0 FADD.FTZ R0, R0, R3 ;  /* 0x0000000300000221 */ /* 0x000fca0000010000 */
[----:B------:R3:W-:Y:S02]  /*1a00*/  STS [R7], R0 ;  /* 0x0000000007007388 */ /* 0x0007e40000000800 */
.L_x_1872:
[----:B------:R-:W-:Y:S05]  /*1a10*/  WARPSYNC.ALL ;  /* 0x0000000000007948 */ /* 0x000fea0003800000 */
[----:B------:R-:W-:Y:S01]  /*1a20*/  IADD3 R3, PT, PT, -R23, R16, RZ ;  /* 0x0000001017037210 */ /* 0x000fe20007ffe1ff */
[----:B------:R-:W4:Y:S01]  /*1a30*/  S2UR UR11, SR_CgaCtaId ;  /* 0x00000000000b79c3 */ /* 0x000f220000008800 */
[----:B------:R-:W0:Y:S01]  /*1a40*/  LDCU.64 UR6, c[0x0][0x3f0] ;  /* 0x00007e00ff0677ac */ /* 0x000e220008000a00 */
[----:B------:R-:W-:Y:S01]  /*1a50*/  SHF.R.U32.HI R19, RZ, 0x1, R17 ;  /* 0x00000001ff137819 */ /* 0x000fe20000011611 */
[----:B------:R-:W-:Y:S01]  /*1a60*/  BSSY B0, `(.L_x_1874) ;  /* 0x0000177000007945 */ /* 0x000fe20003800000 */
[----:B------:R-:W-:Y:S01]  /*1a70*/  IADD3 R3, PT, PT, R3, 0xf, RZ ;  /* 0x0000000f03037810 */ /* 0x000fe20007ffe0ff */
[----:B------:R-:W-:Y:S01]  /*1a80*/  UMOV UR10, 0x400 ;  /* 0x00000400000a7882 */ /* 0x000fe20000000000 */
[----:B------:R-:W1:Y:S02]  /*1a90*/  LDCU.64 UR12, c[0x0][0x438] ;  /* 0x00008700ff0c77ac */ /* 0x000e640008000a00 */
[----:B------:R-:W-:Y:S01]  /*1aa0*/  SHF.R.S32.HI R4, RZ, 0x1f, R3 ;  /* 0x0000001fff047819 */ /* 0x000fe20000011403 */
[----:B------:R-:W-:-:S03]  /*1ab0*/  UIADD3 UR4, UPT, UPT, UR10, 0x20, URZ ;  /* 0x000000200a047890 */ /* 0x000fc6000fffe0ff */
[----:B------:R-:W-:Y:S01]  /*1ac0*/  LEA.HI R4, R4, R3, RZ, 0x4 ;  /* 0x0000000304047211 */ /* 0x000fe200078f20ff */
[C---:B------:R-:W-:Y:S01]  /*1ad0*/  IMAD.SHL.U32 R3, R17.reuse, 0x8, RZ ;  /* 0x0000000811037824 */ /* 0x040fe200078e00ff */
[----:B------:R-:W1:Y:S02]  /*1ae0*/  LDCU.64 UR14, c[0x0][0x448] ;  /* 0x00008900ff0e77ac */ /* 0x000e640008000a00 */
[----:B------:R-:W-:Y:S02]  /*1af0*/  LOP3.LUT R8, R4, 0xfffffff0, RZ, 0xc0, !PT ;  /* 0xfffffff004087812 */ /* 0x000fe400078ec0ff */
[----:B------:R-:W-:Y:S01]  /*1b00*/  SHF.L.U32 R4, R17, 0x2, RZ ;  /* 0x0000000211047819 */ /* 0x000fe200000006ff */
[----:B0-----:R-:W-:Y:S01]  /*1b10*/  UIMAD UR40, UR40, UR6, UR42 ;  /* 0x00000006282872a4 */ /* 0x001fe2000f8e022a */
[----:B------:R-:W-:Y:S01]  /*1b20*/  BAR.SYNC.DEFER_BLOCKING 0x0 ;  /* 0x0000000000007b1d */ /* 0x000fe20000010000 */
[----:B------:R-:W-:Y:S02]  /*1b30*/  ISETP.GE.AND P0, PT, R19, R8, PT ;  /* 0x000000081300720c */ /* 0x000fe40003f06270 */
[----:B------:R-:W-:Y:S01]  /*1b40*/  USHF.L.U32 UR40, UR40, 0x5, URZ ;  /* 0x0000000528287899 */ /* 0x000fe200080006ff */
[----:B------:R-:W-:Y:S01]  /*1b50*/  LOP3.LUT R5, R3, 0x8, RZ, 0xc0, !PT ;  /* 0x0000000803057812 */ /* 0x000fe200078ec0ff */
[----:B----4-:R-:W-:-:S09]  /*1b60*/  ULEA UR4, UR11, UR4, 0x18 ;  /* 0x000000040b047291 */ /* 0x010fd2000f8ec0ff */
[----:B-1----:R-:W-:Y:S05]  /*1b70*/  @P0 BRA `(.L_x_1875) ;  /* 0x0000001400940947 */ /* 0x002fea0003800000 */
[C---:B------:R-:W-:Y:S01]  /*1b80*/  IADD3 R37, PT, PT, R23.reuse, R19, RZ ;  /* 0x0000001317257210 */ /* 0x040fe20007ffe0ff */
[----:B------:R-:W-:Y:S01]  /*1b90*/  IMAD.IADD R3, R23, 0x1, R8 ;  /* 0x0000000117037824 */ /* 0x000fe200078e0208 */
[----:B------:R-:W0:Y:S01]  /*1ba0*/  LDC R36, c[0x0][0x430] ;  /* 0x00010c00ff247b82 */ /* 0x000e220000000800 */
[----:B------:R-:W-:Y:S01]  /*1bb0*/  LOP3.LUT R39, RZ, R23, RZ, 0x33, !PT ;  /* 0x00000017ff277212 */ /* 0x000fe200078e33ff */
[----:B------:R-:W0:Y:S01]  /*1bc0*/  LDCU UR5, c[0x0][0x408] ;  /* 0x00008100ff0577ac */ /* 0x000e220008000800 */
[----:B------:R-:W-:Y:S01]  /*1bd0*/  IADD3 R38, PT, PT, R37, 0x40, RZ ;  /* 0x0000004025267810 */ /* 0x000fe20007ffe0ff */
[----:B------:R-:W1:Y:S01]  /*1be0*/  LDS.64 R34, [R5+UR4] ;  /* 0x0000000405227984 */ /* 0x000e620008000a00 */
[----:B------:R-:W-:Y:S01]  /*1bf0*/  LOP3.LUT R4, R4, 0x4, RZ, 0xc0, !PT ;  /* 0x0000000404047812 */ /* 0x000fe200078ec0ff */
[----:B---3--:R-:W-:Y:S01]  /*1c00*/  IMAD.U32 R7, RZ, RZ, UR42 ;  /* 0x0000002aff077e24 */ /* 0x008fe2000f8e00ff */
[----:B------:R-:W-:Y:S01]  /*1c10*/  VIMNMX R8, PT, PT, R3, R38, !PT ;  /* 0x0000002603087248 */ /* 0x000fe20007fe0100 */
[----:B------:R-:W3:Y:S01]  /*1c20*/  LDC.64 R42, c[0x0][0x448] ;  /* 0x00011200ff2a7b82 */ /* 0x000ee20000000a00 */
[----:B------:R-:W4:Y:S01]  /*1c30*/  LDS.64 R32, [R5+UR4+0x10] ;  /* 0x0000100405207984 */ /* 0x000f220008000a00 */
[----:B------:R-:W-:Y:S01]  /*1c40*/  BSSY B1, `(.L_x_1876) ;  /* 0x000007b000017945 */ /* 0x000fe20003800000 */
[----:B------:R-:W-:-:S02]  /*1c50*/  IADD3 R39, PT, PT, -R19, R8, R39 ;  /* 0x0000000813277210 */ /* 0x000fc40007ffe127 */
[----:B------:R-:W1:Y:S01]  /*1c60*/  LDS.64 R30, [R5+UR4+0x20] ;  /* 0x00002004051e7984 */ /* 0x000e620008000a00 */
[----:B------:R-:W-:Y:S02]  /*1c70*/  MOV R10, R37 ;  /* 0x00000025000a7202 */ /* 0x000fe40000000f00 */
[----:B------:R-:W2:Y:S01]  /*1c80*/  LDC R6, c[0x0][0x440] ;  /* 0x00011000ff067b82 */ /* 0x000ea20000000800 */
[----:B------:R-:W-:Y:S01]  /*1c90*/  LOP3.LUT P0, RZ, R39, 0x40, RZ, 0xc0, !PT ;  /* 0x0000004027ff7812 */ /* 0x000fe2000780c0ff */
[----:B------:R0:W1:Y:S02]  /*1ca0*/  LDS.64 R28, [R5+UR4+0x30] ;  /* 0x00003004051c7984 */ /* 0x0000640008000a00 */
[----:B0-----:R-:W-:Y:S02]  /*1cb0*/  IADD3 R36, PT, PT, R36, UR5, RZ ;  /* 0x0000000524247c10 */ /* 0x001fe4000fffe0ff */
[----:B------:R-:W-:-:S05]  /*1cc0*/  MOV R5, UR40 ;  /* 0x0000002800057c02 */ /* 0x000fca0008000f00 */
[----:B------:R-:W-:Y:S02]  /*1cd0*/  IMAD R4, R5, UR7, R4 ;  /* 0x0000000705047c24 */ /* 0x000fe4000f8e0204 */
[----:B---3--:R-:W-:-:S03]  /*1ce0*/  IMAD.WIDE.U32 R42, R7, 0x2, R42 ;  /* 0x00000002072a7825 */ /* 0x008fc600078e002a */
[----:B------:R-:W-:Y:S01]  /*1cf0*/  SHF.R.S32.HI R5, RZ, 0x1f, R4 ;  /* 0x0000001fff057819 */ /* 0x000fe20000011404 */
[----:B--2---:R-:W-:Y:S01]  /*1d00*/  IMAD R7, R6, UR42, R16 ;  /* 0x0000002a06077c24 */ /* 0x004fe2000f8e0210 */
[----:B-1--4-:R-:W-:Y:S06]  /*1d10*/  @P0 BRA `(.L_x_1877) ;  /* 0x0000000400b40947 */ /* 0x012fec0003800000 */
[----:B------:R-:W-:Y:S01]  /*1d20*/  IABS R12, UR7 ;  /* 0x00000007000c7c13 */ /* 0x000fe20008000000 */
[----:B------:R-:W-:Y:S01]  /*1d30*/  HFMA2 R8, -RZ, RZ, 0, 0 ;  /* 0x00000000ff087431 */ /* 0x000fe200000001ff */
[----:B------:R-:W-:Y:S01]  /*1d40*/  IABS R13, R37 ;  /* 0x00000025000d7213 */ /* 0x000fe20000000000 */
[----:B------:R-:W0:Y:S01]  /*1d50*/  LDCU.64 UR8, c[0x0][0x420] ;  /* 0x00008400ff0877ac */ /* 0x000e220008000a00 */
[----:B------:R-:W1:Y:S01]  /*1d60*/  I2F.RP R10, R12 ;  /* 0x0000000c000a7306 */ /* 0x000e620000209400 */
[C---:B------:R-:W-:Y:S02]  /*1d70*/  ISETP.GE.AND P1, PT, R37.reuse, R16, PT ;  /* 0x000000102500720c */ /* 0x040fe40003f26270 */
[----:B------:R-:W-:Y:S02]  /*1d80*/  ISETP.GE.AND P2, PT, R37, RZ, PT ;  /* 0x000000ff2500720c */ /* 0x000fe40003f46270 */
[----:B------:R-:W-:Y:S02]  /*1d90*/  ISETP.NE.AND P3, PT, RZ, UR7, PT ;  /* 0x00000007ff007c0c */ /* 0x000fe4000bf65270 */
[----:B------:R-:W-:Y:S01]  /*1da0*/  MOV R15, UR7 ;  /* 0x00000007000f7c02 */ /* 0x000fe20008000f00 */
[----:B-1----:R-:W1:Y:S02]  /*1db0*/  MUFU.RCP R10, R10 ;  /* 0x0000000a000a7308 */ /* 0x002e640000001000 */
[----:B-1----:R-:W-:-:S06]  /*1dc0*/  VIADD R9, R10, 0xffffffe ;  /* 0x0ffffffe0a097836 */ /* 0x002fcc0000000000 */
[----:B------:R-:W1:Y:S02]  /*1dd0*/  F2I.FTZ.U32.TRUNC.NTZ R9, R9 ;  /* 0x0000000900097305 */ /* 0x000e64000021f000 */
[----:B-1----:R-:W-:-:S05]  /*1de0*/  IADD3 R11, PT, PT, RZ, -R9, RZ ;  /* 0x80000009ff0b7210 */ /* 0x002fca0007ffe0ff */
[----:B------:R-:W-:-:S04]  /*1df0*/  IMAD R11, R11, R12, RZ ;  /* 0x0000000c0b0b7224 */ /* 0x000fc800078e02ff */
[----:B------:R-:W-:Y:S02]  /*1e00*/  IMAD.HI.U32 R8, R9, R11, R8 ;  /* 0x0000000b09087227 */ /* 0x000fe400078e0008 */
[----:B------:R-:W1:Y:S04]  /*1e10*/  @!P1 LDC.64 R10, c[0x0][0x3b8] ;  /* 0x0000ee00ff0a9b82 */ /* 0x000e680000000a00 */
[----:B------:R-:W-:-:S04]  /*1e20*/  IMAD.HI.U32 R8, R8, R13, RZ ;  /* 0x0000000d08087227 */ /* 0x000fc800078e00ff */
[----:B------:R-:W-:-:S04]  /*1e30*/  IMAD.MOV R8, RZ, RZ, -R8 ;  /* 0x000000ffff087224 */ /* 0x000fc800078e0a08 */
[C---:B------:R-:W-:Y:S02]  /*1e40*/  IMAD R13, R12.reuse, R8, R13 ;  /* 0x000000080c0d7224 */ /* 0x040fe400078e020d */
[----:B------:R-:W2:Y:S03]  /*1e50*/  @!P1 LDC.64 R8, c[0x0][0x3b8] ;  /* 0x0000ee00ff089b82 */ /* 0x000ea60000000a00 */
[----:B------:R-:W-:-:S13]  /*1e60*/  ISETP.GT.U32.AND P0, PT, R12, R13, PT ;  /* 0x0000000d0c00720c */ /* 0x000fda0003f04070 */
[----:B------:R-:W-:-:S04]  /*1e70*/  @!P0 IADD3 R13, PT, PT, R13, -R12, RZ ;  /* 0x8000000c0d0d8210 */ /* 0x000fc80007ffe0ff */
[----:B------:R-:W-:-:S13]  /*1e80*/  ISETP.GT.U32.AND P0, PT, R12, R13, PT ;  /* 0x0000000d0c00720c */ /* 0x000fda0003f04070 */
[----:B------:R-:W-:-:S05]  /*1e90*/  @!P0 IADD3 R13, PT, PT, R13, -R12, RZ ;  /* 0x8000000c0d0d8210 */ /* 0x000fca0007ffe0ff */
[----:B------:R-:W-:Y:S01]  /*1ea0*/  @!P2 IMAD.MOV R13, RZ, RZ, -R13 ;  /* 0x000000ffff0da224 */ /* 0x000fe200078e0a0d */
[----:B------:R-:W-:-:S04]  /*1eb0*/  @!P3 LOP3.LUT R13, RZ, UR7, RZ, 0x33, !PT ;  /* 0x00000007ff0dbc12 */ /* 0x000fc8000f8e33ff */
[----:B------:R-:W-:-:S04]  /*1ec0*/  @!P1 LEA R12, P0, R13, R4, 0x3 ;  /* 0x000000040d0c9211 */ /* 0x000fc800078018ff */
[----:B-1----:R-:W-:Y:S02]  /*1ed0*/  @!P1 LEA R10, P2, R12, R10, 0x1 ;  /* 0x0000000a0c0a9211 */ /* 0x002fe400078408ff */
[----:B------:R-:W-:-:S04]  /*1ee0*/  @!P1 IADD3.X R14, PT, PT, RZ, R5, RZ, P0, !PT ;  /* 0x00000005ff0e9210 */ /* 0x000fc800007fe4ff */
[----:B------:R-:W-:Y:S01]  /*1ef0*/  @!P1 LEA.HI.X R11, R12, R11, R14, 0x1, P2 ;  /* 0x0000000b0c0b9211 */ /* 0x000fe200010f0c0e */
[----:B------:R-:W-:-:S04]  /*1f00*/  VIADD R12, R13, UR7 ;  /* 0x000000070d0c7c36 */ /* 0x000fc80008000000 */
[----:B------:R1:W3:Y:S01]  /*1f10*/  @!P1 LDG.E.64 R26, desc[UR36][R10.64] ;  /* 0x000000240a1a9981 */ /* 0x0002e2000c1e1b00 */
[----:B------:R-:W-:-:S04]  /*1f20*/  @!P1 LEA R14, R15, R12, 0x1 ;  /* 0x0000000c0f0e9211 */ /* 0x000fc800078e08ff */
[----:B------:R-:W-:Y:S01]  /*1f30*/  @!P1 SHF.L.U32 R14, R14, 0x3, RZ ;  /* 0x000000030e0e9819 */ /* 0x000fe200000006ff */
[----:B-1----:R-:W1:Y:S03]  /*1f40*/  @!P1 LDC.64 R10, c[0x0][0x3b8] ;  /* 0x0000ee00ff0a9b82 */ /* 0x002e660000000a00 */
[----:B------:R-:W-:Y:S01]  /*1f50*/  @!P1 IADD3 R15, P0, PT, R4, R14, RZ ;  /* 0x0000000e040f9210 */ /* 0x000fe20007f1e0ff */
[----:B------:R-:W-:Y:S01]  /*1f60*/  @!P1 IMAD.SHL.U32 R12, R12, 0x8, RZ ;  /* 0x000000080c0c9824 */ /* 0x000fe200078e00ff */
[----:B------:R-:W-:Y:S02]  /*1f70*/  MOV R40, UR7 ;  /* 0x0000000700287c02 */ /* 0x000fe40008000f00 */
[----:B------:R-:W-:Y:S02]  /*1f80*/  @!P1 LEA.HI.X.SX32 R14, R14, R5, 0x1, P0 ;  /* 0x000000050e0e9211 */ /* 0x000fe400000f0eff */
[----:B--2---:R-:W-:-:S04]  /*1f90*/  @!P1 LEA R8, P0, R15, R8, 0x1 ;  /* 0x000000080f089211 */ /* 0x004fc800078008ff */
[----:B------:R-:W-:Y:S02]  /*1fa0*/  @!P1 LEA.HI.X R9, R15, R9, R14, 0x1, P0 ;  /* 0x000000090f099211 */ /* 0x000fe400000f0c0e */
[----:B------:R-:W-:Y:S02]  /*1fb0*/  @!P1 IADD3 R14, P0, PT, R4, R12, RZ ;  /* 0x0000000c040e9210 */ /* 0x000fe40007f1e0ff */
[----:B------:R-:W-:Y:S01]  /*1fc0*/  @!P1 LEA R15, R40, R13, 0x1 ;  /* 0x0000000d280f9211 */ /* 0x000fe200078e08ff */
[----:B------:R-:W2:Y:S01]  /*1fd0*/  @!P1 LDG.E.64 R20, desc[UR36][R8.64] ;  /* 0x0000002408149981 */ /* 0x000ea2000c1e1b00 */
[----:B------:R-:W-:-:S03]  /*1fe0*/  @!P1 LEA.HI.X.SX32 R13, R12, R5, 0x1, P0 ;  /* 0x000000050c0d9211 */ /* 0x000fc600000f0eff */
[----:B------:R-:W-:Y:S01]  /*1ff0*/  @!P1 IMAD.SHL.U32 R15, R15, 0x8, RZ ;  /* 0x000000080f0f9824 */ /* 0x000fe200078e00ff */
[----:B-1----:R-:W-:-:S04]  /*2000*/  @!P1 LEA R12, P0, R14, R10, 0x1 ;  /* 0x0000000a0e0c9211 */ /* 0x002fc800078008ff */
[----:B------:R-:W-:Y:S02]  /*2010*/  @!P1 LEA.HI.X R13, R14, R11, R13, 0x1, P0 ;  /* 0x0000000b0e0d9211 */ /* 0x000fe400000f0c0d */
[----:B------:R-:W-:-:S03]  /*2020*/  @!P1 IADD3 R14, P2, PT, R4, R15, RZ ;  /* 0x0000000f040e9210 */ /* 0x000fc60007f5e0ff */
[----:B------:R-:W4:Y:S01]  /*2030*/  @!P1 LDG.E.64 R24, desc[UR36][R12.64] ;  /* 0x000000240c189981 */ /* 0x000f22000c1e1b00 */
[----:B------:R-:W-:Y:S02]  /*2040*/  @!P1 LEA.HI.X.SX32 R15, R15, R5, 0x1, P2 ;  /* 0x000000050f0f9211 */ /* 0x000fe400010f0eff */
[----:B------:R-:W-:-:S04]  /*2050*/  @!P1 LEA R10, P2, R14, R10, 0x1 ;  /* 0x0000000a0e0a9211 */ /* 0x000fc800078408ff */
[----:B------:R-:W-:Y:S02]  /*2060*/  @!P1 LEA.HI.X R11, R14, R11, R15, 0x1, P2 ;  /* 0x0000000b0e0b9211 */ /* 0x000fe400010f0c0f */
[----:B0-----:R-:W-:-:S03]  /*2070*/  ISETP.NE.U32.AND P0, PT, RZ, UR8, PT ;  /* 0x00000008ff007c0c */ /* 0x001fc6000bf05070 */
[----:B------:R0:W2:Y:S01]  /*2080*/  @!P1 LDG.E.64 R22, desc[UR36][R10.64] ;  /* 0x000000240a169981 */ /* 0x0000a2000c1e1b00 */
[----:B------:R-:W-:Y:S02]  /*2090*/  ISETP.NE.AND.EX P0, PT, RZ, UR9, PT, P0 ;  /* 0x00000009ff007c0c */ /* 0x000fe4000bf05300 */
[----:B------:R-:W-:Y:S02]  /*20a0*/  MOV R14, UR8 ;  /* 0x00000008000e7c02 */ /* 0x000fe40008000f00 */
[----:B------:R-:W-:-:S09]  /*20b0*/  MOV R15, UR9 ;  /* 0x00000009000f7c02 */ /* 0x000fd20008000f00 */
[----:B0-----:R-:W-:-:S04]  /*20c0*/  @P0 IADD3 R10, P2, P3, R37, UR43, R14 ;  /* 0x0000002b250a0c10 */ /* 0x001fc8000fb5e00e */
[----:B------:R-:W-:-:S05]  /*20d0*/  @P0 IADD3.X R11, PT, PT, RZ, UR44, R15, P2, P3 ;  /* 0x0000002cff0b0c10 */ /* 0x000fca00097e640f */
[----:B------:R0:W2:Y:S01]  /*20e0*/  @P0 LDG.E.U8 R14, desc[UR36][R10.64] ;  /* 0x000000240a0e0981 */ /* 0x0000a2000c1e1100 */
[----:B------:R-:W-:Y:S01]  /*20f0*/  UMOV UR5, 0xffffffff ;  /* 0xffffffff00057882 */ /* 0x000fe20000000000 */
[----:B---3--:R-:W-:Y:S02]  /*2100*/  HMUL2 R9, R34, R26 ;  /* 0x0000001a22097232 */ /* 0x008fe40000000000 */
[----:B0-----:R-:W-:Y:S02]  /*2110*/  HFMA2 R11, R35, R27, -RZ ;  /* 0x0000001b230b7231 */ /* 0x001fe400001000ff */
[----:B----4-:R-:W-:Y:S02]  /*2120*/  HFMA2 R15, R32, R24, R9 ;  /* 0x00000018200f7231 */ /* 0x010fe40000000009 */
[----:B------:R-:W-:Y:S02]  /*2130*/  HFMA2 R11, R33, R25, R11 ;  /* 0x00000019210b7231 */ /* 0x000fe4000000000b */
[----:B--2---:R-:W-:-:S02]  /*2140*/  HFMA2 R15, R30, R22, R15 ;  /* 0x000000161e0f7231 */ /* 0x004fc4000000000f */
[----:B------:R-:W-:Y:S02]  /*2150*/  HFMA2 R11, R31, R23, R11 ;  /* 0x000000171f0b7231 */ /* 0x000fe4000000000b */
[----:B------:R-:W-:Y:S02]  /*2160*/  HFMA2 R15, R28, R20, R15 ;  /* 0x000000141c0f7231 */ /* 0x000fe4000000000f */
[----:B------:R-:W-:-:S04]  /*2170*/  HFMA2 R11, R29, R21, R11 ;  /* 0x000000151d0b7231 */ /* 0x000fc8000000000b */
[----:B------:R-:W-:-:S05]  /*2180*/  HADD2 R11, R15, R11 ;  /* 0x0000000b0f0b7230 */ /* 0x000fca0000000000 */
[--C-:B------:R-:W-:Y:S02]  /*2190*/  HADD2.F32 R13, -RZ, R11.reuse.H0_H0 ;  /* 0x2000000bff0d7230 */ /* 0x100fe40000004100 */
[----:B------:R-:W-:Y:S01]  /*21a0*/  HADD2.F32 R8, -RZ, R11.H1_H1 ;  /* 0x3000000bff087230 */ /* 0x000fe20000004100 */
[----:B------:R-:W-:Y:S02]  /*21b0*/  ISETP.NE.AND P0, PT, R14, RZ, P0 ;  /* 0x000000ff0e00720c */ /* 0x000fe40000705270 */
[----:B------:R-:W-:Y:S02]  /*21c0*/  LOP3.LUT R9, R17, 0x1, RZ, 0xc0, !PT ;  /* 0x0000000111097812 */ /* 0x000fe400078ec0ff */
[----:B------:R-:W-:Y:S01]  /*21d0*/  FADD.FTZ R13, R13, R8 ;  /* 0x000000080d0d7221 */ /* 0x000fe20000010000 */
[----:B------:R-:W-:Y:S08]  /*21e0*/  BRA.DIV UR5, `(.L_x_1878) ;  /* 0x0000006a05047947 */ /* 0x000ff0000b800000 */
[----:B------:R0:W1:Y:S02]  /*21f0*/  SHFL.BFLY PT, R14, R13, 0x1, 0x1f ;  /* 0x0c201f000d0e7f89 */ /* 0x00006400000e0000 */
.L_x_1963:
[----:B------:R-:W2:Y:S01]  /*2200*/  LDCU UR5, c[0x0][0x410] ;  /* 0x00008200ff0577ac */ /* 0x000ea20008000800 */
[----:B------:R-:W-:Y:S01]  /*2210*/  ISETP.EQ.U32.OR P1, PT, R9, 0x1, P1 ;  /* 0x000000010900780c */ /* 0x000fe20000f22470 */
[----:B-1----:R-:W-:Y:S01]  /*2220*/  FADD.FTZ R14, R13, R14 ;  /* 0x0000000e0d0e7221 */ /* 0x002fe20000010000 */
[----:B------:R-:W-:-:S03]  /*2230*/  IMAD.MOV.U32 R10, RZ, RZ, R38 ;  /* 0x000000ffff0a7224 */ /* 0x000fc600078e0026 */
[----:B--2---:R-:W-:-:S08]  /*2240*/  FMUL.FTZ R14, R14, UR5 ;  /* 0x000000050e0e7c20 */ /* 0x004fd00008410000 */
[----:B------:R-:W-:Y:S05]  /*2250*/  @P1 BRA `(.L_x_1877) ;  /* 0x0000000000641947 */ /* 0x000fea0003800000 */
[----:B------:R-:W1:Y:S02]  /*2260*/  LDCU.64 UR8, c[0x0][0x438] ;  /* 0x00008700ff0877ac */ /* 0x000e640008000a00 */
[----:B-1----:R-:W-:-:S04]  /*2270*/  ISETP.NE.U32.AND P1, PT, RZ, UR8, PT ;  /* 0x00000008ff007c0c */ /* 0x002fc8000bf25070 */
[----:B------:R-:W-:Y:S01]  /*2280*/  ISETP.NE.AND.EX P2, PT, RZ, UR9, PT, P1 ;  /* 0x00000009ff007c0c */ /* 0x000fe2000bf45310 */
[----:B------:R-:W1:-:S12]  /*2290*/  LDCU.64 UR8, c[0x0][0x448] ;  /* 0x00008900ff0877ac */ /* 0x000e580008000a00 */
[----:B------:R-:W2:Y:S01]  /*22a0*/  @P2 LDC.64 R8, c[0x0][0x438] ;  /* 0x00010e00ff082b82 */ /* 0x000ea20000000a00 */
[----:B------:R-:W-:Y:S01]  /*22b0*/  @P2 IMAD R11, R7, R6, R37 ;  /* 0x00000006070b2224 */ /* 0x000fe200078e0225 */
[----:B-1----:R-:W-:-:S04]  /*22c0*/  ISETP.NE.U32.AND P1, PT, RZ, UR8, PT ;  /* 0x00000008ff007c0c */ /* 0x002fc8000bf25070 */
[----:B------:R-:W-:-:S13]  /*22d0*/  ISETP.NE.AND.EX P1, PT, RZ, UR9, PT, P1 ;  /* 0x00000009ff007c0c */ /* 0x000fda000bf25310 */
[----:B------:R-:W3:Y:S01]  /*22e0*/  @P1 LDG.E.U16 R12, desc[UR36][R42.64] ;  /* 0x000000242a0c1981 */ /* 0x000ee2000c1e1500 */
[----:B--2---:R-:W-:-:S06]  /*22f0*/  @P2 IMAD.WIDE R8, R11, 0x2, R8 ;  /* 0x000000020b082825 */ /* 0x004fcc00078e0208 */
[----:B------:R-:W2:Y:S01]  /*2300*/  @P2 LDG.E.U16 R8, desc[UR36][R8.64] ;  /* 0x0000002408082981 */ /* 0x000ea2000c1e1500 */
[----:B------:R-:W-:Y:S01]  /*2310*/  @P1 ISETP.GE.AND P3, PT, R37, R36, PT ;  /* 0x000000242500120c */ /* 0x000fe20003f66270 */
[----:B------:R-:W-:-:S03]  /*2320*/  UIADD3 UR5, UPT, UPT, UR10, 0x60, URZ ;  /* 0x000000600a057890 */ /* 0x000fc6000fffe0ff */
[----:B-----5:R-:W-:Y:S01]  /*2330*/  @P1 SEL R10, R18, RZ, !P3 ;  /* 0x000000ff120a1207 */ /* 0x020fe20005800000 */
[----:B------:R-:W-:-:S03]  /*2340*/  ULEA UR5, UR11, UR5, 0x18 ;  /* 0x000000050b057291 */ /* 0x000fc6000f8ec0ff */
[----:B------:R-:W-:-:S04]  /*2350*/  @P1 IADD3 R10, PT, PT, R10, R37, -R16 ;  /* 0x000000250a0a1210 */ /* 0x000fc80007ffe810 */
[----:B0-----:R-:W-:Y:S02]  /*2360*/  @P1 I2FP.F32.S32 R13, R10 ;  /* 0x0000000a000d1245 */ /* 0x001fe40000201400 */
[----:B------:R-:W-:Y:S02]  /*2370*/  LEA R19, R19, UR5, 0x2 ;  /* 0x0000000513137c11 */ /* 0x000fe4000f8e10ff */
[----:B------:R-:W-:Y:S01]  /*2380*/  MOV R10, R38 ;  /* 0x00000026000a7202 */ /* 0x000fe20000000f00 */
[----:B---3--:R-:W-:Y:S02]  /*2390*/  @P1 HADD2.F32 R12, -RZ, R12.H0_H0 ;  /* 0x2000000cff0c1230 */ /* 0x008fe40000004100 */
[----:B--2---:R-:W-:-:S05]  /*23a0*/  @P2 HADD2.F32 R11, -RZ, R8.H0_H0 ;  /* 0x20000008ff0b2230 */ /* 0x004fca0000004100 */
[----:B------:R-:W-:-:S04]  /*23b0*/  @P2 FADD.FTZ R14, R14, R11 ;  /* 0x0000000b0e0e2221 */ /* 0x000fc80000010000 */
[----:B------:R-:W-:-:S05]  /*23c0*/  @P1 FFMA.FTZ R14, R13, R12, R14 ;  /* 0x0000000c0d0e1223 */ /* 0x000fca000001000e */
[----:B------:R1:W-:Y:S01]  /*23d0*/  STS [R19], R14 ;  /* 0x0000000e13007388 */ /* 0x0003e20000000800 */
[----:B------:R-:W-:-:S07]  /*23e0*/  @!P0 FMNMX.FTZ R0, R0, R14, !PT ;  /* 0x0000000e00008209 */ /* 0x000fce0007810000 */
.L_x_1877:
[----:B------:R-:W-:Y:S05]  /*23f0*/  BSYNC B1 ;  /* 0x0000000000017941 */ /* 0x000fea0003800000 */
.L_x_1876:
[----:B------:R-:W-:-:S13]  /*2400*/  ISETP.GE.U32.AND P0, PT, R39, 0x40, PT ;  /* 0x000000402700780c */ /* 0x000fda0003f06070 */
[----:B------:R-:W-:Y:S05]  /*2410*/  @!P0 BRA `(.L_x_1875) ;  /* 0x0000000c006c8947 */ /* 0x000fea0003800000 */
[----:B------:R-:W-:Y:S01]  /*2420*/  IABS R41, UR7 ;  /* 0x0000000700297c13 */ /* 0x000fe20008000000 */
[----:B------:R-:W2:Y:S01]  /*2430*/  LDCU UR6, c[0x0][0x3f4] ;  /* 0x00007e80ff0677ac */ /* 0x000ea20008000800 */
[----:B------:R-:W-:Y:S02]  /*2440*/  VIADD R12, R16, 0x1 ;  /* 0x00000001100c7836 */ /* 0x000fe40000000000 */
[----:B------:R-:W3:Y:S01]  /*2450*/  I2F.RP R11, R41 ;  /* 0x00000029000b7306 */ /* 0x000ee20000209400 */
[----:B------:R-:W4:Y:S01]  /*2460*/  LDCU.64 UR8, c[0x0][0x420] ;  /* 0x00008400ff0877ac */ /* 0x000f220008000a00 */
[----:B------:R-:W-:Y:S01]  /*2470*/  IMAD R6, R7, R6, R10 ;  /* 0x0000000607067224 */ /* 0x000fe200078e020a */
[----:B------:R-:W-:-:S04]  /*2480*/  UIADD3 UR5, UPT, UPT, UR10, 0x60, URZ ;  /* 0x000000600a057890 */ /* 0x000fc8000fffe0ff */
[----:B------:R-:W-:Y:S01]  /*2490*/  ULEA UR5, UR11, UR5, 0x18 ;  /* 0x000000050b057291 */ /* 0x000fe2000f8ec0ff */
[----:B---3--:R-:W3:Y:S01]  /*24a0*/  MUFU.RCP R11, R11 ;  /* 0x0000000b000b7308 */ /* 0x008ee20000001000 */
[----:B--2---:R-:W-:Y:S02]  /*24b0*/  VIADDMNMX R12, R12, -UR6, RZ, !PT ;  /* 0x800000060c0c7c46 */ /* 0x004fe4000f8001ff */
[----:B----4-:R-:W-:-:S04]  /*24c0*/  ISETP.NE.U32.AND P0, PT, RZ, UR8, PT ;  /* 0x00000008ff007c0c */ /* 0x010fc8000bf05070 */
[----:B------:R-:W-:Y:S02]  /*24d0*/  ISETP.NE.AND.EX P0, PT, RZ, UR9, PT, P0 ;  /* 0x00000009ff007c0c */ /* 0x000fe4000bf05300 */
[----:B---3--:R-:W-:Y:S02]  /*24e0*/  IADD3 R8, PT, PT, R11, 0xffffffe, RZ ;  /* 0x0ffffffe0b087810 */ /* 0x008fe40007ffe0ff */
[----:B------:R-:W-:Y:S01]  /*24f0*/  SHF.L.U32 R11, R12, 0x2, RZ ;  /* 0x000000020c0b7819 */ /* 0x000fe200000006ff */
[----:B------:R-:W-:Y:S01]  /*2500*/  IMAD.U32 R12, RZ, RZ, UR5 ;  /* 0x00000005ff0c7e24 */ /* 0x000fe2000f8e00ff */
[----:B------:R2:W1:Y:S02]  /*2510*/  F2I.FTZ.U32.TRUNC.NTZ R9, R8 ;  /* 0x0000000800097305 */ /* 0x000464000021f000 */
[----:B------:R-:W-:-:S04]  /*2520*/  LEA R11, R10, -R11, 0x2 ;  /* 0x8000000b0a0b7211 */ /* 0x000fc800078e10ff */
[----:B------:R-:W-:Y:S01]  /*2530*/  IADD3 R7, PT, PT, R11, 0x100, R12 ;  /* 0x000001000b077810 */ /* 0x000fe20007ffe00c */
[----:B--2---:R-:W-:Y:S01]  /*2540*/  HFMA2 R8, -RZ, RZ, 0, 0 ;  /* 0x00000000ff087431 */ /* 0x004fe200000001ff */
[----:B-1----:R-:W-:-:S05]  /*2550*/  IADD3 R14, PT, PT, RZ, -R9, RZ ;  /* 0x80000009ff0e7210 */ /* 0x002fca0007ffe0ff */
[----:B0-----:R-:W-:-:S04]  /*2560*/  IMAD R13, R14, R41, RZ ;  /* 0x000000290e0d7224 */ /* 0x001fc800078e02ff */
[----:B------:R-:W-:-:S04]  /*2570*/  IMAD.HI.U32 R40, R9, R13, R8 ;  /* 0x0000000d09287227 */ /* 0x000fc800078e0008 */
[----:B------:R-:W-:-:S07]  /*2580*/  VIADD R8, R10, 0x40 ;  /* 0x000000400a087836 */ /* 0x000fce0000000000 */
.L_x_1885:
[----:B0-----:R-:W0:Y:S01]  /*2590*/  LDC R19, c[0x0][0x3f4] ;  /* 0x0000fd00ff137b82 */ /* 0x001e220000000800 */
[----:B------:R-:W-:-:S04]  /*25a0*/  IADD3 R9, PT, PT, R8, -0x40, RZ ;  /* 0xffffffc008097810 */ /* 0x000fc80007ffe0ff */
[----:B------:R-:W-:Y:S02]  /*25b0*/  IABS R10, R9 ;  /* 0x00000009000a7213 */ /* 0x000fe40000000000 */
[C---:B------:R-:W-:Y:S02]  /*25c0*/  ISETP.GE.AND P2, PT, R9.reuse, R16, PT ;  /* 0x000000100900720c */ /* 0x040fe40003f46270 */
[----:B------:R-:W-:Y:S01]  /*25d0*/  ISETP.GE.AND P3, PT, R9, RZ, PT ;  /* 0x000000ff0900720c */ /* 0x000fe20003f66270 */
[----:B------:R-:W-:-:S05]  /*25e0*/  IMAD.HI.U32 R40, R40, R10, RZ ;  /* 0x0000000a28287227 */ /* 0x000fca00078e00ff */
[----:B------:R-:W-:Y:S02]  /*25f0*/  IADD3 R40, PT, PT, -R40, RZ, RZ ;  /* 0x000000ff28287210 */ /* 0x000fe40007ffe1ff */
[-C--:B0-----:R-:W-:Y:S02]  /*2600*/  IABS R39, R19.reuse ;  /* 0x0000001300277213 */ /* 0x081fe40000000000 */
[----:B------:R-:W-:Y:S02]  /*2610*/  ISETP.NE.AND P4, PT, R19, RZ, PT ;  /* 0x000000ff1300720c */ /* 0x000fe40003f85270 */
[----:B------:R-:W-:Y:S01]  /*2620*/  LOP3.LUT R37, RZ, R19, RZ, 0x33, !PT ;  /* 0x00000013ff257212 */ /* 0x000fe200078e33ff */
[----:B------:R-:W-:-:S05]  /*2630*/  IMAD R10, R39, R40, R10 ;  /* 0x00000028270a7224 */ /* 0x000fca00078e020a */
[----:B------:R-:W-:-:S13]  /*2640*/  ISETP.GT.U32.AND P1, PT, R41, R10, PT ;  /* 0x0000000a2900720c */ /* 0x000fda0003f24070 */
[----:B------:R-:W-:-:S05]  /*2650*/  @!P1 IMAD.IADD R10, R10, 0x1, -R39 ;  /* 0x000000010a0a9824 */ /* 0x000fca00078e0a27 */
[----:B------:R-:W-:-:S13]  /*2660*/  ISETP.GT.U32.AND P1, PT, R41, R10, PT ;  /* 0x0000000a2900720c */ /* 0x000fda0003f24070 */
[----:B------:R-:W-:-:S04]  /*2670*/  @!P1 IADD3 R10, PT, PT, R10, -R39, RZ ;  /* 0x800000270a0a9210 */ /* 0x000fc80007ffe0ff */
[----:B------:R-:W-:Y:S02]  /*2680*/  MOV R40, R10 ;  /* 0x0000000a00287202 */ /* 0x000fe40000000f00 */
[----:B------:R-:W0:Y:S03]  /*2690*/  @!P2 LDC.64 R10, c[0x0][0x3b8] ;  /* 0x0000ee00ff0aab82 */ /* 0x000e260000000a00 */
[----:B------:R-:W-:-:S05]  /*26a0*/  @!P3 IMAD.MOV R40, RZ, RZ, -R40 ;  /* 0x000000ffff28b224 */ /* 0x000fca00078e0a28 */
[----:B------:R-:W-:-:S04]  /*26b0*/  SEL R40, R37, R40, !P4 ;  /* 0x0000002825287207 */ /* 0x000fc80006000000 */
[----:B------:R-:W-:Y:S01]  /*26c0*/  IADD3 R38, PT, PT, R40, R19, RZ ;  /* 0x0000001328267210 */ /* 0x000fe20007ffe0ff */
[----:B------:R-:W-:-:S03]  /*26d0*/  @!P2 IMAD R14, R19, 0x2, R40 ;  /* 0x00000002130ea824 */ /* 0x000fc600078e0228 */
[----:B------:R-:W-:Y:S02]  /*26e0*/  @!P2 SHF.L.U32 R12, R38, 0x3, RZ ;  /* 0x00000003260ca819 */ /* 0x000fe400000006ff */
[----:B------:R-:W-:Y:S02]  /*26f0*/  @!P2 SHF.L.U32 R14, R14, 0x3, RZ ;  /* 0x000000030e0ea819 */ /* 0x000fe400000006ff */
[----:B------:R-:W-:-:S04]  /*2700*/  @!P2 IADD3 R13, P1, PT, R4, R12, RZ ;  /* 0x0000000c040da210 */ /* 0x000fc80007f3e0ff */
[----:B------:R-:W-:Y:S02]  /*2710*/  @!P2 LEA.HI.X.SX32 R44, R12, R5, 0x1, P1 ;  /* 0x000000050c2ca211 */ /* 0x000fe400008f0eff */
[----:B0-----:R-:W-:-:S04]  /*2720*/  @!P2 LEA R12, P1, R13, R10, 0x1 ;  /* 0x0000000a0d0ca211 */ /* 0x001fc800078208ff */
[----:B------:R-:W-:Y:S02]  /*2730*/  @!P2 LEA.HI.X R13, R13, R11, R44, 0x1, P1 ;  /* 0x0000000b0d0da211 */ /* 0x000fe400008f0c2c */
[----:B------:R-:W-:Y:S02]  /*2740*/  @!P2 IADD3 R15, P1, PT, R4, R14, RZ ;  /* 0x0000000e040fa210 */ /* 0x000fe40007f3e0ff */
[----:B------:R-:W-:Y:S01]  /*2750*/  @!P2 SHF.L.U32 R40, R40, 0x3, RZ ;  /* 0x000000032828a819 */ /* 0x000fe200000006ff */
[----:B------:R0:W2:Y:S01]  /*2760*/  @!P2 LDG.E.64 R24, desc[UR36][R12.64] ;  /* 0x000000240c18a981 */ /* 0x0000a2000c1e1b00 */
[----:B------:R-:W-:Y:S02]  /*2770*/  @!P2 LEA.HI.X.SX32 R44, R14, R5, 0x1, P1 ;  /* 0x000000050e2ca211 */ /* 0x000fe400008f0eff */
[----:B------:R-:W-:-:S04]  /*2780*/  @!P2 LEA R14, P1, R15, R10, 0x1 ;  /* 0x0000000a0f0ea211 */ /* 0x000fc800078208ff */
[----:B------:R-:W-:Y:S02]  /*2790*/  @!P2 LEA.HI.X R15, R15, R11, R44, 0x1, P1 ;  /* 0x0000000b0f0fa211 */ /* 0x000fe400008f0c2c */
[----:B------:R-:W0:Y:S01]  /*27a0*/  @!P2 LDC.64 R10, c[0x0][0x3b8] ;  /* 0x0000ee00ff0aab82 */ /* 0x000e220000000a00 */
[----:B------:R-:W-:Y:S01]  /*27b0*/  @!P2 IADD3 R41, P1, PT, R4, R40, RZ ;  /* 0x000000280429a210 */ /* 0x000fe20007f3e0ff */
[----:B------:R-:W-:Y:S01]  /*27c0*/  @!P2 IMAD R38, R19, 0x2, R38 ;  /* 0x000000021326a824 */ /* 0x000fe200078e0226 */
[----:B------:R-:W3:Y:S02]  /*27d0*/  @!P2 LDG.E.64 R22, desc[UR36][R14.64] ;  /* 0x000000240e16a981 */ /* 0x000ee4000c1e1b00 */
[----:B------:R-:W-:Y:S02]  /*27e0*/  @!P2 LEA.HI.X.SX32 R40, R40, R5, 0x1, P1 ;  /* 0x000000052828a211 */ /* 0x000fe400008f0eff */
[----:B0-----:R-:W-:-:S04]  /*27f0*/  @!P2 LEA R12, P1, R41, R10, 0x1 ;  /* 0x0000000a290ca211 */ /* 0x001fc800078208ff */
[----:B------:R-:W-:Y:S02]  /*2800*/  @!P2 LEA.HI.X R13, R41, R11, R40, 0x1, P1 ;  /* 0x0000000b290da211 */ /* 0x000fe400008f0c28 */
[----:B------:R-:W0:Y:S03]  /*2810*/  @!P2 LDC.64 R10, c[0x0][0x3b8] ;  /* 0x0000ee00ff0aab82 */ /* 0x000e260000000a00 */
[----:B------:R1:W4:Y:S01]  /*2820*/  @!P2 LDG.E.64 R26, desc[UR36][R12.64] ;  /* 0x000000240c1aa981 */ /* 0x000322000c1e1b00 */
[----:B------:R-:W-:-:S04]  /*2830*/  @!P2 SHF.L.U32 R38, R38, 0x3, RZ ;  /* 0x000000032626a819 */ /* 0x000fc800000006ff */
[----:B------:R-:W-:Y:S01]  /*2840*/  @!P2 IADD3 R40, P1, PT, R4, R38, RZ ;  /* 0x000000260428a210 */ /* 0x000fe20007f3e0ff */
[----:B-1----:R-:W1:Y:S03]  /*2850*/  @P0 LDC.64 R12, c[0x0][0x420] ;  /* 0x00010800ff0c0b82 */ /* 0x002e660000000a00 */
[----:B------:R-:W-:Y:S02]  /*2860*/  @!P2 LEA.HI.X.SX32 R38, R38, R5, 0x1, P1 ;  /* 0x000000052626a211 */ /* 0x000fe400008f0eff */
[----:B0-----:R-:W-:-:S04]  /*2870*/  @!P2 LEA R10, P1, R40, R10, 0x1 ;  /* 0x0000000a280aa211 */ /* 0x001fc800078208ff */
[----:B------:R-:W-:-:S05]  /*2880*/  @!P2 LEA.HI.X R11, R40, R11, R38, 0x1, P1 ;  /* 0x0000000b280ba211 */ /* 0x000fca00008f0c26 */
[----:B------:R4:W3:Y:S01]  /*2890*/  @!P2 LDG.E.64 R20, desc[UR36][R10.64] ;  /* 0x000000240a14a981 */ /* 0x0008e2000c1e1b00 */
[----:B-1----:R-:W-:-:S04]  /*28a0*/  @P0 IADD3 R12, P1, P3, R9, UR43, R12 ;  /* 0x0000002b090c0c10 */ /* 0x002fc8000fb3e00c */
[----:B------:R-:W-:-:S05]  /*28b0*/  @P0 IADD3.X R13, PT, PT, RZ, UR44, R13, P1, P3 ;  /* 0x0000002cff0d0c10 */ /* 0x000fca0008fe640d */
[----:B------:R0:W3:Y:S01]  /*28c0*/  @P0 LDG.E.U8 R12, desc[UR36][R12.64] ;  /* 0x000000240c0c0981 */ /* 0x0000e2000c1e1100 */
[----:B------:R-:W-:Y:S01]  /*28d0*/  UMOV UR5, 0xffffffff ;  /* 0xffffffff00057882 */ /* 0x000fe20000000000 */
[----:B------:R-:W-:Y:S01]  /*28e0*/  LOP3.LUT R38, R17, 0x1, RZ, 0xc0, !PT ;  /* 0x0000000111267812 */ /* 0x000fe200078ec0ff */
[----:B----4-:R-:W-:Y:S02]  /*28f0*/  HMUL2 R11, R34, R26 ;  /* 0x0000001a220b7232 */ /* 0x010fe40000000000 */
[----:B0-----:R-:W-:Y:S02]  /*2900*/  HFMA2 R13, R35, R27, -RZ ;  /* 0x0000001b230d7231 */ /* 0x001fe400001000ff */
[----:B--2---:R-:W-:-:S04]  /*2910*/  HFMA2 R11, R32, R24, R11 ;  /* 0x00000018200b7231 */ /* 0x004fc8000000000b */
[----:B---3--:R-:W-:Y:S02]  /*2920*/  HFMA2 R11, R30, R22, R11 ;  /* 0x000000161e0b7231 */ /* 0x008fe4000000000b */
[----:B------:R-:W-:-:S04]  /*2930*/  HFMA2 R13, R33, R25, R13 ;  /* 0x00000019210d7231 */ /* 0x000fc8000000000d */
[----:B------:R-:W-:Y:S02]  /*2940*/  HFMA2 R13, R31, R23, R13 ;  /* 0x000000171f0d7231 */ /* 0x000fe4000000000d */
[----:B------:R-:W-:Y:S02]  /*2950*/  HFMA2 R11, R28, R20, R11 ;  /* 0x000000141c0b7231 */ /* 0x000fe4000000000b */
        /* <DEDUP_REMOVED lines=8> */
.L_x_1966:
[----:B------:R-:W2:Y:S01]  /*29e0*/  I2F.RP R11, R39 ;  /* 0x00000027000b7306 */ /* 0x000ea20000209400 */
[----:B------:R-:W-:Y:S02]  /*29f0*/  MOV R40, RZ ;  /* 0x000000ff00287202 */ /* 0x000fe40000000f00 */
[----:B------:R-:W-:Y:S02]  /*2a00*/  IABS R12, R8 ;  /* 0x00000008000c7213 */ /* 0x000fe40000000000 */
[----:B------:R-:W-:-:S03]  /*2a10*/  ISETP.GE.AND P6, PT, R8, RZ, PT ;  /* 0x000000ff0800720c */ /* 0x000fc60003fc6270 */
[----:B--2---:R-:W2:Y:S02]  /*2a20*/  MUFU.RCP R11, R11 ;  /* 0x0000000b000b7308 */ /* 0x004ea40000001000 */
[----:B--2---:R-:W-:-:S06]  /*2a30*/  IADD3 R41, PT, PT, R11, 0xffffffe, RZ ;  /* 0x0ffffffe0b297810 */ /* 0x004fcc0007ffe0ff */
[----:B------:R-:W2:Y:S02]  /*2a40*/  F2I.FTZ.U32.TRUNC.NTZ R41, R41 ;  /* 0x0000002900297305 */ /* 0x000ea4000021f000 */
[----:B--2---:R-:W-:-:S04]  /*2a50*/  IMAD.MOV R10, RZ, RZ, -R41 ;  /* 0x000000ffff0a7224 */ /* 0x004fc800078e0a29 */
[----:B------:R-:W-:-:S04]  /*2a60*/  IMAD R15, R10, R39, RZ ;  /* 0x000000270a0f7224 */ /* 0x000fc800078e02ff */
[----:B------:R-:W-:-:S04]  /*2a70*/  IMAD.HI.U32 R40, R41, R15, R40 ;  /* 0x0000000f29287227 */ /* 0x000fc800078e0028 */
[----:B------:R-:W-:Y:S02]  /*2a80*/  IMAD.MOV.U32 R41, RZ, RZ, R39 ;  /* 0x000000ffff297224 */ /* 0x000fe400078e0027 */
[----:B------:R-:W-:-:S05]  /*2a90*/  IMAD.HI.U32 R10, R40, R12, RZ ;  /* 0x0000000c280a7227 */ /* 0x000fca00078e00ff */
[----:B------:R-:W-:-:S05]  /*2aa0*/  IADD3 R10, PT, PT, -R10, RZ, RZ ;  /* 0x000000ff0a0a7210 */ /* 0x000fca0007ffe1ff */
[----:B------:R-:W-:-:S05]  /*2ab0*/  IMAD R12, R39, R10, R12 ;  /* 0x0000000a270c7224 */ /* 0x000fca00078e020c */
[----:B------:R-:W-:-:S13]  /*2ac0*/  ISETP.GT.U32.AND P1, PT, R41, R12, PT ;  /* 0x0000000c2900720c */ /* 0x000fda0003f24070 */
[----:B------:R-:W-:Y:S02]  /*2ad0*/  @!P1 IADD3 R12, PT, PT, R12, -R39, RZ ;  /* 0x800000270c0c9210 */ /* 0x000fe40007ffe0ff */
[----:B------:R-:W-:Y:S02]  /*2ae0*/  ISETP.GE.AND P1, PT, R8, R16, PT ;  /* 0x000000100800720c */ /* 0x000fe40003f26270 */
[----:B------:R-:W-:-:S11]  /*2af0*/  ISETP.GT.U32.AND P5, PT, R41, R12, PT ;  /* 0x0000000c2900720c */ /* 0x000fd60003fa4070 */
[----:B------:R-:W2:Y:S02]  /*2b00*/  @!P1 LDC.64 R10, c[0x0][0x3b8] ;  /* 0x0000ee00ff0a9b82 */ /* 0x000ea40000000a00 */
[----:B------:R-:W-:-:S05]  /*2b10*/  @!P5 IADD3 R12, PT, PT, R12, -R39, RZ ;  /* 0x800000270c0cd210 */ /* 0x000fca0007ffe0ff */
[----:B------:R-:W-:-:S05]  /*2b20*/  @!P6 IMAD.MOV R12, RZ, RZ, -R12 ;  /* 0x000000ffff0ce224 */ /* 0x000fca00078e0a0c */
[----:B------:R-:W-:-:S04]  /*2b30*/  SEL R37, R37, R12, !P4 ;  /* 0x0000000c25257207 */ /* 0x000fc80006000000 */
[----:B------:R-:W-:-:S04]  /*2b40*/  @!P1 SHF.L.U32 R12, R37, 0x3, RZ ;  /* 0x00000003250c9819 */ /* 0x000fc800000006ff */
[----:B------:R-:W-:-:S04]  /*2b50*/  @!P1 IADD3 R15, P4, PT, R4, R12, RZ ;  /* 0x0000000c040f9210 */ /* 0x000fc80007f9e0ff */
[----:B------:R-:W-:Y:S02]  /*2b60*/  @!P1 LEA.HI.X.SX32 R12, R12, R5, 0x1, P4 ;  /* 0x000000050c0c9211 */ /* 0x000fe400020f0eff */
[----:B--2---:R-:W-:-:S04]  /*2b70*/  @!P1 LEA R44, P4, R15, R10, 0x1 ;  /* 0x0000000a0f2c9211 */ /* 0x004fc800078808ff */
[----:B------:R-:W-:Y:S02]  /*2b80*/  @!P1 LEA.HI.X R45, R15, R11, R12, 0x1, P4 ;  /* 0x0000000b0f2d9211 */ /* 0x000fe400020f0c0c */
[----:B------:R-:W2:Y:S01]  /*2b90*/  @!P1 LDC.64 R10, c[0x0][0x3b8] ;  /* 0x0000ee00ff0a9b82 */ /* 0x000ea20000000a00 */
[----:B------:R-:W-:Y:S02]  /*2ba0*/  IADD3 R12, PT, PT, R37, R19, RZ ;  /* 0x00000013250c7210 */ /* 0x000fe40007ffe0ff */
[----:B------:R-:W5:Y:S03]  /*2bb0*/  @!P1 LDG.E.64 R26, desc[UR36][R44.64] ;  /* 0x000000242c1a9981 */ /* 0x000f66000c1e1b00 */
[----:B------:R-:W-:-:S05]  /*2bc0*/  @!P1 IMAD R39, R19, 0x2, R12 ;  /* 0x0000000213279824 */ /* 0x000fca00078e020c */
[----:B------:R-:W-:-:S04]  /*2bd0*/  @!P1 SHF.L.U32 R39, R39, 0x3, RZ ;  /* 0x0000000327279819 */ /* 0x000fc800000006ff */
[----:B------:R-:W-:-:S04]  /*2be0*/  @!P1 IADD3 R15, P4, PT, R4, R39, RZ ;  /* 0x00000027040f9210 */ /* 0x000fc80007f9e0ff */
[----:B------:R-:W-:Y:S02]  /*2bf0*/  @!P1 LEA.HI.X.SX32 R39, R39, R5, 0x1, P4 ;  /* 0x0000000527279211 */ /* 0x000fe400020f0eff */
[----:B--2---:R-:W-:-:S04]  /*2c00*/  @!P1 LEA R10, P4, R15, R10, 0x1 ;  /* 0x0000000a0f0a9211 */ /* 0x004fc800078808ff */
[----:B------:R-:W-:-:S05]  /*2c10*/  @!P1 LEA.HI.X R11, R15, R11, R39, 0x1, P4 ;  /* 0x0000000b0f0b9211 */ /* 0x000fca00020f0c27 */
[----:B------:R2:W5:Y:S01]  /*2c20*/  @!P1 LDG.E.64 R20, desc[UR36][R10.64] ;  /* 0x000000240a149981 */ /* 0x000562000c1e1b00 */
[----:B------:R-:W-:Y:S01]  /*2c30*/  @!P1 SHF.L.U32 R12, R12, 0x3, RZ ;  /* 0x000000030c0c9819 */ /* 0x000fe200000006ff */
[----:B------:R-:W-:-:S03]  /*2c40*/  @!P1 IMAD R15, R19, 0x2, R37 ;  /* 0x00000002130f9824 */ /* 0x000fc600078e0225 */
[----:B------:R-:W-:Y:S02]  /*2c50*/  @!P1 IADD3 R19, P4, PT, R4, R12, RZ ;  /* 0x0000000c04139210 */ /* 0x000fe40007f9e0ff */
[----:B------:R-:W-:Y:S02]  /*2c60*/  @!P1 SHF.L.U32 R15, R15, 0x3, RZ ;  /* 0x000000030f0f9819 */ /* 0x000fe400000006ff */
[----:B------:R-:W-:Y:S01]  /*2c70*/  @!P1 LEA.HI.X.SX32 R12, R12, R5, 0x1, P4 ;  /* 0x000000050c0c9211 */ /* 0x000fe200020f0eff */
[----:B--2---:R-:W2:Y:S02]  /*2c80*/  @!P1 LDC.64 R10, c[0x0][0x3b8] ;  /* 0x0000ee00ff0a9b82 */ /* 0x004ea40000000a00 */
[----:B--2---:R-:W-:-:S04]  /*2c90*/  @!P1 LEA R44, P4, R19, R10, 0x1 ;  /* 0x0000000a132c9211 */ /* 0x004fc800078808ff */
[----:B------:R-:W-:Y:S02]  /*2ca0*/  @!P1 LEA.HI.X R45, R19, R11, R12, 0x1, P4 ;  /* 0x0000000b132d9211 */ /* 0x000fe400020f0c0c */
[----:B------:R-:W-:Y:S01]  /*2cb0*/  @!P1 IADD3 R12, P4, PT, R4, R15, RZ ;  /* 0x0000000f040c9210 */ /* 0x000fe20007f9e0ff */
[----:B------:R-:W2:Y:S02]  /*2cc0*/  LDC R19, c[0x0][0x410] ;  /* 0x00010400ff137b82 */ /* 0x000ea40000000800 */
[----:B------:R-:W5:Y:S01]  /*2cd0*/  @!P1 LDG.E.64 R24, desc[UR36][R44.64] ;  /* 0x000000242c189981 */ /* 0x000f62000c1e1b00 */
[----:B------:R-:W-:Y:S02]  /*2ce0*/  @!P1 LEA.HI.X.SX32 R15, R15, R5, 0x1, P4 ;  /* 0x000000050f0f9211 */ /* 0x000fe400020f0eff */
[----:B------:R-:W-:-:S04]  /*2cf0*/  @!P1 LEA R10, P4, R12, R10, 0x1 ;  /* 0x0000000a0c0a9211 */ /* 0x000fc800078808ff */
[----:B------:R-:W-:-:S05]  /*2d00*/  @!P1 LEA.HI.X R11, R12, R11, R15, 0x1, P4 ;  /* 0x0000000b0c0b9211 */ /* 0x000fca00020f0c0f */
[----:B------:R3:W5:Y:S01]  /*2d10*/  @!P1 LDG.E.64 R22, desc[UR36][R10.64] ;  /* 0x000000240a169981 */ /* 0x000762000c1e1b00 */
[----:B------:R-:W-:Y:S01]  /*2d20*/  ISETP.EQ.U32.OR P2, PT, R38, 0x1, P2 ;  /* 0x000000012600780c */ /* 0x000fe20001742470 */
[----:B---3--:R-:W3:Y:S01]  /*2d30*/  @P0 LDC.64 R10, c[0x0][0x420] ;  /* 0x00010800ff0a0b82 */ /* 0x008ee20000000a00 */
[----:B------:R-:W-:Y:S01]  /*2d40*/  BSSY.RECONVERGENT B1, `(.L_x_1880) ;  /* 0x0000017000017945 */ /* 0x000fe20003800200 */
[----:B-1----:R-:W-:-:S10]  /*2d50*/  FADD.FTZ R14, R13, R14 ;  /* 0x0000000e0d0e7221 */ /* 0x002fd40000010000 */
[----:B------:R-:W-:Y:S05]  /*2d60*/  @P2 BRA `(.L_x_1881) ;  /* 0x0000000000502947 */ /* 0x000fea0003800000 */
[----:B------:R-:W-:Y:S02]  /*2d70*/  ISETP.NE.U32.AND P2, PT, RZ, UR12, PT ;  /* 0x0000000cff007c0c */ /* 0x000fe4000bf45070 */
[----:B------:R-:W-:Y:S02]  /*2d80*/  ISETP.NE.U32.AND P4, PT, RZ, UR14, PT ;  /* 0x0000000eff007c0c */ /* 0x000fe4000bf85070 */
[----:B------:R-:W-:Y:S02]  /*2d90*/  ISETP.NE.AND.EX P2, PT, RZ, UR13, PT, P2 ;  /* 0x0000000dff007c0c */ /* 0x000fe4000bf45320 */
[----:B------:R-:W-:-:S11]  /*2da0*/  ISETP.NE.AND.EX P4, PT, RZ, UR15, PT, P4 ;  /* 0x0000000fff007c0c */ /* 0x000fd6000bf85340 */
[----:B0-----:R-:W0:Y:S02]  /*2db0*/  @P2 LDC.64 R12, c[0x0][0x438] ;  /* 0x00010e00ff0c2b82 */ /* 0x001e240000000a00 */
[----:B------:R-:W4:Y:S01]  /*2dc0*/  @P4 LDG.E.U16 R39, desc[UR36][R42.64] ;  /* 0x000000242a274981 */ /* 0x000f22000c1e1500 */
[----:B0-----:R-:W-:-:S06]  /*2dd0*/  @P2 IMAD.WIDE R12, R6, 0x2, R12 ;  /* 0x00000002060c2825 */ /* 0x001fcc00078e020c */
[----:B------:R-:W3:Y:S01]  /*2de0*/  @P2 LDG.E.U16 R12, desc[UR36][R12.64] ;  /* 0x000000240c0c2981 */ /* 0x000ee2000c1e1500 */
[----:B------:R-:W-:-:S04]  /*2df0*/  @P4 ISETP.GE.AND P5, PT, R9, R36, PT ;  /* 0x000000240900420c */ /* 0x000fc80003fa6270 */
[----:B-----5:R-:W-:-:S04]  /*2e00*/  @P4 SEL R37, R18, RZ, !P5 ;  /* 0x000000ff12254207 */ /* 0x020fc80006800000 */
[----:B------:R-:W-:Y:S01]  /*2e10*/  @P4 IADD3 R37, PT, PT, R8, R37, -R16 ;  /* 0x0000002508254210 */ /* 0x000fe20007ffe810 */
[----:B--2---:R-:W-:-:S03]  /*2e20*/  FMUL.FTZ R14, R14, R19 ;  /* 0x000000130e0e7220 */ /* 0x004fc60000410000 */
[----:B------:R-:W-:-:S04]  /*2e30*/  @P4 IADD3 R37, PT, PT, R37, -0x40, RZ ;  /* 0xffffffc025254810 */ /* 0x000fc80007ffe0ff */
[----:B------:R-:W-:Y:S01]  /*2e40*/  @P4 I2FP.F32.S32 R37, R37 ;  /* 0x0000002500254245 */ /* 0x000fe20000201400 */
[----:B----4-:R-:W-:Y:S02]  /*2e50*/  @P4 HADD2.F32 R39, -RZ, R39.H0_H0 ;  /* 0x20000027ff274230 */ /* 0x010fe40000004100 */
[----:B---3--:R-:W-:-:S05]  /*2e60*/  @P2 HADD2.F32 R15, -RZ, R12.H0_H0 ;  /* 0x2000000cff0f2230 */ /* 0x008fca0000004100 */
[----:B------:R-:W-:-:S04]  /*2e70*/  @P2 FADD.FTZ R14, R14, R15 ;  /* 0x0000000f0e0e2221 */ /* 0x000fc80000010000 */
[----:B------:R-:W-:-:S05]  /*2e80*/  @P4 FFMA.FTZ R14, R37, R39, R14 ;  /* 0x00000027250e4223 */ /* 0x000fca000001000e */
[----:B------:R1:W-:Y:S01]  /*2e90*/  STS [R7+-0x100], R14 ;  /* 0xffff000e07007388 */ /* 0x0003e20000000800 */
[----:B------:R-:W-:-:S07]  /*2ea0*/  @!P3 FMNMX.FTZ R0, R0, R14, !PT ;  /* 0x0000000e0000b209 */ /* 0x000fce0007810000 */
.L_x_1881:
[----:B------:R-:W-:Y:S05]  /*2eb0*/  BSYNC.RECONVERGENT B1 ;  /* 0x0000000000017941 */ /* 0x000fea0003800200 */
.L_x_1880:
[----:B---3--:R-:W-:-:S04]  /*2ec0*/  @P0 IADD3 R10, P2, P3, R9, UR43, R10 ;  /* 0x0000002b090a0c10 */ /* 0x008fc8000fb5e00a */
[----:B------:R-:W-:-:S05]  /*2ed0*/  @P0 IADD3.X R11, PT, PT, RZ, UR44, R11, P2, P3 ;  /* 0x0000002cff0b0c10 */ /* 0x000fca00097e640b */
[----:B------:R3:W4:Y:S01]  /*2ee0*/  @P0 LDG.E.U8 R10, desc[UR36][R10.64+0x40] ;  /* 0x000040240a0a0981 */ /* 0x000722000c1e1100 */
[----:B-----5:R-:W-:Y:S02]  /*2ef0*/  HMUL2 R12, R34, R26 ;  /* 0x0000001a220c7232 */ /* 0x020fe40000000000 */
[----:B------:R-:W-:Y:S01]  /*2f00*/  HFMA2 R9, R35, R27, -RZ ;  /* 0x0000001b23097231 */ /* 0x000fe200001000ff */
[----:B------:R-:W-:Y:S01]  /*2f10*/  UMOV UR5, 0xffffffff ;  /* 0xffffffff00057882 */ /* 0x000fe20000000000 */
[----:B---3--:R-:W-:Y:S02]  /*2f20*/  HFMA2 R11, R32, R24, R12 ;  /* 0x00000018200b7231 */ /* 0x008fe4000000000c */
[----:B------:R-:W-:-:S04]  /*2f30*/  HFMA2 R9, R33, R25, R9 ;  /* 0x0000001921097231 */ /* 0x000fc80000000009 */
[----:B------:R-:W-:Y:S02]  /*2f40*/  HFMA2 R9, R31, R23, R9 ;  /* 0x000000171f097231 */ /* 0x000fe40000000009 */
[----:B-1----:R-:W-:Y:S02]  /*2f50*/  HFMA2 R14, R30, R22, R11 ;  /* 0x000000161e0e7231 */ /* 0x002fe4000000000b */
[----:B------:R-:W-:Y:S02]  /*2f60*/  HFMA2 R9, R29, R21, R9 ;  /* 0x000000151d097231 */ /* 0x000fe40000000009 */
[----:B------:R-:W-:-:S04]  /*2f70*/  HFMA2 R14, R28, R20, R14 ;  /* 0x000000141c0e7231 */ /* 0x000fc8000000000e */
[----:B------:R-:W-:-:S05]  /*2f80*/  HADD2 R9, R14, R9 ;  /* 0x000000090e097230 */ /* 0x000fca0000000000 */
[--C-:B0-----:R-:W-:Y:S02]  /*2f90*/  HADD2.F32 R13, -RZ, R9.reuse.H0_H0 ;  /* 0x20000009ff0d7230 */ /* 0x101fe40000004100 */
[----:B------:R-:W-:-:S05]  /*2fa0*/  HADD2.F32 R12, -RZ, R9.H1_H1 ;  /* 0x30000009ff0c7230 */ /* 0x000fca0000004100 */
[----:B------:R-:W-:Y:S01]  /*2fb0*/  FADD.FTZ R13, R13, R12 ;  /* 0x0000000c0d0d7221 */ /* 0x000fe20000010000 */
[----:B----4-:R-:W-:Y:S01]  /*2fc0*/  ISETP.NE.AND P2, PT, R10, RZ, P0 ;  /* 0x000000ff0a00720c */ /* 0x010fe20000745270 */
[----:B------:R-:W-:-:S12]  /*2fd0*/  BRA.DIV UR5, `(.L_x_1882) ;  /* 0x0000005a05c87947 */ /* 0x000fd8000b800000 */
[----:B------:R0:W1:Y:S02]  /*2fe0*/  SHFL.BFLY PT, R14, R13, 0x1, 0x1f ;  /* 0x0c201f000d0e7f89 */ /* 0x00006400000e0000 */
.L_x_1969:
[----:B------:R-:W-:Y:S01]  /*2ff0*/  ISETP.EQ.U32.OR P1, PT, R38, 0x1, P1 ;  /* 0x000000012600780c */ /* 0x000fe20000f22470 */
[----:B-1----:R-:W-:Y:S01]  /*3000*/  FADD.FTZ R14, R13, R14 ;  /* 0x0000000e0d0e7221 */ /* 0x002fe20000010000 */
[----:B------:R-:W-:Y:S03]  /*3010*/  BSSY.RECONVERGENT B1, `(.L_x_1883) ;  /* 0x0000015000017945 */ /* 0x000fe60003800200 */
[----:B--2---:R-:W-:-:S08]  /*3020*/  FMUL.FTZ R14, R14, R19 ;  /* 0x000000130e0e7220 */ /* 0x004fd00000410000 */
        /* <DEDUP_REMOVED lines=8> */
[----:B------:R-:W3:Y:S01]  /*30b0*/  @P1 LDG.E.U16 R10, desc[UR36][R10.64+0x80] ;  /* 0x000080240a0a1981 */ /* 0x000ee2000c1e1500 */
[----:B------:R-:W-:-:S04]  /*30c0*/  @P3 ISETP.GE.AND P4, PT, R8, R36, PT ;  /* 0x000000240800320c */ /* 0x000fc80003f86270 */
[----:B------:R-:W-:-:S04]  /*30d0*/  @P3 SEL R9, R18, RZ, !P4 ;  /* 0x000000ff12093207 */ /* 0x000fc80006000000 */
[----:B------:R-:W-:Y:S01]  /*30e0*/  @P3 IADD3 R12, PT, PT, R8, R9, -R16 ;  /* 0x00000009080c3210 */ /* 0x000fe20007ffe810 */
[----:B--2---:R-:W-:-:S03]  /*30f0*/  @P3 HADD2.F32 R15, -RZ, R13.H0_H0 ;  /* 0x2000000dff0f3230 */ /* 0x004fc60000004100 */
[----:B------:R-:W-:Y:S01]  /*3100*/  @P3 I2FP.F32.S32 R13, R12 ;  /* 0x0000000c000d3245 */ /* 0x000fe20000201400 */
[----:B---3--:R-:W-:-:S05]  /*3110*/  @P1 HADD2.F32 R9, -RZ, R10.H0_H0 ;  /* 0x2000000aff091230 */ /* 0x008fca0000004100 */
[----:B------:R-:W-:-:S04]  /*3120*/  @P1 FADD.FTZ R14, R14, R9 ;  /* 0x000000090e0e1221 */ /* 0x000fc80000010000 */
[----:B------:R-:W-:-:S05]  /*3130*/  @P3 FFMA.FTZ R14, R15, R13, R14 ;  /* 0x0000000d0f0e3223 */ /* 0x000fca000001000e */
[----:B------:R1:W-:Y:S01]  /*3140*/  STS [R7], R14 ;  /* 0x0000000e07007388 */ /* 0x0003e20000000800 */
[----:B------:R-:W-:-:S07]  /*3150*/  @!P2 FMNMX.FTZ R0, R0, R14, !PT ;  /* 0x0000000e0000a209 */ /* 0x000fce0007810000 */
.L_x_1884:
[----:B------:R-:W-:Y:S05]  /*3160*/  BSYNC.RECONVERGENT B1 ;  /* 0x0000000000017941 */ /* 0x000fea0003800200 */
.L_x_1883:
[C---:B------:R-:W-:Y:S01]  /*3170*/  VIADD R10, R8.reuse, 0x40 ;  /* 0x00000040080a7836 */ /* 0x040fe20000000000 */
[----:B------:R-:W-:Y:S01]  /*3180*/  IADD3 R8, PT, PT, R8, 0x80, RZ ;  /* 0x0000008008087810 */ /* 0x000fe20007ffe0ff */
[----:B------:R-:W-:Y:S01]  /*3190*/  VIADD R6, R6, 0x80 ;  /* 0x0000008006067836 */ /* 0x000fe20000000000 */
[----:B-1----:R-:W-:Y:S02]  /*31a0*/  IADD3 R7, PT, PT, R7, 0x200, RZ ;  /* 0x0000020007077810 */ /* 0x002fe40007ffe0ff */
[----:B------:R-:W-:-:S13]  /*31b0*/  ISETP.GE.AND P1, PT, R10, R3, PT ;  /* 0x000000030a00720c */ /* 0x000fda0003f26270 */
[----:B------:R-:W-:Y:S05]  /*31c0*/  @!P1 BRA `(.L_x_1885) ;  /* 0xfffffff000f09947 */ /* 0x000fea000383ffff */
.L_x_1875:
[----:B------:R-:W-:Y:S05]  /*31d0*/  BSYNC B0 ;  /* 0x0000000000007941 */ /* 0x000fea0003800000 */
.L_x_1874:
[----:B------:R-:W4:Y:S01]  /*31e0*/  LDCU UR5, c[0x0][0x3f4] ;  /* 0x00007e80ff0577ac */ /* 0x000f220008000800 */
[----:B------:R-:W-:Y:S02]  /*31f0*/  IADD3 R5, PT, PT, R16, 0x1, RZ ;  /* 0x0000000110057810 */ /* 0x000fe40007ffe0ff */
[----:B------:R-:W-:Y:S02]  /*3200*/  SHF.L.U32 R6, R17, 0x2, RZ ;  /* 0x0000000211067819 */ /* 0x000fe400000006ff */
[----:B----4-:R-:W-:Y:S01]  /*3210*/  VIADDMNMX R30, R5, -UR5, RZ, !PT ;  /* 0x80000005051e7c46 */ /* 0x010fe2000f8001ff */
[----:B------:R-:W-:-:S03]  /*3220*/  UMOV UR5, 0xffffffff ;  /* 0xffffffff00057882 */ /* 0x000fc60000000000 */
[----:B------:R-:W-:Y:S05]  /*3230*/  BRA.DIV UR5, `(.L_x_1886) ;  /* 0x0000005a05547947 */ /* 0x000fea000b800000 */
[----:B-1----:R-:W0:Y:S02]  /*3240*/  SHFL.BFLY PT, R14, R0, 0x10, 0x1f ;  /* 0x0e001f00000e7f89 */ /* 0x002e2400000e0000 */
[----:B0-----:R-:W-:-:S05]  /*3250*/  FMNMX.FTZ R13, R14, R0, !PT ;  /* 0x000000000e0d7209 */ /* 0x001fca0007810000 */
[----:B------:R-:W0:Y:S02]  /*3260*/  SHFL.BFLY PT, R14, R13, 0x8, 0x1f ;  /* 0x0d001f000d0e7f89 */ /* 0x000e2400000e0000 */
[----:B0-----:R-:W-:-:S05]  /*3270*/  FMNMX.FTZ R3, R13, R14, !PT ;  /* 0x0000000e0d037209 */ /* 0x001fca0007810000 */
[----:B------:R-:W0:Y:S02]  /*3280*/  SHFL.BFLY PT, R14, R3, 0x4, 0x1f ;  /* 0x0c801f00030e7f89 */ /* 0x000e2400000e0000 */
[----:B0-----:R-:W-:-:S05]  /*3290*/  FMNMX.FTZ R4, R3, R14, !PT ;  /* 0x0000000e03047209 */ /* 0x001fca0007810000 */
[----:B------:R0:W1:Y:S02]  /*32a0*/  SHFL.BFLY PT, R14, R4, 0x2, 0x1f ;  /* 0x0c401f00040e7f89 */ /* 0x00006400000e0000 */
.L_x_1975:
[----:B------:R-:W4:Y:S01]  /*32b0*/  S2R R11, SR_CgaCtaId ;  /* 0x00000000000b7919 */ /* 0x000f220000008800 */
[----:B---3--:R-:W-:Y:S01]  /*32c0*/  LOP3.LUT P0, R0, R17, 0x1f, RZ, 0xc0, !PT ;  /* 0x0000001f11007812 */ /* 0x008fe2000780c0ff */
[----:B------:R-:W-:Y:S05]  /*32d0*/  WARPSYNC.ALL ;  /* 0x0000000000007948 */ /* 0x000fea0003800000 */
[----:B-----5:R-:W-:Y:S02]  /*32e0*/  MOV R18, 0x400 ;  /* 0x0000040000127802 */ /* 0x020fe40000000f00 */
[----:B-1----:R-:W-:Y:S02]  /*32f0*/  FMNMX.FTZ R3, R4, R14, !PT ;  /* 0x0000000e04037209 */ /* 0x002fe40007810000 */
[----:B----4-:R-:W-:-:S04]  /*3300*/  LEA R7, R11, R18, 0x18 ;  /* 0x000000120b077211 */ /* 0x010fc800078ec0ff */
[----:B0-----:R-:W-:-:S05]  /*3310*/  LEA.HI R4, R17, R7, RZ, 0x1d ;  /* 0x0000000711047211 */ /* 0x001fca00078fe8ff */
        /* <DEDUP_REMOVED lines=12> */
[----:B------:R-:W-:-:S04]  /*33e0*/  IADD3 R3, PT, PT, R30, R17, RZ ;  /* 0x000000111e037210 */ /* 0x000fc80007ffe0ff */
[----:B------:R-:W-:Y:S01]  /*33f0*/  ISETP.GT.AND P0, PT, R3, R16, PT ;  /* 0x000000100300720c */ /* 0x000fe20003f04270 */
[----:B------:R-:W0:-:S12]  /*3400*/  SHFL.IDX PT, R8, R8, RZ, 0x1f ;  /* 0x00001fff08087589 */ /* 0x000e1800000e0000 */
        /* <DEDUP_REMOVED lines=23> */
.L_x_1892:
        /* <DEDUP_REMOVED lines=11> */
.L_x_1891:
[----:B------:R-:W-:Y:S05]  /*3630*/  BSYNC.RECONVERGENT B1 ;  /* 0x0000000000017941 */ /* 0x000fea0003800200 */
.L_x_1890:
[----:B------:R-:W-:Y:S05]  /*3640*/  @!P1 BRA `(.L_x_1888) ;  /* 0x0000001400049947 */ /* 0x000fea0003800000 */
[----:B------:R-:W-:Y:S01]  /*3650*/  IADD3 R18, PT, PT, R18, 0x60, RZ ;  /* 0x0000006012127810 */ /* 0x000fe20007ffe0ff */
[----:B------:R-:W-:Y:S02]  /*3660*/  IMAD.SHL.U32 R13, R30, 0x4, RZ ;  /* 0x000000041e0d7824 */ /* 0x000fe400078e00ff */
[C---:B------:R-:W-:Y:S01]  /*3670*/  VIADD R21, R10.reuse, 0x200 ;  /* 0x000002000a157836 */ /* 0x040fe20000000000 */
[----:B------:R-:W-:Y:S02]  /*3680*/  LEA R12, R11, R18, 0x18 ;  /* 0x000000120b0c7211 */ /* 0x000fe400078ec0ff */
[----:B------:R-:W-:Y:S02]  /*3690*/  LEA R11, R10, -R13, 0x2 ;  /* 0x8000000d0a0b7211 */ /* 0x000fe400078e10ff */
[----:B------:R-:W-:Y:S02]  /*36a0*/  ISETP.GT.AND P0, PT, R21, R16, PT ;  /* 0x000000101500720c */ /* 0x000fe40003f04270 */
[----:B------:R-:W-:-:S05]  /*36b0*/  IADD3 R12, PT, PT, R12, R11, RZ ;  /* 0x0000000b0c0c7210 */ /* 0x000fca0007ffe0ff */
[----:B------:R-:W0:Y:S04]  /*36c0*/  LDS R11, [R12] ;  /* 0x000000000c0b7984 */ /* 0x000e280000000800 */
[----:B------:R-:W1:Y:S04]  /*36d0*/  LDS R13, [R12+0x200] ;  /* 0x000200000c0d7984 */ /* 0x000e680000000800 */
[----:B------:R-:W3:Y:S04]  /*36e0*/  LDS R15, [R12+0x400] ;  /* 0x000400000c0f7984 */ /* 0x000ee80000000800 */
        /* <DEDUP_REMOVED lines=24> */
[----:B------:R-:W-:Y:S02]  /*3870*/  PLOP3.LUT P0, PT, PT, PT, PT, 0x80, 0x8 ;  /* 0x000000000008781c */ /* 0x000fe40003f0f070 */
[----:B------:R-:W-:-:S04]  /*3880*/  IADD3 R10, PT, PT, -R11, R16, RZ ;  /* 0x000000100b0a7210 */ /* 0x000fc80007ffe1ff */
[----:B------:R-:W-:Y:S01]  /*3890*/  ISETP.GT.AND P1, PT, R10, 0x5ff, PT ;  /* 0x000005ff0a00780c */ /* 0x000fe20003f24270 */
[----:B------:R-:W-:-:S12]  /*38a0*/  VIADD R10, R12, 0xc00 ;  /* 0x00000c000c0a7836 */ /* 0x000fd80000000000 */
[----:B------:R-:W-:Y:S05]  /*38b0*/  @!P1 BRA `(.L_x_1894) ;  /* 0x0000000400989947 */ /* 0x000fea0003800000 */
[----:B------:R-:W-:Y:S02]  /*38c0*/  PLOP3.LUT P0, PT, PT, PT, PT, 0x8, 0x80 ;  /* 0x000000000080781c */ /* 0x000fe40003f0e170 */
[----:B------:R-:W-:-:S11]  /*38d0*/  IADD3 R12, PT, PT, R16, -0x5ff, RZ ;  /* 0xfffffa01100c7810 */ /* 0x000fd60007ffe0ff */
.L_x_1895:
[----:B------:R-:W0:Y:S01]  /*38e0*/  LDS R13, [R10+-0x400] ;  /* 0xfffc00000a0d7984 */ /* 0x000e220000000800 */
[----:B------:R-:W-:-:S03]  /*38f0*/  IADD3 R11, PT, PT, R11, 0x800, RZ ;  /* 0x000008000b0b7810 */ /* 0x000fc60007ffe0ff */
[----:B------:R-:W1:Y:S01]  /*3900*/  LDS R15, [R10+-0x200] ;  /* 0xfffe00000a0f7984 */ /* 0x000e620000000800 */
[----:B------:R-:W-:-:S03]  /*3910*/  ISETP.GE.AND P1, PT, R11, R12, PT ;  /* 0x0000000c0b00720c */ /* 0x000fc60003f26270 */
[----:B------:R-:W3:Y:S04]  /*3920*/  LDS R19, [R10] ;  /* 0x000000000a137984 */ /* 0x000ee80000000800 */
[----:B------:R-:W4:Y:S04]  /*3930*/  LDS R39, [R10+0x800] ;  /* 0x000800000a277984 */ /* 0x000f280000000800 */
[----:B------:R-:W5:Y:S04]  /*3940*/  LDS R21, [R10+0x200] ;  /* 0x000200000a157984 */ /* 0x000f680000000800 */
[----:B------:R-:W2:Y:S04]  /*3950*/  LDS R25, [R10+0xa00] ;  /* 0x000a00000a197984 */ /* 0x000ea80000000800 */
[----:B------:R-:W2:Y:S04]  /*3960*/  LDS R23, [R10+0x400] ;  /* 0x000400000a177984 */ /* 0x000ea80000000800 */
[----:B------:R-:W-:Y:S04]  /*3970*/  LDS R35, [R10+0x1200] ;  /* 0x001200000a237984 */ /* 0x000fe80000000800 */
[----:B------:R-:W2:Y:S04]  /*3980*/  LDS R27, [R10+0xc00] ;  /* 0x000c00000a1b7984 */ /* 0x000ea80000000800 */
[----:B------:R-:W2:Y:S04]  /*3990*/  LDS R31, [R10+0x600] ;  /* 0x000600000a1f7984 */ /* 0x000ea80000000800 */
[----:B------:R-:W-:Y:S01]  /*39a0*/  LDS R37, [R10+0x1400] ;  /* 0x001400000a257984 */ /* 0x000fe20000000800 */
        /* <DEDUP_REMOVED lines=8> */
[C---:B----4-:R-:W-:Y:S01]  /*3a30*/  FADD.FTZ R39, -R8.reuse, R39 ;  /* 0x0000002708277221 */ /* 0x050fe20000010100 */
[----:B------:R-:W-:Y:S01]  /*3a40*/  FMUL.FTZ R19, R19, 1.4426950216293334961 ;  /* 0x3fb8aa3b13137820 */ /* 0x000fe20000410000 */
[----:B------:R-:W4:Y:S01]  /*3a50*/  LDS R43, [R10+0x1600] ;  /* 0x001600000a2b7984 */ /* 0x000f220000000800 */
[----:B-----5:R-:W-:Y:S01]  /*3a60*/  FADD.FTZ R21, -R8, R21 ;  /* 0x0000001508157221 */ /* 0x020fe20000010100 */
[----:B------:R-:W-:-:S02]  /*3a70*/  FMUL.FTZ R14, R39, 1.4426950216293334961 ;  /* 0x3fb8aa3b270e7820 */ /* 0x000fc40000410000 */
[----:B------:R-:W-:Y:S01]  /*3a80*/  LDS R41, [R10+0x1a00] ;  /* 0x001a00000a297984 */ /* 0x000fe20000000800 */
[----:B------:R-:W5:Y:S01]  /*3a90*/  MUFU.EX2 R15, R15 ;  /* 0x0000000f000f7308 */ /* 0x000f620000000800 */
[C---:B--2---:R-:W-:Y:S01]  /*3aa0*/  FADD.FTZ R18, -R8.reuse, R25 ;  /* 0x0000001908127221 */ /* 0x044fe20000010100 */
[----:B------:R-:W-:Y:S01]  /*3ab0*/  FMUL.FTZ R21, R21, 1.4426950216293334961 ;  /* 0x3fb8aa3b15157820 */ /* 0x000fe20000410000 */
[----:B------:R-:W2:Y:S01]  /*3ac0*/  LDS R39, [R10+0x1800] ;  /* 0x001800000a277984 */ /* 0x000ea20000000800 */
[----:B------:R-:W-:Y:S01]  /*3ad0*/  FADD.FTZ R23, -R8, R23 ;  /* 0x0000001708177221 */ /* 0x000fe20000010100 */
[----:B------:R-:W-:-:S03]  /*3ae0*/  FMUL.FTZ R18, R18, 1.4426950216293334961 ;  /* 0x3fb8aa3b12127820 */ /* 0x000fc60000410000 */
[----:B------:R5:W0:Y:S01]  /*3af0*/  MUFU.EX2 R25, R14 ;  /* 0x0000000e00197308 */ /* 0x000a220000000800 */
[----:B------:R-:W-:Y:S01]  /*3b00*/  FMUL.FTZ R23, R23, 1.4426950216293334961 ;  /* 0x3fb8aa3b17177820 */ /* 0x000fe20000410000 */
[----:B---3--:R-:W-:Y:S01]  /*3b10*/  STS [R10+-0x400], R13 ;  /* 0xfffc000d0a007388 */ /* 0x008fe20000000800 */
[----:B------:R-:W-:-:S05]  /*3b20*/  FADD.FTZ R20, -R8, R27 ;  /* 0x0000001b08147221 */ /* 0x000fca0000010100 */
[----:B------:R-:W3:Y:S01]  /*3b30*/  MUFU.EX2 R19, R19 ;  /* 0x0000001300137308 */ /* 0x000ee20000000800 */
[C---:B-----5:R-:W-:Y:S01]  /*3b40*/  FADD.FTZ R14, -R8.reuse, R35 ;  /* 0x00000023080e7221 */ /* 0x060fe20000010100 */
[----:B------:R-:W-:Y:S01]  /*3b50*/  FADD.FTZ R31, -R8, R31 ;  /* 0x0000001f081f7221 */ /* 0x000fe20000010100 */
[----:B------:R-:W-:Y:S01]  /*3b60*/  FMUL.FTZ R20, R20, 1.4426950216293334961 ;  /* 0x3fb8aa3b14147820 */ /* 0x000fe20000410000 */
[----:B------:R-:W-:Y:S02]  /*3b70*/  STS [R10+-0x200], R15 ;  /* 0xfffe000f0a007388 */ /* 0x000fe40000000800 */
[----:B------:R-:W-:Y:S02]  /*3b80*/  FMUL.FTZ R31, R31, 1.4426950216293334961 ;  /* 0x3fb8aa3b1f1f7820 */ /* 0x000fe40000410000 */
[----:B------:R5:W2:Y:S01]  /*3b90*/  MUFU.EX2 R27, R18 ;  /* 0x00000012001b7308 */ /* 0x000aa20000000800 */
        /* <DEDUP_REMOVED lines=8> */
[----:B----4-:R-:W-:Y:S01]  /*3c20*/  FADD.FTZ R43, -R8, R43 ;  /* 0x0000002b082b7221 */ /* 0x010fe20000010100 */
[----:B---3--:R-:W-:Y:S01]  /*3c30*/  STS [R10], R19 ;  /* 0x000000130a007388 */ /* 0x008fe20000000800 */
[----:B------:R-:W-:Y:S01]  /*3c40*/  FMUL.FTZ R26, R14, 1.4426950216293334961 ;  /* 0x3fb8aa3b0e1a7820 */ /* 0x000fe20000410000 */
[----:B------:R-:W-:Y:S01]  /*3c50*/  FADD.FTZ R14, R13, R9 ;  /* 0x000000090d0e7221 */ /* 0x000fe20000010000 */
[----:B------:R-:W1:Y:S01]  /*3c60*/  MUFU.EX2 R23, R23 ;  /* 0x0000001700177308 */ /* 0x000e620000000800 */
[----:B------:R-:W-:Y:S01]  /*3c70*/  FMUL.FTZ R43, R43, 1.4426950216293334961 ;  /* 0x3fb8aa3b2b2b7820 */ /* 0x000fe20000410000 */
[----:B--2---:R-:W-:Y:S01]  /*3c80*/  STS [R10+0xa00], R27 ;  /* 0x000a001b0a007388 */ /* 0x004fe20000000800 */
[----:B------:R-:W-:-:S04]  /*3c90*/  FADD.FTZ R14, R14, R15 ;  /* 0x0000000f0e0e7221 */ /* 0x000fc80000010000 */
[----:B------:R-:W-:Y:S01]  /*3ca0*/  FADD.FTZ R14, R14, R19 ;  /* 0x000000130e0e7221 */ /* 0x000fe20000010000 */
[----:B------:R-:W2:Y:S01]  /*3cb0*/  MUFU.EX2 R31, R31 ;  /* 0x0000001f001f7308 */ /* 0x000ea20000000800 */
[----:B0-----:R-:W-:Y:S02]  /*3cc0*/  STS [R10+0x200], R21 ;  /* 0x000200150a007388 */ /* 0x001fe40000000800 */
[----:B------:R-:W-:-:S05]  /*3cd0*/  FADD.FTZ R14, R14, R21 ;  /* 0x000000150e0e7221 */ /* 0x000fca0000010000 */
[----:B------:R0:W3:Y:S01]  /*3ce0*/  MUFU.EX2 R29, R20 ;  /* 0x00000014001d7308 */ /* 0x0000e20000000800 */
[----:B-1----:R-:W-:Y:S01]  /*3cf0*/  FADD.FTZ R14, R14, R23 ;  /* 0x000000170e0e7221 */ /* 0x002fe20000010000 */
[----:B------:R-:W-:Y:S06]  /*3d00*/  STS [R10+0x400], R23 ;  /* 0x000400170a007388 */ /* 0x000fec0000000800 */
[----:B------:R-:W1:Y:S01]  /*3d10*/  MUFU.EX2 R33, R22 ;  /* 0x0000001600217308 */ /* 0x000e620000000800 */
[----:B--2---:R-:W-:Y:S01]  /*3d20*/  FADD.FTZ R14, R14, R31 ;  /* 0x0000001f0e0e7221 */ /* 0x004fe20000010000 */
        /* <DEDUP_REMOVED lines=9> */
[----:B-1----:R-:W-:Y:S01]  /*3dc0*/  FADD.FTZ R14, R14, R33 ;  /* 0x000000210e0e7221 */ /* 0x002fe20000010000 */
[----:B------:R-:W-:Y:S06]  /*3dd0*/  STS [R10+0xe00], R33 ;  /* 0x000e00210a007388 */ /* 0x000fec0000000800 */
[----:B------:R-:W1:Y:S01]  /*3de0*/  MUFU.EX2 R9, R26 ;  /* 0x0000001a00097308 */ /* 0x000e620000000800 */
[----:B--2---:R-:W-:Y:S01]  /*3df0*/  FADD.FTZ R18, -R8, R41 ;  /* 0x0000002908127221 */ /* 0x004fe20000010100 */
[----:B0-----:R-:W-:Y:S01]  /*3e00*/  FADD.FTZ R14, R14, R35 ;  /* 0x000000230e0e7221 */ /* 0x001fe20000010000 */
[----:B------:R-:W-:Y:S02]  /*3e10*/  STS [R10+0x1000], R35 ;  /* 0x001000230a007388 */ /* 0x000fe40000000800 */
[----:B------:R-:W-:-:S03]  /*3e20*/  FMUL.FTZ R18, R18, 1.4426950216293334961 ;  /* 0x3fb8aa3b12127820 */ /* 0x000fc60000410000 */
[----:B------:R-:W0:Y:S01]  /*3e30*/  MUFU.EX2 R39, R43 ;  /* 0x0000002b00277308 */ /* 0x000e220000000800 */
[----:B---3--:R-:W-:Y:S01]  /*3e40*/  FADD.FTZ R14, R14, R37 ;  /* 0x000000250e0e7221 */ /* 0x008fe20000010000 */
[----:B------:R-:W-:Y:S06]  /*3e50*/  STS [R10+0x1200], R37 ;  /* 0x001200250a007388 */ /* 0x000fec0000000800 */
[----:B------:R-:W2:Y:S01]  /*3e60*/  MUFU.EX2 R41, R20 ;  /* 0x0000001400297308 */ /* 0x000ea20000000800 */
[----:B-1----:R-:W-:Y:S01]  /*3e70*/  FADD.FTZ R14, R14, R9 ;  /* 0x000000090e0e7221 */ /* 0x002fe20000010000 */
[----:B------:R1:W-:Y:S06]  /*3e80*/  STS [R10+0x1400], R9 ;  /* 0x001400090a007388 */ /* 0x0003ec0000000800 */
[----:B------:R-:W3:Y:S01]  /*3e90*/  MUFU.EX2 R43, R18 ;  /* 0x00000012002b7308 */ /* 0x000ee20000000800 */
[----:B0-----:R-:W-:Y:S01]  /*3ea0*/  FADD.FTZ R14, R14, R39 ;  /* 0x000000270e0e7221 */ /* 0x001fe20000010000 */
[----:B------:R-:W-:Y:S03]  /*3eb0*/  STS [R10+0x1600], R39 ;  /* 0x001600270a007388 */ /* 0x000fe60000000800 */
[----:B--2---:R-:W-:Y:S01]  /*3ec0*/  FADD.FTZ R14, R14, R41 ;  /* 0x000000290e0e7221 */ /* 0x004fe20000010000 */
[----:B------:R-:W-:Y:S04]  /*3ed0*/  STS [R10+0x1800], R41 ;  /* 0x001800290a007388 */ /* 0x000fe80000000800 */
[----:B---3--:R0:W-:Y:S01]  /*3ee0*/  STS [R10+0x1a00], R43 ;  /* 0x001a002b0a007388 */ /* 0x0081e20000000800 */
[----:B-1----:R-:W-:Y:S01]  /*3ef0*/  FADD.FTZ R9, R14, R43 ;  /* 0x0000002b0e097221 */ /* 0x002fe20000010000 */
[----:B0-----:R-:W-:Y:S01]  /*3f00*/  VIADD R10, R10, 0x2000 ;  /* 0x000020000a0a7836 */ /* 0x001fe20000000000 */
[----:B------:R-:W-:Y:S06]  /*3f10*/  @!P1 BRA `(.L_x_1895) ;  /* 0xfffffff800709947 */ /* 0x000fec000383ffff */
.L_x_1894:
[----:B------:R-:W-:Y:S05]  /*3f20*/  BSYNC.RECONVERGENT B1 ;  /* 0x0000000000017941 */ /* 0x000fea0003800200 */
.L_x_1893:
        /* <DEDUP_REMOVED lines=55> */
.L_x_1897:
[----:B------:R-:W-:Y:S05]  /*42a0*/  BSYNC.RECONVERGENT B1 ;  /* 0x0000000000017941 */ /* 0x000fea0003800200 */
.L_x_1896:
        /* <DEDUP_REMOVED lines=27> */
.L_x_1889:
        /* <DEDUP_REMOVED lines=15> */
[----:B------:R-:W-:Y:S01]  /*4550*/  IADD3.X R11, PT, PT, R15, UR44, RZ, P0, P2 ;  /* 0x0000002c0f0b7c10 */ /* 0x000fe200087e44ff */
[----:B------:R-:W-:Y:S01]  /*4560*/  IMAD.IADD R12, R21, 0x1, R6 ;  /* 0x00000001150c7824 */ /* 0x000fe200078e0206 */
[----:B------:R-:W-:-:S02]  /*4570*/  MOV R9, RZ ;  /* 0x000000ff00097202 */ /* 0x000fc40000000f00 */
[----:B------:R-:W-:Y:S02]  /*4580*/  MOV R13, R3 ;  /* 0x00000003000d7202 */ /* 0x000fe40000000f00 */
[----:B------:R-:W-:-:S07]  /*4590*/  IADD3 R14, PT, PT, -R10, RZ, RZ ;  /* 0x000000ff0a0e7210 */ /* 0x000fce0007ffe1ff */
.L_x_1900:
[----:B------:R-:W-:-:S06]  /*45a0*/  MOV R10, R19 ;  /* 0x00000013000a7202 */ /* 0x000fcc0000000f00 */
[----:B------:R1:W3:Y:S01]  /*45b0*/  LDG.E.U8 R10, desc[UR36][R10.64] ;  /* 0x000000240a0a7981 */ /* 0x0002e2000c1e1100 */
[----:B------:R-:W-:Y:S02]  /*45c0*/  IADD3 R14, PT, PT, R14, 0x1, RZ ;  /* 0x000000010e0e7810 */ /* 0x000fe40007ffe0ff */
[----:B------:R-:W-:Y:S02]  /*45d0*/  IADD3 R19, P2, PT, R19, 0x80, RZ ;  /* 0x0000008013137810 */ /* 0x000fe40007f5e0ff */
[----:B------:R-:W-:-:S03]  /*45e0*/  IADD3 R13, PT, PT, R13, 0x80, RZ ;  /* 0x000000800d0d7810 */ /* 0x000fc60007ffe0ff */
[----:B-1----:R-:W-:Y:S01]  /*45f0*/  IMAD.X R11, RZ, RZ, R11, P2 ;  /* 0x000000ffff0b7224 */ /* 0x002fe200010e060b */
[----:B---3--:R-:W-:-:S13]  /*4600*/  ISETP.NE.AND P0, PT, R10, RZ, PT ;  /* 0x000000ff0a00720c */ /* 0x008fda0003f05270 */
        /* <DEDUP_REMOVED lines=8> */
[----:B0-----:R-:W-:-:S10]  /*4690*/  IADD3 R12, PT, PT, R12, 0x200, RZ ;  /* 0x000002000c0c7810 */ /* 0x001fd40007ffe0ff */
[----:B------:R-:W-:Y:S05]  /*46a0*/  @P0 BRA `(.L_x_1900) ;  /* 0xfffffffc00bc0947 */ /* 0x000fea000383ffff */
.L_x_1899:
[----:B------:R-:W-:Y:S05]  /*46b0*/  BSYNC.RECONVERGENT B1 ;  /* 0x0000000000017941 */ /* 0x000fea0003800200 */
.L_x_1898:
[----:B------:R-:W-:Y:S05]  /*46c0*/  @!P1 BRA `(.L_x_1888) ;  /* 0x0000000000e49947 */ /* 0x000fea0003800000 */
[----:B------:R-:W1:Y:S01]  /*46d0*/  S2R R12, SR_CgaCtaId ;  /* 0x00000000000c7919 */ /* 0x000e620000008800 */
[----:B------:R-:W3:Y:S01]  /*46e0*/  LDCU.64 UR4, c[0x0][0x420] ;  /* 0x00008400ff0477ac */ /* 0x000ee20008000a00 */
[----:B------:R-:W-:-:S05]  /*46f0*/  MOV R10, 0x400 ;  /* 0x00000400000a7802 */ /* 0x000fca0000000f00 */
[----:B------:R-:W-:Y:S01]  /*4700*/  VIADD R11, R10, 0x60 ;  /* 0x000000600a0b7836 */ /* 0x000fe20000000000 */
[----:B------:R-:W-:-:S05]  /*4710*/  SHF.L.U32 R10, R30, 0x2, RZ ;  /* 0x000000021e0a7819 */ /* 0x000fca00000006ff */
[----:B------:R-:W-:Y:S01]  /*4720*/  IMAD R10, R13, 0x4, -R10 ;  /* 0x000000040d0a7824 */ /* 0x000fe200078e0a0a */
[----:B---3--:R-:W-:-:S04]  /*4730*/  MOV R14, UR4 ;  /* 0x00000004000e7c02 */ /* 0x008fc80008000f00 */
[----:B------:R-:W-:Y:S02]  /*4740*/  IADD3 R15, P0, P1, R14, UR43, R13 ;  /* 0x0000002b0e0f7c10 */ /* 0x000fe4000f91e00d */
[----:B------:R-:W-:Y:S02]  /*4750*/  MOV R14, UR5 ;  /* 0x00000005000e7c02 */ /* 0x000fe40008000f00 */
[----:B------:R-:W-:Y:S02]  /*4760*/  IADD3 R15, P2, PT, R15, 0x100, RZ ;  /* 0x000001000f0f7810 */ /* 0x000fe40007f5e0ff */
[----:B-1----:R-:W-:Y:S02]  /*4770*/  LEA R19, R12, R11, 0x18 ;  /* 0x0000000b0c137211 */ /* 0x002fe400078ec0ff */
[----:B------:R-:W-:Y:S02]  /*4780*/  IADD3.X R11, PT, PT, R14, UR44, RZ, P0, P1 ;  /* 0x0000002c0e0b7c10 */ /* 0x000fe400087e24ff */
[----:B------:R-:W-:-:S02]  /*4790*/  IADD3 R12, PT, PT, R10, 0x400, R19 ;  /* 0x000004000a0c7810 */ /* 0x000fc40007ffe013 */
[----:B------:R-:W-:-:S07]  /*47a0*/  IADD3.X R11, PT, PT, RZ, R11, RZ, P2, !PT ;  /* 0x0000000bff0b7210 */ /* 0x000fce00017fe4ff */
.L_x_1901:
[----:B------:R-:W-:-:S05]  /*47b0*/  MOV R10, R15 ;  /* 0x0000000f000a7202 */ /* 0x000fca0000000f00 */
[----:B------:R-:W3:Y:S04]  /*47c0*/  LDG.E.U8 R15, desc[UR36][R10.64+-0x100] ;  /* 0xffff00240a0f7981 */ /* 0x000ee8000c1e1100 */
[----:B------:R-:W4:Y:S04]  /*47d0*/  LDG.E.U8 R14, desc[UR36][R10.64+-0x80] ;  /* 0xffff80240a0e7981 */ /* 0x000f28000c1e1100 */
[----:B------:R-:W5:Y:S04]  /*47e0*/  LDG.E.U8 R18, desc[UR36][R10.64] ;  /* 0x000000240a127981 */ /* 0x000f68000c1e1100 */
[----:B------:R-:W2:Y:S01]  /*47f0*/  LDG.E.U8 R20, desc[UR36][R10.64+0x80] ;  /* 0x000080240a147981 */ /* 0x000ea2000c1e1100 */
[----:B------:R-:W-:-:S02]  /*4800*/  IADD3 R13, PT, PT, R13, 0x200, RZ ;  /* 0x000002000d0d7810 */ /* 0x000fc40007ffe0ff */
[----:B---3--:R-:W-:Y:S02]  /*4810*/  ISETP.NE.AND P0, PT, R15, RZ, PT ;  /* 0x000000ff0f00720c */ /* 0x008fe40003f05270 */
[----:B----4-:R-:W-:Y:S01]  /*4820*/  ISETP.NE.AND P1, PT, R14, RZ, PT ;  /* 0x000000ff0e00720c */ /* 0x010fe20003f25270 */
[----:B------:R-:W-:Y:S01]  /*4830*/  IMAD.MOV.U32 R14, RZ, RZ, RZ ;  /* 0x000000ffff0e7224 */ /* 0x000fe200078e00ff */
[----:B-----5:R-:W-:Y:S02]  /*4840*/  ISETP.NE.AND P2, PT, R18, RZ, PT ;  /* 0x000000ff1200720c */ /* 0x020fe40003f45270 */
[----:B--2---:R-:W-:-:S07]  /*4850*/  ISETP.NE.AND P3, PT, R20, RZ, PT ;  /* 0x000000ff1400720c */ /* 0x004fce0003f65270 */
[----:B------:R-:W0:Y:S04]  /*4860*/  @!P0 LDS R15, [R12+-0x400] ;  /* 0xfffc00000c0f8984 */ /* 0x000e280000000800 */
[----:B------:R-:W1:Y:S04]  /*4870*/  @!P1 LDS R19, [R12+-0x200] ;  /* 0xfffe00000c139984 */ /* 0x000e680000000800 */
[----:B------:R-:W2:Y:S04]  /*4880*/  @!P2 LDS R21, [R12] ;  /* 0x000000000c15a984 */ /* 0x000ea80000000800 */
[----:B------:R-:W3:Y:S01]  /*4890*/  @!P3 LDS R23, [R12+0x200] ;  /* 0x000200000c17b984 */ /* 0x000ee20000000800 */
[C---:B0-----:R-:W-:Y:S01]  /*48a0*/  @!P0 FADD.FTZ R15, -R8.reuse, R15 ;  /* 0x0000000f080f8221 */ /* 0x041fe20000010100 */
[----:B-1----:R-:W-:Y:S01]  /*48b0*/  @!P1 FADD.FTZ R18, -R8, R19 ;  /* 0x0000001308129221 */ /* 0x002fe20000010100 */
[----:B------:R-:W-:-:S02]  /*48c0*/  HFMA2 R19, -RZ, RZ, 0, 0 ;  /* 0x00000000ff137431 */ /* 0x000fc400000001ff */
[----:B------:R-:W-:Y:S01]  /*48d0*/  @!P0 FMUL.FTZ R15, R15, 1.4426950216293334961 ;  /* 0x3fb8aa3b0f0f8820 */ /* 0x000fe20000410000 */
[----:B------:R-:W-:Y:S01]  /*48e0*/  @!P1 FMUL.FTZ R18, R18, 1.4426950216293334961 ;  /* 0x3fb8aa3b12129820 */ /* 0x000fe20000410000 */
[C---:B--2---:R-:W-:Y:S02]  /*48f0*/  @!P2 FADD.FTZ R20, -R8.reuse, R21 ;  /* 0x000000150814a221 */ /* 0x044fe40000010100 */
[----:B------:R0:W1:Y:S01]  /*4900*/  @!P0 MUFU.EX2 R14, R15 ;  /* 0x0000000f000e8308 */ /* 0x0000620000000800 */
[----:B------:R-:W-:Y:S01]  /*4910*/  MOV R21, RZ ;  /* 0x000000ff00157202 */ /* 0x000fe20000000f00 */
[----:B---3--:R-:W-:Y:S01]  /*4920*/  @!P3 FADD.FTZ R22, -R8, R23 ;  /* 0x000000170816b221 */ /* 0x008fe20000010100 */
[----:B------:R-:W-:Y:S01]  /*4930*/  @!P2 FMUL.FTZ R20, R20, 1.4426950216293334961 ;  /* 0x3fb8aa3b1414a820 */ /* 0x000fe20000410000 */
[----:B------:R-:W-:Y:S01]  /*4940*/  IMAD.MOV.U32 R23, RZ, RZ, RZ ;  /* 0x000000ffff177224 */ /* 0x000fe200078e00ff */
[----:B------:R-:W-:Y:S01]  /*4950*/  ISETP.GT.AND P0, PT, R13, R16, PT ;  /* 0x000000100d00720c */ /* 0x000fe20003f04270 */
[----:B------:R-:W-:-:S02]  /*4960*/  @!P3 FMUL.FTZ R22, R22, 1.4426950216293334961 ;  /* 0x3fb8aa3b1616b820 */ /* 0x000fc40000410000 */
[----:B------:R1:W2:Y:S01]  /*4970*/  @!P1 MUFU.EX2 R19, R18 ;  /* 0x0000001200139308 */ /* 0x0002a20000000800 */
        /* <DEDUP_REMOVED lines=14> */
.L_x_1888:
[----:B------:R-:W-:Y:S05]  /*4a60*/  BSYNC.RECONVERGENT B0 ;  /* 0x0000000000007941 */ /* 0x000fea0003800200 */
.L_x_1887:
        /* <DEDUP_REMOVED lines=27> */
[----:B------:R-:W0:Y:S01]  /*4c20*/  @!P1 LDS R9, [R7+0x10] ;  /* 0x0000100007099984 */ /* 0x000e220000000800 */
[----:B------:R-:W-:-:S03]  /*4c30*/  ISETP.GT.AND P1, PT, R3, R16, PT ;  /* 0x000000100300720c */ /* 0x000fc60003f24270 */
[----:B0-----:R-:W0:Y:S02]  /*4c40*/  SHFL.BFLY PT, R0, R9, 0x2, 0x1f ;  /* 0x0c401f0009007f89 */ /* 0x001e2400000e0000 */
[----:B0-----:R-:W-:-:S05]  /*4c50*/  FADD.FTZ R0, R0, R9 ;  /* 0x0000000900007221 */ /* 0x001fca0000010000 */
[----:B------:R-:W0:Y:S02]  /*4c60*/  SHFL.BFLY PT, R11, R0, 0x1, 0x1f ;  /* 0x0c201f00000b7f89 */ /* 0x000e2400000e0000 */
[----:B0-----:R-:W-:-:S06]  /*4c70*/  FADD.FTZ R11, R0, R11 ;  /* 0x0000000b000b7221 */ /* 0x001fcc0000010000 */
[----:B------:R-:W0:Y:S02]  /*4c80*/  SHFL.IDX PT, R11, R11, RZ, 0x1f ;  /* 0x00001fff0b0b7589 */ /* 0x000e2400000e0000 */
[----:B0-----:R-:W-:-:S04]  /*4c90*/  FADD.FTZ R4, R11, 9.9999999747524270788e-07 ;  /* 0x358637bd0b047421 */ /* 0x001fc80000010000 */
[----:B------:R0:W1:Y:S01]  /*4ca0*/  MUFU.RCP R0, R4 ;  /* 0x0000000400007308 */ /* 0x0000620000001000 */
[----:B------:R-:W-:Y:S05]  /*4cb0*/  @!P0 BRA `(.L_x_1902) ;  /* 0x0000000000188947 */ /* 0x000fea0003800000 */
[----:B------:R-:W3:Y:S01]  /*4cc0*/  LDCU UR4, c[0x0][0x488] ;  /* 0x00009100ff0477ac */ /* 0x000ee20008000800 */
[----:B------:R-:W3:Y:S01]  /*4cd0*/  LDCU UR5, c[0x0][0x40c] ;  /* 0x00008180ff0577ac */ /* 0x000ee20008000800 */
[----:B------:R-:W4:Y:S01]  /*4ce0*/  LDCU UR7, c[0x0][0x3f4] ;  /* 0x00007e80ff0777ac */ /* 0x000f220008000800 */
[----:B---3--:R-:W-:-:S04]  /*4cf0*/  UIMAD UR4, UR38, UR4, UR5 ;  /* 0x00000004260472a4 */ /* 0x008fc8000f8e0205 */
[----:B----4-:R-:W-:-:S04]  /*4d00*/  UIMAD UR4, UR4, UR7, URZ ;  /* 0x00000007040472a4 */ /* 0x010fc8000f8e02ff */
[----:B------:R-:W-:-:S12]  /*4d10*/  USHF.R.S32.HI UR5, URZ, 0x1f, UR4 ;  /* 0x0000001fff057899 */ /* 0x000fd80008011404 */
.L_x_1902:
[----:B------:R-:W-:Y:S04]  /*4d20*/  BSSY.RECONVERGENT B0, `(.L_x_1903) ;  /* 0x0000062000007945 */ /* 0x000fe80003800200 */
[----:B------:R-:W-:Y:S05]  /*4d30*/  @P1 BRA `(.L_x_1904) ;  /* 0x0000000400801947 */ /* 0x000fea0003800000 */
[----:B------:R-:W-:Y:S01]  /*4d40*/  VIADDMNMX R5, R3, 0x80, R5, !PT ;  /* 0x0000008003057846 */ /* 0x000fe20007800105 */
[----:B------:R-:W-:Y:S01]  /*4d50*/  BSSY.RECONVERGENT B1, `(.L_x_1905) ;  /* 0x0000028000017945 */ /* 0x000fe20003800200 */
[----:B0-----:R-:W-:-:S04]  /*4d60*/  LOP3.LUT R4, RZ, R17, RZ, 0x33, !PT ;  /* 0x00000011ff047212 */ /* 0x001fc800078e33ff */
[----:B------:R-:W-:-:S04]  /*4d70*/  IADD3 R4, PT, PT, -R30, R5, R4 ;  /* 0x000000051e047210 */ /* 0x000fc80007ffe104 */
[C---:B------:R-:W-:Y:S02]  /*4d80*/  LOP3.LUT R5, R4.reuse, 0x180, RZ, 0xc0, !PT ;  /* 0x0000018004057812 */ /* 0x040fe400078ec0ff */
[----:B------:R-:W-:Y:S02]  /*4d90*/  ISETP.GE.U32.AND P2, PT, R4, 0x180, PT ;  /* 0x000001800400780c */ /* 0x000fe40003f46070 */
[----:B------:R-:W-:-:S13]  /*4da0*/  ISETP.NE.AND P1, PT, R5, 0x180, PT ;  /* 0x000001800500780c */ /* 0x000fda0003f25270 */
[----:B------:R-:W-:Y:S05]  /*4db0*/  @!P1 BRA `(.L_x_1906) ;  /* 0x0000000000849947 */ /* 0x000fea0003800000 */
[----:B------:R-:W0:Y:S01]  /*4dc0*/  S2R R11, SR_CgaCtaId ;  /* 0x00000000000b7919 */ /* 0x000e220000008800 */
[----:B------:R-:W3:Y:S01]  /*4dd0*/  LDCU.64 UR10, c[0x0][0x480] ;  /* 0x00009000ff0a77ac */ /* 0x000ee20008000a00 */
[----:B------:R-:W-:Y:S02]  /*4de0*/  MOV R5, 0x400 ;  /* 0x0000040000057802 */ /* 0x000fe40000000f00 */
[----:B------:R-:W-:Y:S02]  /*4df0*/  LEA.HI R4, R4, 0x1, RZ, 0x19 ;  /* 0x0000000104047811 */ /* 0x000fe400078fc8ff */
[----:B------:R-:W-:Y:S02]  /*4e00*/  IADD3 R10, P1, PT, R3, UR4, RZ ;  /* 0x00000004030a7c10 */ /* 0x000fe4000ff3e0ff */
[----:B------:R-:W-:Y:S02]  /*4e10*/  IADD3 R8, PT, PT, R5, 0x60, RZ ;  /* 0x0000006005087810 */ /* 0x000fe40007ffe0ff */
[----:B------:R-:W-:Y:S01]  /*4e20*/  SHF.L.U32 R5, R4, 0x7, RZ ;  /* 0x0000000704057819 */ /* 0x000fe200000006ff */
[----:B------:R-:W-:Y:S01]  /*4e30*/  IMAD.X R7, RZ, RZ, UR5, P1 ;  /* 0x00000005ff077e24 */ /* 0x000fe200088e06ff */
[----:B------:R-:W-:-:S02]  /*4e40*/  SHF.L.U32 R12, R17, 0x1, RZ ;  /* 0x00000001110c7819 */ /* 0x000fc400000006ff */
[----:B------:R-:W-:Y:S02]  /*4e50*/  LOP3.LUT R4, R4, 0x3, RZ, 0xc0, !PT ;  /* 0x0000000304047812 */ /* 0x000fe400078ec0ff */
[----:B---3--:R-:W-:-:S04]  /*4e60*/  LEA R9, P1, R10, UR10, 0x2 ;  /* 0x0000000a0a097c11 */ /* 0x008fc8000f8210ff */
[----:B------:R-:W-:Y:S02]  /*4e70*/  LEA.HI.X R10, R10, UR11, R7, 0x2, P1 ;  /* 0x0000000b0a0a7c11 */ /* 0x000fe400088f1407 */
[----:B0-----:R-:W-:Y:S02]  /*4e80*/  LEA R11, R11, R8, 0x18 ;  /* 0x000000080b0b7211 */ /* 0x001fe400078ec0ff */
[----:B------:R-:W-:Y:S02]  /*4e90*/  LOP3.LUT R8, R5, 0x180, RZ, 0xc0, !PT ;  /* 0x0000018005087812 */ /* 0x000fe400078ec0ff */
[C---:B------:R-:W-:Y:S01]  /*4ea0*/  IADD3 R7, PT, PT, R11.reuse, UR6, R12 ;  /* 0x000000060b077c10 */ /* 0x040fe2000fffe00c */
[----:B------:R-:W-:Y:S01]  /*4eb0*/  IMAD.IADD R6, R11, 0x1, R6 ;  /* 0x000000010b067824 */ /* 0x000fe200078e0206 */
[----:B------:R-:W-:Y:S02]  /*4ec0*/  IADD3 R3, PT, PT, R3, R8, RZ ;  /* 0x0000000803037210 */ /* 0x000fe40007ffe0ff */
[----:B------:R-:W-:-:S07]  /*4ed0*/  IADD3 R8, PT, PT, -R4, RZ, RZ ;  /* 0x000000ff04087210 */ /* 0x000fce0007ffe1ff */
.L_x_1907:
[----:B---3--:R0:W1:Y:S01]  /*4ee0*/  LDS R5, [R6] ;  /* 0x0000000006057984 */ /* 0x0080620000000800 */
[----:B------:R-:W-:-:S04]  /*4ef0*/  IADD3 R8, PT, PT, R8, 0x1, RZ ;  /* 0x0000000108087810 */ /* 0x000fc80007ffe0ff */
[----:B------:R-:W-:Y:S02]  /*4f00*/  ISETP.NE.AND P3, PT, R8, RZ, PT ;  /* 0x000000ff0800720c */ /* 0x000fe40003f65270 */
[----:B0-----:R-:W-:Y:S01]  /*4f10*/  IADD3 R6, PT, PT, R6, 0x200, RZ ;  /* 0x0000020006067810 */ /* 0x001fe20007ffe0ff */
[----:B-1----:R-:W-:Y:S01]  /*4f20*/  FMUL.FTZ R11, R5, R0 ;  /* 0x00000000050b7220 */ /* 0x002fe20000410000 */
        /* <DEDUP_REMOVED lines=10> */
.L_x_1906:
[----:B------:R-:W-:Y:S05]  /*4fd0*/  BSYNC.RECONVERGENT B1 ;  /* 0x0000000000017941 */ /* 0x000fea0003800200 */
.L_x_1905:
[----:B------:R-:W-:Y:S05]  /*4fe0*/  @!P2 BRA `(.L_x_1904) ;  /* 0x0000000000d4a947 */ /* 0x000fea0003800000 */
[----:B---3--:R-:W0:Y:S01]  /*4ff0*/  S2R R5, SR_CgaCtaId ;  /* 0x0000000000057919 */ /* 0x008e220000008800 */
[----:B------:R-:W3:Y:S01]  /*5000*/  LDCU.64 UR10, c[0x0][0x480] ;  /* 0x00009000ff0a77ac */ /* 0x000ee20008000a00 */
[----:B------:R-:W-:Y:S02]  /*5010*/  MOV R4, 0x400 ;  /* 0x0000040000047802 */ /* 0x000fe40000000f00 */
[----:B------:R-:W-:Y:S01]  /*5020*/  IADD3 R6, P2, PT, R3, UR4, RZ ;  /* 0x0000000403067c10 */ /* 0x000fe2000ff5e0ff */
[----:B------:R-:W-:Y:S01]  /*5030*/  UISETP.NE.AND UP0, UPT, UR8, URZ, UPT ;  /* 0x000000ff0800728c */ /* 0x000fe2000bf05270 */
[----:B------:R-:W-:Y:S02]  /*5040*/  IADD3 R4, PT, PT, R4, 0x60, RZ ;  /* 0x0000006004047810 */ /* 0x000fe40007ffe0ff */
[----:B------:R-:W-:Y:S02]  /*5050*/  IADD3.X R9, PT, PT, RZ, UR5, RZ, P2, !PT ;  /* 0x00000005ff097c10 */ /* 0x000fe400097fe4ff */
[----:B------:R-:W-:-:S02]  /*5060*/  ISETP.NE.AND P1, PT, RZ, UR8, PT ;  /* 0x00000008ff007c0c */ /* 0x000fc4000bf25270 */
[----:B------:R-:W-:Y:S02]  /*5070*/  PLOP3.LUT P0, PT, PT, PT, UP0, 0x80, 0x8 ;  /* 0x000000000008781c */ /* 0x000fe40003f0f008 */
[----:B---3--:R-:W-:-:S04]  /*5080*/  LEA R8, P3, R6, UR10, 0x2 ;  /* 0x0000000a06087c11 */ /* 0x008fc8000f8610ff */
[----:B------:R-:W-:Y:S02]  /*5090*/  IADD3 R8, P2, PT, R8, 0x400, RZ ;  /* 0x0000040008087810 */ /* 0x000fe40007f5e0ff */
[----:B------:R-:W-:-:S05]  /*50a0*/  LEA.HI.X R9, R6, UR11, R9, 0x2, P3 ;  /* 0x0000000b06097c11 */ /* 0x000fca00098f1409 */
[----:B------:R-:W-:Y:S01]  /*50b0*/  IMAD.X R11, RZ, RZ, R9, P2 ;  /* 0x000000ffff0b7224 */ /* 0x000fe200010e0609 */
[----:B0-----:R-:W-:Y:S01]  /*50c0*/  LEA R7, R5, R4, 0x18 ;  /* 0x0000000405077211 */ /* 0x001fe200078ec0ff */
[----:B------:R-:W-:Y:S01]  /*50d0*/  IMAD.SHL.U32 R4, R30, 0x4, RZ ;  /* 0x000000041e047824 */ /* 0x000fe200078e00ff */
[----:B------:R-:W-:-:S04]  /*50e0*/  LEA R5, R3, UR6, 0x1 ;  /* 0x0000000603057c11 */ /* 0x000fc8000f8e08ff */
[----:B------:R-:W-:Y:S01]  /*50f0*/  LEA R4, R3, -R4, 0x2 ;  /* 0x8000000403047211 */ /* 0x000fe200078e10ff */
[----:B------:R-:W-:-:S03]  /*5100*/  IMAD R5, R30, -0x2, R5 ;  /* 0xfffffffe1e057824 */ /* 0x000fc600078e0205 */
[--C-:B------:R-:W-:Y:S02]  /*5110*/  IADD3 R6, PT, PT, R4, 0x400, R7.reuse ;  /* 0x0000040004067810 */ /* 0x100fe40007ffe007 */
[----:B------:R-:W-:-:S07]  /*5120*/  IADD3 R7, PT, PT, R5, 0x200, R7 ;  /* 0x0000020005077810 */ /* 0x000fce0007ffe007 */
.L_x_1908:
[----:B------:R-:W1:Y:S01]  /*5130*/  LDS R5, [R6+-0x400] ;  /* 0xfffc000006057984 */ /* 0x000e620000000800 */
[----:B------:R-:W-:-:S05]  /*5140*/  VIADD R3, R3, 0x200 ;  /* 0x0000020003037836 */ /* 0x000fca0000000000 */
[----:B------:R-:W-:Y:S01]  /*5150*/  ISETP.GT.AND P2, PT, R3, R16, PT ;  /* 0x000000100300720c */ /* 0x000fe20003f44270 */
[----:B-1----:R-:W-:-:S05]  /*5160*/  FMUL.FTZ R13, R5, R0 ;  /* 0x00000000050d7220 */ /* 0x002fca0000410000 */
        /* <DEDUP_REMOVED lines=29> */
.L_x_1904:
[----:B------:R-:W-:Y:S05]  /*5340*/  BSYNC.RECONVERGENT B0 ;  /* 0x0000000000007941 */ /* 0x000fea0003800200 */
.L_x_1903:
[----:B------:R-:W4:Y:S01]  /*5350*/  LDCU.64 UR4, c[0x0][0x3b0] ;  /* 0x00007600ff0477ac */ /* 0x000f220008000a00 */
[----:B------:R-:W-:Y:S01]  /*5360*/  SHF.R.S32.HI R3, RZ, 0x1f, R16 ;  /* 0x0000001fff037819 */ /* 0x000fe20000011410 */
[----:B-1----:R-:W-:Y:S01]  /*5370*/  IMAD.U32 R0, RZ, RZ, UR42 ;  /* 0x0000002aff007e24 */ /* 0x002fe2000f8e00ff */
[----:B------:R-:W-:Y:S01]  /*5380*/  SHF.R.U32.HI R31, RZ, 0x2, R17 ;  /* 0x00000002ff1f7819 */ /* 0x000fe20000011611 */
[----:B------:R-:W1:Y:S01]  /*5390*/  LDC.64 R36, c[0x0][0x3c0] ;  /* 0x0000f000ff247b82 */ /* 0x000e620000000a00 */
[----:B------:R-:W-:Y:S02]  /*53a0*/  LEA.HI R3, R3, R16, RZ, 0x5 ;  /* 0x0000001003037211 */ /* 0x000fe400078f28ff */
[----:B0--3--:R-:W-:Y:S02]  /*53b0*/  CS2R R4, SRZ ;  /* 0x0000000000047805 */ /* 0x009fe4000001ff00 */
[----:B------:R-:W-:Y:S02]  /*53c0*/  SHF.L.U32 R29, R17, 0x3, RZ ;  /* 0x00000003111d7819 */ /* 0x000fe400000006ff */
[----:B------:R-:W-:-:S02]  /*53d0*/  CS2R R6, SRZ ;  /* 0x0000000000067805 */ /* 0x000fc4000001ff00 */
[----:B------:R-:W-:Y:S02]  /*53e0*/  LOP3.LUT R3, R3, 0xffffffe0, RZ, 0xc0, !PT ;  /* 0xffffffe003037812 */ /* 0x000fe400078ec0ff */
[----:B------:R-:W-:Y:S02]  /*53f0*/  LOP3.LUT R29, R29, 0x18, RZ, 0xc0, !PT ;  /* 0x000000181d1d7812 */ /* 0x000fe400078ec0ff */
[----:B------:R-:W-:Y:S02]  /*5400*/  IADD3 R33, PT, PT, -R3, R16, RZ ;  /* 0x0000001003217210 */ /* 0x000fe40007ffe1ff */
[----:B----4-:R-:W-:Y:S01]  /*5410*/  ISETP.NE.U32.AND P0, PT, RZ, UR4, PT ;  /* 0x00000004ff007c0c */ /* 0x010fe2000bf05070 */
[----:B------:R-:W0:Y:S03]  /*5420*/  LDCU UR4, c[0x0][0x3f4] ;  /* 0x00007e80ff0477ac */ /* 0x000e260008000800 */
[----:B------:R-:W-:-:S04]  /*5430*/  ISETP.NE.AND.EX P0, PT, RZ, UR5, PT, P0 ;  /* 0x00000005ff007c0c */ /* 0x000fc8000bf05300 */
[----:B------:R-:W-:-:S13]  /*5440*/  ISETP.NE.OR P0, PT, R31, R33, !P0 ;  /* 0x000000211f00720c */ /* 0x000fda0004705670 */
[----:B------:R-:W3:Y:S01]  /*5450*/  @!P0 LDC.64 R8, c[0x0][0x3b0] ;  /* 0x0000ec00ff088b82 */ /* 0x000ee20000000a00 */
[----:B------:R-:W-:-:S07]  /*5460*/  @!P0 LEA R3, R0, R29, 0x5 ;  /* 0x0000001d00038211 */ /* 0x000fce00078e28ff */
[----:B------:R-:W4:Y:S01]  /*5470*/  S2UR UR5, SR_CgaCtaId ;  /* 0x00000000000579c3 */ /* 0x000f220000008800 */
[----:B0-----:R-:W-:Y:S02]  /*5480*/  MOV R32, UR4 ;  /* 0x0000000400207c02 */ /* 0x001fe40008000f00 */
[----:B------:R-:W-:Y:S01]  /*5490*/  IADD3 R34, PT, PT, R30, R31, RZ ;  /* 0x0000001f1e227210 */ /* 0x000fe20007ffe0ff */
[----:B------:R-:W-:Y:S01]  /*54a0*/  UMOV UR4, 0x400 ;  /* 0x0000040000047882 */ /* 0x000fe20000000000 */
[----:B---3--:R-:W-:-:S05]  /*54b0*/  @!P0 IMAD.WIDE.U32 R8, R3, 0x2, R8 ;  /* 0x0000000203088825 */ /* 0x008fca00078e0008 */
[----:B------:R0:W5:Y:S01]  /*54c0*/  @!P0 LDG.E.128 R4, desc[UR36][R8.64] ;  /* 0x0000002408048981 */ /* 0x000162000c1e1d00 */
[----:B------:R-:W-:Y:S01]  /*54d0*/  UIADD3 UR4, UPT, UPT, UR4, 0x60, URZ ;  /* 0x0000006004047890 */ /* 0x000fe2000fffe0ff */
[----:B------:R-:W-:Y:S01]  /*54e0*/  IMAD R3, R32, UR40, R29 ;  /* 0x0000002820037c24 */ /* 0x000fe2000f8e021d */
[----:B------:R-:W-:Y:S01]  /*54f0*/  USHF.L.U32 UR38, UR38, 0x5, URZ ;  /* 0x0000000526267899 */ /* 0x000fe200080006ff */
[----:B------:R-:W-:Y:S01]  /*5500*/  BSSY.RECONVERGENT B0, `(.L_x_1909) ;  /* 0x00000c7000007945 */ /* 0x000fe20003800200 */
[----:B----4-:R-:W-:Y:S01]  /*5510*/  ULEA UR4, UR5, UR4, 0x18 ;  /* 0x0000000405047291 */ /* 0x010fe2000f8ec0ff */
[----:B-1----:R-:W-:-:S04]  /*5520*/  IMAD.WIDE R36, R3, 0x2, R36 ;  /* 0x0000000203247825 */ /* 0x002fc800078e0224 */
[----:B------:R-:W-:Y:S01]  /*5530*/  HFMA2 R3, -RZ, RZ, 0, 0 ;  /* 0x00000000ff037431 */ /* 0x000fe200000001ff */
[----:B------:R-:W-:Y:S01]  /*5540*/  CS2R R18, SRZ ;  /* 0x0000000000127805 */ /* 0x000fe2000001ff00 */
[----:B------:R-:W-:Y:S01]  /*5550*/  UIADD3 UR5, UPT, UPT, UR4, UR6, URZ ;  /* 0x0000000604057290 */ /* 0x000fe2000fffe0ff */
[----:B0-----:R-:W-:Y:S01]  /*5560*/  VIMNMX R9, PT, PT, R16, R32, PT ;  /* 0x0000002010097248 */ /* 0x001fe20003fe0100 */
[----:B------:R-:W-:Y:S01]  /*5570*/  IMAD.MOV.U32 R0, RZ, RZ, RZ ;  /* 0x000000ffff007224 */ /* 0x000fe200078e00ff */
[----:B--2---:R-:W-:Y:S01]  /*5580*/  MOV R22, RZ ;  /* 0x000000ff00167202 */ /* 0x004fe20000000f00 */
[----:B------:R-:W-:Y:S01]  /*5590*/  IMAD.MOV.U32 R28, RZ, RZ, RZ ;  /* 0x000000ffff1c7224 */ /* 0x000fe200078e00ff */
[----:B------:R-:W-:Y:S01]  /*55a0*/  BAR.SYNC.DEFER_BLOCKING 0x0 ;  /* 0x0000000000007b1d */ /* 0x000fe20000010000 */
[----:B------:R-:W-:Y:S02]  /*55b0*/  ISETP.GE.AND P0, PT, R34, R9, PT ;  /* 0x000000092200720c */ /* 0x000fe40003f06270 */
[----:B------:R-:W-:-:S11]  /*55c0*/  CS2R R20, SRZ ;  /* 0x0000000000147805 */ /* 0x000fd6000001ff00 */
[----:B------:R-:W-:Y:S05]  /*55d0*/  @P0 BRA `(.L_x_1910) ;  /* 0x0000000800e40947 */ /* 0x000fea0003800000 */
[----:B------:R-:W-:Y:S01]  /*55e0*/  VIADDMNMX R40, R34, 0x20, R9, !PT ;  /* 0x0000002022287846 */ /* 0x000fe20007800109 */
[----:B------:R-:W-:Y:S01]  /*55f0*/  BSSY.RECONVERGENT B1, `(.L_x_1911) ;  /* 0x000006c000017945 */ /* 0x000fe20003800200 */
[----:B------:R-:W-:Y:S02]  /*5600*/  LOP3.LUT R0, RZ, R30, RZ, 0x33, !PT ;  /* 0x0000001eff007212 */ /* 0x000fe400078e33ff */
[----:B------:R-:W-:Y:S02]  /*5610*/  CS2R R20, SRZ ;  /* 0x0000000000147805 */ /* 0x000fe4000001ff00 */
[----:B------:R-:W-:Y:S01]  /*5620*/  MOV R35, R34 ;  /* 0x0000002200237202 */ /* 0x000fe20000000f00 */
[----:B------:R-:W-:Y:S01]  /*5630*/  IMAD.MOV.U32 R22, RZ, RZ, RZ ;  /* 0x000000ffff167224 */ /* 0x000fe200078e00ff */
[----:B------:R-:W-:Y:S02]  /*5640*/  IADD3 R40, PT, PT, -R31, R40, R0 ;  /* 0x000000281f287210 */ /* 0x000fe40007ffe100 */
[----:B------:R-:W-:-:S02]  /*5650*/  CS2R R18, SRZ ;  /* 0x0000000000127805 */ /* 0x000fc4000001ff00 */
[----:B------:R-:W-:Y:S01]  /*5660*/  MOV R28, RZ ;  /* 0x000000ff001c7202 */ /* 0x000fe20000000f00 */
[----:B------:R-:W-:Y:S01]  /*5670*/  IMAD.MOV.U32 R0, RZ, RZ, RZ ;  /* 0x000000ffff007224 */ /* 0x000fe200078e00ff */
[C---:B------:R-:W-:Y:S02]  /*5680*/  ISETP.GE.U32.AND P0, PT, R40.reuse, 0x60, PT ;  /* 0x000000602800780c */ /* 0x040fe40003f06070 */
[----:B------:R-:W-:Y:S02]  /*5690*/  LEA.HI R38, R40, 0x1, RZ, 0x1b ;  /* 0x0000000128267811 */ /* 0x000fe400078fd8ff */
[----:B------:R-:W-:Y:S02]  /*56a0*/  MOV R3, RZ ;  /* 0x000000ff00037202 */ /* 0x000fe40000000f00 */
[----:B------:R-:W-:-:S07]  /*56b0*/  LOP3.LUT P1, R39, R38, 0x3, RZ, 0xc0, !PT ;  /* 0x0000000326277812 */ /* 0x000fce000782c0ff */
[----:B------:R-:W-:Y:S06]  /*56c0*/  @!P0 BRA `(.L_x_1912) ;  /* 0x0000000400788947 */ /* 0x000fec0003800000 */
[----:B------:R-:W-:Y:S01]  /*56d0*/  HFMA2 R43, -RZ, RZ, 0, 0 ;  /* 0x00000000ff2b7431 */ /* 0x000fe200000001ff */
[----:B------:R-:W-:Y:S01]  /*56e0*/  LOP3.LUT R38, R38, 0xffffffc, RZ, 0xc0, !PT ;  /* 0x0ffffffc26267812 */ /* 0x000fe200078ec0ff */
[----:B------:R-:W-:Y:S01]  /*56f0*/  IMAD.MOV.U32 R35, RZ, RZ, R34 ;  /* 0x000000ffff237224 */ /* 0x000fe200078e0022 */
[----:B------:R-:W-:-:S07]  /*5700*/  MOV R20, RZ ;  /* 0x000000ff00147202 */ /* 0x000fce0000000f00 */
.L_x_1913:
[----:B------:R-:W-:-:S05]  /*5710*/  SHF.L.U32 R24, R35, 0x5, RZ ;  /* 0x0000000523187819 */ /* 0x000fca00000006ff */
[----:B------:R-:W-:-:S06]  /*5720*/  IMAD.WIDE.U32 R8, R24, 0x2, R36 ;  /* 0x0000000218087825 */ /* 0x000fcc00078e0024 */
[----:B------:R-:W2:Y:S01]  /*5730*/  LDG.E.128 R8, desc[UR36][R8.64] ;  /* 0x0000002408087981 */ /* 0x000ea2000c1e1d00 */
[----:B------:R-:W-:Y:S01]  /*5740*/  IADD3 R41, PT, PT, -R30, R35, RZ ;  /* 0x000000231e297210 */ /* 0x000fe20007ffe1ff */
[----:B------:R-:W-:-:S03]  /*5750*/  VIADD R13, R24, 0x400 ;  /* 0x00000400180d7836 */ /* 0x000fc60000000000 */
[----:B------:R-:W-:Y:S01]  /*5760*/  LEA R41, R41, UR5, 0x1 ;  /* 0x0000000529297c11 */ /* 0x000fe2000f8e08ff */
[----:B------:R-:W-:-:S04]  /*5770*/  IMAD.WIDE.U32 R12, R13, 0x2, R36 ;  /* 0x000000020d0c7825 */ /* 0x000fc800078e0024 */
[----:B------:R-:W0:Y:S04]  /*5780*/  LDS.U16 R42, [R41] ;  /* 0x00000000292a7984 */ /* 0x000e280000000400 */
[----:B------:R-:W3:Y:S01]  /*5790*/  LDG.E.128 R12, desc[UR36][R12.64] ;  /* 0x000000240c0c7981 */ /* 0x000ee2000c1e1d00 */
[----:B------:R-:W-:Y:S01]  /*57a0*/  IADD3 R25, PT, PT, R24, 0xc00, RZ ;  /* 0x00000c0018197810 */ /* 0x000fe20007ffe0ff */
[----:B0-----:R-:W-:Y:S02]  /*57b0*/  HADD2.F32 R42, -RZ, R42.H0_H0 ;  /* 0x2000002aff2a7230 */ /* 0x001fe40000004100 */
[----:B--2---:R-:W-:Y:S02]  /*57c0*/  HADD2.F32 R23, -RZ, R8.H0_H0 ;  /* 0x20000008ff177230 */ /* 0x004fe40000004100 */
[----:B------:R-:W-:-:S03]  /*57d0*/  HADD2.F32 R45, -RZ, R9.H0_H0 ;  /* 0x20000009ff2d7230 */ /* 0x000fc60000004100 */
[----:B------:R-:W-:Y:S01]  /*57e0*/  FFMA.FTZ R44, R42, R23, R20 ;  /* 0x000000172a2c7223 */ /* 0x000fe20000010014 */
[----:B------:R-:W-:Y:S01]  /*57f0*/  HADD2.F32 R20, -RZ, R8.H1_H1 ;  /* 0x30000008ff147230 */ /* 0x000fe20000004100 */
[----:B------:R-:W-:Y:S01]  /*5800*/  IADD3 R23, PT, PT, R24, 0x800, RZ ;  /* 0x0000080018177810 */ /* 0x000fe20007ffe0ff */
[----:B------:R-:W-:-:S03]  /*5810*/  FFMA.FTZ R45, R42, R45, R22 ;  /* 0x0000002d2a2d7223 */ /* 0x000fc60000010016 */
[----:B------:R-:W-:Y:S01]  /*5820*/  FFMA.FTZ R8, R42, R20, R21 ;  /* 0x000000142a087223 */ /* 0x000fe20000010015 */
[----:B------:R-:W-:-:S06]  /*5830*/  IMAD.WIDE.U32 R20, R23, 0x2, R36 ;  /* 0x0000000217147825 */ /* 0x000fcc00078e0024 */
[----:B------:R-:W2:Y:S01]  /*5840*/  LDG.E.128 R20, desc[UR36][R20.64] ;  /* 0x0000002414147981 */ /* 0x000ea2000c1e1d00 */
[----:B------:R-:W-:-:S06]  /*5850*/  IMAD.WIDE.U32 R24, R25, 0x2, R36 ;  /* 0x0000000219187825 */ /* 0x000fcc00078e0024 */
[----:B------:R-:W4:Y:S01]  /*5860*/  LDG.E.128 R24, desc[UR36][R24.64] ;  /* 0x0000002418187981 */ /* 0x000f22000c1e1d00 */
[----:B------:R-:W-:Y:S01]  /*5870*/  HADD2.F32 R9, -RZ, R9.H1_H1 ;  /* 0x30000009ff097230 */ /* 0x000fe20000004100 */
[----:B------:R-:W-:Y:S01]  /*5880*/  IADD3 R35, PT, PT, R35, 0x80, RZ ;  /* 0x0000008023237810 */ /* 0x000fe20007ffe0ff */
[----:B------:R-:W-:-:S03]  /*5890*/  VIADD R43, R43, 0x4 ;  /* 0x000000042b2b7836 */ /* 0x000fc60000000000 */
[----:B------:R-:W-:Y:S01]  /*58a0*/  FFMA.FTZ R28, R42, R9, R28 ;  /* 0x000000092a1c7223 */ /* 0x000fe2000001001c */
[----:B------:R-:W-:Y:S01]  /*58b0*/  HADD2.F32 R9, -RZ, R10.H0_H0 ;  /* 0x2000000aff097230 */ /* 0x000fe20000004100 */
[----:B------:R-:W-:-:S04]  /*58c0*/  ISETP.NE.AND P0, PT, R43, R38, PT ;  /* 0x000000262b00720c */ /* 0x000fc80003f05270 */
[C---:B------:R-:W-:Y:S01]  /*58d0*/  FFMA.FTZ R19, R42.reuse, R9, R19 ;  /* 0x000000092a137223 */ /* 0x040fe20000010013 */
[----:B------:R-:W-:Y:S02]  /*58e0*/  HADD2.F32 R9, -RZ, R10.H1_H1 ;  /* 0x3000000aff097230 */ /* 0x000fe40000004100 */
[--C-:B------:R-:W-:Y:S02]  /*58f0*/  HADD2.F32 R10, -RZ, R11.reuse.H0_H0 ;  /* 0x2000000bff0a7230 */ /* 0x100fe40000004100 */
[----:B------:R-:W-:Y:S02]  /*5900*/  HADD2.F32 R11, -RZ, R11.H1_H1 ;  /* 0x3000000bff0b7230 */ /* 0x000fe40000004100 */
[C---:B------:R-:W-:Y:S02]  /*5910*/  FFMA.FTZ R18, R42.reuse, R9, R18 ;  /* 0x000000092a127223 */ /* 0x040fe40000010012 */
[----:B------:R-:W0:Y:S01]  /*5920*/  LDS.U16 R9, [R41+0x40] ;  /* 0x0000400029097984 */ /* 0x000e220000000400 */
[----:B------:R-:W-:Y:S01]  /*5930*/  FFMA.FTZ R3, R42, R10, R3 ;  /* 0x0000000a2a037223 */ /* 0x000fe20000010003 */
[----:B---3--:R-:W-:-:S02]  /*5940*/  HADD2.F32 R10, -RZ, R12.H0_H0 ;  /* 0x2000000cff0a7230 */ /* 0x008fc40000004100 */
[----:B------:R-:W-:Y:S01]  /*5950*/  FFMA.FTZ R0, R42, R11, R0 ;  /* 0x0000000b2a007223 */ /* 0x000fe20000010000 */
[----:B------:R-:W-:Y:S02]  /*5960*/  HADD2.F32 R11, -RZ, R12.H1_H1 ;  /* 0x3000000cff0b7230 */ /* 0x000fe40000004100 */
[--C-:B------:R-:W-:Y:S02]  /*5970*/  HADD2.F32 R12, -RZ, R14.reuse.H0_H0 ;  /* 0x2000000eff0c7230 */ /* 0x100fe40000004100 */
[----:B------:R-:W-:Y:S02]  /*5980*/  HADD2.F32 R14, -RZ, R14.H1_H1 ;  /* 0x3000000eff0e7230 */ /* 0x000fe40000004100 */
[----:B0-----:R-:W-:-:S05]  /*5990*/  HADD2.F32 R9, -RZ, R9.H0_H0 ;  /* 0x20000009ff097230 */ /* 0x001fca0000004100 */
[C---:B------:R-:W-:Y:S01]  /*59a0*/  FFMA.FTZ R44, R9.reuse, R10, R44 ;  /* 0x0000000a092c7223 */ /* 0x040fe2000001002c */
[----:B------:R-:W-:Y:S02]  /*59b0*/  HADD2.F32 R10, -RZ, R13.H0_H0 ;  /* 0x2000000dff0a7230 */ /* 0x000fe40000004100 */
[C---:B------:R-:W-:Y:S01]  /*59c0*/  FFMA.FTZ R8, R9.reuse, R11, R8 ;  /* 0x0000000b09087223 */ /* 0x040fe20000010008 */
[C---:B------:R-:W-:Y:S01]  /*59d0*/  FFMA.FTZ R19, R9.reuse, R12, R19 ;  /* 0x0000000c09137223 */ /* 0x040fe20000010013 */
[----:B------:R-:W0:Y:S01]  /*59e0*/  LDS.U16 R11, [R41+0xc0] ;  /* 0x0000c000290b7984 */ /* 0x000e220000000400 */
[----:B------:R-:W-:Y:S02]  /*59f0*/  HADD2.F32 R12, -RZ, R15.H0_H0 ;  /* 0x2000000fff0c7230 */ /* 0x000fe40000004100 */
[----:B------:R-:W-:Y:S01]  /*5a00*/  FFMA.FTZ R45, R9, R10, R45 ;  /* 0x0000000a092d7223 */ /* 0x000fe2000001002d */
[----:B------:R-:W-:Y:S01]  /*5a10*/  HADD2.F32 R13, -RZ, R13.H1_H1 ;  /* 0x3000000dff0d7230 */ /* 0x000fe20000004100 */
[----:B------:R-:W1:Y:S01]  /*5a20*/  LDS.U16 R10, [R41+0x80] ;  /* 0x00008000290a7984 */ /* 0x000e620000000400 */
[----:B------:R-:W-:-:S02]  /*5a30*/  HADD2.F32 R15, -RZ, R15.H1_H1 ;  /* 0x3000000fff0f7230 */ /* 0x000fc40000004100 */
[C---:B------:R-:W-:Y:S01]  /*5a40*/  FFMA.FTZ R18, R9.reuse, R14, R18 ;  /* 0x0000000e09127223 */ /* 0x040fe20000010012 */
[C---:B------:R-:W-:Y:S01]  /*5a50*/  FFMA.FTZ R3, R9.reuse, R12, R3 ;  /* 0x0000000c09037223 */ /* 0x040fe20000010003 */
[C---:B------:R-:W-:Y:S01]  /*5a60*/  FFMA.FTZ R28, R9.reuse, R13, R28 ;  /* 0x0000000d091c7223 */ /* 0x040fe2000001001c */
[----:B------:R-:W-:Y:S01]  /*5a70*/  FFMA.FTZ R0, R9, R15, R0 ;  /* 0x0000000f09007223 */ /* 0x000fe20000010000 */
[----:B0-----:R-:W-:Y:S02]  /*5a80*/  HADD2.F32 R11, -RZ, R11.H0_H0 ;  /* 0x2000000bff0b7230 */ /* 0x001fe40000004100 */
[----:B-1----:R-:W-:Y:S02]  /*5a90*/  HADD2.F32 R9, -RZ, R10.H0_H0 ;  /* 0x2000000aff097230 */ /* 0x002fe40000004100 */
[----:B--2---:R-:W-:Y:S02]  /*5aa0*/  HADD2.F32 R12, -RZ, R21.H0_H0 ;  /* 0x20000015ff0c7230 */ /* 0x004fe40000004100 */
[----:B------:R-:W-:-:S02]  /*5ab0*/  HADD2.F32 R10, -RZ, R20.H0_H0 ;  /* 0x20000014ff0a7230 */ /* 0x000fc40000004100 */
[----:B------:R-:W-:Y:S02]  /*5ac0*/  HADD2.F32 R13, -RZ, R20.H1_H1 ;  /* 0x30000014ff0d7230 */ /* 0x000fe40000004100 */
[C---:B------:R-:W-:Y:S01]  /*5ad0*/  FFMA.FTZ R45, R9.reuse, R12, R45 ;  /* 0x0000000c092d7223 */ /* 0x040fe2000001002d */
[----:B------:R-:W-:Y:S02]  /*5ae0*/  HADD2.F32 R12, -RZ, R23.H0_H0 ;  /* 0x20000017ff0c7230 */ /* 0x000fe40000004100 */
        /* <DEDUP_REMOVED lines=9> */
[----:B----4-:R-:W-:Y:S02]  /*5b80*/  HADD2.F32 R22, -RZ, R25.H0_H0 ;  /* 0x20000019ff167230 */ /* 0x010fe40000004100 */
        /* <DEDUP_REMOVED lines=15> */
[C---:B------:R-:W-:Y:S02]  /*5c80*/  FFMA.FTZ R18, R11.reuse, R9, R18 ;  /* 0x000000090b127223 */ /* 0x040fe40000010012 */
[----:B------:R-:W-:Y:S01]  /*5c90*/  FFMA.FTZ R0, R11, R27, R0 ;  /* 0x0000001b0b007223 */ /* 0x000fe20000010000 */
[----:B------:R-:W-:Y:S06]  /*5ca0*/  @P0 BRA `(.L_x_1913) ;  /* 0xfffffff800980947 */ /* 0x000fec000383ffff */
.L_x_1912:
[----:B------:R-:W-:Y:S05]  /*5cb0*/  BSYNC.RECONVERGENT B1 ;  /* 0x0000000000017941 */ /* 0x000fea0003800200 */
.L_x_1911:
[----:B------:R-:W-:Y:S05]  /*5cc0*/  @!P1 BRA `(.L_x_1910) ;  /* 0x0000000400289947 */ /* 0x000fea0003800000 */
[----:B------:R-:W-:Y:S01]  /*5cd0*/  ISETP.NE.AND P1, PT, R39, 0x1, PT ;  /* 0x000000012700780c */ /* 0x000fe20003f25270 */
[----:B------:R-:W-:Y:S01]  /*5ce0*/  BSSY.RECONVERGENT B1, `(.L_x_1914) ;  /* 0x0000030000017945 */ /* 0x000fe20003800200 */
[----:B------:R-:W-:-:S11]  /*5cf0*/  LOP3.LUT P0, RZ, R40, 0x20, RZ, 0xc0, !PT ;  /* 0x0000002028ff7812 */ /* 0x000fd6000780c0ff */
[----:B------:R-:W-:Y:S05]  /*5d00*/  @!P1 BRA `(.L_x_1915) ;  /* 0x0000000000b49947 */ /* 0x000fea0003800000 */
[----:B------:R-:W-:-:S05]  /*5d10*/  SHF.L.U32 R13, R35, 0x5, RZ ;  /* 0x00000005230d7819 */ /* 0x000fca00000006ff */
[----:B------:R-:W-:-:S04]  /*5d20*/  IMAD.WIDE.U32 R8, R13, 0x2, R36 ;  /* 0x000000020d087825 */ /* 0x000fc800078e0024 */
[----:B------:R-:W-:Y:S02]  /*5d30*/  VIADD R13, R13, 0x400 ;  /* 0x000004000d0d7836 */ /* 0x000fe40000000000 */
[----:B------:R-:W2:Y:S02]  /*5d40*/  LDG.E.128 R8, desc[UR36][R8.64] ;  /* 0x0000002408087981 */ /* 0x000ea4000c1e1d00 */
[----:B------:R-:W-:-:S06]  /*5d50*/  IMAD.WIDE.U32 R12, R13, 0x2, R36 ;  /* 0x000000020d0c7825 */ /* 0x000fcc00078e0024 */
[----:B------:R-:W3:Y:S01]  /*5d60*/  LDG.E.128 R12, desc[UR36][R12.64] ;  /* 0x000000240c0c7981 */ /* 0x000ee2000c1e1d00 */
[----:B------:R-:W-:Y:S02]  /*5d70*/  IADD3 R23, PT, PT, -R30, R35, RZ ;  /* 0x000000231e177210 */ /* 0x000fe40007ffe1ff */
[----:B------:R-:W-:Y:S02]  /*5d80*/  IADD3 R35, PT, PT, R35, 0x40, RZ ;  /* 0x0000004023237810 */ /* 0x000fe40007ffe0ff */
[----:B------:R-:W-:-:S05]  /*5d90*/  LEA R24, R23, UR5, 0x1 ;  /* 0x0000000517187c11 */ /* 0x000fca000f8e08ff */
[----:B------:R-:W-:Y:S04]  /*5da0*/  LDS.U16 R25, [R24] ;  /* 0x0000000018197984 */ /* 0x000fe80000000400 */
[----:B------:R-:W0:Y:S02]  /*5db0*/  LDS.U16 R23, [R24+0x40] ;  /* 0x0000400018177984 */ /* 0x000e240000000400 */
[----:B0-----:R-:W-:Y:S02]  /*5dc0*/  HADD2.F32 R23, -RZ, R23.H0_H0 ;  /* 0x20000017ff177230 */ /* 0x001fe40000004100 */
[--C-:B--2---:R-:W-:Y:S02]  /*5dd0*/  HADD2.F32 R27, -RZ, R9.reuse.H0_H0 ;  /* 0x20000009ff1b7230 */ /* 0x104fe40000004100 */
[----:B------:R-:W-:-:S02]  /*5de0*/  HADD2.F32 R39, -RZ, R9.H1_H1 ;  /* 0x30000009ff277230 */ /* 0x000fc40000004100 */
[--C-:B------:R-:W-:Y:S02]  /*5df0*/  HADD2.F32 R26, -RZ, R8.reuse.H0_H0 ;  /* 0x20000008ff1a7230 */ /* 0x100fe40000004100 */
[----:B------:R-:W-:Y:S02]  /*5e00*/  HADD2.F32 R38, -RZ, R8.H1_H1 ;  /* 0x30000008ff267230 */ /* 0x000fe40000004100 */
[----:B------:R-:W-:Y:S02]  /*5e10*/  HADD2.F32 R9, -RZ, R25.H0_H0 ;  /* 0x20000019ff097230 */ /* 0x000fe40000004100 */
[--C-:B------:R-:W-:Y:S02]  /*5e20*/  HADD2.F32 R8, -RZ, R10.reuse.H0_H0 ;  /* 0x2000000aff087230 */ /* 0x100fe40000004100 */
[----:B------:R-:W-:Y:S02]  /*5e30*/  HADD2.F32 R25, -RZ, R10.H1_H1 ;  /* 0x3000000aff197230 */ /* 0x000fe40000004100 */
[----:B------:R-:W-:Y:S01]  /*5e40*/  FFMA.FTZ R20, R9, R26, R20 ;  /* 0x0000001a09147223 */ /* 0x000fe20000010014 */
[----:B------:R-:W-:-:S02]  /*5e50*/  HADD2.F32 R10, -RZ, R11.H0_H0 ;  /* 0x2000000bff0a7230 */ /* 0x000fc40000004100 */
[C---:B------:R-:W-:Y:S01]  /*5e60*/  FFMA.FTZ R21, R9.reuse, R38, R21 ;  /* 0x0000002609157223 */ /* 0x040fe20000010015 */
[----:B------:R-:W-:Y:S02]  /*5e70*/  HADD2.F32 R11, -RZ, R11.H1_H1 ;  /* 0x3000000bff0b7230 */ /* 0x000fe40000004100 */
[C---:B------:R-:W-:Y:S01]  /*5e80*/  FFMA.FTZ R22, R9.reuse, R27, R22 ;  /* 0x0000001b09167223 */ /* 0x040fe20000010016 */
[C---:B------:R-:W-:Y:S01]  /*5e90*/  FFMA.FTZ R28, R9.reuse, R39, R28 ;  /* 0x00000027091c7223 */ /* 0x040fe2000001001c */
[C---:B------:R-:W-:Y:S01]  /*5ea0*/  FFMA.FTZ R3, R9.reuse, R10, R3 ;  /* 0x0000000a09037223 */ /* 0x040fe20000010003 */
[C---:B------:R-:W-:Y:S01]  /*5eb0*/  FFMA.FTZ R19, R9.reuse, R8, R19 ;  /* 0x0000000809137223 */ /* 0x040fe20000010013 */
[C---:B------:R-:W-:Y:S01]  /*5ec0*/  FFMA.FTZ R0, R9.reuse, R11, R0 ;  /* 0x0000000b09007223 */ /* 0x040fe20000010000 */
[----:B------:R-:W-:Y:S01]  /*5ed0*/  FFMA.FTZ R18, R9, R25, R18 ;  /* 0x0000001909127223 */ /* 0x000fe20000010012 */
[--C-:B---3--:R-:W-:Y:S02]  /*5ee0*/  HADD2.F32 R10, -RZ, R14.reuse.H0_H0 ;  /* 0x2000000eff0a7230 */ /* 0x108fe40000004100 */
[----:B------:R-:W-:-:S02]  /*5ef0*/  HADD2.F32 R11, -RZ, R14.H1_H1 ;  /* 0x3000000eff0b7230 */ /* 0x000fc40000004100 */
[--C-:B------:R-:W-:Y:S02]  /*5f00*/  HADD2.F32 R8, -RZ, R12.reuse.H0_H0 ;  /* 0x2000000cff087230 */ /* 0x100fe40000004100 */
        /* <DEDUP_REMOVED lines=13> */
.L_x_1915:
[----:B------:R-:W-:Y:S05]  /*5fe0*/  BSYNC.RECONVERGENT B1 ;  /* 0x0000000000017941 */ /* 0x000fea0003800200 */
.L_x_1914:
[----:B------:R-:W-:Y:S05]  /*5ff0*/  @P0 BRA `(.L_x_1910) ;  /* 0x00000000005c0947 */ /* 0x000fea0003800000 */
[----:B------:R-:W-:-:S04]  /*6000*/  IMAD.SHL.U32 R9, R35, 0x20, RZ ;  /* 0x0000002023097824 */ /* 0x000fc800078e00ff */
[----:B------:R-:W-:-:S06]  /*6010*/  IMAD.WIDE.U32 R8, R9, 0x2, R36 ;  /* 0x0000000209087825 */ /* 0x000fcc00078e0024 */
[----:B------:R-:W2:Y:S01]  /*6020*/  LDG.E.128 R8, desc[UR36][R8.64] ;  /* 0x0000002408087981 */ /* 0x000ea2000c1e1d00 */
[----:B------:R-:W-:-:S04]  /*6030*/  IADD3 R12, PT, PT, -R30, R35, RZ ;  /* 0x000000231e0c7210 */ /* 0x000fc80007ffe1ff */
[----:B------:R-:W-:-:S06]  /*6040*/  LEA R12, R12, UR5, 0x1 ;  /* 0x000000050c0c7c11 */ /* 0x000fcc000f8e08ff */
[----:B------:R-:W0:Y:S02]  /*6050*/  LDS.U16 R12, [R12] ;  /* 0x000000000c0c7984 */ /* 0x000e240000000400 */
        /* <DEDUP_REMOVED lines=17> */
.L_x_1910:
[----:B------:R-:W-:Y:S05]  /*6170*/  BSYNC.RECONVERGENT B0 ;  /* 0x0000000000007941 */ /* 0x000fea0003800200 */
.L_x_1909:
[----:B------:R-:W-:Y:S01]  /*6180*/  ISETP.GE.AND P0, PT, R34, R16, PT ;  /* 0x000000102200720c */ /* 0x000fe20003f06270 */
[----:B------:R-:W-:-:S12]  /*6190*/  BSSY.RECONVERGENT B0, `(.L_x_1916) ;  /* 0x000010c000007945 */ /* 0x000fd80003800200 */
[----:B------:R-:W-:Y:S05]  /*61a0*/  @P0 BRA `(.L_x_1917) ;  /* 0x0000001000280947 */ /* 0x000fea0003800000 */
[----:B------:R-:W-:Y:S01]  /*61b0*/  VIADDMNMX R12, R34, 0x20, R16, !PT ;  /* 0x00000020220c7846 */ /* 0x000fe20007800110 */
[----:B------:R-:W-:Y:S01]  /*61c0*/  BSSY.RECONVERGENT B1, `(.L_x_1918) ;  /* 0x0000040000017945 */ /* 0x000fe20003800200 */
[----:B------:R-:W-:-:S04]  /*61d0*/  LOP3.LUT R8, RZ, R30, RZ, 0x33, !PT ;  /* 0x0000001eff087212 */ /* 0x000fc800078e33ff */
[----:B------:R-:W-:-:S04]  /*61e0*/  IADD3 R12, PT, PT, -R31, R12, R8 ;  /* 0x0000000c1f0c7210 */ /* 0x000fc80007ffe108 */
[----:B------:R-:W-:-:S04]  /*61f0*/  LOP3.LUT R8, R12, 0x60, RZ, 0xc0, !PT ;  /* 0x000000600c087812 */ /* 0x000fc800078ec0ff */
[----:B------:R-:W-:-:S13]  /*6200*/  ISETP.NE.AND P0, PT, R8, 0x60, PT ;  /* 0x000000600800780c */ /* 0x000fda0003f05270 */
[----:B------:R-:W-:Y:S05]  /*6210*/  @!P0 BRA `(.L_x_1919) ;  /* 0x0000000000e88947 */ /* 0x000fea0003800000 */
[----:B------:R-:W0:Y:S01]  /*6220*/  LDC R32, c[0x0][0x3f4] ;  /* 0x0000fd00ff207b82 */ /* 0x000e220000000800 */
[----:B------:R-:W-:Y:S02]  /*6230*/  LEA.HI R8, R12, 0x1, RZ, 0x1b ;  /* 0x000000010c087811 */ /* 0x000fe400078fd8ff */
[----:B------:R-:W-:Y:S02]  /*6240*/  LEA R13, R31, UR6, 0x1 ;  /* 0x000000061f0d7c11 */ /* 0x000fe4000f8e08ff */
[----:B------:R-:W-:Y:S02]  /*6250*/  LOP3.LUT R8, R8, 0x3, RZ, 0xc0, !PT ;  /* 0x0000000308087812 */ /* 0x000fe400078ec0ff */
[----:B------:R-:W-:-:S03]  /*6260*/  IADD3 R13, PT, PT, R13, UR4, RZ ;  /* 0x000000040d0d7c10 */ /* 0x000fc6000fffe0ff */
[----:B------:R-:W-:-:S07]  /*6270*/  IMAD.MOV R14, RZ, RZ, -R8 ;  /* 0x000000ffff0e7224 */ /* 0x000fce00078e0a08 */
.L_x_1922:
[----:B0-----:R-:W-:Y:S01]  /*6280*/  ISETP.GE.AND P0, PT, R34, R32, PT ;  /* 0x000000202200720c */ /* 0x001fe20003f06270 */
[----:B------:R-:W-:Y:S01]  /*6290*/  BSSY.RECONVERGENT B2, `(.L_x_1920) ;  /* 0x000002f000027945 */ /* 0x000fe20003800200 */
[----:B------:R-:W-:-:S04]  /*62a0*/  IADD3 R14, PT, PT, R14, 0x1, RZ ;  /* 0x000000010e0e7810 */ /* 0x000fc80007ffe0ff */
[----:B------:R-:W-:-:S07]  /*62b0*/  ISETP.NE.AND P2, PT, R14, RZ, PT ;  /* 0x000000ff0e00720c */ /* 0x000fce0003f45270 */
[----:B------:R-:W-:Y:S06]  /*62c0*/  @!P0 BRA `(.L_x_1921) ;  /* 0x0000000000ac8947 */ /* 0x000fec0003800000 */
[----:B------:R-:W-:Y:S02]  /*62d0*/  IABS R11, R32 ;  /* 0x00000020000b7213 */ /* 0x000fe40000000000 */
        /* <DEDUP_REMOVED lines=42> */
.L_x_1921:
[----:B------:R-:W-:Y:S05]  /*6580*/  BSYNC.RECONVERGENT B2 ;  /* 0x0000000000027941 */ /* 0x000fea0003800200 */
.L_x_1920:
[----:B------:R-:W-:Y:S01]  /*6590*/  IADD3 R34, PT, PT, R34, 0x20, RZ ;  /* 0x0000002022227810 */ /* 0x000fe20007ffe0ff */
[----:B------:R-:W-:Y:S01]  /*65a0*/  VIADD R13, R13, 0x40 ;  /* 0x000000400d0d7836 */ /* 0x000fe20000000000 */
[----:B------:R-:W-:Y:S06]  /*65b0*/  @P2 BRA `(.L_x_1922) ;  /* 0xfffffffc00302947 */ /* 0x000fec000383ffff */
.L_x_1919:
[----:B------:R-:W-:Y:S05]  /*65c0*/  BSYNC.RECONVERGENT B1 ;  /* 0x0000000000017941 */ /* 0x000fea0003800200 */
.L_x_1918:
[----:B------:R-:W-:-:S13]  /*65d0*/  ISETP.GE.U32.AND P0, PT, R12, 0x60, PT ;  /* 0x000000600c00780c */ /* 0x000fda0003f06070 */
[----:B------:R-:W-:Y:S05]  /*65e0*/  @!P0 BRA `(.L_x_1917) ;  /* 0x0000000c00188947 */ /* 0x000fea0003800000 */
[----:B------:R-:W0:Y:S02]  /*65f0*/  LDC R13, c[0x0][0x3f4] ;  /* 0x0000fd00ff0d7b82 */ /* 0x000e240000000800 */
.L_x_1931:
[----:B0-----:R-:W-:Y:S01]  /*6600*/  MOV R32, R13 ;  /* 0x0000000d00207202 */ /* 0x001fe20000000f00 */
[C---:B------:R-:W-:Y:S01]  /*6610*/  VIADD R15, R34.reuse, 0x40 ;  /* 0x00000040220f7836 */ /* 0x040fe20000000000 */
[C---:B------:R-:W-:Y:S01]  /*6620*/  IADD3 R23, PT, PT, R34.reuse, 0x20, RZ ;  /* 0x0000002022177810 */ /* 0x040fe20007ffe0ff */
[----:B------:R-:W-:Y:S01]  /*6630*/  BSSY.RECONVERGENT B1, `(.L_x_1923) ;  /* 0x0000034000017945 */ /* 0x000fe20003800200 */
[C---:B------:R-:W-:Y:S02]  /*6640*/  ISETP.GE.AND P3, PT, R34.reuse, R32, PT ;  /* 0x000000202200720c */ /* 0x040fe40003f66270 */
[----:B------:R-:W-:Y:S02]  /*6650*/  IADD3 R14, PT, PT, R34, 0x60, RZ ;  /* 0x00000060220e7810 */ /* 0x000fe40007ffe0ff */
[----:B------:R-:W-:Y:S02]  /*6660*/  IADD3 R12, PT, PT, -R30, R34, RZ ;  /* 0x000000221e0c7210 */ /* 0x000fe40007ffe1ff */
[----:B------:R-:W-:-:S02]  /*6670*/  ISETP.GE.AND P2, PT, R23, R32, PT ;  /* 0x000000201700720c */ /* 0x000fc40003f46270 */
[-C--:B------:R-:W-:Y:S02]  /*6680*/  ISETP.GE.AND P0, PT, R15, R32.reuse, PT ;  /* 0x000000200f00720c */ /* 0x080fe40003f06270 */
        /* <DEDUP_REMOVED lines=46> */
.L_x_1924:
[----:B------:R-:W-:Y:S05]  /*6970*/  BSYNC.RECONVERGENT B1 ;  /* 0x0000000000017941 */ /* 0x000fea0003800200 */
.L_x_1923:
[----:B------:R-:W-:Y:S04]  /*6980*/  BSSY.RECONVERGENT B1, `(.L_x_1925) ;  /* 0x000002d000017945 */ /* 0x000fe80003800200 */
[----:B------:R-:W-:Y:S05]  /*6990*/  @!P2 BRA `(.L_x_1926) ;  /* 0x0000000000aca947 */ /* 0x000fea0003800000 */
[----:B------:R-:W-:Y:S02]  /*69a0*/  IABS R11, R32 ;  /* 0x00000020000b7213 */ /* 0x000fe40000000000 */
[----:B------:R-:W-:Y:S02]  /*69b0*/  IABS R26, R23 ;  /* 0x00000017001a7213 */ /* 0x000fe40000000000 */
[----:B------:R-:W0:Y:S01]  /*69c0*/  I2F.RP R10, R11 ;  /* 0x0000000b000a7306 */ /* 0x000e220000209400 */
[----:B------:R-:W-:Y:S02]  /*69d0*/  ISETP.GE.AND P3, PT, R23, RZ, PT ;  /* 0x000000ff1700720c */ /* 0x000fe40003f66270 */
[----:B------:R-:W-:Y:S01]  /*69e0*/  ISETP.NE.AND P4, PT, R32, RZ, PT ;  /* 0x000000ff2000720c */ /* 0x000fe20003f85270 */
[----:B------:R-:W1:Y:S04]  /*69f0*/  LDS.U16 R23, [R12+0x40] ;  /* 0x000040000c177984 */ /* 0x000e680000000400 */
[----:B0-----:R-:W0:Y:S02]  /*6a00*/  MUFU.RCP R10, R10 ;  /* 0x0000000a000a7308 */ /* 0x001e240000001000 */
[----:B0-----:R-:W-:-:S06]  /*6a10*/  VIADD R24, R10, 0xffffffe ;  /* 0x0ffffffe0a187836 */ /* 0x001fcc0000000000 */
        /* <DEDUP_REMOVED lines=18> */
[----:B-1----:R-:W-:Y:S02]  /*6b40*/  HADD2.F32 R23, -RZ, R23.H0_H0 ;  /* 0x20000017ff177230 */ /* 0x002fe40000004100 */
        /* <DEDUP_REMOVED lines=16> */
.L_x_1926:
[----:B------:R-:W-:Y:S05]  /*6c50*/  BSYNC.RECONVERGENT B1 ;  /* 0x0000000000017941 */ /* 0x000fea0003800200 */
.L_x_1925:
        /* <DEDUP_REMOVED lines=45> */
.L_x_1928:
[----:B------:R-:W-:Y:S05]  /*6f30*/  BSYNC.RECONVERGENT B1 ;  /* 0x0000000000017941 */ /* 0x000fea0003800200 */
.L_x_1927:
        /* <DEDUP_REMOVED lines=45> */
.L_x_1930:
[----:B------:R-:W-:Y:S05]  /*7210*/  BSYNC.RECONVERGENT B1 ;  /* 0x0000000000017941 */ /* 0x000fea0003800200 */
.L_x_1929:
[----:B------:R-:W-:-:S05]  /*7220*/  VIADD R34, R34, 0x80 ;  /* 0x0000008022227836 */ /* 0x000fca0000000000 */
[----:B------:R-:W-:-:S13]  /*7230*/  ISETP.GE.AND P0, PT, R34, R16, PT ;  /* 0x000000102200720c */ /* 0x000fda0003f06270 */
[----:B------:R-:W-:Y:S05]  /*7240*/  @!P0 BRA `(.L_x_1931) ;  /* 0xfffffff000ec8947 */ /* 0x000fea000383ffff */
.L_x_1917:
[----:B------:R-:W-:Y:S05]  /*7250*/  BSYNC.RECONVERGENT B0 ;  /* 0x0000000000007941 */ /* 0x000fea0003800200 */
.L_x_1916:
[----:B------:R-:W-:Y:S01]  /*7260*/  ISETP.NE.AND P0, PT, R31, R33, PT ;  /* 0x000000211f00720c */ /* 0x000fe20003f05270 */
        /* <DEDUP_REMOVED lines=11> */
[----:B0-----:R0:W3:Y:S01]  /*7320*/  LDG.E R10, desc[UR36][R14.64+0x8] ;  /* 0x000008240e0a7981 */ /* 0x0010e2000c1e1900 */
[----:B--2---:R-:W-:Y:S01]  /*7330*/  LOP3.LUT R12, R9, 0xff, RZ, 0xc0, !PT ;  /* 0x000000ff090c7812 */ /* 0x004fe200078ec0ff */
[----:B------:R1:W3:Y:S01]  /*7340*/  I2F.S8 R11, R8 ;  /* 0x00000008000b7306 */ /* 0x0002e20000001400 */
[----:B------:R-:W-:Y:S02]  /*7350*/  PRMT R23, R8, 0x9910, RZ ;  /* 0x0000991008177816 */ /* 0x000fe400000000ff */
[----:B------:R-:W-:Y:S02]  /*7360*/  SHF.R.U64 R24, R12, 0x7, RZ ;  /* 0x000000070c187819 */ /* 0x000fe400000012ff */
[----:B0-----:R-:W-:-:S02]  /*7370*/  SHF.R.S32.HI R14, RZ, 0x8, R23 ;  /* 0x00000008ff0e7819 */ /* 0x001fc40000011417 */
[----:B------:R-:W-:Y:S02]  /*7380*/  ISETP.NE.U32.AND P1, PT, R24, RZ, PT ;  /* 0x000000ff1800720c */ /* 0x000fe40003f25070 */
[--C-:B------:R-:W-:Y:S01]  /*7390*/  SHF.R.S32.HI R13, RZ, 0x18, R9.reuse ;  /* 0x00000018ff0d7819 */ /* 0x100fe20000011409 */
[----:B------:R-:W0:Y:S01]  /*73a0*/  I2F.S16 R15, R14 ;  /* 0x0000000e000f7306 */ /* 0x000e220000101400 */
[C-C-:B------:R-:W-:Y:S02]  /*73b0*/  SHF.R.S64 R36, R8.reuse, 0x10, R9.reuse ;  /* 0x0000001008247819 */ /* 0x140fe40000001009 */
[----:B------:R-:W-:Y:S02]  /*73c0*/  PRMT R24, R9, 0x9910, RZ ;  /* 0x0000991009187816 */ /* 0x000fe400000000ff */
[--C-:B------:R-:W-:Y:S02]  /*73d0*/  SHF.R.U64 R23, R8, 0x10, R9.reuse ;  /* 0x0000001008177819 */ /* 0x100fe40000001209 */
[----:B------:R-:W-:Y:S01]  /*73e0*/  SHF.R.S32.HI R9, RZ, 0x10, R9 ;  /* 0x00000010ff097819 */ /* 0x000fe20000011409 */
[----:B------:R-:W2:Y:S01]  /*73f0*/  I2F.S16 R13, R13 ;  /* 0x0000000d000d7306 */ /* 0x000ea20000101400 */
[----:B------:R-:W-:-:S02]  /*7400*/  LOP3.LUT R36, R36, 0xff, RZ, 0xc0, !PT ;  /* 0x000000ff24247812 */ /* 0x000fc400078ec0ff */
[----:B------:R-:W-:Y:S02]  /*7410*/  LOP3.LUT R35, R9, 0xff, RZ, 0xc0, !PT ;  /* 0x000000ff09237812 */ /* 0x000fe400078ec0ff */
[----:B-1----:R-:W-:Y:S01]  /*7420*/  SHF.R.U64 R8, R36, 0x7, RZ ;  /* 0x0000000724087819 */ /* 0x002fe200000012ff */
[C---:B---3--:R-:W-:Y:S01]  /*7430*/  FMUL.FTZ R11, R10.reuse, R11 ;  /* 0x0000000b0a0b7220 */ /* 0x048fe20000410000 */
[----:B------:R-:W-:Y:S01]  /*7440*/  SHF.R.U64 R9, R35, 0x7, RZ ;  /* 0x0000000723097819 */ /* 0x000fe200000012ff */
[----:B0-----:R-:W-:Y:S01]  /*7450*/  FMUL.FTZ R14, R10, R15 ;  /* 0x0000000f0a0e7220 */ /* 0x001fe20000410000 */
[----:B------:R-:W-:Y:S02]  /*7460*/  ISETP.NE.U32.AND P0, PT, R8, RZ, PT ;  /* 0x000000ff0800720c */ /* 0x000fe40003f05070 */
[----:B------:R-:W-:Y:S02]  /*7470*/  ISETP.NE.U32.AND P2, PT, R9, RZ, PT ;  /* 0x000000ff0900720c */ /* 0x000fe40003f45070 */
[----:B------:R-:W-:-:S02]  /*7480*/  ISETP.NE.U32.AND.EX P1, PT, RZ, RZ, PT, P1 ;  /* 0x000000ffff00720c */ /* 0x000fc40003f25110 */
[----:B------:R-:W-:Y:S01]  /*7490*/  ISETP.NE.U32.AND.EX P0, PT, RZ, RZ, PT, P0 ;  /* 0x000000ffff00720c */ /* 0x000fe20003f05100 */
[----:B--2---:R-:W-:Y:S01]  /*74a0*/  FMUL.FTZ R34, R10, R13 ;  /* 0x0000000d0a227220 */ /* 0x004fe20000410000 */
[----:B------:R-:W-:Y:S02]  /*74b0*/  ISETP.NE.U32.AND.EX P2, PT, RZ, RZ, PT, P2 ;  /* 0x000000ffff00720c */ /* 0x000fe40003f45120 */
[----:B------:R-:W-:Y:S02]  /*74c0*/  PRMT R23, R23, 0x9910, RZ ;  /* 0x0000991017177816 */ /* 0x000fe400000000ff */
[----:B------:R-:W-:Y:S02]  /*74d0*/  SHF.R.S32.HI R24, RZ, 0x8, R24 ;  /* 0x00000008ff187819 */ /* 0x000fe40000011418 */
[----:B------:R-:W-:Y:S02]  /*74e0*/  MOV R8, R23 ;  /* 0x0000001700087202 */ /* 0x000fe40000000f00 */
[----:B------:R-:W0:Y:S01]  /*74f0*/  I2F.S16 R27, R24 ;  /* 0x00000018001b7306 */ /* 0x000e220000101400 */
[----:B------:R-:W-:-:S02]  /*7500*/  @P1 LOP3.LUT R12, R12, 0xffffff00, RZ, 0xfc, !PT ;  /* 0xffffff000c0c1812 */ /* 0x000fc400078efcff */
[----:B------:R-:W-:Y:S02]  /*7510*/  SHF.R.S32.HI R8, RZ, 0x8, R8 ;  /* 0x00000008ff087819 */ /* 0x000fe40000011408 */
[----:B------:R-:W-:Y:S02]  /*7520*/  @P0 LOP3.LUT R36, R36, 0xffffff00, RZ, 0xfc, !PT ;  /* 0xffffff0024240812 */ /* 0x000fe400078efcff */
[----:B------:R-:W-:Y:S01]  /*7530*/  @P2 LOP3.LUT R35, R35, 0xffffff00, RZ, 0xfc, !PT ;  /* 0xffffff0023232812 */ /* 0x000fe200078efcff */
[----:B------:R1:W2:Y:S01]  /*7540*/  I2F.S16 R23, R8 ;  /* 0x0000000800177306 */ /* 0x0002a20000101400 */
[----:B0-----:R-:W-:-:S07]  /*7550*/  FMUL.FTZ R26, R10, R27 ;  /* 0x0000001b0a1a7220 */ /* 0x001fce0000410000 */
[----:B------:R-:W0:Y:S01]  /*7560*/  I2F.S8 R25, R12 ;  /* 0x0000000c00197306 */ /* 0x000e220000001400 */
[----:B-1----:R-:W-:Y:S01]  /*7570*/  F2FP.F16.F32.PACK_AB R8, R14, R11 ;  /* 0x0000000b0e08723e */ /* 0x002fe200000000ff */
[----:B--2---:R-:W-:-:S06]  /*7580*/  FMUL.FTZ R24, R10, R23 ;  /* 0x000000170a187220 */ /* 0x004fcc0000410000 */
        /* <DEDUP_REMOVED lines=9> */
.L_x_1934:
[----:B------:R-:W0:Y:S02]  /*7620*/  LDC.64 R8, c[0x0][0x3a8] ;  /* 0x0000ea00ff087b82 */ /* 0x000e240000000a00 */
[----:B0-----:R-:W-:-:S06]  /*7630*/  IMAD.WIDE R8, R11, 0x2, R8 ;  /* 0x000000020b087825 */ /* 0x001fcc00078e0208 */
[----:B------:R-:W5:Y:S02]  /*7640*/  LDG.E.128 R8, desc[UR36][R8.64] ;  /* 0x0000002408087981 */ /* 0x000f64000c1e1d00 */
.L_x_1935:
[----:B------:R-:W0:Y:S01]  /*7650*/  LDCU.64 UR6, c[0x0][0x460] ;  /* 0x00008c00ff0677ac */ /* 0x000e220008000a00 */
[----:B------:R-:W1:Y:S01]  /*7660*/  LDCU.64 UR8, c[0x0][0x3c0] ;  /* 0x00007800ff0877ac */ /* 0x000e620008000a00 */
[----:B0-----:R-:W-:-:S04]  /*7670*/  ISETP.NE.U32.AND P0, PT, RZ, UR6, PT ;  /* 0x00000006ff007c0c */ /* 0x001fc8000bf05070 */
[----:B------:R-:W-:-:S13]  /*7680*/  ISETP.NE.AND.EX P0, PT, RZ, UR7, PT, P0 ;  /* 0x00000007ff007c0c */ /* 0x000fda000bf05300 */
[----:B------:R-:W0:Y:S08]  /*7690*/  @P0 LDC R15, c[0x0][0x3f8] ;  /* 0x0000fe00ff0f0b82 */ /* 0x000e300000000800 */
[----:B------:R-:W2:Y:S01]  /*76a0*/  @P0 LDC.64 R12, c[0x0][0x458] ;  /* 0x00011600ff0c0b82 */ /* 0x000ea20000000a00 */
[----:B0-----:R-:W-:-:S04]  /*76b0*/  @P0 IMAD R2, R2, R15, UR42 ;  /* 0x0000002a02020e24 */ /* 0x001fc8000f8e020f */
[----:B------:R-:W-:-:S04]  /*76c0*/  @P0 IMAD R15, R2, 0x20, R29 ;  /* 0x00000020020f0824 */ /* 0x000fc800078e021d */
[----:B--2---:R-:W-:-:S06]  /*76d0*/  @P0 IMAD.WIDE R12, R15, 0x2, R12 ;  /* 0x000000020f0c0825 */ /* 0x004fcc00078e020c */
[----:B------:R-:W2:Y:S01]  /*76e0*/  @P0 LDG.E.128 R12, desc[UR36][R12.64] ;  /* 0x000000240c0c0981 */ /* 0x000ea2000c1e1d00 */
[----:B------:R-:W-:Y:S01]  /*76f0*/  IADD3 R2, PT, PT, -R30, R16, RZ ;  /* 0x000000101e027210 */ /* 0x000fe20007ffe1ff */
[----:B------:R-:W-:Y:S01]  /*7700*/  USHF.L.U32 UR6, UR39, 0x5, URZ ;  /* 0x0000000527067899 */ /* 0x000fe200080006ff */
[----:B------:R-:W-:Y:S02]  /*7710*/  IMAD R32, R32, UR38, R29 ;  /* 0x0000002620207c24 */ /* 0x000fe4000f8e021d */
[----:B-----5:R-:W-:Y:S01]  /*7720*/  HFMA2 R4, R8, 1, 1, R4 ;  /* 0x3c003c0008047831 */ /* 0x020fe20000000004 */
[----:B------:R-:W-:Y:S01]  /*7730*/  LEA R2, R2, UR5, 0x1 ;  /* 0x0000000502027c11 */ /* 0x000fe2000f8e08ff */
[----:B------:R-:W-:Y:S02]  /*7740*/  HFMA2 R6, R10, 1, 1, R6 ;  /* 0x3c003c000a067831 */ /* 0x000fe40000000006 */
[----:B------:R-:W-:Y:S01]  /*7750*/  HADD2 R5, R9, R5 ;  /* 0x0000000509057230 */ /* 0x000fe20000000000 */
[----:B------:R-:W-:Y:S01]  /*7760*/  SHF.R.S32.HI R16, RZ, 0x1f, R32 ;  /* 0x0000001fff107819 */ /* 0x000fe20000011420 */
[----:B------:R-:W-:Y:S01]  /*7770*/  HADD2 R7, R11, R7 ;  /* 0x000000070b077230 */ /* 0x000fe20000000000 */
[----:B------:R-:W-:Y:S01]  /*7780*/  IADD3 R32, P1, PT, R32, UR6, RZ ;  /* 0x0000000620207c10 */ /* 0x000fe2000ff3e0ff */
[----:B------:R-:W0:Y:S01]  /*7790*/  LDS.U16 R2, [R2] ;  /* 0x0000000002027984 */ /* 0x000e220000000400 */
[----:B------:R-:W-:-:S04]  /*77a0*/  MOV R23, UR6 ;  /* 0x0000000600177c02 */ /* 0x000fc80008000f00 */
        /* <DEDUP_REMOVED lines=25> */
.L_x_1933:
[----:B------:R-:W-:Y:S05]  /*7940*/  BSYNC.RECONVERGENT B0 ;  /* 0x0000000000007941 */ /* 0x000fea0003800200 */
.L_x_1932:
[C---:B------:R-:W-:Y:S01]  /*7950*/  LOP3.LUT R2, R17.reuse, 0x3c0, RZ, 0xc0, !PT ;  /* 0x000003c011027812 */ /* 0x040fe200078ec0ff */
[----:B------:R-:W-:Y:S01]  /*7960*/  BAR.SYNC.DEFER_BLOCKING 0x0 ;  /* 0x0000000000007b1d */ /* 0x000fe20000010000 */
[C---:B------:R-:W-:Y:S02]  /*7970*/  ISETP.GT.U32.AND P1, PT, R17.reuse, 0x1f, PT ;  /* 0x0000001f1100780c */ /* 0x040fe40003f24070 */
[----:B------:R-:W-:Y:S02]  /*7980*/  ISETP.NE.AND P0, PT, R2, 0x40, PT ;  /* 0x000000400200780c */ /* 0x000fe40003f05270 */
[----:B-----5:R-:W-:Y:S01]  /*7990*/  LOP3.LUT R4, R17, 0x3e0, RZ, 0xc0, !PT ;  /* 0x000003e011047812 */ /* 0x020fe200078ec0ff */
[----:B------:R-:W-:Y:S01]  /*79a0*/  BSSY.RECONVERGENT B0, `(.L_x_1936) ;  /* 0x0000013000007945 */ /* 0x000fe20003800200 */
[----:B------:R-:W-:Y:S01]  /*79b0*/  P2R R2, PR, RZ, 0x2 ;  /* 0x00000002ff027803 */ /* 0x000fe20000000000 */
[----:B------:R-:W-:Y:S01]  /*79c0*/  IMAD.SHL.U32 R2, R29, 0x2, RZ ;  /* 0x000000021d027824 */ /* 0x000fe200078e00ff */
[----:B------:R-:W-:-:S02]  /*79d0*/  ISETP.NE.AND P5, PT, R4, 0x20, PT ;  /* 0x000000200400780c */ /* 0x000fc40003fa5270 */
[C---:B------:R-:W-:Y:S02]  /*79e0*/  LOP3.LUT R4, R17.reuse, 0x3f0, RZ, 0xc0, !PT ;  /* 0x000003f011047812 */ /* 0x040fe400078ec0ff */
[C---:B------:R-:W-:Y:S02]  /*79f0*/  ISETP.GT.U32.AND P6, PT, R17.reuse, 0x3f, PT ;  /* 0x0000003f1100780c */ /* 0x040fe40003fc4070 */
[C---:B------:R-:W-:Y:S02]  /*7a00*/  ISETP.GT.U32.AND P4, PT, R17.reuse, 0xf, PT ;  /* 0x0000000f1100780c */ /* 0x040fe40003f84070 */
[C---:B------:R-:W-:Y:S02]  /*7a10*/  ISETP.GT.U32.AND P3, PT, R17.reuse, 0x7, PT ;  /* 0x000000071100780c */ /* 0x040fe40003f64070 */
[C---:B------:R-:W-:Y:S02]  /*7a20*/  ISETP.GT.U32.AND P2, PT, R17.reuse, 0x3, PT ;  /* 0x000000031100780c */ /* 0x040fe40003f44070 */
[----:B------:R-:W-:-:S02]  /*7a30*/  LOP3.LUT R8, R17, 0x3f8, RZ, 0xc0, !PT ;  /* 0x000003f811087812 */ /* 0x000fc400078ec0ff */
        /* <DEDUP_REMOVED lines=9> */
.L_x_1937:
[----:B------:R-:W-:Y:S05]  /*7ad0*/  BSYNC.RECONVERGENT B0 ;  /* 0x0000000000007941 */ /* 0x000fea0003800200 */
.L_x_1936:
        /* <DEDUP_REMOVED lines=21> */
.L_x_1939:
[----:B------:R-:W-:Y:S05]  /*7c30*/  BSYNC.RECONVERGENT B0 ;  /* 0x0000000000007941 */ /* 0x000fea0003800200 */
.L_x_1938:
        /* <DEDUP_REMOVED lines=9> */
.L_x_1941:
[----:B------:R-:W-:Y:S05]  /*7cd0*/  BSYNC.RECONVERGENT B0 ;  /* 0x0000000000007941 */ /* 0x000fea0003800200 */
.L_x_1940:
        /* <DEDUP_REMOVED lines=21> */
.L_x_1943:
[----:B------:R-:W-:Y:S05]  /*7e30*/  BSYNC.RECONVERGENT B0 ;  /* 0x0000000000007941 */ /* 0x000fea0003800200 */
.L_x_1942:
        /* <DEDUP_REMOVED lines=8> */
.L_x_1945:
[----:B------:R-:W-:Y:S05]  /*7ec0*/  BSYNC.RECONVERGENT B0 ;  /* 0x0000000000007941 */ /* 0x000fea0003800200 */
.L_x_1944:
        /* <DEDUP_REMOVED lines=20> */
.L_x_1947:
[----:B------:R-:W-:Y:S05]  /*8010*/  BSYNC.RECONVERGENT B0 ;  /* 0x0000000000007941 */ /* 0x000fea0003800200 */
.L_x_1946:
        /* <DEDUP_REMOVED lines=8> */
.L_x_1949:
[----:B------:R-:W-:Y:S05]  /*80a0*/  BSYNC.RECONVERGENT B0 ;  /* 0x0000000000007941 */ /* 0x000fea0003800200 */
.L_x_1948:
        /* <DEDUP_REMOVED lines=20> */
.L_x_1951:
[----:B------:R-:W-:Y:S05]  /*81f0*/  BSYNC.RECONVERGENT B0 ;  /* 0x0000000000007941 */ /* 0x000fea0003800200 */
.L_x_1950:
        /* <DEDUP_REMOVED lines=8> */
.L_x_1953:
[----:B------:R-:W-:Y:S05]  /*8280*/  BSYNC.RECONVERGENT B0 ;  /* 0x0000000000007941 */ /* 0x000fea0003800200 */
.L_x_1952:
[----:B------:R-:W-:Y:S06]  /*8290*/  BAR.SYNC.DEFER_BLOCKING 0x0 ;  /* 0x0000000000007b1d */ /* 0x000fec0000010000 */
[----:B------:R-:W-:Y:S04]  /*82a0*/  BSSY.RECONVERGENT B0, `(.L_x_1954) ;  /* 0x0000013000007945 */ /* 0x000fe80003800200 */
[----:B------:R-:W-:Y:S05]  /*82b0*/  @P2 BRA `(.L_x_1955) ;  /* 0x0000000000442947 */ /* 0x000fea0003800000 */
[----:B01234-:R-:W0:Y:S02]  /*82c0*/  LDS.128 R4, [R31+UR4] ;  /* 0x000000041f047984 */ /* 0x01fe240008000c00 */
        /* <DEDUP_REMOVED lines=16> */
.L_x_1955:
[----:B------:R-:W-:Y:S05]  /*83d0*/  BSYNC.RECONVERGENT B0 ;  /* 0x0000000000007941 */ /* 0x000fea0003800200 */
.L_x_1954:
        /* <DEDUP_REMOVED lines=8> */
[----:B------:R-:W-:-:S04]  /*8460*/  IADD3 R29, PT, PT, R29, UR38, RZ ;  /* 0x000000261d1d7c10 */ /* 0x000fc8000fffe0ff */
[----:B-1----:R-:W-:Y:S01]  /*8470*/  IADD3 R8, P0, PT, R29, UR4, RZ ;  /* 0x000000041d087c10 */ /* 0x002fe2000ff1e0ff */
        /* <DEDUP_REMOVED lines=15> */
[----:B------:R-:W-:-:S04]  /*8570*/  SHF.L.U32 R3, R2, 0x10, RZ ;  /* 0x0000001002037819 */ /* 0x000fc800000006ff */
[----:B------:R-:W-:Y:S02]  /*8580*/  LOP3.LUT R3, R3, 0xff0000, RZ, 0xc0, !PT ;  /* 0x00ff000003037812 */ /* 0x000fe400078ec0ff */
[----:B0-----:R-:W-:Y:S01]  /*8590*/  PRMT R4, R0, 0x8880, RZ ;  /* 0x0000888000047816 */ /* 0x001fe200000000ff */
[----:B------:R-:W0:Y:S01]  /*85a0*/  F2I.S8.NTZ R22, R22 ;  /* 0x0000001600167305 */ /* 0x000e220000202100 */
[----:B------:R-:W-:Y:S02]  /*85b0*/  PRMT R0, R18, 0x7710, RZ ;  /* 0x0000771012007816 */ /* 0x000fe400000000ff */
[----:B------:R-:W-:-:S03]  /*85c0*/  PRMT R2, R4, 0x7710, RZ ;  /* 0x0000771004027816 */ /* 0x000fc600000000ff */
[----:B------:R-:W-:Y:S01]  /*85d0*/  IMAD.SHL.U32 R0, R0, 0x100, RZ ;  /* 0x0000010000007824 */ /* 0x000fe200078e00ff */
[----:B------:R-:W-:Y:S01]  /*85e0*/  PRMT R9, R3, 0x4210, R2 ;  /* 0x0000421003097816 */ /* 0x000fe20000000002 */
[----:B------:R-:W2:Y:S03]  /*85f0*/  F2I.S8.NTZ R28, R28 ;  /* 0x0000001c001c7305 */ /* 0x000ea60000202100 */
[----:B------:R-:W-:Y:S02]  /*8600*/  LOP3.LUT R9, R9, 0xff00, R0, 0xf8, !PT ;  /* 0x0000ff0009097812 */ /* 0x000fe400078ef800 */
[----:B-1----:R-:W-:Y:S02]  /*8610*/  PRMT R0, R21, 0x8880, RZ ;  /* 0x0000888015007816 */ /* 0x002fe400000000ff */
[----:B0-----:R-:W-:Y:S01]  /*8620*/  PRMT R2, R22, 0x8880, RZ ;  /* 0x0000888016027816 */ /* 0x001fe200000000ff */
[----:B------:R-:W0:Y:S01]  /*8630*/  F2I.S8.NTZ R19, R19 ;  /* 0x0000001300137305 */ /* 0x000e220000202100 */
[----:B------:R-:W-:-:S02]  /*8640*/  PRMT R0, R0, 0x7710, RZ ;  /* 0x0000771000007816 */ /* 0x000fc400000000ff */
[----:B------:R-:W-:Y:S02]  /*8650*/  PRMT R2, R2, 0x7710, RZ ;  /* 0x0000771002027816 */ /* 0x000fe400000000ff */
[----:B------:R-:W-:Y:S02]  /*8660*/  LOP3.LUT R6, R0, 0xff, RZ, 0xc0, !PT ;  /* 0x000000ff00067812 */ /* 0x000fe400078ec0ff */
[----:B--2---:R-:W-:Y:S01]  /*8670*/  PRMT R3, R28, 0x8880, RZ ;  /* 0x000088801c037816 */ /* 0x004fe200000000ff */
[----:B------:R-:W1:Y:S01]  /*8680*/  F2I.S8.NTZ R5, R5 ;  /* 0x0000000500057305 */ /* 0x000e620000202100 */
[----:B------:R-:W-:Y:S01]  /*8690*/  LOP3.LUT R4, R2, 0xff, RZ, 0xc0, !PT ;  /* 0x000000ff02047812 */ /* 0x000fe200078ec0ff */
[----:B------:R-:W-:Y:S01]  /*86a0*/  IMAD.WIDE.U32 R6, R6, 0x100, RZ ;  /* 0x0000010006067825 */ /* 0x000fe200078e00ff */
[----:B------:R-:W-:Y:S02]  /*86b0*/  PRMT R3, R3, 0x7710, RZ ;  /* 0x0000771003037816 */ /* 0x000fe400000000ff */
[----:B0-----:R-:W-:-:S02]  /*86c0*/  PRMT R19, R19, 0x8880, RZ ;  /* 0x0000888013137816 */ /* 0x001fc400000000ff */
[----:B------:R-:W-:Y:S02]  /*86d0*/  LOP3.LUT R3, R3, 0xff, RZ, 0xc0, !PT ;  /* 0x000000ff03037812 */ /* 0x000fe400078ec0ff */
[----:B------:R-:W-:-:S03]  /*86e0*/  PRMT R0, R19, 0x7710, RZ ;  /* 0x0000771013007816 */ /* 0x000fc600000000ff */
[----:B------:R-:W-:Y:S01]  /*86f0*/  IMAD.WIDE.U32 R2, R3, 0x1000000, RZ ;  /* 0x0100000003027825 */ /* 0x000fe200078e00ff */
[----:B-1----:R-:W-:Y:S02]  /*8700*/  PRMT R10, R5, 0x8880, RZ ;  /* 0x00008880050a7816 */ /* 0x002fe400000000ff */
        /* <DEDUP_REMOVED lines=10> */
.L_x_1956:
[----:B01234-:R-:W0:Y:S01]  /*87b0*/  LDC.64 R4, c[0x0][0x380] ;  /* 0x0000e000ff047b82 */ /* 0x01fe220000000a00 */
        /* <DEDUP_REMOVED lines=11> */
.L_x_1873:
[----:B------:R-:W-:Y:S02]  /*8870*/  HFMA2 R11, -RZ, RZ, 0, 1.847743988037109375e-06 ;  /* 0x0000001fff0b7431 */ /* 0x000fe400000001ff */
[----:B------:R-:W-:Y:S01]  /*8880*/  IMAD.MOV.U32 R12, RZ, RZ, 0x8 ;  /* 0x00000008ff0c7424 */ /* 0x000fe200078e00ff */
[----:B------:R-:W-:-:S07]  /*8890*/  MOV R15, 0xffff ;  /* 0x0000ffff000f7802 */ /* 0x000fce0000000f00 */
[----:B0----5:R-:W-:Y:S05]  /*88a0*/  WARPSYNC.COLLECTIVE R15, `(.L_x_1957) ;  /* 0x000000000f087348 */ /* 0x021fea0003c00000 */
[----:B------:R1:W2:Y:S02]  /*88b0*/  SHFL.BFLY P6, R14, R13, R12, R11 ;  /* 0x0c00000c0d0e7389 */ /* 0x0002a400000c000b */
[----:B012--5:R-:W-:Y:S05]  /*88c0*/  ENDCOLLECTIVE ;  /* 0x000000000000791b */ /* 0x027fea0003800000 */
.L_x_1957:
[----:B------:R-:W-:Y:S02]  /*88d0*/  HFMA2 R12, -RZ, RZ, 0, 2.384185791015625e-07 ;  /* 0x00000004ff0c7431 */ /* 0x000fe400000001ff */
[----:B------:R-:W-:-:S04]  /*88e0*/  FADD.FTZ R3, R13, R14 ;  /* 0x0000000e0d037221 */ /* 0x000fc80000010000 */
[----:B------:R-:W-:-:S07]  /*88f0*/  IMAD.MOV.U32 R13, RZ, RZ, R3 ;  /* 0x000000ffff0d7224 */ /* 0x000fce00078e0003 */
[----:B------:R-:W-:Y:S05]  /*8900*/  WARPSYNC.COLLECTIVE R15, `(.L_x_1958) ;  /* 0x000000000f087348 */ /* 0x000fea0003c00000 */
[----:B------:R0:W1:Y:S02]  /*8910*/  SHFL.BFLY P6, R14, R13, R12, R11 ;  /* 0x0c00000c0d0e7389 */ /* 0x00006400000c000b */
[----:B01----:R-:W-:Y:S05]  /*8920*/  ENDCOLLECTIVE ;  /* 0x000000000000791b */ /* 0x003fea0003800000 */
.L_x_1958:
[----:B------:R-:W-:Y:S02]  /*8930*/  IMAD.MOV.U32 R12, RZ, RZ, 0x2 ;  /* 0x00000002ff0c7424 */ /* 0x000fe400078e00ff */
[----:B------:R-:W-:-:S05]  /*8940*/  FADD.FTZ R4, R3, R14 ;  /* 0x0000000e03047221 */ /* 0x000fca0000010000 */
[----:B------:R-:W-:-:S07]  /*8950*/  MOV R13, R4 ;  /* 0x00000004000d7202 */ /* 0x000fce0000000f00 */
[----:B------:R-:W-:Y:S05]  /*8960*/  WARPSYNC.COLLECTIVE R15, `(.L_x_1959) ;  /* 0x000000000f087348 */ /* 0x000fea0003c00000 */
[----:B------:R0:W1:Y:S02]  /*8970*/  SHFL.BFLY P6, R14, R13, R12, R11 ;  /* 0x0c00000c0d0e7389 */ /* 0x00006400000c000b */
[----:B01----:R-:W-:Y:S05]  /*8980*/  ENDCOLLECTIVE ;  /* 0x000000000000791b */ /* 0x003fea0003800000 */
.L_x_1959:
[----:B------:R-:W-:Y:S02]  /*8990*/  HFMA2 R12, -RZ, RZ, 0, 5.9604644775390625e-08 ;  /* 0x00000001ff0c7431 */ /* 0x000fe400000001ff */
[----:B------:R-:W-:-:S05]  /*89a0*/  FADD.FTZ R5, R4, R14 ;  /* 0x0000000e04057221 */ /* 0x000fca0000010000 */
[----:B------:R-:W-:-:S07]  /*89b0*/  MOV R13, R5 ;  /* 0x00000005000d7202 */ /* 0x000fce0000000f00 */
[----:B------:R-:W-:Y:S05]  /*89c0*/  WARPSYNC.COLLECTIVE R15, `(.L_x_1960) ;  /* 0x000000000f087348 */ /* 0x000fea0003c00000 */
[----:B------:R0:W1:Y:S02]  /*89d0*/  SHFL.BFLY P6, R14, R13, R12, R11 ;  /* 0x0c00000c0d0e7389 */ /* 0x00006400000c000b */
[----:B01----:R-:W-:Y:S05]  /*89e0*/  ENDCOLLECTIVE ;  /* 0x000000000000791b */ /* 0x003fea0003800000 */
.L_x_1960:
[----:B------:R-:W-:Y:S05]  /*89f0*/  BRA `(.L_x_1961) ;  /* 0xffffff8c00ac7947 */ /* 0x000fea000383ffff */
.L_x_1878:
[----:B------:R-:W-:Y:S01]  /*8a00*/  IMAD.MOV.U32 R12, RZ, RZ, 0x1 ;  /* 0x00000001ff0c7424 */ /* 0x000fe200078e00ff */
[----:B------:R-:W-:Y:S02]  /*8a10*/  MOV R11, 0x1f ;  /* 0x0000001f000b7802 */ /* 0x000fe40000000f00 */
[----:B------:R-:W-:-:S07]  /*8a20*/  MOV R15, 0xffffffff ;  /* 0xffffffff000f7802 */ /* 0x000fce0000000f00 */
[----:B-----5:R-:W-:Y:S05]  /*8a30*/  WARPSYNC.COLLECTIVE R15, `(.L_x_1962) ;  /* 0x000000000f087348 */ /* 0x020fea0003c00000 */
[----:B------:R0:W1:Y:S02]  /*8a40*/  SHFL.BFLY P6, R14, R13, R12, R11 ;  /* 0x0c00000c0d0e7389 */ /* 0x00006400000c000b */
[----:B01---5:R-:W-:Y:S05]  /*8a50*/  ENDCOLLECTIVE ;  /* 0x000000000000791b */ /* 0x023fea0003800000 */
.L_x_1962:
[----:B------:R-:W-:Y:S05]  /*8a60*/  BRA `(.L_x_1963) ;  /* 0xffffff9400e47947 */ /* 0x000fea000383ffff */
.L_x_1879:
[----:B------:R-:W-:Y:S01]  /*8a70*/  BSSY B1, `(.L_x_1964) ;  /* 0x0000007000017945 */ /* 0x000fe20003800000 */
[----:B------:R-:W-:Y:S01]  /*8a80*/  IMAD.MOV.U32 R12, RZ, RZ, 0x1 ;  /* 0x00000001ff0c7424 */ /* 0x000fe200078e00ff */
[----:B------:R-:W-:Y:S02]  /*8a90*/  MOV R11, 0x1f ;  /* 0x0000001f000b7802 */ /* 0x000fe40000000f00 */
[----:B------:R-:W-:-:S07]  /*8aa0*/  MOV R15, 0xffffffff ;  /* 0xffffffff000f7802 */ /* 0x000fce0000000f00 */
[----:B-----5:R-:W-:Y:S05]  /*8ab0*/  WARPSYNC.COLLECTIVE R15, `(.L_x_1965) ;  /* 0x000000000f087348 */ /* 0x020fea0003c00000 */
[----:B------:R0:W1:Y:S02]  /*8ac0*/  SHFL.BFLY P6, R14, R13, R12, R11 ;  /* 0x0c00000c0d0e7389 */ /* 0x00006400000c000b */
[----:B01---5:R-:W-:Y:S05]  /*8ad0*/  ENDCOLLECTIVE ;  /* 0x000000000000791b */ /* 0x023fea0003800000 */
.L_x_1965:
[----:B------:R-:W-:Y:S05]  /*8ae0*/  BSYNC B1 ;  /* 0x0000000000017941 */ /* 0x000fea0003800000 */
.L_x_1964:
[----:B------:R-:W-:Y:S05]  /*8af0*/  BRA `(.L_x_1966) ;  /* 0xffffff9c00b87947 */ /* 0x000fea000383ffff */
.L_x_1882:
[----:B------:R-:W-:Y:S01]  /*8b00*/  BSSY B1, `(.L_x_1967) ;  /* 0x0000007000017945 */ /* 0x000fe20003800000 */
[----:B------:R-:W-:Y:S01]  /*8b10*/  IMAD.MOV.U32 R12, RZ, RZ, 0x1 ;  /* 0x00000001ff0c7424 */ /* 0x000fe200078e00ff */
[----:B------:R-:W-:Y:S02]  /*8b20*/  MOV R11, 0x1f ;  /* 0x0000001f000b7802 */ /* 0x000fe40000000f00 */
[----:B------:R-:W-:-:S07]  /*8b30*/  MOV R15, 0xffffffff ;  /* 0xffffffff000f7802 */ /* 0x000fce0000000f00 */
[----:B--2---:R-:W-:Y:S05]  /*8b40*/  WARPSYNC.COLLECTIVE R15, `(.L_x_1968) ;  /* 0x000000000f087348 */ /* 0x004fea0003c00000 */
[----:B------:R0:W1:Y:S02]  /*8b50*/  SHFL.BFLY P6, R14, R13, R12, R11 ;  /* 0x0c00000c0d0e7389 */ /* 0x00006400000c000b */
[----:B012---:R-:W-:Y:S05]  /*8b60*/  ENDCOLLECTIVE ;  /* 0x000000000000791b */ /* 0x007fea0003800000 */
.L_x_1968:
[----:B------:R-:W-:Y:S05]  /*8b70*/  BSYNC B1 ;  /* 0x0000000000017941 */ /* 0x000fea0003800000 */
.L_x_1967:
[----:B------:R-:W-:Y:S05]  /*8b80*/  BRA `(.L_x_1969) ;  /* 0xffffffa400187947 */ /* 0x000fea000383ffff */
.L_x_1886:
[----:B------:R-:W-:Y:S01]  /*8b90*/  HFMA2 R11, -RZ, RZ, 0, 1.847743988037109375e-06 ;  /* 0x0000001fff0b7431 */ /* 0x000fe200000001ff */
[----:B------:R-:W-:Y:S01]  /*8ba0*/  BSSY B0, `(.L_x_1970) ;  /* 0x0000007000007945 */ /* 0x000fe20003800000 */
[----:B0-----:R-:W-:Y:S01]  /*8bb0*/  IMAD.MOV.U32 R13, RZ, RZ, R0 ;  /* 0x000000ffff0d7224 */ /* 0x001fe200078e0000 */
[----:B------:R-:W-:Y:S01]  /*8bc0*/  MOV R12, 0x10 ;  /* 0x00000010000c7802 */ /* 0x000fe20000000f00 */
[----:B------:R-:W-:-:S07]  /*8bd0*/  IMAD.MOV.U32 R15, RZ, RZ, -0x1 ;  /* 0xffffffffff0f7424 */ /* 0x000fce00078e00ff */
[----:B-123-5:R-:W-:Y:S05]  /*8be0*/  WARPSYNC.COLLECTIVE R15, `(.L_x_1971) ;  /* 0x000000000f087348 */ /* 0x02efea0003c00000 */
[----:B-1----:R0:W1:Y:S02]  /*8bf0*/  SHFL.BFLY P6, R14, R13, R12, R11 ;  /* 0x0c00000c0d0e7389 */ /* 0x00206400000c000b */
[----:B0123-5:R-:W-:Y:S05]  /*8c00*/  ENDCOLLECTIVE ;  /* 0x000000000000791b */ /* 0x02ffea0003800000 */
.L_x_1971:
[----:B------:R-:W-:Y:S05]  /*8c10*/  BSYNC B0 ;  /* 0x0000000000007941 */ /* 0x000fea0003800000 */
.L_x_1970:
[----:B------:R-:W-:Y:S01]  /*8c20*/  HFMA2 R11, -RZ, RZ, 0, 1.847743988037109375e-06 ;  /* 0x0000001fff0b7431 */ /* 0x000fe200000001ff */
[----:B------:R-:W-:Y:S02]  /*8c30*/  FMNMX.FTZ R13, R14, R0, !PT ;  /* 0x000000000e0d7209 */ /* 0x000fe40007810000 */
[----:B------:R-:W-:Y:S02]  /*8c40*/  MOV R12, 0x8 ;  /* 0x00000008000c7802 */ /* 0x000fe40000000f00 */
[----:B------:R-:W-:-:S07]  /*8c50*/  MOV R15, 0xffffffff ;  /* 0xffffffff000f7802 */ /* 0x000fce0000000f00 */
[----:B------:R-:W-:Y:S05]  /*8c60*/  WARPSYNC.COLLECTIVE R15, `(.L_x_1972) ;  /* 0x000000000f087348 */ /* 0x000fea0003c00000 */
[----:B------:R0:W1:Y:S02]  /*8c70*/  SHFL.BFLY P6, R14, R13, R12, R11 ;  /* 0x0c00000c0d0e7389 */ /* 0x00006400000c000b */
[----:B01----:R-:W-:Y:S05]  /*8c80*/  ENDCOLLECTIVE ;  /* 0x000000000000791b */ /* 0x003fea0003800000 */
.L_x_1972:
[----:B------:R-:W-:Y:S01]  /*8c90*/  HFMA2 R12, -RZ, RZ, 0, 2.384185791015625e-07 ;  /* 0x00000004ff0c7431 */ /* 0x000fe200000001ff */
[----:B------:R-:W-:-:S05]  /*8ca0*/  FMNMX.FTZ R3, R13, R14, !PT ;  /* 0x0000000e0d037209 */ /* 0x000fca0007810000 */
[----:B------:R-:W-:-:S07]  /*8cb0*/  IMAD.MOV.U32 R13, RZ, RZ, R3 ;  /* 0x000000ffff0d7224 */ /* 0x000fce00078e0003 */
[----:B------:R-:W-:Y:S05]  /*8cc0*/  WARPSYNC.COLLECTIVE R15, `(.L_x_1973) ;  /* 0x000000000f087348 */ /* 0x000fea0003c00000 */
[----:B------:R0:W1:Y:S02]  /*8cd0*/  SHFL.BFLY P6, R14, R13, R12, R11 ;  /* 0x0c00000c0d0e7389 */ /* 0x00006400000c000b */
[----:B01----:R-:W-:Y:S05]  /*8ce0*/  ENDCOLLECTIVE ;  /* 0x000000000000791b */ /* 0x003fea0003800000 */
.L_x_1973:
[----:B------:R-:W-:Y:S01]  /*8cf0*/  HFMA2 R12, -RZ, RZ, 0, 1.1920928955078125e-07 ;  /* 0x00000002ff0c7431 */ /* 0x000fe200000001ff */
[----:B------:R-:W-:-:S04]  /*8d00*/  FMNMX.FTZ R4, R3, R14, !PT ;  /* 0x0000000e03047209 */ /* 0x000fc80007810000 */
[----:B------:R-:W-:-:S07]  /*8d10*/  MOV R13, R4 ;  /* 0x00000004000d7202 */ /* 0x000fce0000000f00 */
[----:B------:R-:W-:Y:S05]  /*8d20*/  WARPSYNC.COLLECTIVE R15, `(.L_x_1974) ;  /* 0x000000000f087348 */ /* 0x000fea0003c00000 */
[----:B------:R0:W1:Y:S02]  /*8d30*/  SHFL.BFLY P6, R14, R13, R12, R11 ;  /* 0x0c00000c0d0e7389 */ /* 0x00006400000c000b */
[----:B01----:R-:W-:Y:S05]  /*8d40*/  ENDCOLLECTIVE ;  /* 0x000000000000791b */ /* 0x003fea0003800000 */
.L_x_1974:
[----:B------:R-:W-:Y:S05]  /*8d50*/  BRA `(.L_x_1975) ;  /* 0xffffffa400547947 */ /* 0x000fea000383ffff */
.L_x_1976:
        /* <DEDUP_REMOVED lines=10> */
.L_x_2698:


//--------------------- .text._ZN4mmha33masked_multihead_attention_kernelItLi32ELi32ELi4ELi4ELi64ELb0ELb0EEEv26Multihead_attention_paramsIT_XT5_EE --------------------------
	.section	.text._ZN4mmha33masked_multihead_attention_kernelItLi32ELi32ELi4ELi4ELi64ELb0ELb0EEEv26Multihead_attention_paramsIT_XT5_EE,"ax",@progbits
	.align	128
        .global         _ZN4mmha33masked_multihead_attention_kernelItLi32ELi32ELi4ELi4ELi64ELb0ELb0EEEv26Multihead_attention_paramsIT_XT5_EE
        .type           _ZN4mmha33masked_multihead_attention_kernelItLi32ELi32ELi4ELi4ELi64ELb0ELb0EEEv26Multihead_attention_paramsIT_XT5_EE,@function
        .size           _ZN4mmha33masked_multihead_attention_kernelItLi32ELi32ELi4ELi4ELi64ELb0ELb0EEEv26Multihead_attention_paramsIT_XT5_EE,(.L_x_2699 - _ZN4mmha33masked_multihead_attention_kernelItLi32ELi32ELi4ELi4ELi64ELb0ELb0EEEv26Multihead_attention_paramsIT_XT5_EE)
        .other          _ZN4mmha33masked_multihead_attention_kernelItLi32ELi32ELi4ELi4ELi64ELb0ELb0EEEv26Multihead_attention_paramsIT_XT5_EE,@"STO_CUDA_ENTRY STV_DEFAULT"
_ZN4mmha33masked_multihead_attention_kernelItLi32ELi32ELi4ELi4ELi64ELb0ELb0EEEv26Multihead_attention_paramsIT_XT5_EE:
.text._ZN4mmha33masked_multihead_attention_kernelItLi32ELi32ELi4ELi4ELi64ELb0ELb0EEEv26Multihead_attention_paramsIT_XT5_EE:
        /* <DEDUP_REMOVED lines=12> */
.L_x_1977:
[----:B------:R-:W1:Y:S01]  /*00c0*/  LDC.64 R4, c[0x0][0x4a0] ;  /* 0x00012800ff047b82 */ /* 0x000e620000000a00 */
[----:B------:R-:W3:Y:S07]  /*00d0*/  LDCU UR4, c[0x0][0x3f4] ;  /* 0x00007e80ff0477ac */ /* 0x000eee0008000800 */
[----:B------:R-:W4:Y:S01]  /*00e0*/  LDC R12, c[0x0][0x3f0] ;  /* 0x0000fc00ff0c7b82 */ /* 0x000f220000000800 */
[----:B-1----:R-:W-:-:S04]  /*00f0*/  ISETP.NE.U32.AND P0, PT, R4, RZ, PT ;  /* 0x000000ff0400720c */ /* 0x002fc80003f05070 */
[----:B------:R-:W-:Y:S02]  /*0100*/  ISETP.NE.AND.EX P0, PT, R5, RZ, PT, P0 ;  /* 0x000000ff0500720c */ /* 0x000fe40003f05300 */
[----:B----4-:R-:W-:-:S04]  /*0110*/  IABS R9, R12 ;  /* 0x0000000c00097213 */ /* 0x010fc80000000000 */
[----:B------:R-:W1:Y:S07]  /*0120*/  I2F.RP R0, R9 ;  /* 0x0000000900007306 */ /* 0x000e6e0000209400 */
[----:B------:R-:W2:Y:S01]  /*0130*/  @P0 LDC.64 R6, c[0x0][0x4a0] ;  /* 0x00012800ff060b82 */ /* 0x000ea20000000a00 */
[----:B-1----:R-:W1:Y:S01]  /*0140*/  MUFU.RCP R0, R0 ;  /* 0x0000000000007308 */ /* 0x002e620000001000 */
[----:B--2---:R-:W-:-:S05]  /*0150*/  @P0 IMAD.WIDE.U32 R6, R3, 0x4, R6 ;  /* 0x0000000403060825 */ /* 0x004fca00078e0006 */
[----:B------:R2:W4:Y:S01]  /*0160*/  @P0 LDG.E R10, desc[UR36][R6.64] ;  /* 0x00000024060a0981 */ /* 0x000522000c1e1900 */
[----:B-1----:R-:W-:Y:S01]  /*0170*/  VIADD R2, R0, 0xffffffe ;  /* 0x0ffffffe00027836 */ /* 0x002fe20000000000 */
[----:B------:R-:W-:Y:S01]  /*0180*/  IABS R0, R3 ;  /* 0x0000000300007213 */ /* 0x000fe20000000000 */
[----:B------:R-:W-:Y:S02]  /*0190*/  IMAD.MOV.U32 R25, RZ, RZ, RZ ;  /* 0x000000ffff197224 */ /* 0x000fe400078e00ff */
[----:B------:R-:W1:Y:S02]  /*01a0*/  F2I.FTZ.U32.TRUNC.NTZ R5, R2 ;  /* 0x0000000200057305 */ /* 0x000e64000021f000 */
[----:B-1----:R-:W-:-:S05]  /*01b0*/  IADD3 R4, PT, PT, RZ, -R5, RZ ;  /* 0x80000005ff047210 */ /* 0x002fca0007ffe0ff */
[----:B------:R-:W-:Y:S02]  /*01c0*/  IMAD R11, R4, R9, RZ ;  /* 0x00000009040b7224 */ /* 0x000fe400078e02ff */
[----:B------:R-:W-:-:S04]  /*01d0*/  IMAD.MOV.U32 R4, RZ, RZ, RZ ;  /* 0x000000ffff047224 */ /* 0x000fc800078e00ff */
[----:B------:R-:W-:Y:S02]  /*01e0*/  IMAD.HI.U32 R8, R5, R11, R4 ;  /* 0x0000000b05087227 */ /* 0x000fe400078e0004 */
[----:B------:R-:W1:Y:S04]  /*01f0*/  LDC.64 R4, c[0x0][0x460] ;  /* 0x00011800ff047b82 */ /* 0x000e680000000a00 */
[----:B------:R-:W-:-:S04]  /*0200*/  IMAD.HI.U32 R23, R8, R0, RZ ;  /* 0x0000000008177227 */ /* 0x000fc800078e00ff */
[----:B------:R-:W0:Y:S01]  /*0210*/  @!P0 LDC R27, c[0x0][0x40c] ;  /* 0x00010300ff1b8b82 */ /* 0x000e220000000800 */
[----:B--2---:R-:W-:-:S05]  /*0220*/  IADD3 R6, PT, PT, -R23, RZ, RZ ;  /* 0x000000ff17067210 */ /* 0x004fca0007ffe1ff */
[C---:B------:R-:W-:Y:S02]  /*0230*/  IMAD R0, R9.reuse, R6, R0 ;  /* 0x0000000609007224 */ /* 0x040fe400078e0200 */
[----:B------:R-:W4:Y:S03]  /*0240*/  @P0 LDC R11, c[0x0][0x430] ;  /* 0x00010c00ff0b0b82 */ /* 0x000f260000000800 */
[----:B------:R-:W-:Y:S02]  /*0250*/  ISETP.GT.U32.AND P3, PT, R9, R0, PT ;  /* 0x000000000900720c */ /* 0x000fe40003f64070 */
[----:B-1----:R-:W-:-:S04]  /*0260*/  ISETP.NE.U32.AND P1, PT, R4, RZ, PT ;  /* 0x000000ff0400720c */ /* 0x002fc80003f25070 */
[----:B------:R-:W-:-:S07]  /*0270*/  ISETP.NE.AND.EX P1, PT, R5, RZ, PT, P1 ;  /* 0x000000ff0500720c */ /* 0x000fce0003f25310 */
[----:B------:R-:W-:Y:S01]  /*0280*/  @!P3 IMAD.IADD R0, R0, 0x1, -R9 ;  /* 0x000000010000b824 */ /* 0x000fe200078e0a09 */
[----:B------:R-:W-:Y:S02]  /*0290*/  @!P3 IADD3 R23, PT, PT, R23, 0x1, RZ ;  /* 0x000000011717b810 */ /* 0x000fe40007ffe0ff */
[----:B------:R-:W-:Y:S02]  /*02a0*/  ISETP.NE.AND P3, PT, R12, RZ, PT ;  /* 0x000000ff0c00720c */ /* 0x000fe40003f65270 */
[----:B------:R-:W-:Y:S02]  /*02b0*/  ISETP.GE.U32.AND P2, PT, R0, R9, PT ;  /* 0x000000090000720c */ /* 0x000fe40003f46070 */
[----:B------:R-:W-:Y:S01]  /*02c0*/  LOP3.LUT R0, R3, R12, RZ, 0x3c, !PT ;  /* 0x0000000c03007212 */ /* 0x000fe200078e3cff */
[----:B------:R-:W1:Y:S03]  /*02d0*/  @P1 LDC.64 R6, c[0x0][0x460] ;  /* 0x00011800ff061b82 */ /* 0x000e660000000a00 */
[----:B------:R-:W-:-:S02]  /*02e0*/  ISETP.GE.AND P4, PT, R0, RZ, PT ;  /* 0x000000ff0000720c */ /* 0x000fc40003f86270 */
[----:B---3--:R-:W-:-:S05]  /*02f0*/  MOV R0, UR4 ;  /* 0x0000000400007c02 */ /* 0x008fca0008000f00 */
[----:B------:R-:W-:-:S06]  /*0300*/  @P2 VIADD R23, R23, 0x1 ;  /* 0x0000000117172836 */ /* 0x000fcc0000000000 */
[----:B------:R-:W-:Y:S02]  /*0310*/  @!P4 IADD3 R23, PT, PT, -R23, RZ, RZ ;  /* 0x000000ff1717c210 */ /* 0x000fe40007ffe1ff */
[----:B------:R-:W-:Y:S02]  /*0320*/  @!P3 LOP3.LUT R23, RZ, R12, RZ, 0x33, !PT ;  /* 0x0000000cff17b212 */ /* 0x000fe400078e33ff */
[----:B------:R-:W-:-:S04]  /*0330*/  IABS R12, R0 ;  /* 0x00000000000c7213 */ /* 0x000fc80000000000 */
[----:B------:R-:W2:Y:S01]  /*0340*/  I2F.RP R0, R12 ;  /* 0x0000000c00007306 */ /* 0x000ea20000209400 */
[----:B-1----:R-:W-:-:S05]  /*0350*/  @P1 IMAD.WIDE R6, R23, 0x4, R6 ;  /* 0x0000000417061825 */ /* 0x002fca00078e0206 */
[----:B------:R1:W5:Y:S01]  /*0360*/  @P1 LDG.E R25, desc[UR36][R6.64] ;  /* 0x0000002406191981 */ /* 0x000362000c1e1900 */
[----:B------:R-:W-:Y:S02]  /*0370*/  UISETP.NE.AND UP0, UPT, UR4, URZ, UPT ;  /* 0x000000ff0400728c */ /* 0x000fe4000bf05270 */
[----:B------:R-:W-:Y:S01]  /*0380*/  IMAD R17, R3, UR4, RZ ;  /* 0x0000000403117c24 */ /* 0x000fe2000f8e02ff */
[----:B------:R-:W-:Y:S01]  /*0390*/  BSSY.RECONVERGENT B0, `(.L_x_1978) ;  /* 0x0000038000007945 */ /* 0x000fe20003800200 */
[----:B------:R-:W3:Y:S01]  /*03a0*/  S2R R24, SR_CTAID.X ;  /* 0x0000000000187919 */ /* 0x000ee20000002500 */
[----:B------:R-:W-:Y:S01]  /*03b0*/  MOV R29, RZ ;  /* 0x000000ff001d7202 */ /* 0x000fe20000000f00 */
[----:B------:R-:W0:Y:S01]  /*03c0*/  S2R R22, SR_TID.X ;  /* 0x0000000000167919 */ /* 0x000e220000002100 */
[----:B--2---:R-:W2:Y:S02]  /*03d0*/  MUFU.RCP R0, R0 ;  /* 0x0000000000007308 */ /* 0x004ea40000001000 */
[----:B--2---:R-:W-:-:S06]  /*03e0*/  VIADD R8, R0, 0xffffffe ;  /* 0x0ffffffe00087836 */ /* 0x004fcc0000000000 */
[----:B------:R2:W1:Y:S02]  /*03f0*/  F2I.FTZ.U32.TRUNC.NTZ R9, R8 ;  /* 0x0000000800097305 */ /* 0x000464000021f000 */
[----:B--2---:R-:W-:Y:S02]  /*0400*/  HFMA2 R8, -RZ, RZ, 0, 0 ;  /* 0x00000000ff087431 */ /* 0x004fe400000001ff */
[----:B0-----:R-:W-:Y:S01]  /*0410*/  IMAD.SHL.U32 R19, R22, 0x2, RZ ;  /* 0x0000000216137824 */ /* 0x001fe200078e00ff */
[----:B-1----:R-:W-:-:S05]  /*0420*/  IADD3 R7, PT, PT, RZ, -R9, RZ ;  /* 0x80000009ff077210 */ /* 0x002fca0007ffe0ff */
[----:B------:R-:W-:-:S04]  /*0430*/  IMAD R7, R7, R12, RZ ;  /* 0x0000000c07077224 */ /* 0x000fc800078e02ff */
[----:B------:R-:W-:Y:S02]  /*0440*/  IMAD.HI.U32 R9, R9, R7, R8 ;  /* 0x0000000709097227 */ /* 0x000fe400078e0008 */
[----:B------:R-:W0:Y:S02]  /*0450*/  LDC R7, c[0x0][0x3e8] ;  /* 0x0000fa00ff077b82 */ /* 0x000e240000000800 */
[----:B----4-:R-:W-:-:S05]  /*0460*/  @P0 IMAD.IADD R27, R10, 0x1, R11 ;  /* 0x000000010a1b0824 */ /* 0x010fca00078e020b */
[----:B------:R-:W-:Y:S02]  /*0470*/  IABS R0, R27 ;  /* 0x0000001b00007213 */ /* 0x000fe40000000000 */
[----:B------:R-:W-:-:S03]  /*0480*/  ISETP.GE.AND P2, PT, R27, RZ, PT ;  /* 0x000000ff1b00720c */ /* 0x000fc60003f46270 */
[----:B------:R-:W-:-:S04]  /*0490*/  IMAD.HI.U32 R9, R9, R0, RZ ;  /* 0x0000000009097227 */ /* 0x000fc800078e00ff */
[----:B------:R-:W-:-:S04]  /*04a0*/  IMAD.MOV R9, RZ, RZ, -R9 ;  /* 0x000000ffff097224 */ /* 0x000fc800078e0a09 */
[----:B------:R-:W-:Y:S02]  /*04b0*/  IMAD R9, R12, R9, R0 ;  /* 0x000000090c097224 */ /* 0x000fe400078e0200 */
[----:B------:R-:W-:-:S03]  /*04c0*/  VOTEU.ANY UP1, P2 ;  /* 0x0000000000ff7886 */ /* 0x000fc60001020100 */
[----:B------:R-:W-:-:S13]  /*04d0*/  R2UR UR38, R9 ;  /* 0x00000000092672ca */ /* 0x000fda00000e0000 */
[----:B------:R-:W-:-:S13]  /*04e0*/  ISETP.GT.U32.AND P0, PT, R12, UR38, PT ;  /* 0x000000260c007c0c */ /* 0x000fda000bf04070 */
[----:B------:R-:W-:-:S04]  /*04f0*/  @!P0 IADD3 R0, PT, PT, -R12, UR38, RZ ;  /* 0x000000260c008c10 */ /* 0x000fc8000fffe1ff */
[----:B------:R-:W-:Y:S02]  /*0500*/  @!P0 R2UR UR38, R0 ;  /* 0x00000000002682ca */ /* 0x000fe400000e0000 */
[----:B------:R-:W1:Y:S01]  /*0510*/  LDC R0, c[0x0][0x3f8] ;  /* 0x0000fe00ff007b82 */ /* 0x000e620000000800 */
[----:B0-----:R-:W-:-:S10]  /*0520*/  ISETP.NE.AND P0, PT, R7, RZ, PT ;  /* 0x000000ff0700720c */ /* 0x001fd40003f05270 */
[----:B------:R-:W-:-:S03]  /*0530*/  ISETP.GT.U32.AND P1, PT, R12, UR38, PT ;  /* 0x000000260c007c0c */ /* 0x000fc6000bf24070 */
[----:B---3--:R-:W-:Y:S02]  /*0540*/  @P0 IMAD.SHL.U32 R6, R24, 0x20, RZ ;  /* 0x0000002018060824 */ /* 0x008fe400078e00ff */
[----:B-1----:R-:W-:-:S08]  /*0550*/  IMAD R2, R3, R0, R24 ;  /* 0x0000000003027224 */ /* 0x002fd000078e0218 */
[----:B------:R-:W-:-:S04]  /*0560*/  @!P1 IADD3 R12, PT, PT, -R12, UR38, RZ ;  /* 0x000000260c0c9c10 */ /* 0x000fc8000fffe1ff */
[----:B------:R-:W-:Y:S02]  /*0570*/  @!P1 R2UR UR38, R12 ;  /* 0x000000000c2692ca */ /* 0x000fe400000e0000 */
[----:B------:R-:W-:Y:S01]  /*0580*/  @!P0 SHF.L.U32 R26, R2, 0x5, RZ ;  /* 0x00000005021a8819 */ /* 0x000fe200000006ff */
[----:B------:R-:W-:Y:S01]  /*0590*/  @P0 IMAD R26, R3, R7, R6 ;  /* 0x00000007031a0224 */ /* 0x000fe200078e0206 */
[----:B------:R-:W-:Y:S02]  /*05a0*/  ISETP.GT.U32.AND P0, PT, R22, 0xf, PT ;  /* 0x0000000f1600780c */ /* 0x000fe40003f04070 */
[----:B------:R-:W-:Y:S02]  /*05b0*/  IADD3 R6, PT, PT, R27, 0x1, RZ ;  /* 0x000000011b067810 */ /* 0x000fe40007ffe0ff */
[----:B------:R-:W-:Y:S02]  /*05c0*/  IADD3 R21, PT, PT, R19, R26, RZ ;  /* 0x0000001a13157210 */ /* 0x000fe40007ffe0ff */
[----:B------:R-:W-:-:S03]  /*05d0*/  VIADDMNMX R14, R6, -UR4, RZ, !PT ;  /* 0x80000004060e7c46 */ /* 0x000fc6000f8001ff */
[----:B------:R-:W-:Y:S02]  /*05e0*/  @!UP1 UIADD3 UR38, UPT, UPT, -UR38, URZ, URZ ;  /* 0x000000ff26269290 */ /* 0x000fe4000fffe1ff */
[----:B------:R-:W-:Y:S02]  /*05f0*/  @!UP0 ULOP3.LUT UR38, URZ, UR4, URZ, 0x33, !UPT ;  /* 0x00000004ff268292 */ /* 0x000fe4000f8e33ff */
        /* <DEDUP_REMOVED lines=17> */
.L_x_1979:
[----:B------:R-:W-:Y:S05]  /*0710*/  BSYNC.RECONVERGENT B0 ;  /* 0x0000000000007941 */ /* 0x000fea0003800200 */
.L_x_1978:
[----:B------:R-:W1:Y:S01]  /*0720*/  LDCU UR4, c[0x0][0x478] ;  /* 0x00008f00ff0477ac */ /* 0x000e620008000800 */
[----:B------:R-:W-:Y:S01]  /*0730*/  R2UR UR39, R14 ;  /* 0x000000000e2772ca */ /* 0x000fe200000e0000 */
[----:B------:R-:W-:Y:S01]  /*0740*/  IMAD R13, R24, 0x20, R19 ;  /* 0x00000020180d7824 */ /* 0x000fe200078e0213 */
[----:B------:R-:W-:Y:S01]  /*0750*/  SHF.R.S32.HI R18, RZ, 0x1f, R17 ;  /* 0x0000001fff127819 */ /* 0x000fe20000011411 */
[----:B------:R-:W-:Y:S01]  /*0760*/  IMAD R23, R23, R0, RZ ;  /* 0x0000000017177224 */ /* 0x000fe200078e02ff */
        /* <DEDUP_REMOVED lines=14> */
.L_x_1980:
[----:B------:R-:W-:Y:S01]  /*0850*/  BSSY.RECONVERGENT B0, `(.L_x_1981) ;  /* 0x0000006000007945 */ /* 0x000fe20003800200 */
[----:B------:R-:W-:-:S03]  /*0860*/  HFMA2 R28, -RZ, RZ, 0, 0 ;  /* 0x00000000ff1c7431 */ /* 0x000fc600000001ff */
[----:B------:R-:W-:Y:S05]  /*0870*/  @P0 BRA `(.L_x_1982) ;  /* 0x00000000000c0947 */ /* 0x000fea0003800000 */
[----:B------:R-:W1:Y:S02]  /*0880*/  LDC.64 R6, c[0x0][0x398] ;  /* 0x0000e600ff067b82 */ /* 0x000e640000000a00 */
[----:B-1----:R-:W-:-:S05]  /*0890*/  IMAD.WIDE R6, R21, 0x2, R6 ;  /* 0x0000000215067825 */ /* 0x002fca00078e0206 */
[----:B------:R1:W5:Y:S02]  /*08a0*/  LDG.E R28, desc[UR36][R6.64] ;  /* 0x00000024061c7981 */ /* 0x000364000c1e1900 */
.L_x_1982:
[----:B------:R-:W-:Y:S05]  /*08b0*/  BSYNC.RECONVERGENT B0 ;  /* 0x0000000000007941 */ /* 0x000fea0003800200 */
.L_x_1981:
[----:B------:R-:W2:Y:S01]  /*08c0*/  LDCU.64 UR6, c[0x0][0x3a0] ;  /* 0x00007400ff0677ac */ /* 0x000ea20008000a00 */
[----:B-1----:R-:W1:Y:S01]  /*08d0*/  LDC.64 R6, c[0x0][0x418] ;  /* 0x00010600ff067b82 */ /* 0x002e620000000a00 */
[----:B------:R-:W-:Y:S01]  /*08e0*/  ISETP.EQ.U32.AND P3, PT, R4, RZ, PT ;  /* 0x000000ff0400720c */ /* 0x000fe20003f62070 */
[----:B------:R-:W3:Y:S01]  /*08f0*/  LDCU.64 UR4, c[0x0][0x390] ;  /* 0x00007200ff0477ac */ /* 0x000ee20008000a00 */
[----:B------:R-:W-:Y:S02]  /*0900*/  MOV R15, RZ ;  /* 0x000000ff000f7202 */ /* 0x000fe40000000f00 */
[----:B------:R-:W-:Y:S02]  /*0910*/  ISETP.EQ.OR.EX P0, PT, R5, RZ, P0, P3 ;  /* 0x000000ff0500720c */ /* 0x000fe40000702730 */
[----:B------:R-:W-:Y:S01]  /*0920*/  MOV R16, RZ ;  /* 0x000000ff00107202 */ /* 0x000fe20000000f00 */
[----:B------:R-:W4:Y:S01]  /*0930*/  LDC R12, c[0x0][0x400] ;  /* 0x00010000ff0c7b82 */ /* 0x000f220000000800 */
[----:B--2---:R-:W-:-:S09]  /*0940*/  ISETP.NE.U32.AND P1, PT, RZ, UR6, PT ;  /* 0x00000006ff007c0c */ /* 0x004fd2000bf25070 */
[----:B-----5:R-:W-:Y:S01]  /*0950*/  @!P0 IMAD R0, R25, R0, RZ ;  /* 0x0000000019008224 */ /* 0x020fe200078e02ff */
[----:B---3--:R-:W-:Y:S01]  /*0960*/  ISETP.NE.U32.AND P2, PT, RZ, UR4, PT ;  /* 0x00000004ff007c0c */ /* 0x008fe2000bf45070 */
[----:B------:R-:W2:Y:S01]  /*0970*/  LDCU.U8 UR4, c[0x0][0x404] ;  /* 0x00008080ff0477ac */ /* 0x000ea20008000000 */
[----:B------:R-:W-:Y:S01]  /*0980*/  ISETP.NE.AND.EX P1, PT, RZ, UR7, PT, P1 ;  /* 0x00000007ff007c0c */ /* 0x000fe2000bf25310 */
[----:B------:R-:W-:Y:S01]  /*0990*/  @!P0 IMAD R21, R0, 0x20, R13 ;  /* 0x0000002000158824 */ /* 0x000fe200078e020d */
[----:B------:R-:W-:Y:S01]  /*09a0*/  ISETP.NE.AND.EX P2, PT, RZ, UR5, PT, P2 ;  /* 0x00000005ff007c0c */ /* 0x000fe2000bf45320 */
[----:B------:R-:W-:Y:S01]  /*09b0*/  HFMA2 R0, -RZ, RZ, 0, 0 ;  /* 0x00000000ff007431 */ /* 0x000fe200000001ff */
[C---:B------:R-:W-:Y:S02]  /*09c0*/  ISETP.GT.U32.OR P1, PT, R22.reuse, 0xf, !P1 ;  /* 0x0000000f1600780c */ /* 0x040fe40004f24470 */
[----:B------:R-:W-:Y:S02]  /*09d0*/  ISETP.GT.U32.OR P2, PT, R22, 0xf, !P2 ;  /* 0x0000000f1600780c */ /* 0x000fe40005744470 */
[----:B-1----:R-:W-:-:S04]  /*09e0*/  ISETP.NE.U32.AND P3, PT, R6, RZ, PT ;  /* 0x000000ff0600720c */ /* 0x002fc80003f65070 */
[----:B------:R-:W-:Y:S02]  /*09f0*/  ISETP.NE.AND.EX P3, PT, R7, RZ, PT, P3 ;  /* 0x000000ff0700720c */ /* 0x000fe40003f65330 */
[----:B------:R-:W1:Y:S08]  /*0a00*/  @!P0 LDC.64 R6, c[0x0][0x450] ;  /* 0x00011400ff068b82 */ /* 0x000e700000000a00 */
[----:B------:R-:W3:Y:S08]  /*0a10*/  @!P1 LDC.64 R10, c[0x0][0x3a0] ;  /* 0x0000e800ff0a9b82 */ /* 0x000ef00000000a00 */
[----:B0-----:R-:W0:Y:S08]  /*0a20*/  @!P2 LDC.64 R8, c[0x0][0x390] ;  /* 0x0000e400ff08ab82 */ /* 0x001e300000000a00 */
[----:B------:R-:W2:Y:S01]  /*0a30*/  @P3 LDC.64 R4, c[0x0][0x418] ;  /* 0x00010600ff043b82 */ /* 0x000ea20000000a00 */
[----:B-1----:R-:W-:-:S06]  /*0a40*/  @!P0 IMAD.WIDE R6, R21, 0x2, R6 ;  /* 0x0000000215068825 */ /* 0x002fcc00078e0206 */
[----:B------:R-:W4:Y:S01]  /*0a50*/  @!P0 LDG.E R7, desc[UR36][R6.64] ;  /* 0x0000002406078981 */ /* 0x000f22000c1e1900 */
[----:B---3--:R-:W-:-:S05]  /*0a60*/  @!P1 IMAD.WIDE.U32 R10, R13, 0x2, R10 ;  /* 0x000000020d0a9825 */ /* 0x008fca00078e000a */
[----:B------:R-:W3:Y:S01]  /*0a70*/  @!P1 LDG.E R15, desc[UR36][R10.64] ;  /* 0x000000240a0f9981 */ /* 0x000ee2000c1e1900 */
[----:B0-----:R-:W-:-:S05]  /*0a80*/  @!P2 IMAD.WIDE.U32 R8, R13, 0x2, R8 ;  /* 0x000000020d08a825 */ /* 0x001fca00078e0008 */
[----:B------:R-:W3:Y:S01]  /*0a90*/  @!P2 LDG.E R0, desc[UR36][R8.64] ;  /* 0x000000240800a981 */ /* 0x000ee2000c1e1900 */
[----:B--2---:R-:W-:-:S05]  /*0aa0*/  @P3 IMAD.WIDE.U32 R4, R3, 0x4, R4 ;  /* 0x0000000403043825 */ /* 0x004fca00078e0004 */
[----:B------:R0:W5:Y:S01]  /*0ab0*/  @P3 LDG.E R16, desc[UR36][R4.64] ;  /* 0x0000002404103981 */ /* 0x000162000c1e1900 */
[----:B------:R-:W-:-:S04]  /*0ac0*/  ISETP.NE.AND P1, PT, RZ, UR4, PT ;  /* 0x00000004ff007c0c */ /* 0x000fc8000bf25270 */
[----:B----4-:R-:W-:Y:S01]  /*0ad0*/  ISETP.LT.OR P1, PT, R12, 0x1, P1 ;  /* 0x000000010c00780c */ /* 0x010fe20000f21670 */
[----:B------:R-:W-:Y:S01]  /*0ae0*/  BSSY.RECONVERGENT B6, `(.L_x_1983) ;  /* 0x00000a6000067945 */ /* 0x000fe20003800200 */
[----:B---3--:R-:W-:-:S04]  /*0af0*/  HADD2 R28, R28, R15 ;  /* 0x0000000f1c1c7230 */ /* 0x008fc80000000000 */
[----:B------:R-:W-:Y:S02]  /*0b00*/  @!P0 HMUL2 R28, R28, R7 ;  /* 0x000000071c1c8232 */ /* 0x000fe40000000000 */
[----:B------:R-:W-:-:S05]  /*0b10*/  HFMA2 R29, R29, 1, 1, R0 ;  /* 0x3c003c001d1d7831 */ /* 0x000fca0000000000 */
[----:B0-----:R-:W-:Y:S05]  /*0b20*/  @P1 BRA `(.L_x_1984) ;  /* 0x0000000000781947 */ /* 0x001fea0003800000 */
        /* <DEDUP_REMOVED lines=30> */
.L_x_1984:
        /* <DEDUP_REMOVED lines=15> */
[----:B------:R-:W-:Y:S01]  /*0e00*/  IMAD R7, R6, R3, RZ ;  /* 0x0000000306077224 */ /* 0x000fe200078e02ff */
[----:B------:R-:W-:-:S03]  /*0e10*/  MOV R6, R8 ;  /* 0x0000000800067202 */ /* 0x000fc60000000f00 */
        /* <DEDUP_REMOVED lines=36> */
[----:B--2--5:R-:W-:Y:S05]  /*1060*/  CALL.ABS.NOINC R14 ;  /* 0x000000000e007343 */ /* 0x024fea0003c00000 */
.L_x_1986:
        /* <DEDUP_REMOVED lines=8> */
[----:B-1----:R-:W-:Y:S01]  /*10f0*/  LEA R3, R11, R0, 0x1 ;  /* 0x000000000b037211 */ /* 0x002fe200078e08ff */
[----:B------:R-:W-:-:S03]  /*1100*/  @!P6 IMAD R6, R4, 0x2, R0 ;  /* 0x000000020406e824 */ /* 0x000fc600078e0200 */
[----:B------:R-:W-:Y:S02]  /*1110*/  @!P6 LEA R5, R4, R3, 0x1 ;  /* 0x000000030405e211 */ /* 0x000fe400078e08ff */
        /* <DEDUP_REMOVED lines=14> */
[----:B------:R-:W-:-:S03]  /*1200*/  ISETP.GE.AND P0, PT, R10, R11, PT ;  /* 0x0000000b0a00720c */ /* 0x000fc60003f06270 */
        /* <DEDUP_REMOVED lines=36> */
.L_x_1990:
[----:B------:R-:W-:Y:S05]  /*1450*/  BSYNC.RECONVERGENT B1 ;  /* 0x0000000000017941 */ /* 0x000fea0003800200 */
.L_x_1989:
[----:B------:R-:W-:Y:S01]  /*1460*/  PRMT R8, R28, 0x7632, R8 ;  /* 0x000076321c087816 */ /* 0x000fe20000000008 */
[----:B------:R0:W-:Y:S01]  /*1470*/  STS.U16 [R5], R28 ;  /* 0x0000001c05007388 */ /* 0x0001e20000000400 */
[----:B------:R-:W-:-:S03]  /*1480*/  PRMT R9, R29, 0x7632, R9 ;  /* 0x000076321d097816 */ /* 0x000fc60000000009 */
[----:B------:R0:W-:Y:S04]  /*1490*/  STS.U16 [R7], R8 ;  /* 0x0000000807007388 */ /* 0x0001e80000000400 */
[----:B------:R0:W-:Y:S04]  /*14a0*/  STS.U16 [R4], R29 ;  /* 0x0000001d04007388 */ /* 0x0001e80000000400 */
[----:B------:R0:W-:Y:S02]  /*14b0*/  STS.U16 [R6], R9 ;  /* 0x0000000906007388 */ /* 0x0001e40000000400 */
.L_x_1988:
[----:B------:R-:W-:Y:S05]  /*14c0*/  BSYNC.RECONVERGENT B0 ;  /* 0x0000000000007941 */ /* 0x000fea0003800200 */
.L_x_1987:
[----:B------:R-:W-:Y:S01]  /*14d0*/  BAR.SYNC.DEFER_BLOCKING 0x0 ;  /* 0x0000000000007b1d */ /* 0x000fe20000010000 */
[----:B------:R-:W-:-:S05]  /*14e0*/  @!P6 IMAD R30, R30, R31, R32 ;  /* 0x0000001f1e1ee224 */ /* 0x000fca00078e0220 */
[C---:B------:R-:W-:Y:S02]  /*14f0*/  @!P6 LEA R0, R30.reuse, R0, 0x1 ;  /* 0x000000001e00e211 */ /* 0x040fe400078e08ff */
[----:B------:R-:W-:-:S03]  /*1500*/  @!P6 LEA R3, R30, R3, 0x1 ;  /* 0x000000031e03e211 */ /* 0x000fc600078e08ff */
[----:B0-----:R0:W1:Y:S04]  /*1510*/  @!P6 LDS R29, [R0] ;  /* 0x00000000001de984 */ /* 0x0010680000000800 */
[----:B------:R0:W2:Y:S01]  /*1520*/  @!P6 LDS R28, [R3] ;  /* 0x00000000031ce984 */ /* 0x0000a20000000800 */
[----:B------:R-:W-:Y:S06]  /*1530*/  BAR.SYNC.DEFER_BLOCKING 0x0 ;  /* 0x0000000000007b1d */ /* 0x000fec0000010000 */
.L_x_1985:
[----:B------:R-:W-:Y:S05]  /*1540*/  BSYNC.RECONVERGENT B6 ;  /* 0x0000000000067941 */ /* 0x000fea0003800200 */
.L_x_1983:
[----:B------:R-:W-:Y:S01]  /*1550*/  ISETP.GT.U32.AND P0, PT, R22, 0xf, PT ;  /* 0x0000000f1600780c */ /* 0x000fe20003f04070 */
[----:B0-----:R-:W-:-:S12]  /*1560*/  IMAD.MOV.U32 R0, RZ, RZ, -0x800001 ;  /* 0xff7fffffff007424 */ /* 0x001fd800078e00ff */
[----:B------:R-:W-:Y:S05]  /*1570*/  @P0 BRA `(.L_x_1991) ;  /* 0x0000000000e00947 */ /* 0x000fea0003800000 */
[----:B------:R-:W0:Y:S01]  /*1580*/  S2R R6, SR_CgaCtaId ;  /* 0x0000000000067919 */ /* 0x000e220000008800 */
[----:B------:R-:W3:Y:S01]  /*1590*/  LDCU UR4, c[0x0][0x3f4] ;  /* 0x00007e80ff0477ac */ /* 0x000ee20008000800 */
[----:B------:R-:W4:Y:S01]  /*15a0*/  LDC.64 R4, c[0x0][0x3b8] ;  /* 0x0000ee00ff047b82 */ /* 0x000f220000000a00 */
[----:B------:R-:W-:Y:S02]  /*15b0*/  SHF.R.U32.HI R3, RZ, 0x2, R22 ;  /* 0x00000002ff037819 */ /* 0x000fe40000011616 */
[----:B------:R-:W-:Y:S02]  /*15c0*/  LOP3.LUT R8, R19, 0x6, RZ, 0xc0, !PT ;  /* 0x0000000613087812 */ /* 0x000fe400078ec0ff */
[----:B------:R-:W-:Y:S02]  /*15d0*/  MOV R7, 0x400 ;  /* 0x0000040000077802 */ /* 0x000fe40000000f00 */
[----:B---3--:R-:W-:Y:S01]  /*15e0*/  MOV R10, UR4 ;  /* 0x00000004000a7c02 */ /* 0x008fe20008000f00 */
[----:B------:R-:W-:Y:S01]  /*15f0*/  IMAD R9, R2, UR4, RZ ;  /* 0x0000000402097c24 */ /* 0x000fe2000f8e02ff */
[----:B------:R-:W-:-:S03]  /*1600*/  UMOV UR4, 0xffff ;  /* 0x0000ffff00047882 */ /* 0x000fc60000000000 */
[----:B------:R-:W-:Y:S01]  /*1610*/  IMAD R10, R3, R10, UR38 ;  /* 0x00000026030a7e24 */ /* 0x000fe2000f8e020a */
[----:B------:R-:W-:Y:S01]  /*1620*/  IADD3 R3, PT, PT, R7, 0x10, RZ ;  /* 0x0000001007037810 */ /* 0x000fe20007ffe0ff */
[----:B------:R-:W-:-:S05]  /*1630*/  IMAD R9, R9, 0x20, R8 ;  /* 0x0000002009097824 */ /* 0x000fca00078e0208 */
[----:B------:R-:W-:Y:S02]  /*1640*/  LEA R9, R10, R9, 0x3 ;  /* 0x000000090a097211 */ /* 0x000fe400078e18ff */
[----:B0-----:R-:W-:-:S03]  /*1650*/  LEA R3, R6, R3, 0x18 ;  /* 0x0000000306037211 */ /* 0x001fc600078ec0ff */
[----:B----4-:R-:W-:Y:S01]  /*1660*/  IMAD.WIDE R4, R9, 0x2, R4 ;  /* 0x0000000209047825 */ /* 0x010fe200078e0204 */
[----:B------:R-:W-:-:S03]  /*1670*/  LEA R8, R22, R3, 0x2 ;  /* 0x0000000316087211 */ /* 0x000fc600078e10ff */
[----:B-12---:R-:W-:Y:S01]  /*1680*/  HMUL2 R3, R29, R28 ;  /* 0x0000001c1d037232 */ /* 0x006fe20000000000 */
[----:B------:R0:W-:Y:S04]  /*1690*/  STG.E desc[UR36][R4.64], R28 ;  /* 0x0000001c04007986 */ /* 0x0001e8000c101924 */
[--C-:B------:R-:W-:Y:S01]  /*16a0*/  HADD2.F32 R13, -RZ, R3.reuse.H0_H0 ;  /* 0x20000003ff0d7230 */ /* 0x100fe20000004100 */
[----:B------:R0:W-:Y:S01]  /*16b0*/  STS [R8], R29 ;  /* 0x0000001d08007388 */ /* 0x0001e20000000800 */
        /* <DEDUP_REMOVED lines=14> */
.L_x_2076:
        /* <DEDUP_REMOVED lines=15> */
[----:B-1----:R-:W-:-:S03]  /*1890*/  FMUL.FTZ R0, R14, UR4 ;  /* 0x000000040e007c20 */ /* 0x002fc60008410000 */
[----:B------:R-:W-:Y:S01]  /*18a0*/  LEA R7, R6, R7, 0x18 ;  /* 0x0000000706077211 */ /* 0x000fe200078ec0ff */
[----:B------:R-:W-:-:S05]  /*18b0*/  VIADD R6, R27, -UR39 ;  /* 0x800000271b067c36 */ /* 0x000fca0008000000 */
[----:B------:R-:W-:Y:S01]  /*18c0*/  LEA R7, R6, R7, 0x2 ;  /* 0x0000000706077211 */ /* 0x000fe200078e10ff */
[----:B--2---:R-:W-:-:S05]  /*18d0*/  @P0 HADD2.F32 R3, -RZ, R4.H0_H0 ;  /* 0x20000004ff030230 */ /* 0x004fca0000004100 */
[----:B------:R-:W-:-:S05]  /*18e0*/  @P0 FADD.FTZ R0, R0, R3 ;  /* 0x0000000300000221 */ /* 0x000fca0000010000 */
[----:B------:R3:W-:Y:S02]  /*18f0*/  STS [R7], R0 ;  /* 0x0000000007007388 */ /* 0x0007e40000000800 */
.L_x_1991:
[----:B------:R-:W-:Y:S05]  /*1900*/  WARPSYNC.ALL ;  /* 0x0000000000007948 */ /* 0x000fea0003800000 */
[----:B--2---:R-:W-:Y:S01]  /*1910*/  IADD3 R28, PT, PT, R27, -UR39, RZ ;  /* 0x800000271b1c7c10 */ /* 0x004fe2000fffe0ff */
[----:B------:R-:W2:Y:S01]  /*1920*/  LDC.64 R8, c[0x0][0x3f0] ;  /* 0x0000fc00ff087b82 */ /* 0x000ea20000000a00 */
[----:B------:R-:W-:Y:S01]  /*1930*/  SHF.R.U32.HI R20, RZ, 0x2, R22 ;  /* 0x00000002ff147819 */ /* 0x000fe20000011616 */
[----:B------:R-:W-:Y:S01]  /*1940*/  UMOV UR8, 0x400 ;  /* 0x0000040000087882 */ /* 0x000fe20000000000 */
[----:B------:R-:W4:Y:S01]  /*1950*/  LDCU.64 UR12, c[0x0][0x438] ;  /* 0x00008700ff0c77ac */ /* 0x000f220008000a00 */
[----:B------:R-:W-:Y:S01]  /*1960*/  VIADD R3, R28, 0x7 ;  /* 0x000000071c037836 */ /* 0x000fe20000000000 */
[----:B------:R-:W-:Y:S01]  /*1970*/  BSSY B0, `(.L_x_1993) ;  /* 0x0000160000007945 */ /* 0x000fe20003800000 */
[----:B------:R-:W-:Y:S01]  /*1980*/  IADD3 R32, PT, PT, R20, UR39, RZ ;  /* 0x0000002714207c10 */ /* 0x000fe2000fffe0ff */
[----:B------:R-:W-:Y:S01]  /*1990*/  UIADD3 UR4, UPT, UPT, UR8, 0x10, URZ ;  /* 0x0000001008047890 */ /* 0x000fe2000fffe0ff */
[----:B------:R-:W1:Y:S01]  /*19a0*/  S2UR UR9, SR_CgaCtaId ;  /* 0x00000000000979c3 */ /* 0x000e620000008800 */
[----:B------:R-:W-:Y:S01]  /*19b0*/  SHF.R.S32.HI R4, RZ, 0x1f, R3 ;  /* 0x0000001fff047819 */ /* 0x000fe20000011403 */
[----:B------:R-:W1:Y:S03]  /*19c0*/  LDCU.64 UR14, c[0x0][0x448] ;  /* 0x00008900ff0e77ac */ /* 0x000e660008000a00 */
[----:B------:R-:W-:-:S02]  /*19d0*/  LEA.HI R4, R4, R3, RZ, 0x3 ;  /* 0x0000000304047211 */ /* 0x000fc400078f18ff */
[----:B------:R-:W-:Y:S02]  /*19e0*/  SHF.L.U32 R3, R22, 0x2, RZ ;  /* 0x0000000216037819 */ /* 0x000fe400000006ff */
[----:B---3--:R-:W-:Y:S02]  /*19f0*/  LOP3.LUT R7, R4, 0xfffffff8, RZ, 0xc0, !PT ;  /* 0xfffffff804077812 */ /* 0x008fe400078ec0ff */
[----:B0-----:R-:W-:Y:S01]  /*1a00*/  LOP3.LUT R5, R3, 0xc, RZ, 0xc0, !PT ;  /* 0x0000000c03057812 */ /* 0x001fe200078ec0ff */
[----:B------:R-:W-:Y:S01]  /*1a10*/  BAR.SYNC.DEFER_BLOCKING 0x0 ;  /* 0x0000000000007b1d */ /* 0x000fe20000010000 */
[----:B------:R-:W-:Y:S01]  /*1a20*/  ISETP.GE.AND P0, PT, R20, R7, PT ;  /* 0x000000071400720c */ /* 0x000fe20003f06270 */
[----:B--2---:R-:W-:-:S04]  /*1a30*/  IMAD R4, R23, R8, R24 ;  /* 0x0000000817047224 */ /* 0x004fc800078e0218 */
[----:B------:R-:W-:Y:S01]  /*1a40*/  IMAD.SHL.U32 R4, R4, 0x20, RZ ;  /* 0x0000002004047824 */ /* 0x000fe200078e00ff */
[----:B-1----:R-:W-:-:S07]  /*1a50*/  ULEA UR4, UR9, UR4, 0x18 ;  /* 0x0000000409047291 */ /* 0x002fce000f8ec0ff */
[----:B----4-:R-:W-:Y:S05]  /*1a60*/  @P0 BRA `(.L_x_1994) ;  /* 0x0000001400400947 */ /* 0x010fea0003800000 */
[----:B------:R-:W0:Y:S01]  /*1a70*/  LDC R6, c[0x0][0x430] ;  /* 0x00010c00ff067b82 */ /* 0x000e220000000800 */
[----:B------:R-:W-:Y:S01]  /*1a80*/  IADD3 R3, PT, PT, R7, UR39, RZ ;  /* 0x0000002707037c10 */ /* 0x000fe2000fffe0ff */
[----:B------:R-:W-:Y:S01]  /*1a90*/  ULOP3.LUT UR5, URZ, UR39, URZ, 0x33, !UPT ;  /* 0x00000027ff057292 */ /* 0x000fe2000f8e33ff */
[----:B------:R-:W-:Y:S01]  /*1aa0*/  IADD3 R40, PT, PT, R32, 0x10, RZ ;  /* 0x0000001020287810 */ /* 0x000fe20007ffe0ff */
[----:B------:R-:W0:Y:S01]  /*1ab0*/  LDCU UR6, c[0x0][0x408] ;  /* 0x00008100ff0677ac */ /* 0x000e220008000800 */
[----:B------:R-:W-:Y:S01]  /*1ac0*/  LOP3.LUT R19, R19, 0x6, RZ, 0xc0, !PT ;  /* 0x0000000613137812 */ /* 0x000fe200078ec0ff */
[----:B------:R-:W1:Y:S01]  /*1ad0*/  LDS R31, [R5+UR4] ;  /* 0x00000004051f7984 */ /* 0x000e620008000800 */
[----:B------:R-:W-:Y:S01]  /*1ae0*/  VIMNMX R21, PT, PT, R3, R40, !PT ;  /* 0x0000002803157248 */ /* 0x000fe20007fe0100 */
[----:B------:R-:W2:Y:S01]  /*1af0*/  LDC.64 R38, c[0x0][0x448] ;  /* 0x00011200ff267b82 */ /* 0x000ea20000000a00 */
[----:B------:R-:W-:Y:S01]  /*1b00*/  BSSY B1, `(.L_x_1995) ;  /* 0x0000074000017945 */ /* 0x000fe20003800000 */
[----:B------:R-:W3:Y:S01]  /*1b10*/  LDS R29, [R5+UR4+0x10] ;  /* 0x00001004051d7984 */ /* 0x000ee20008000800 */
[----:B------:R-:W-:Y:S01]  /*1b20*/  IADD3 R21, PT, PT, -R20, UR5, R21 ;  /* 0x0000000514157c10 */ /* 0x000fe2000fffe115 */
[----:B------:R-:W-:Y:S01]  /*1b30*/  IMAD.MOV.U32 R11, RZ, RZ, R32 ;  /* 0x000000ffff0b7224 */ /* 0x000fe200078e0020 */
[----:B------:R-:W-:Y:S01]  /*1b40*/  LOP3.LUT R35, R22, 0x3, RZ, 0xc0, !PT ;  /* 0x0000000316237812 */ /* 0x000fe200078ec0ff */
[----:B------:R-:W4:Y:S01]  /*1b50*/  LDS R34, [R5+UR4+0x20] ;  /* 0x0000200405227984 */ /* 0x000f220008000800 */
[----:B------:R-:W-:Y:S01]  /*1b60*/  LOP3.LUT P0, RZ, R21, 0x10, RZ, 0xc0, !PT ;  /* 0x0000001015ff7812 */ /* 0x000fe2000780c0ff */
[----:B------:R-:W1:Y:S02]  /*1b70*/  LDC R33, c[0x0][0x440] ;  /* 0x00011000ff217b82 */ /* 0x000e640000000800 */
[----:B------:R0:W1:Y:S02]  /*1b80*/  LDS R30, [R5+UR4+0x30] ;  /* 0x00003004051e7984 */ /* 0x0000640008000800 */
[----:B0-----:R-:W-:Y:S01]  /*1b90*/  IADD3 R7, PT, PT, R6, UR6, RZ ;  /* 0x0000000606077c10 */ /* 0x001fe2000fffe0ff */
[----:B------:R-:W-:-:S05]  /*1ba0*/  IMAD R5, R4, R9, R19 ;  /* 0x0000000904057224 */ /* 0x000fca00078e0213 */
[----:B------:R-:W-:Y:S01]  /*1bb0*/  SHF.R.S32.HI R6, RZ, 0x1f, R5 ;  /* 0x0000001fff067819 */ /* 0x000fe20000011405 */
[----:B--2---:R-:W-:-:S04]  /*1bc0*/  IMAD.WIDE.U32 R38, R24, 0x2, R38 ;  /* 0x0000000218267825 */ /* 0x004fc800078e0026 */
[----:B-1----:R-:W-:Y:S01]  /*1bd0*/  IMAD R36, R24, R33, R27 ;  /* 0x0000002118247224 */ /* 0x002fe200078e021b */
[----:B---34-:R-:W-:Y:S06]  /*1be0*/  @P0 BRA `(.L_x_1996) ;  /* 0x0000000400940947 */ /* 0x018fec0003800000 */
[----:B------:R-:W-:Y:S01]  /*1bf0*/  IABS R11, R9 ;  /* 0x00000009000b7213 */ /* 0x000fe20000000000 */
[----:B------:R-:W0:Y:S01]  /*1c00*/  LDCU.64 UR6, c[0x0][0x420] ;  /* 0x00008400ff0677ac */ /* 0x000e220008000a00 */
[----:B------:R-:W-:Y:S02]  /*1c10*/  IABS R44, R32 ;  /* 0x00000020002c7213 */ /* 0x000fe40000000000 */
[----:B------:R-:W1:Y:S01]  /*1c20*/  I2F.RP R14, R11 ;  /* 0x0000000b000e7306 */ /* 0x000e620000209400 */
[C---:B------:R-:W-:Y:S02]  /*1c30*/  ISETP.GE.AND P1, PT, R32.reuse, R27, PT ;  /* 0x0000001b2000720c */ /* 0x040fe40003f26270 */
[----:B------:R-:W-:Y:S02]  /*1c40*/  ISETP.GE.AND P2, PT, R32, RZ, PT ;  /* 0x000000ff2000720c */ /* 0x000fe40003f46270 */
[----:B------:R-:W-:-:S03]  /*1c50*/  ISETP.NE.AND P3, PT, R9, RZ, PT ;  /* 0x000000ff0900720c */ /* 0x000fc60003f65270 */
[----:B-1----:R-:W1:Y:S02]  /*1c60*/  MUFU.RCP R14, R14 ;  /* 0x0000000e000e7308 */ /* 0x002e640000001000 */
[----:B-1----:R-:W-:-:S06]  /*1c70*/  IADD3 R13, PT, PT, R14, 0xffffffe, RZ ;  /* 0x0ffffffe0e0d7810 */ /* 0x002fcc0007ffe0ff */
[----:B------:R-:W1:Y:S02]  /*1c80*/  F2I.FTZ.U32.TRUNC.NTZ R13, R13 ;  /* 0x0000000d000d7305 */ /* 0x000e64000021f000 */
[----:B-1----:R-:W-:-:S04]  /*1c90*/  IMAD.MOV R12, RZ, RZ, -R13 ;  /* 0x000000ffff0c7224 */ /* 0x002fc800078e0a0d */
[----:B------:R-:W-:Y:S02]  /*1ca0*/  IMAD R15, R12, R11, RZ ;  /* 0x0000000b0c0f7224 */ /* 0x000fe400078e02ff */
[----:B------:R-:W-:-:S05]  /*1cb0*/  HFMA2 R12, -RZ, RZ, 0, 0 ;  /* 0x00000000ff0c7431 */ /* 0x000fca00000001ff */
[----:B------:R-:W-:-:S06]  /*1cc0*/  IMAD.HI.U32 R15, R13, R15, R12 ;  /* 0x0000000f0d0f7227 */ /* 0x000fcc00078e000c */
[----:B------:R-:W-:-:S05]  /*1cd0*/  IMAD.HI.U32 R12, R15, R44, RZ ;  /* 0x0000002c0f0c7227 */ /* 0x000fca00078e00ff */
[----:B------:R-:W-:-:S05]  /*1ce0*/  IADD3 R12, PT, PT, -R12, RZ, RZ ;  /* 0x000000ff0c0c7210 */ /* 0x000fca0007ffe1ff */
[C---:B------:R-:W-:Y:S02]  /*1cf0*/  IMAD R44, R11.reuse, R12, R44 ;  /* 0x0000000c0b2c7224 */ /* 0x040fe400078e022c */
[----:B------:R-:W1:Y:S03]  /*1d00*/  @!P1 LDC.64 R12, c[0x0][0x3b8] ;  /* 0x0000ee00ff0c9b82 */ /* 0x000e660000000a00 */
[----:B------:R-:W-:-:S13]  /*1d10*/  ISETP.GT.U32.AND P0, PT, R11, R44, PT ;  /* 0x0000002c0b00720c */ /* 0x000fda0003f04070 */
[----:B------:R-:W-:-:S05]  /*1d20*/  @!P0 IMAD.IADD R44, R44, 0x1, -R11 ;  /* 0x000000012c2c8824 */ /* 0x000fca00078e0a0b */
[----:B------:R-:W-:-:S13]  /*1d30*/  ISETP.GT.U32.AND P0, PT, R11, R44, PT ;  /* 0x0000002c0b00720c */ /* 0x000fda0003f04070 */
[----:B------:R-:W-:-:S04]  /*1d40*/  @!P0 IADD3 R44, PT, PT, R44, -R11, RZ ;  /* 0x8000000b2c2c8210 */ /* 0x000fc80007ffe0ff */
[----:B------:R-:W-:Y:S02]  /*1d50*/  @!P2 IADD3 R44, PT, PT, -R44, RZ, RZ ;  /* 0x000000ff2c2ca210 */ /* 0x000fe40007ffe1ff */
[----:B------:R-:W-:-:S04]  /*1d60*/  @!P3 LOP3.LUT R44, RZ, R9, RZ, 0x33, !PT ;  /* 0x00000009ff2cb212 */ /* 0x000fc800078e33ff */
[C---:B------:R-:W-:Y:S02]  /*1d70*/  @!P1 LEA R11, P0, R44.reuse, R5, 0x3 ;  /* 0x000000052c0b9211 */ /* 0x040fe400078018ff */
[----:B------:R-:W-:-:S03]  /*1d80*/  IADD3 R46, PT, PT, R44, R9, RZ ;  /* 0x000000092c2e7210 */ /* 0x000fc60007ffe0ff */
[----:B------:R-:W-:Y:S01]  /*1d90*/  @!P1 IMAD.X R14, RZ, RZ, R6, P0 ;  /* 0x000000ffff0e9224 */ /* 0x000fe200000e0606 */
[----:B-1----:R-:W-:-:S04]  /*1da0*/  @!P1 LEA R42, P0, R11, R12, 0x1 ;  /* 0x0000000c0b2a9211 */ /* 0x002fc800078008ff */
[----:B------:R-:W-:Y:S02]  /*1db0*/  @!P1 LEA.HI.X R43, R11, R13, R14, 0x1, P0 ;  /* 0x0000000d0b2b9211 */ /* 0x000fe400000f0c0e */
[----:B------:R-:W1:Y:S01]  /*1dc0*/  @!P1 LDC.64 R12, c[0x0][0x3b8] ;  /* 0x0000ee00ff0c9b82 */ /* 0x000e620000000a00 */
[----:B------:R-:W-:Y:S02]  /*1dd0*/  @!P1 LEA R11, R9, R46, 0x1 ;  /* 0x0000002e090b9211 */ /* 0x000fe400078e08ff */
[----:B------:R2:W3:Y:S01]  /*1de0*/  @!P1 LDG.E R8, desc[UR36][R42.64] ;  /* 0x000000242a089981 */ /* 0x0004e2000c1e1900 */
[----:B------:R-:W-:Y:S02]  /*1df0*/  @!P1 SHF.L.U32 R46, R46, 0x3, RZ ;  /* 0x000000032e2e9819 */ /* 0x000fe400000006ff */
[----:B------:R-:W-:Y:S02]  /*1e00*/  @!P1 IMAD.SHL.U32 R11, R11, 0x8, RZ ;  /* 0x000000080b0b9824 */ /* 0x000fe400078e00ff */
[----:B------:R-:W2:Y:S03]  /*1e10*/  @!P1 LDC.64 R14, c[0x0][0x3b8] ;  /* 0x0000ee00ff0e9b82 */ /* 0x000ea60000000a00 */
[----:B------:R-:W-:-:S04]  /*1e20*/  @!P1 IADD3 R37, P0, PT, R5, R11, RZ ;  /* 0x0000000b05259210 */ /* 0x000fc80007f1e0ff */
[----:B------:R-:W-:Y:S02]  /*1e30*/  @!P1 LEA.HI.X.SX32 R48, R11, R6, 0x1, P0 ;  /* 0x000000060b309211 */ /* 0x000fe400000f0eff */
[----:B------:R-:W-:-:S04]  /*1e40*/  @!P1 IADD3 R11, P2, PT, R5, R46, RZ ;  /* 0x0000002e050b9210 */ /* 0x000fc80007f5e0ff */
[----:B------:R-:W-:Y:S02]  /*1e50*/  @!P1 LEA.HI.X.SX32 R46, R46, R6, 0x1, P2 ;  /* 0x000000062e2e9211 */ /* 0x000fe400010f0eff */
[----:B-1----:R-:W-:-:S04]  /*1e60*/  @!P1 LEA R12, P0, R37, R12, 0x1 ;  /* 0x0000000c250c9211 */ /* 0x002fc800078008ff */
[----:B------:R-:W-:Y:S02]  /*1e70*/  @!P1 LEA.HI.X R13, R37, R13, R48, 0x1, P0 ;  /* 0x0000000d250d9211 */ /* 0x000fe400000f0c30 */
[----:B------:R-:W-:Y:S02]  /*1e80*/  @!P1 LEA R37, R9, R44, 0x1 ;  /* 0x0000002c09259211 */ /* 0x000fe400078e08ff */
[----:B--2---:R-:W-:Y:S01]  /*1e90*/  @!P1 LEA R42, P2, R11, R14, 0x1 ;  /* 0x0000000e0b2a9211 */ /* 0x004fe200078408ff */
[----:B------:R-:W2:Y:S01]  /*1ea0*/  @!P1 LDG.E R23, desc[UR36][R12.64] ;  /* 0x000000240c179981 */ /* 0x000ea2000c1e1900 */
[----:B0-----:R-:W-:Y:S01]  /*1eb0*/  ISETP.NE.U32.AND P0, PT, RZ, UR6, PT ;  /* 0x00000006ff007c0c */ /* 0x001fe2000bf05070 */
[----:B------:R-:W-:Y:S01]  /*1ec0*/  @!P1 IMAD.SHL.U32 R37, R37, 0x8, RZ ;  /* 0x0000000825259824 */ /* 0x000fe200078e00ff */
[----:B------:R-:W-:Y:S02]  /*1ed0*/  @!P1 LEA.HI.X R43, R11, R15, R46, 0x1, P2 ;  /* 0x0000000f0b2b9211 */ /* 0x000fe400010f0c2e */
[----:B------:R-:W-:-:S02]  /*1ee0*/  ISETP.NE.AND.EX P0, PT, RZ, UR7, PT, P0 ;  /* 0x00000007ff007c0c */ /* 0x000fc4000bf05300 */
[----:B------:R-:W-:Y:S01]  /*1ef0*/  @!P1 IADD3 R11, P2, PT, R5, R37, RZ ;  /* 0x00000025050b9210 */ /* 0x000fe20007f5e0ff */
[----:B------:R-:W4:Y:S03]  /*1f00*/  @!P1 LDG.E R10, desc[UR36][R42.64] ;  /* 0x000000242a0a9981 */ /* 0x000f26000c1e1900 */
[----:B------:R-:W-:Y:S02]  /*1f10*/  @!P1 LEA.HI.X.SX32 R44, R37, R6, 0x1, P2 ;  /* 0x00000006252c9211 */ /* 0x000fe400010f0eff */
[----:B------:R-:W-:-:S04]  /*1f20*/  @!P1 LEA R14, P2, R11, R14, 0x1 ;  /* 0x0000000e0b0e9211 */ /* 0x000fc800078408ff */
[----:B------:R-:W-:-:S05]  /*1f30*/  @!P1 LEA.HI.X R15, R11, R15, R44, 0x1, P2 ;  /* 0x0000000f0b0f9211 */ /* 0x000fca00010f0c2c */
[----:B------:R-:W2:Y:S01]  /*1f40*/  @!P1 LDG.E R19, desc[UR36][R14.64] ;  /* 0x000000240e139981 */ /* 0x000ea2000c1e1900 */
[----:B------:R-:W-:-:S04]  /*1f50*/  @P0 IADD3 R44, P2, P3, R32, UR6, R17 ;  /* 0x00000006202c0c10 */ /* 0x000fc8000fb5e011 */
[----:B------:R-:W-:-:S05]  /*1f60*/  @P0 IADD3.X R45, PT, PT, RZ, UR7, R18, P2, P3 ;  /* 0x00000007ff2d0c10 */ /* 0x000fca00097e6412 */
[----:B------:R-:W2:Y:S01]  /*1f70*/  @P0 LDG.E.U8 R44, desc[UR36][R44.64] ;  /* 0x000000242c2c0981 */ /* 0x000ea2000c1e1100 */
[----:B------:R-:W-:Y:S01]  /*1f80*/  UMOV UR5, 0xffffffff ;  /* 0xffffffff00057882 */ /* 0x000fe20000000000 */
[----:B---3--:R-:W-:-:S04]  /*1f90*/  HMUL2 R11, R31, R8 ;  /* 0x000000081f0b7232 */ /* 0x008fc80000000000 */
[----:B----4-:R-:W-:-:S04]  /*1fa0*/  HFMA2 R11, R29, R10, R11 ;  /* 0x0000000a1d0b7231 */ /* 0x010fc8000000000b */
[----:B--2---:R-:W-:-:S04]  /*1fb0*/  HFMA2 R15, R34, R19, R11 ;  /* 0x00000013220f7231 */ /* 0x004fc8000000000b */
[----:B------:R-:W-:Y:S01]  /*1fc0*/  HFMA2 R15, R30, R23, R15 ;  /* 0x000000171e0f7231 */ /* 0x000fe2000000000f */
[----:B------:R-:W-:-:S04]  /*1fd0*/  ISETP.NE.AND P0, PT, R44, RZ, P0 ;  /* 0x000000ff2c00720c */ /* 0x000fc80000705270 */
[--C-:B------:R-:W-:Y:S02]  /*1fe0*/  HADD2.F32 R11, -RZ, R15.reuse.H0_H0 ;  /* 0x2000000fff0b7230 */ /* 0x100fe40000004100 */
[----:B------:R-:W-:-:S05]  /*1ff0*/  HADD2.F32 R42, -RZ, R15.H1_H1 ;  /* 0x3000000fff2a7230 */ /* 0x000fca0000004100 */
[----:B------:R-:W-:Y:S01]  /*2000*/  FADD.FTZ R13, R11, R42 ;  /* 0x0000002a0b0d7221 */ /* 0x000fe20000010000 */
[----:B------:R-:W-:Y:S06]  /*2010*/  BRA.DIV UR5, `(.L_x_1997) ;  /* 0x0000006605207947 */ /* 0x000fec000b800000 */
[----:B------:R-:W0:Y:S02]  /*2020*/  SHFL.BFLY PT, R14, R13, 0x2, 0x1f ;  /* 0x0c401f000d0e7f89 */ /* 0x000e2400000e0000 */
[----:B0-----:R-:W-:-:S05]  /*2030*/  FADD.FTZ R37, R13, R14 ;  /* 0x0000000e0d257221 */ /* 0x001fca0000010000 */
[----:B------:R0:W1:Y:S02]  /*2040*/  SHFL.BFLY PT, R14, R37, 0x1, 0x1f ;  /* 0x0c201f00250e7f89 */ /* 0x00006400000e0000 */
.L_x_2079:
[----:B------:R-:W2:Y:S01]  /*2050*/  LDCU UR5, c[0x0][0x410] ;  /* 0x00008200ff0577ac */ /* 0x000ea20008000800 */
[----:B------:R-:W-:Y:S01]  /*2060*/  ISETP.NE.OR P1, PT, R35, RZ, P1 ;  /* 0x000000ff2300720c */ /* 0x000fe20000f25670 */
[----:B-1----:R-:W-:Y:S01]  /*2070*/  FADD.FTZ R14, R37, R14 ;  /* 0x0000000e250e7221 */ /* 0x002fe20000010000 */
[----:B------:R-:W-:-:S03]  /*2080*/  MOV R11, R40 ;  /* 0x00000028000b7202 */ /* 0x000fc60000000f00 */
        /* <DEDUP_REMOVED lines=12> */
[----:B------:R1:W2:Y:S01]  /*2150*/  @P2 LDG.E.U16 R12, desc[UR36][R12.64] ;  /* 0x000000240c0c2981 */ /* 0x0002a2000c1e1500 */
[----:B------:R-:W-:-:S04]  /*2160*/  @P1 ISETP.GE.AND P3, PT, R32, R7, PT ;  /* 0x000000072000120c */ /* 0x000fc80003f66270 */
[----:B-----5:R-:W-:Y:S01]  /*2170*/  @P1 SEL R11, R16, RZ, !P3 ;  /* 0x000000ff100b1207 */ /* 0x020fe20005800000 */
[----:B------:R-:W-:-:S03]  /*2180*/  UIADD3 UR5, UPT, UPT, UR8, 0x50, URZ ;  /* 0x0000005008057890 */ /* 0x000fc6000fffe0ff */
[----:B------:R-:W-:Y:S01]  /*2190*/  @P1 IADD3 R15, PT, PT, R11, R32, -R27 ;  /* 0x000000200b0f1210 */ /* 0x000fe20007ffe81b */
[----:B------:R-:W-:-:S03]  /*21a0*/  ULEA UR5, UR9, UR5, 0x18 ;  /* 0x0000000509057291 */ /* 0x000fc6000f8ec0ff */
[----:B------:R-:W-:-:S03]  /*21b0*/  @P1 I2FP.F32.S32 R15, R15 ;  /* 0x0000000f000f1245 */ /* 0x000fc60000201400 */
[----:B-1----:R-:W-:Y:S01]  /*21c0*/  LEA R13, R20, UR5, 0x2 ;  /* 0x00000005140d7c11 */ /* 0x002fe2000f8e10ff */
[----:B---3--:R-:W-:Y:S02]  /*21d0*/  @P1 HADD2.F32 R35, -RZ, R35.H0_H0 ;  /* 0x20000023ff231230 */ /* 0x008fe40000004100 */
[----:B--2---:R-:W-:-:S05]  /*21e0*/  @P2 HADD2.F32 R11, -RZ, R12.H0_H0 ;  /* 0x2000000cff0b2230 */ /* 0x004fca0000004100 */
[----:B------:R-:W-:-:S04]  /*21f0*/  @P2 FADD.FTZ R14, R14, R11 ;  /* 0x0000000b0e0e2221 */ /* 0x000fc80000010000 */
[----:B------:R-:W-:-:S05]  /*2200*/  @P1 FFMA.FTZ R14, R15, R35, R14 ;  /* 0x000000230f0e1223 */ /* 0x000fca000001000e */
[----:B------:R1:W-:Y:S01]  /*2210*/  STS [R13], R14 ;  /* 0x0000000e0d007388 */ /* 0x0003e20000000800 */
[----:B------:R-:W-:Y:S02]  /*2220*/  MOV R11, R40 ;  /* 0x00000028000b7202 */ /* 0x000fe40000000f00 */
[----:B------:R-:W-:-:S07]  /*2230*/  @!P0 FMNMX.FTZ R0, R0, R14, !PT ;  /* 0x0000000e00008209 */ /* 0x000fce0007810000 */
.L_x_1996:
[----:B------:R-:W-:Y:S05]  /*2240*/  BSYNC B1 ;  /* 0x0000000000017941 */ /* 0x000fea0003800000 */
.L_x_1995:
[----:B------:R-:W-:-:S13]  /*2250*/  ISETP.GE.U32.AND P0, PT, R21, 0x10, PT ;  /* 0x000000101500780c */ /* 0x000fda0003f06070 */
[----:B------:R-:W-:Y:S05]  /*2260*/  @!P0 BRA `(.L_x_1994) ;  /* 0x0000000c00408947 */ /* 0x000fea0003800000 */
[----:B------:R-:W-:Y:S01]  /*2270*/  IABS R21, R9 ;  /* 0x0000000900157213 */ /* 0x000fe20000000000 */
[----:B------:R-:W2:Y:S01]  /*2280*/  LDCU.64 UR10, c[0x0][0x420] ;  /* 0x00008400ff0a77ac */ /* 0x000ea20008000a00 */
[----:B------:R-:W-:Y:S01]  /*2290*/  IMAD R33, R36, R33, R11 ;  /* 0x0000002124217224 */ /* 0x000fe200078e020b */
[----:B------:R-:W-:Y:S01]  /*22a0*/  SHF.L.U32 R9, R9, 0x4, RZ ;  /* 0x0000000409097819 */ /* 0x000fe200000006ff */
[----:B-1----:R-:W1:Y:S01]  /*22b0*/  I2F.RP R14, R21 ;  /* 0x00000015000e7306 */ /* 0x002e620000209400 */
[----:B------:R-:W-:Y:S01]  /*22c0*/  UIADD3 UR5, UPT, UPT, UR8, 0x50, URZ ;  /* 0x0000005008057890 */ /* 0x000fe2000fffe0ff */
[----:B------:R-:W-:Y:S01]  /*22d0*/  IADD3 R36, PT, PT, R11, 0x10, RZ ;  /* 0x000000100b247810 */ /* 0x000fe20007ffe0ff */
[----:B------:R-:W-:Y:S02]  /*22e0*/  USHF.L.U32 UR6, UR39, 0x2, URZ ;  /* 0x0000000227067899 */ /* 0x000fe400080006ff */
[----:B------:R-:W-:-:S04]  /*22f0*/  ULEA UR5, UR9, UR5, 0x18 ;  /* 0x0000000509057291 */ /* 0x000fc8000f8ec0ff */
[----:B------:R-:W-:Y:S01]  /*2300*/  LEA R35, R11, -UR6, 0x2 ;  /* 0x800000060b237c11 */ /* 0x000fe2000f8e10ff */
[----:B-1----:R-:W1:Y:S01]  /*2310*/  MUFU.RCP R14, R14 ;  /* 0x0000000e000e7308 */ /* 0x002e620000001000 */
[----:B--2---:R-:W-:-:S04]  /*2320*/  UISETP.NE.U32.AND UP0, UPT, UR10, URZ, UPT ;  /* 0x000000ff0a00728c */ /* 0x004fc8000bf05070 */
[----:B------:R-:W-:-:S06]  /*2330*/  UISETP.NE.AND.EX UP0, UPT, UR11, URZ, UPT, UP0 ;  /* 0x000000ff0b00728c */ /* 0x000fcc000bf05300 */
[----:B------:R-:W-:Y:S01]  /*2340*/  PLOP3.LUT P0, PT, PT, PT, UP0, 0x80, 0x8 ;  /* 0x000000000008781c */ /* 0x000fe20003f0f008 */
[----:B-1----:R-:W-:Y:S01]  /*2350*/  VIADD R12, R14, 0xffffffe ;  /* 0x0ffffffe0e0c7836 */ /* 0x002fe20000000000 */
[----:B------:R-:W-:-:S03]  /*2360*/  MOV R14, UR5 ;  /* 0x00000005000e7c02 */ /* 0x000fc60008000f00 */
[----:B------:R1:W2:Y:S01]  /*2370*/  F2I.FTZ.U32.TRUNC.NTZ R13, R12 ;  /* 0x0000000c000d7305 */ /* 0x0002a2000021f000 */
[----:B------:R-:W-:Y:S01]  /*2380*/  IADD3 R35, PT, PT, R35, 0x40, R14 ;  /* 0x0000004023237810 */ /* 0x000fe20007ffe00e */
[----:B-1----:R-:W-:Y:S01]  /*2390*/  IMAD.MOV.U32 R12, RZ, RZ, RZ ;  /* 0x000000ffff0c7224 */ /* 0x002fe200078e00ff */
[----:B--2---:R-:W-:-:S05]  /*23a0*/  IADD3 R20, PT, PT, RZ, -R13, RZ ;  /* 0x8000000dff147210 */ /* 0x004fca0007ffe0ff */
[----:B------:R-:W-:-:S04]  /*23b0*/  IMAD R15, R20, R21, RZ ;  /* 0x00000015140f7224 */ /* 0x000fc800078e02ff */
[----:B------:R-:W-:-:S07]  /*23c0*/  IMAD.HI.U32 R20, R13, R15, R12 ;  /* 0x0000000f0d147227 */ /* 0x000fce00078e000c */
.L_x_2004:
[----:B0-----:R-:W0:Y:S01]  /*23d0*/  LDC R37, c[0x0][0x3f4] ;  /* 0x0000fd00ff257b82 */ /* 0x001e220000000800 */
[----:B------:R-:W-:-:S05]  /*23e0*/  VIADD R40, R36, 0xfffffff0 ;  /* 0xfffffff024287836 */ /* 0x000fca0000000000 */
[----:B------:R-:W-:Y:S02]  /*23f0*/  IABS R11, R40 ;  /* 0x00000028000b7213 */ /* 0x000fe40000000000 */
[----:B------:R-:W-:-:S03]  /*2400*/  ISETP.GE.AND P3, PT, R40, RZ, PT ;  /* 0x000000ff2800720c */ /* 0x000fc60003f66270 */
[----:B------:R-:W-:-:S05]  /*2410*/  IMAD.HI.U32 R20, R20, R11, RZ ;  /* 0x0000000b14147227 */ /* 0x000fca00078e00ff */
[----:B------:R-:W-:Y:S02]  /*2420*/  IADD3 R20, PT, PT, -R20, RZ, RZ ;  /* 0x000000ff14147210 */ /* 0x000fe40007ffe1ff */
[----:B0-----:R-:W-:Y:S02]  /*2430*/  IABS R13, R37 ;  /* 0x00000025000d7213 */ /* 0x001fe40000000000 */
[----:B------:R-:W-:-:S03]  /*2440*/  ISETP.NE.AND P4, PT, R37, RZ, PT ;  /* 0x000000ff2500720c */ /* 0x000fc60003f85270 */
[----:B------:R-:W-:Y:S01]  /*2450*/  IMAD R14, R13, R20, R11 ;  /* 0x000000140d0e7224 */ /* 0x000fe200078e020b */
[----:B------:R-:W-:-:S04]  /*2460*/  LOP3.LUT R11, RZ, R37, RZ, 0x33, !PT ;  /* 0x00000025ff0b7212 */ /* 0x000fc800078e33ff */
[----:B------:R-:W-:-:S13]  /*2470*/  ISETP.GT.U32.AND P1, PT, R21, R14, PT ;  /* 0x0000000e1500720c */ /* 0x000fda0003f24070 */
[----:B------:R-:W-:Y:S02]  /*2480*/  @!P1 IADD3 R14, PT, PT, R14, -R13, RZ ;  /* 0x8000000d0e0e9210 */ /* 0x000fe40007ffe0ff */
[----:B------:R-:W-:Y:S02]  /*2490*/  ISETP.GE.AND P1, PT, R40, R27, PT ;  /* 0x0000001b2800720c */ /* 0x000fe40003f26270 */
[----:B------:R-:W-:-:S13]  /*24a0*/  ISETP.GT.U32.AND P2, PT, R21, R14, PT ;  /* 0x0000000e1500720c */ /* 0x000fda0003f44070 */
[----:B------:R-:W-:Y:S02]  /*24b0*/  @!P2 IMAD.IADD R14, R14, 0x1, -R13 ;  /* 0x000000010e0ea824 */ /* 0x000fe400078e0a0d */
[----:B------:R-:W0:Y:S03]  /*24c0*/  @!P1 LDC.64 R12, c[0x0][0x3b8] ;  /* 0x0000ee00ff0c9b82 */ /* 0x000e260000000a00 */
[----:B------:R-:W-:-:S04]  /*24d0*/  @!P3 IADD3 R14, PT, PT, -R14, RZ, RZ ;  /* 0x000000ff0e0eb210 */ /* 0x000fc80007ffe1ff */
[----:B------:R-:W-:Y:S02]  /*24e0*/  SEL R44, R11, R14, !P4 ;  /* 0x0000000e0b2c7207 */ /* 0x000fe40006000000 */
[----:B------:R-:W1:Y:S02]  /*24f0*/  @!P1 LDC.64 R14, c[0x0][0x3b8] ;  /* 0x0000ee00ff0e9b82 */ /* 0x000e640000000a00 */
[----:B------:R-:W-:-:S04]  /*2500*/  @!P1 SHF.L.U32 R11, R44, 0x3, RZ ;  /* 0x000000032c0b9819 */ /* 0x000fc800000006ff */
[----:B------:R-:W-:-:S04]  /*2510*/  @!P1 IADD3 R21, P2, PT, R5, R11, RZ ;  /* 0x0000000b05159210 */ /* 0x000fc80007f5e0ff */
[----:B------:R-:W-:Y:S02]  /*2520*/  @!P1 LEA.HI.X.SX32 R42, R11, R6, 0x1, P2 ;  /* 0x000000060b2a9211 */ /* 0x000fe400010f0eff */
[----:B0-----:R-:W-:-:S04]  /*2530*/  @!P1 LEA R20, P2, R21, R12, 0x1 ;  /* 0x0000000c15149211 */ /* 0x001fc800078408ff */
[----:B------:R-:W-:Y:S01]  /*2540*/  @!P1 LEA.HI.X R21, R21, R13, R42, 0x1, P2 ;  /* 0x0000000d15159211 */ /* 0x000fe200010f0c2a */
[C---:B------:R-:W-:Y:S01]  /*2550*/  IMAD.IADD R42, R44.reuse, 0x1, R37 ;  /* 0x000000012c2a7824 */ /* 0x040fe200078e0225 */
[----:B------:R-:W-:-:S03]  /*2560*/  @!P1 LEA R12, R44, R9, 0x3 ;  /* 0x000000092c0c9211 */ /* 0x000fc600078e18ff */
[----:B------:R0:W2:Y:S01]  /*2570*/  @!P1 LDG.E R8, desc[UR36][R20.64] ;  /* 0x0000002414089981 */ /* 0x0000a2000c1e1900 */
[----:B------:R-:W-:-:S04]  /*2580*/  @!P1 SHF.L.U32 R11, R42, 0x3, RZ ;  /* 0x000000032a0b9819 */ /* 0x000fc800000006ff */
[----:B------:R-:W-:-:S04]  /*2590*/  @!P1 IADD3 R13, P2, PT, R5, R11, RZ ;  /* 0x0000000b050d9210 */ /* 0x000fc80007f5e0ff */
[----:B------:R-:W-:Y:S01]  /*25a0*/  @!P1 LEA.HI.X.SX32 R46, R11, R6, 0x1, P2 ;  /* 0x000000060b2e9211 */ /* 0x000fe200010f0eff */
[----:B0-----:R-:W0:Y:S01]  /*25b0*/  LDC.64 R20, c[0x0][0x420] ;  /* 0x00010800ff147b82 */ /* 0x001e220000000a00 */
[----:B-1----:R-:W-:Y:S02]  /*25c0*/  @!P1 LEA R44, P2, R13, R14, 0x1 ;  /* 0x0000000e0d2c9211 */ /* 0x002fe400078408ff */
[----:B------:R-:W-:Y:S02]  /*25d0*/  @!P1 IADD3 R11, P3, PT, R5, R12, RZ ;  /* 0x0000000c050b9210 */ /* 0x000fe40007f7e0ff */
[-C--:B------:R-:W-:Y:S02]  /*25e0*/  @!P1 LEA.HI.X R45, R13, R15.reuse, R46, 0x1, P2 ;  /* 0x0000000f0d2d9211 */ /* 0x080fe400010f0c2e */
[----:B------:R-:W-:Y:S02]  /*25f0*/  @!P1 LEA.HI.X.SX32 R46, R12, R6, 0x1, P3 ;  /* 0x000000060c2e9211 */ /* 0x000fe400018f0eff */
[----:B------:R-:W1:Y:S01]  /*2600*/  @!P1 LDC.64 R12, c[0x0][0x3b8] ;  /* 0x0000ee00ff0c9b82 */ /* 0x000e620000000a00 */
[C---:B------:R-:W-:Y:S01]  /*2610*/  @!P1 LEA R14, P2, R11.reuse, R14, 0x1 ;  /* 0x0000000e0b0e9211 */ /* 0x040fe200078408ff */
[----:B------:R-:W-:Y:S01]  /*2620*/  @!P1 IMAD R42, R42, 0x8, R9 ;  /* 0x000000082a2a9824 */ /* 0x000fe200078e0209 */
[----:B------:R-:W3:Y:S02]  /*2630*/  @!P1 LDG.E R10, desc[UR36][R44.64] ;  /* 0x000000242c0a9981 */ /* 0x000ee4000c1e1900 */
[----:B------:R-:W-:-:S02]  /*2640*/  @!P1 LEA.HI.X R15, R11, R15, R46, 0x1, P2 ;  /* 0x0000000f0b0f9211 */ /* 0x000fc400010f0c2e */
[----:B------:R-:W-:-:S03]  /*2650*/  @!P1 IADD3 R11, P2, PT, R5, R42, RZ ;  /* 0x0000002a050b9210 */ /* 0x000fc60007f5e0ff */
[----:B------:R-:W4:Y:S01]  /*2660*/  @!P1 LDG.E R19, desc[UR36][R14.64] ;  /* 0x000000240e139981 */ /* 0x000f22000c1e1900 */
[----:B------:R-:W-:Y:S02]  /*2670*/  @!P1 LEA.HI.X.SX32 R42, R42, R6, 0x1, P2 ;  /* 0x000000062a2a9211 */ /* 0x000fe400010f0eff */
[----:B-1----:R-:W-:-:S04]  /*2680*/  @!P1 LEA R12, P2, R11, R12, 0x1 ;  /* 0x0000000c0b0c9211 */ /* 0x002fc800078408ff */
[----:B------:R-:W-:Y:S02]  /*2690*/  @!P1 LEA.HI.X R13, R11, R13, R42, 0x1, P2 ;  /* 0x0000000d0b0d9211 */ /* 0x000fe400010f0c2a */
[----:B0-----:R-:W-:-:S03]  /*26a0*/  IADD3 R42, P2, P3, R40, R20, R17 ;  /* 0x00000014282a7210 */ /* 0x001fc60007b5e011 */
[----:B------:R2:W4:Y:S01]  /*26b0*/  @!P1 LDG.E R23, desc[UR36][R12.64] ;  /* 0x000000240c179981 */ /* 0x000522000c1e1900 */
[----:B------:R-:W-:-:S05]  /*26c0*/  IADD3.X R43, PT, PT, RZ, R21, R18, P2, P3 ;  /* 0x00000015ff2b7210 */ /* 0x000fca00017e6412 */
[----:B------:R-:W4:Y:S01]  /*26d0*/  @P0 LDG.E.U8 R11, desc[UR36][R42.64] ;  /* 0x000000242a0b0981 */ /* 0x000f22000c1e1100 */
[----:B------:R-:W-:Y:S01]  /*26e0*/  UMOV UR5, 0xffffffff ;  /* 0xffffffff00057882 */ /* 0x000fe20000000000 */
[----:B------:R-:W-:-:S04]  /*26f0*/  LOP3.LUT R41, R22, 0x3, RZ, 0xc0, !PT ;  /* 0x0000000316297812 */ /* 0x000fc800078ec0ff */
[----:B------:R-:W-:Y:S01]  /*2700*/  ISETP.NE.AND P1, PT, R41, RZ, PT ;  /* 0x000000ff2900720c */ /* 0x000fe20003f25270 */
[----:B--2---:R-:W-:-:S04]  /*2710*/  HMUL2 R13, R31, R8 ;  /* 0x000000081f0d7232 */ /* 0x004fc80000000000 */
[----:B---3--:R-:W-:-:S04]  /*2720*/  HFMA2 R13, R29, R10, R13 ;  /* 0x0000000a1d0d7231 */ /* 0x008fc8000000000d */
        /* <DEDUP_REMOVED lines=10> */
.L_x_2083:
[----:B------:R-:W-:Y:S01]  /*27d0*/  ISETP.NE.U32.AND P0, PT, R20, RZ, PT ;  /* 0x000000ff1400720c */ /* 0x000fe20003f05070 */
[----:B------:R-:W2:Y:S03]  /*27e0*/  LDC.64 R44, c[0x0][0x438] ;  /* 0x00010e00ff2c7b82 */ /* 0x000ea60000000a00 */
[----:B------:R-:W-:Y:S02]  /*27f0*/  ISETP.NE.AND.EX P0, PT, R21, RZ, PT, P0 ;  /* 0x000000ff1500720c */ /* 0x000fe40003f05300 */
[----:B------:R-:W-:-:S03]  /*2800*/  IABS R21, R37 ;  /* 0x0000002500157213 */ /* 0x000fc60000000000 */
[----:B------:R-:W3:Y:S01]  /*2810*/  LDC R41, c[0x0][0x410] ;  /* 0x00010400ff297b82 */ /* 0x000ee20000000800 */
[----:B------:R-:W4:Y:S01]  /*2820*/  I2F.RP R20, R21 ;  /* 0x0000001500147306 */ /* 0x000f220000209400 */
[----:B------:R-:W-:Y:S01]  /*2830*/  ISETP.GE.OR P3, PT, R40, R27, P1 ;  /* 0x0000001b2800720c */ /* 0x000fe20000f66670 */
[----:B------:R-:W-:Y:S01]  /*2840*/  BSSY.RECONVERGENT B1, `(.L_x_1999) ;  /* 0x000001b000017945 */ /* 0x000fe20003800200 */
[----:B-1----:R-:W-:-:S04]  /*2850*/  FADD.FTZ R14, R13, R14 ;  /* 0x0000000e0d0e7221 */ /* 0x002fc80000010000 */
[----:B------:R2:W5:Y:S01]  /*2860*/  @P0 LDG.E.U8 R11, desc[UR36][R42.64+0x10] ;  /* 0x000010242a0b0981 */ /* 0x000562000c1e1100 */
[----:B----4-:R-:W1:Y:S01]  /*2870*/  MUFU.RCP R20, R20 ;  /* 0x0000001400147308 */ /* 0x010e620000001000 */
[----:B--2---:R-:W-:Y:S01]  /*2880*/  IMAD.WIDE R42, R33, 0x2, R44 ;  /* 0x00000002212a7825 */ /* 0x004fe200078e022c */
[----:B-1----:R-:W-:-:S06]  /*2890*/  IADD3 R15, PT, PT, R20, 0xffffffe, RZ ;  /* 0x0ffffffe140f7810 */ /* 0x002fcc0007ffe0ff */
[----:B------:R-:W1:Y:S02]  /*28a0*/  F2I.FTZ.U32.TRUNC.NTZ R15, R15 ;  /* 0x0000000f000f7305 */ /* 0x000e64000021f000 */
[----:B-1----:R-:W-:Y:S01]  /*28b0*/  IADD3 R12, PT, PT, RZ, -R15, RZ ;  /* 0x8000000fff0c7210 */ /* 0x002fe20007ffe0ff */
[----:B---3--:R-:W-:Y:S06]  /*28c0*/  @P3 BRA `(.L_x_2000) ;  /* 0x0000000000483947 */ /* 0x008fec0003800000 */
[----:B------:R-:W-:Y:S02]  /*28d0*/  ISETP.NE.U32.AND P3, PT, RZ, UR12, PT ;  /* 0x0000000cff007c0c */ /* 0x000fe4000bf65070 */
[----:B------:R-:W-:Y:S02]  /*28e0*/  ISETP.NE.U32.AND P5, PT, RZ, UR14, PT ;  /* 0x0000000eff007c0c */ /* 0x000fe4000bfa5070 */
[----:B------:R-:W-:Y:S02]  /*28f0*/  ISETP.NE.AND.EX P3, PT, RZ, UR13, PT, P3 ;  /* 0x0000000dff007c0c */ /* 0x000fe4000bf65330 */
[----:B------:R-:W-:-:S11]  /*2900*/  ISETP.NE.AND.EX P5, PT, RZ, UR15, PT, P5 ;  /* 0x0000000fff007c0c */ /* 0x000fd6000bfa5350 */
[----:B------:R-:W2:Y:S02]  /*2910*/  @P3 LDG.E.U16 R20, desc[UR36][R42.64] ;  /* 0x000000242a143981 */ /* 0x000ea4000c1e1500 */
[----:B------:R-:W-:Y:S02]  /*2920*/  @P5 ISETP.GE.AND P6, PT, R40, R7, PT ;  /* 0x000000072800520c */ /* 0x000fe40003fc6270 */
[----:B0-----:R-:W3:Y:S01]  /*2930*/  @P5 LDG.E.U16 R13, desc[UR36][R38.64] ;  /* 0x00000024260d5981 */ /* 0x001ee2000c1e1500 */
[----:B------:R-:W-:Y:S01]  /*2940*/  FMUL.FTZ R14, R14, R41 ;  /* 0x000000290e0e7220 */ /* 0x000fe20000410000 */
[----:B--2---:R-:W-:Y:S01]  /*2950*/  @P3 HADD2.F32 R45, -RZ, R20.H0_H0 ;  /* 0x20000014ff2d3230 */ /* 0x004fe20000004100 */
[----:B-----5:R-:W-:Y:S01]  /*2960*/  @P5 SEL R20, R16, RZ, !P6 ;  /* 0x000000ff10145207 */ /* 0x020fe20007000000 */
[----:B---3--:R-:W-:-:S03]  /*2970*/  @P5 HADD2.F32 R40, -RZ, R13.H0_H0 ;  /* 0x2000000dff285230 */ /* 0x008fc60000004100 */
[----:B------:R-:W-:Y:S01]  /*2980*/  @P5 IADD3 R20, PT, PT, R36, -R27, R20 ;  /* 0x8000001b24145210 */ /* 0x000fe20007ffe014 */
[----:B------:R-:W-:-:S04]  /*2990*/  @P3 FADD.FTZ R14, R14, R45 ;  /* 0x0000002d0e0e3221 */ /* 0x000fc80000010000 */
[----:B------:R-:W-:-:S05]  /*29a0*/  @P5 VIADD R20, R20, 0xfffffff0 ;  /* 0xfffffff014145836 */ /* 0x000fca0000000000 */
[----:B------:R-:W-:-:S05]  /*29b0*/  @P5 I2FP.F32.S32 R13, R20 ;  /* 0x00000014000d5245 */ /* 0x000fca0000201400 */
[----:B------:R-:W-:-:S05]  /*29c0*/  @P5 FFMA.FTZ R14, R13, R40, R14 ;  /* 0x000000280d0e5223 */ /* 0x000fca000001000e */
[----:B------:R1:W-:Y:S01]  /*29d0*/  STS [R35+-0x40], R14 ;  /* 0xffffc00e23007388 */ /* 0x0003e20000000800 */
[----:B------:R-:W-:-:S07]  /*29e0*/  @!P2 FMNMX.FTZ R0, R0, R14, !PT ;  /* 0x0000000e0000a209 */ /* 0x000fce0007810000 */
.L_x_2000:
[----:B------:R-:W-:Y:S05]  /*29f0*/  BSYNC.RECONVERGENT B1 ;  /* 0x0000000000017941 */ /* 0x000fea0003800200 */
.L_x_1999:
[----:B------:R-:W-:Y:S02]  /*2a00*/  IMAD R20, R12, R21, RZ ;  /* 0x000000150c147224 */ /* 0x000fe400078e02ff */
[----:B------:R-:W-:Y:S01]  /*2a10*/  HFMA2 R12, -RZ, RZ, 0, 0 ;  /* 0x00000000ff0c7431 */ /* 0x000fe200000001ff */
[----:B0-----:R-:W-:Y:S02]  /*2a20*/  MOV R13, R15 ;  /* 0x0000000f000d7202 */ /* 0x001fe40000000f00 */
[C---:B------:R-:W-:Y:S02]  /*2a30*/  ISETP.GE.AND P3, PT, R36.reuse, R27, PT ;  /* 0x0000001b2400720c */ /* 0x040fe40003f66270 */
[----:B------:R-:W-:Y:S01]  /*2a40*/  ISETP.GE.AND P5, PT, R36, RZ, PT ;  /* 0x000000ff2400720c */ /* 0x000fe20003fa6270 */
[----:B------:R-:W-:Y:S01]  /*2a50*/  IMAD.HI.U32 R20, R15, R20, R12 ;  /* 0x000000140f147227 */ /* 0x000fe200078e000c */
[----:B------:R-:W-:Y:S02]  /*2a60*/  IABS R13, R36 ;  /* 0x00000024000d7213 */ /* 0x000fe40000000000 */
[----:B------:R-:W-:-:S03]  /*2a70*/  LOP3.LUT R15, RZ, R37, RZ, 0x33, !PT ;  /* 0x00000025ff0f7212 */ /* 0x000fc600078e33ff */
[----:B------:R-:W-:-:S04]  /*2a80*/  IMAD.HI.U32 R12, R20, R13, RZ ;  /* 0x0000000d140c7227 */ /* 0x000fc800078e00ff */
[----:B------:R-:W-:-:S04]  /*2a90*/  IMAD.MOV R12, RZ, RZ, -R12 ;  /* 0x000000ffff0c7224 */ /* 0x000fc800078e0a0c */
[----:B------:R-:W-:-:S05]  /*2aa0*/  IMAD R12, R21, R12, R13 ;  /* 0x0000000c150c7224 */ /* 0x000fca00078e020d */
[----:B------:R-:W-:-:S13]  /*2ab0*/  ISETP.GT.U32.AND P2, PT, R21, R12, PT ;  /* 0x0000000c1500720c */ /* 0x000fda0003f44070 */
[----:B------:R-:W-:-:S04]  /*2ac0*/  @!P2 IADD3 R12, PT, PT, R12, -R21, RZ ;  /* 0x800000150c0ca210 */ /* 0x000fc80007ffe0ff */
[----:B------:R-:W-:-:S13]  /*2ad0*/  ISETP.GT.U32.AND P2, PT, R21, R12, PT ;  /* 0x0000000c1500720c */ /* 0x000fda0003f44070 */
[----:B------:R-:W-:Y:S02]  /*2ae0*/  @!P2 IADD3 R12, PT, PT, R12, -R21, RZ ;  /* 0x800000150c0ca210 */ /* 0x000fe40007ffe0ff */
[----:B-----5:R-:W-:-:S03]  /*2af0*/  ISETP.NE.AND P2, PT, R11, RZ, P0 ;  /* 0x000000ff0b00720c */ /* 0x020fc60000745270 */
[----:B------:R-:W-:Y:S02]  /*2b00*/  IMAD.MOV.U32 R40, RZ, RZ, R12 ;  /* 0x000000ffff287224 */ /* 0x000fe400078e000c */
[----:B------:R-:W0:Y:S03]  /*2b10*/  @!P3 LDC.64 R12, c[0x0][0x3b8] ;  /* 0x0000ee00ff0cbb82 */ /* 0x000e260000000a00 */
[----:B------:R-:W-:-:S04]  /*2b20*/  @!P5 IADD3 R40, PT, PT, -R40, RZ, RZ ;  /* 0x000000ff2828d210 */ /* 0x000fc80007ffe1ff */
[----:B------:R-:W-:-:S04]  /*2b30*/  SEL R40, R15, R40, !P4 ;  /* 0x000000280f287207 */ /* 0x000fc80006000000 */
[----:B------:R-:W-:-:S04]  /*2b40*/  @!P3 SHF.L.U32 R11, R40, 0x3, RZ ;  /* 0x00000003280bb819 */ /* 0x000fc800000006ff */
[----:B-1----:R-:W-:-:S04]  /*2b50*/  @!P3 IADD3 R14, P4, PT, R5, R11, RZ ;  /* 0x0000000b050eb210 */ /* 0x002fc80007f9e0ff */
[----:B------:R-:W-:Y:S02]  /*2b60*/  @!P3 LEA.HI.X.SX32 R11, R11, R6, 0x1, P4 ;  /* 0x000000060b0bb211 */ /* 0x000fe400020f0eff */
[----:B0-----:R-:W-:-:S04]  /*2b70*/  @!P3 LEA R44, P4, R14, R12, 0x1 ;  /* 0x0000000c0e2cb211 */ /* 0x001fc800078808ff */
[----:B------:R-:W-:Y:S02]  /*2b80*/  @!P3 LEA.HI.X R45, R14, R13, R11, 0x1, P4 ;  /* 0x0000000d0e2db211 */ /* 0x000fe400020f0c0b */
[----:B------:R-:W0:Y:S01]  /*2b90*/  @!P3 LDC.64 R12, c[0x0][0x3b8] ;  /* 0x0000ee00ff0cbb82 */ /* 0x000e220000000a00 */
[----:B------:R-:W-:Y:S02]  /*2ba0*/  IMAD.IADD R48, R40, 0x1, R37 ;  /* 0x0000000128307824 */ /* 0x000fe400078e0225 */
[----:B------:R-:W2:Y:S03]  /*2bb0*/  @!P3 LDG.E R8, desc[UR36][R44.64] ;  /* 0x000000242c08b981 */ /* 0x000ea6000c1e1900 */
[----:B------:R-:W-:-:S04]  /*2bc0*/  @!P3 SHF.L.U32 R11, R48, 0x3, RZ ;  /* 0x00000003300bb819 */ /* 0x000fc800000006ff */
[----:B------:R-:W-:-:S04]  /*2bd0*/  @!P3 IADD3 R14, P4, PT, R5, R11, RZ ;  /* 0x0000000b050eb210 */ /* 0x000fc80007f9e0ff */
[----:B------:R-:W-:Y:S02]  /*2be0*/  @!P3 LEA.HI.X.SX32 R11, R11, R6, 0x1, P4 ;  /* 0x000000060b0bb211 */ /* 0x000fe400020f0eff */
[----:B0-----:R-:W-:-:S04]  /*2bf0*/  @!P3 LEA R46, P4, R14, R12, 0x1 ;  /* 0x0000000c0e2eb211 */ /* 0x001fc800078808ff */
[----:B------:R-:W-:Y:S02]  /*2c00*/  @!P3 LEA.HI.X R47, R14, R13, R11, 0x1, P4 ;  /* 0x0000000d0e2fb211 */ /* 0x000fe400020f0c0b */
[----:B------:R-:W0:Y:S01]  /*2c10*/  @!P3 LDC.64 R14, c[0x0][0x3b8] ;  /* 0x0000ee00ff0ebb82 */ /* 0x000e220000000a00 */
[----:B------:R-:W-:Y:S01]  /*2c20*/  @!P3 LEA R48, R48, R9, 0x3 ;  /* 0x000000093030b211 */ /* 0x000fe200078e18ff */
[----:B------:R-:W-:Y:S01]  /*2c30*/  @!P3 IMAD R40, R40, 0x8, R9 ;  /* 0x000000082828b824 */ /* 0x000fe200078e0209 */
[----:B------:R-:W3:Y:S02]  /*2c40*/  @!P3 LDG.E R10, desc[UR36][R46.64] ;  /* 0x000000242e0ab981 */ /* 0x000ee4000c1e1900 */
[----:B------:R-:W-:-:S04]  /*2c50*/  @!P3 IADD3 R11, P4, PT, R5, R48, RZ ;  /* 0x00000030050bb210 */ /* 0x000fc80007f9e0ff */
[----:B------:R-:W-:Y:S02]  /*2c60*/  @!P3 LEA.HI.X.SX32 R48, R48, R6, 0x1, P4 ;  /* 0x000000063030b211 */ /* 0x000fe400020f0eff */
[----:B0-----:R-:W-:-:S04]  /*2c70*/  @!P3 LEA R14, P4, R11, R14, 0x1 ;  /* 0x0000000e0b0eb211 */ /* 0x001fc800078808ff */
[----:B------:R-:W-:Y:S02]  /*2c80*/  @!P3 LEA.HI.X R15, R11, R15, R48, 0x1, P4 ;  /* 0x0000000f0b0fb211 */ /* 0x000fe400020f0c30 */
[----:B------:R-:W-:-:S03]  /*2c90*/  @!P3 IADD3 R11, P4, PT, R5, R40, RZ ;  /* 0x00000028050bb210 */ /* 0x000fc60007f9e0ff */
[----:B------:R0:W4:Y:S01]  /*2ca0*/  @!P3 LDG.E R23, desc[UR36][R14.64] ;  /* 0x000000240e17b981 */ /* 0x000122000c1e1900 */
[----:B------:R-:W-:Y:S02]  /*2cb0*/  @!P3 LEA.HI.X.SX32 R40, R40, R6, 0x1, P4 ;  /* 0x000000062828b211 */ /* 0x000fe400020f0eff */
[----:B------:R-:W-:-:S04]  /*2cc0*/  @!P3 LEA R12, P4, R11, R12, 0x1 ;  /* 0x0000000c0b0cb211 */ /* 0x000fc800078808ff */
[----:B------:R-:W-:-:S05]  /*2cd0*/  @!P3 LEA.HI.X R13, R11, R13, R40, 0x1, P4 ;  /* 0x0000000d0b0db211 */ /* 0x000fca00020f0c28 */
[----:B------:R-:W0:Y:S01]  /*2ce0*/  @!P3 LDG.E R19, desc[UR36][R12.64] ;  /* 0x000000240c13b981 */ /* 0x000e22000c1e1900 */
[----:B------:R-:W-:Y:S01]  /*2cf0*/  UMOV UR5, 0xffffffff ;  /* 0xffffffff00057882 */ /* 0x000fe20000000000 */
[----:B--2---:R-:W-:-:S04]  /*2d00*/  HMUL2 R11, R31, R8 ;  /* 0x000000081f0b7232 */ /* 0x004fc80000000000 */
[----:B---3--:R-:W-:-:S04]  /*2d10*/  HFMA2 R11, R29, R10, R11 ;  /* 0x0000000a1d0b7231 */ /* 0x008fc8000000000b */
[----:B0-----:R-:W-:-:S04]  /*2d20*/  HFMA2 R15, R34, R19, R11 ;  /* 0x00000013220f7231 */ /* 0x001fc8000000000b */
[----:B----4-:R-:W-:-:S05]  /*2d30*/  HFMA2 R15, R30, R23, R15 ;  /* 0x000000171e0f7231 */ /* 0x010fca000000000f */
[--C-:B------:R-:W-:Y:S02]  /*2d40*/  HADD2.F32 R37, -RZ, R15.reuse.H0_H0 ;  /* 0x2000000fff257230 */ /* 0x100fe40000004100 */
[----:B------:R-:W-:-:S05]  /*2d50*/  HADD2.F32 R40, -RZ, R15.H1_H1 ;  /* 0x3000000fff287230 */ /* 0x000fca0000004100 */
[----:B------:R-:W-:Y:S01]  /*2d60*/  FADD.FTZ R37, R37, R40 ;  /* 0x0000002825257221 */ /* 0x000fe20000010000 */
[----:B------:R-:W-:Y:S06]  /*2d70*/  BRA.DIV UR5, `(.L_x_2001) ;  /* 0x0000005a053c7947 */ /* 0x000fec000b800000 */
[----:B------:R-:W0:Y:S02]  /*2d80*/  SHFL.BFLY PT, R14, R37, 0x2, 0x1f ;  /* 0x0c401f00250e7f89 */ /* 0x000e2400000e0000 */
[----:B0-----:R-:W-:-:S05]  /*2d90*/  FADD.FTZ R13, R37, R14 ;  /* 0x0000000e250d7221 */ /* 0x001fca0000010000 */
[----:B------:R0:W1:Y:S02]  /*2da0*/  SHFL.BFLY PT, R14, R13, 0x1, 0x1f ;  /* 0x0c201f000d0e7f89 */ /* 0x00006400000e0000 */
.L_x_2087:
[----:B------:R-:W-:Y:S01]  /*2db0*/  ISETP.GE.OR P1, PT, R36, R27, P1 ;  /* 0x0000001b2400720c */ /* 0x000fe20000f26670 */
[----:B-1----:R-:W-:Y:S01]  /*2dc0*/  FADD.FTZ R14, R13, R14 ;  /* 0x0000000e0d0e7221 */ /* 0x002fe20000010000 */
[----:B------:R-:W-:Y:S03]  /*2dd0*/  BSSY.RECONVERGENT B1, `(.L_x_2002) ;  /* 0x0000013000017945 */ /* 0x000fe60003800200 */
[----:B------:R-:W-:-:S08]  /*2de0*/  FMUL.FTZ R14, R14, R41 ;  /* 0x000000290e0e7220 */ /* 0x000fd00000410000 */
[----:B------:R-:W-:Y:S05]  /*2df0*/  @P1 BRA `(.L_x_2003) ;  /* 0x0000000000401947 */ /* 0x000fea0003800000 */
[----:B------:R-:W-:Y:S02]  /*2e00*/  ISETP.NE.U32.AND P1, PT, RZ, UR12, PT ;  /* 0x0000000cff007c0c */ /* 0x000fe4000bf25070 */
[----:B------:R-:W-:Y:S02]  /*2e10*/  ISETP.NE.U32.AND P3, PT, RZ, UR14, PT ;  /* 0x0000000eff007c0c */ /* 0x000fe4000bf65070 */
[----:B------:R-:W-:Y:S02]  /*2e20*/  ISETP.NE.AND.EX P1, PT, RZ, UR13, PT, P1 ;  /* 0x0000000dff007c0c */ /* 0x000fe4000bf25310 */
[----:B------:R-:W-:-:S11]  /*2e30*/  ISETP.NE.AND.EX P3, PT, RZ, UR15, PT, P3 ;  /* 0x0000000fff007c0c */ /* 0x000fd6000bf65330 */
[----:B------:R-:W2:Y:S04]  /*2e40*/  @P1 LDG.E.U16 R42, desc[UR36][R42.64+0x20] ;  /* 0x000020242a2a1981 */ /* 0x000ea8000c1e1500 */
[----:B0-----:R-:W3:Y:S01]  /*2e50*/  @P3 LDG.E.U16 R13, desc[UR36][R38.64] ;  /* 0x00000024260d3981 */ /* 0x001ee2000c1e1500 */
[----:B------:R-:W-:-:S04]  /*2e60*/  @P3 ISETP.GE.AND P4, PT, R36, R7, PT ;  /* 0x000000072400320c */ /* 0x000fc80003f86270 */
[----:B------:R-:W-:-:S04]  /*2e70*/  @P3 SEL R12, R16, RZ, !P4 ;  /* 0x000000ff100c3207 */ /* 0x000fc80006000000 */
[----:B------:R-:W-:Y:S01]  /*2e80*/  @P3 IADD3 R12, PT, PT, R36, -R27, R12 ;  /* 0x8000001b240c3210 */ /* 0x000fe20007ffe00c */
[----:B--2---:R-:W-:Y:S02]  /*2e90*/  @P1 HADD2.F32 R11, -RZ, R42.H0_H0 ;  /* 0x2000002aff0b1230 */ /* 0x004fe40000004100 */
[----:B---3--:R-:W-:Y:S01]  /*2ea0*/  @P3 HADD2.F32 R15, -RZ, R13.H0_H0 ;  /* 0x2000000dff0f3230 */ /* 0x008fe20000004100 */
[----:B------:R-:W-:Y:S02]  /*2eb0*/  @P3 I2FP.F32.S32 R13, R12 ;  /* 0x0000000c000d3245 */ /* 0x000fe40000201400 */
[----:B------:R-:W-:-:S04]  /*2ec0*/  @P1 FADD.FTZ R14, R14, R11 ;  /* 0x0000000b0e0e1221 */ /* 0x000fc80000010000 */
[----:B------:R-:W-:-:S05]  /*2ed0*/  @P3 FFMA.FTZ R14, R15, R13, R14 ;  /* 0x0000000d0f0e3223 */ /* 0x000fca000001000e */
[----:B------:R1:W-:Y:S01]  /*2ee0*/  STS [R35], R14 ;  /* 0x0000000e23007388 */ /* 0x0003e20000000800 */
[----:B------:R-:W-:-:S07]  /*2ef0*/  @!P2 FMNMX.FTZ R0, R0, R14, !PT ;  /* 0x0000000e0000a209 */ /* 0x000fce0007810000 */
.L_x_2003:
[----:B------:R-:W-:Y:S05]  /*2f00*/  BSYNC.RECONVERGENT B1 ;  /* 0x0000000000017941 */ /* 0x000fea0003800200 */
.L_x_2002:
[C---:B------:R-:W-:Y:S01]  /*2f10*/  IADD3 R12, PT, PT, R36.reuse, 0x10, RZ ;  /* 0x00000010240c7810 */ /* 0x040fe20007ffe0ff */
[----:B-1----:R-:W-:Y:S01]  /*2f20*/  VIADD R35, R35, 0x80 ;  /* 0x0000008023237836 */ /* 0x002fe20000000000 */
[----:B------:R-:W-:Y:S02]  /*2f30*/  IADD3 R36, PT, PT, R36, 0x20, RZ ;  /* 0x0000002024247810 */ /* 0x000fe40007ffe0ff */
[----:B------:R-:W-:Y:S02]  /*2f40*/  ISETP.GE.AND P1, PT, R12, R3, PT ;  /* 0x000000030c00720c */ /* 0x000fe40003f26270 */
[----:B------:R-:W-:-:S11]  /*2f50*/  IADD3 R33, PT, PT, R33, 0x20, RZ ;  /* 0x0000002021217810 */ /* 0x000fd60007ffe0ff */
[----:B------:R-:W-:Y:S05]  /*2f60*/  @!P1 BRA `(.L_x_2004) ;  /* 0xfffffff400189947 */ /* 0x000fea000383ffff */
.L_x_1994:
[----:B------:R-:W-:Y:S05]  /*2f70*/  BSYNC B0 ;  /* 0x0000000000007941 */ /* 0x000fea0003800000 */
.L_x_1993:
[----:B------:R-:W-:Y:S01]  /*2f80*/  UMOV UR5, 0xffffffff ;  /* 0xffffffff00057882 */ /* 0x000fe20000000000 */
[----:B------:R-:W-:Y:S02]  /*2f90*/  IADD3 R5, PT, PT, R27, 0x1, RZ ;  /* 0x000000011b057810 */ /* 0x000fe40007ffe0ff */
[----:B------:R-:W-:Y:S05]  /*2fa0*/  BRA.DIV UR5, `(.L_x_2005) ;  /* 0x0000005605f47947 */ /* 0x000fea000b800000 */
[----:B-1----:R-:W0:Y:S02]  /*2fb0*/  SHFL.BFLY PT, R14, R0, 0x10, 0x1f ;  /* 0x0e001f00000e7f89 */ /* 0x002e2400000e0000 */
[----:B0-----:R-:W-:-:S05]  /*2fc0*/  FMNMX.FTZ R13, R14, R0, !PT ;  /* 0x000000000e0d7209 */ /* 0x001fca0007810000 */
[----:B------:R-:W0:Y:S02]  /*2fd0*/  SHFL.BFLY PT, R14, R13, 0x8, 0x1f ;  /* 0x0d001f000d0e7f89 */ /* 0x000e2400000e0000 */
[----:B0-----:R-:W-:-:S05]  /*2fe0*/  FMNMX.FTZ R3, R13, R14, !PT ;  /* 0x0000000e0d037209 */ /* 0x001fca0007810000 */
[----:B------:R0:W1:Y:S02]  /*2ff0*/  SHFL.BFLY PT, R14, R3, 0x4, 0x1f ;  /* 0x0c801f00030e7f89 */ /* 0x00006400000e0000 */
.L_x_2092:
[----:B------:R-:W2:Y:S01]  /*3000*/  S2R R13, SR_CgaCtaId ;  /* 0x00000000000d7919 */ /* 0x000ea20000008800 */
[----:B------:R-:W-:Y:S01]  /*3010*/  LOP3.LUT P0, R6, R22, 0x1f, RZ, 0xc0, !PT ;  /* 0x0000001f16067812 */ /* 0x000fe2000780c0ff */
[----:B------:R-:W-:Y:S05]  /*3020*/  WARPSYNC.ALL ;  /* 0x0000000000007948 */ /* 0x000fea0003800000 */
[----:B-----5:R-:W-:Y:S02]  /*3030*/  MOV R16, 0x400 ;  /* 0x0000040000107802 */ /* 0x020fe40000000f00 */
[----:B-1----:R-:W-:Y:S02]  /*3040*/  FMNMX.FTZ R14, R3, R14, !PT ;  /* 0x0000000e030e7209 */ /* 0x002fe40007810000 */
[----:B--2---:R-:W-:-:S04]  /*3050*/  LEA R7, R13, R16, 0x18 ;  /* 0x000000100d077211 */ /* 0x004fc800078ec0ff */
[----:B0-----:R-:W-:-:S05]  /*3060*/  LEA.HI R3, R22, R7, RZ, 0x1d ;  /* 0x0000000716037211 */ /* 0x001fca00078fe8ff */
[----:B------:R-:W-:Y:S01]  /*3070*/  @!P0 STS [R3], R14 ;  /* 0x0000000e03008388 */ /* 0x000fe20000000800 */
[----:B------:R-:W-:Y:S01]  /*3080*/  BAR.SYNC.DEFER_BLOCKING 0x0 ;  /* 0x0000000000007b1d */ /* 0x000fe20000010000 */
[C---:B------:R-:W-:Y:S01]  /*3090*/  ISETP.GT.U32.AND P0, PT, R6.reuse, 0x1, PT ;  /* 0x000000010600780c */ /* 0x040fe20003f04070 */
[----:B------:R-:W-:Y:S01]  /*30a0*/  IMAD R7, R6, 0x4, R7 ;  /* 0x0000000406077824 */ /* 0x000fe200078e0207 */
[----:B------:R-:W-:Y:S02]  /*30b0*/  MOV R10, 0xff7fffff ;  /* 0xff7fffff000a7802 */ /* 0x000fe40000000f00 */
[----:B------:R-:W-:Y:S01]  /*30c0*/  IADD3 R0, PT, PT, R22, UR39, RZ ;  /* 0x0000002716007c10 */ /* 0x000fe2000fffe0ff */
        /* <DEDUP_REMOVED lines=30> */
.L_x_2011:
        /* <DEDUP_REMOVED lines=11> */
.L_x_2010:
[----:B------:R-:W-:Y:S05]  /*3360*/  BSYNC.RECONVERGENT B1 ;  /* 0x0000000000017941 */ /* 0x000fea0003800200 */
.L_x_2009:
        /* <DEDUP_REMOVED lines=10> */
[----:B------:R-:W2:Y:S04]  /*3410*/  LDS R17, [R11+0x200] ;  /* 0x000200000b117984 */ /* 0x000ea80000000800 */
[----:B------:R-:W3:Y:S01]  /*3420*/  LDS R19, [R11+0x300] ;  /* 0x000300000b137984 */ /* 0x000ee20000000800 */
        /* <DEDUP_REMOVED lines=11> */
[----:B0-----:R3:W-:Y:S01]  /*34e0*/  STS [R11], R12 ;  /* 0x0000000c0b007388 */ /* 0x0017e20000000800 */
[----:B------:R-:W-:-:S06]  /*34f0*/  FADD.FTZ R9, R9, R12 ;  /* 0x0000000c09097221 */ /* 0x000fcc0000010000 */
[----:B------:R-:W0:Y:S01]  /*3500*/  MUFU.EX2 R18, R19 ;  /* 0x0000001300127308 */ /* 0x000e220000000800 */
[----:B-1----:R3:W-:Y:S01]  /*3510*/  STS [R11+0x100], R14 ;  /* 0x0001000e0b007388 */ /* 0x0027e20000000800 */
[----:B------:R-:W-:-:S03]  /*3520*/  FADD.FTZ R9, R9, R14 ;  /* 0x0000000e09097221 */ /* 0x000fc60000010000 */
[----:B--2---:R3:W-:Y:S01]  /*3530*/  STS [R11+0x200], R16 ;  /* 0x000200100b007388 */ /* 0x0047e20000000800 */
[----:B------:R-:W-:-:S03]  /*3540*/  FADD.FTZ R9, R9, R16 ;  /* 0x0000001009097221 */ /* 0x000fc60000010000 */
[----:B0-----:R3:W-:Y:S01]  /*3550*/  STS [R11+0x300], R18 ;  /* 0x000300120b007388 */ /* 0x0017e20000000800 */
[----:B------:R-:W-:Y:S01]  /*3560*/  FADD.FTZ R9, R9, R18 ;  /* 0x0000001209097221 */ /* 0x000fe20000010000 */
[----:B------:R-:W-:Y:S06]  /*3570*/  @P0 BRA `(.L_x_2007) ;  /* 0x0000001000740947 */ /* 0x000fec0003800000 */
[----:B---3--:R-:W-:Y:S01]  /*3580*/  IADD3 R12, PT, PT, -R10, R27, RZ ;  /* 0x0000001b0a0c7210 */ /* 0x008fe20007ffe1ff */
[----:B------:R-:W-:Y:S01]  /*3590*/  BSSY.RECONVERGENT B1, `(.L_x_2012) ;  /* 0x000006b000017945 */ /* 0x000fe20003800200 */
[----:B------:R-:W-:Y:S01]  /*35a0*/  VIADD R11, R11, 0x600 ;  /* 0x000006000b0b7836 */ /* 0x000fe20000000000 */
[----:B------:R-:W-:Y:S02]  /*35b0*/  PLOP3.LUT P0, PT, PT, PT, PT, 0x80, 0x8 ;  /* 0x000000000008781c */ /* 0x000fe40003f0f070 */
[----:B------:R-:W-:-:S13]  /*35c0*/  ISETP.GT.AND P1, PT, R12, 0x2ff, PT ;  /* 0x000002ff0c00780c */ /* 0x000fda0003f24270 */
[----:B------:R-:W-:Y:S05]  /*35d0*/  @!P1 BRA `(.L_x_2013) ;  /* 0x0000000400989947 */ /* 0x000fea0003800000 */
[----:B------:R-:W-:Y:S02]  /*35e0*/  PLOP3.LUT P0, PT, PT, PT, PT, 0x8, 0x80 ;  /* 0x000000000080781c */ /* 0x000fe40003f0e170 */
[----:B------:R-:W-:-:S11]  /*35f0*/  IADD3 R13, PT, PT, R27, -0x2ff, RZ ;  /* 0xfffffd011b0d7810 */ /* 0x000fd60007ffe0ff */
.L_x_2014:
[----:B------:R-:W0:Y:S01]  /*3600*/  LDS R19, [R11+-0x100] ;  /* 0xffff00000b137984 */ /* 0x000e220000000800 */
[----:B------:R-:W-:-:S03]  /*3610*/  IADD3 R10, PT, PT, R10, 0x400, RZ ;  /* 0x000004000a0a7810 */ /* 0x000fc60007ffe0ff */
[----:B------:R-:W1:Y:S01]  /*3620*/  LDS R15, [R11+-0x200] ;  /* 0xfffe00000b0f7984 */ /* 0x000e620000000800 */
[----:B------:R-:W-:-:S03]  /*3630*/  ISETP.GE.AND P1, PT, R10, R13, PT ;  /* 0x0000000d0a00720c */ /* 0x000fc60003f26270 */
[----:B------:R-:W2:Y:S04]  /*3640*/  LDS R23, [R11+0x100] ;  /* 0x000100000b177984 */ /* 0x000ea80000000800 */
[----:B------:R-:W3:Y:S04]  /*3650*/  LDS R21, [R11] ;  /* 0x000000000b157984 */ /* 0x000ee80000000800 */
[----:B------:R-:W4:Y:S04]  /*3660*/  LDS R29, [R11+0x200] ;  /* 0x000200000b1d7984 */ /* 0x000f280000000800 */
[----:B------:R-:W5:Y:S04]  /*3670*/  LDS R31, [R11+0x300] ;  /* 0x000300000b1f7984 */ /* 0x000f680000000800 */
[----:B------:R-:W5:Y:S01]  /*3680*/  LDS R17, [R11+0x400] ;  /* 0x000400000b117984 */ /* 0x000f620000000800 */
[C---:B0-----:R-:W-:Y:S01]  /*3690*/  FADD.FTZ R19, -R8.reuse, R19 ;  /* 0x0000001308137221 */ /* 0x041fe20000010100 */
[----:B-1----:R-:W-:-:S03]  /*36a0*/  FADD.FTZ R12, -R8, R15 ;  /* 0x0000000f080c7221 */ /* 0x002fc60000010100 */
[----:B------:R-:W-:Y:S01]  /*36b0*/  FMUL.FTZ R20, R19, 1.4426950216293334961 ;  /* 0x3fb8aa3b13147820 */ /* 0x000fe20000410000 */
[----:B------:R-:W0:Y:S01]  /*36c0*/  LDS R15, [R11+0x500] ;  /* 0x000500000b0f7984 */ /* 0x000e220000000800 */
[----:B--2---:R-:W-:Y:S01]  /*36d0*/  FADD.FTZ R23, -R8, R23 ;  /* 0x0000001708177221 */ /* 0x004fe20000010100 */
[----:B------:R-:W-:Y:S02]  /*36e0*/  FMUL.FTZ R12, R12, 1.4426950216293334961 ;  /* 0x3fb8aa3b0c0c7820 */ /* 0x000fe40000410000 */
[----:B------:R-:W1:Y:S01]  /*36f0*/  LDS R19, [R11+0x600] ;  /* 0x000600000b137984 */ /* 0x000e620000000800 */
[----:B------:R-:W2:Y:S01]  /*3700*/  MUFU.EX2 R20, R20 ;  /* 0x0000001400147308 */ /* 0x000ea20000000800 */
[C---:B---3--:R-:W-:Y:S01]  /*3710*/  FADD.FTZ R14, -R8.reuse, R21 ;  /* 0x00000015080e7221 */ /* 0x048fe20000010100 */
[----:B------:R-:W-:Y:S01]  /*3720*/  FMUL.FTZ R18, R23, 1.4426950216293334961 ;  /* 0x3fb8aa3b17127820 */ /* 0x000fe20000410000 */
[----:B------:R-:W3:Y:S01]  /*3730*/  LDS R21, [R11+0x700] ;  /* 0x000700000b157984 */ /* 0x000ee20000000800 */
[----:B----4-:R-:W-:Y:S01]  /*3740*/  FADD.FTZ R16, -R8, R29 ;  /* 0x0000001d08107221 */ /* 0x010fe20000010100 */
[----:B------:R-:W-:-:S02]  /*3750*/  FMUL.FTZ R14, R14, 1.4426950216293334961 ;  /* 0x3fb8aa3b0e0e7820 */ /* 0x000fc40000410000 */
[----:B------:R-:W4:Y:S01]  /*3760*/  LDS R23, [R11+0x800] ;  /* 0x000800000b177984 */ /* 0x000f220000000800 */
[----:B------:R-:W2:Y:S01]  /*3770*/  MUFU.EX2 R12, R12 ;  /* 0x0000000c000c7308 */ /* 0x000ea20000000800 */
[----:B-----5:R-:W-:Y:S01]  /*3780*/  FADD.FTZ R30, -R8, R31 ;  /* 0x0000001f081e7221 */ /* 0x020fe20000010100 */
[----:B------:R-:W-:Y:S01]  /*3790*/  FMUL.FTZ R16, R16, 1.4426950216293334961 ;  /* 0x3fb8aa3b10107820 */ /* 0x000fe20000410000 */
[----:B------:R-:W5:Y:S01]  /*37a0*/  LDS R29, [R11+0x900] ;  /* 0x000900000b1d7984 */ /* 0x000f620000000800 */
[----:B------:R-:W-:Y:S01]  /*37b0*/  FADD.FTZ R33, -R8, R17 ;  /* 0x0000001108217221 */ /* 0x000fe20000010100 */
[----:B------:R-:W-:Y:S02]  /*37c0*/  FMUL.FTZ R30, R30, 1.4426950216293334961 ;  /* 0x3fb8aa3b1e1e7820 */ /* 0x000fe40000410000 */
[----:B------:R-:W5:Y:S01]  /*37d0*/  LDS R31, [R11+0xa00] ;  /* 0x000a00000b1f7984 */ /* 0x000f620000000800 */
[----:B------:R-:W0:Y:S01]  /*37e0*/  MUFU.EX2 R14, R14 ;  /* 0x0000000e000e7308 */ /* 0x000e220000000800 */
[----:B------:R-:W-:-:S02]  /*37f0*/  FMUL.FTZ R33, R33, 1.4426950216293334961 ;  /* 0x3fb8aa3b21217820 */ /* 0x000fc40000410000 */
[----:B------:R-:W5:Y:S04]  /*3800*/  LDS R17, [R11+0xb00] ;  /* 0x000b00000b117984 */ /* 0x000f680000000800 */
[----:B--2---:R-:W-:Y:S01]  /*3810*/  STS [R11+-0x100], R20 ;  /* 0xffff00140b007388 */ /* 0x004fe20000000800 */
[----:B------:R-:W2:Y:S01]  /*3820*/  MUFU.EX2 R18, R18 ;  /* 0x0000001200127308 */ /* 0x000ea20000000800 */
[----:B------:R-:W-:Y:S02]  /*3830*/  FADD.FTZ R9, R12, R9 ;  /* 0x000000090c097221 */ /* 0x000fe40000010000 */
[----:B------:R-:W-:Y:S02]  /*3840*/  STS [R11+-0x200], R12 ;  /* 0xfffe000c0b007388 */ /* 0x000fe40000000800 */
[----:B------:R-:W-:-:S03]  /*3850*/  FADD.FTZ R9, R9, R20 ;  /* 0x0000001409097221 */ /* 0x000fc60000010000 */
[----:B------:R-:W4:Y:S01]  /*3860*/  MUFU.EX2 R16, R16 ;  /* 0x0000001000107308 */ /* 0x000f220000000800 */
[----:B0-----:R-:W-:Y:S01]  /*3870*/  FADD.FTZ R9, R9, R14 ;  /* 0x0000000e09097221 */ /* 0x001fe20000010000 */
[----:B------:R-:W-:Y:S01]  /*3880*/  STS [R11], R14 ;  /* 0x0000000e0b007388 */ /* 0x000fe20000000800 */
[----:B------:R-:W-:-:S03]  /*3890*/  FADD.FTZ R35, -R8, R15 ;  /* 0x0000000f08237221 */ /* 0x000fc60000010100 */
[----:B------:R-:W0:Y:S01]  /*38a0*/  LDS R15, [R11+0xc00] ;  /* 0x000c00000b0f7984 */ /* 0x000e220000000800 */
[C---:B-1----:R-:W-:Y:S01]  /*38b0*/  FADD.FTZ R37, -R8.reuse, R19 ;  /* 0x0000001308257221 */ /* 0x042fe20000010100 */
[----:B------:R-:W1:Y:S01]  /*38c0*/  MUFU.EX2 R30, R30 ;  /* 0x0000001e001e7308 */ /* 0x000e620000000800 */
[----:B------:R-:W-:Y:S01]  /*38d0*/  FMUL.FTZ R35, R35, 1.4426950216293334961 ;  /* 0x3fb8aa3b23237820 */ /* 0x000fe20000410000 */
[----:B------:R-:W0:Y:S01]  /*38e0*/  LDS R19, [R11+0xd00] ;  /* 0x000d00000b137984 */ /* 0x000e220000000800 */
[----:B------:R-:W-:Y:S01]  /*38f0*/  FMUL.FTZ R37, R37, 1.4426950216293334961 ;  /* 0x3fb8aa3b25257820 */ /* 0x000fe20000410000 */
[C---:B---3--:R-:W-:Y:S01]  /*3900*/  FADD.FTZ R21, -R8.reuse, R21 ;  /* 0x0000001508157221 */ /* 0x048fe20000010100 */
[----:B--2---:R-:W-:Y:S01]  /*3910*/  FADD.FTZ R9, R9, R18 ;  /* 0x0000001209097221 */ /* 0x004fe20000010000 */
[----:B------:R-:W-:Y:S01]  /*3920*/  STS [R11+0x100], R18 ;  /* 0x000100120b007388 */ /* 0x000fe20000000800 */
[C---:B----4-:R-:W-:Y:S01]  /*3930*/  FADD.FTZ R23, -R8.reuse, R23 ;  /* 0x0000001708177221 */ /* 0x050fe20000010100 */
[----:B------:R-:W2:Y:S01]  /*3940*/  MUFU.EX2 R34, R33 ;  /* 0x0000002100227308 */ /* 0x000ea20000000800 */
[----:B------:R-:W-:Y:S01]  /*3950*/  FMUL.FTZ R21, R21, 1.4426950216293334961 ;  /* 0x3fb8aa3b15157820 */ /* 0x000fe20000410000 */
[----:B------:R-:W-:Y:S01]  /*3960*/  FADD.FTZ R9, R9, R16 ;  /* 0x0000001009097221 */ /* 0x000fe20000010000 */
[----:B------:R-:W-:Y:S01]  /*3970*/  FMUL.FTZ R23, R23, 1.4426950216293334961 ;  /* 0x3fb8aa3b17177820 */ /* 0x000fe20000410000 */
[C---:B-----5:R-:W-:Y:S01]  /*3980*/  FADD.FTZ R29, -R8.reuse, R29 ;  /* 0x0000001d081d7221 */ /* 0x060fe20000010100 */
[----:B------:R-:W-:Y:S01]  /*3990*/  STS [R11+0x200], R16 ;  /* 0x000200100b007388 */ /* 0x000fe20000000800 */
[----:B------:R-:W-:-:S02]  /*39a0*/  FADD.FTZ R31, -R8, R31 ;  /* 0x0000001f081f7221 */ /* 0x000fc40000010100 */
[----:B------:R-:W3:Y:S01]  /*39b0*/  MUFU.EX2 R36, R35 ;  /* 0x0000002300247308 */ /* 0x000ee20000000800 */
[----:B-1----:R-:W-:Y:S01]  /*39c0*/  FADD.FTZ R9, R9, R30 ;  /* 0x0000001e09097221 */ /* 0x002fe20000010000 */
[----:B------:R-:W-:Y:S01]  /*39d0*/  FMUL.FTZ R29, R29, 1.4426950216293334961 ;  /* 0x3fb8aa3b1d1d7820 */ /* 0x000fe20000410000 */
[----:B------:R-:W-:Y:S01]  /*39e0*/  FMUL.FTZ R31, R31, 1.4426950216293334961 ;  /* 0x3fb8aa3b1f1f7820 */ /* 0x000fe20000410000 */
[C---:B------:R-:W-:Y:S01]  /*39f0*/  FADD.FTZ R17, -R8.reuse, R17 ;  /* 0x0000001108117221 */ /* 0x040fe20000010100 */
[----:B------:R-:W-:Y:S03]  /*3a00*/  STS [R11+0x300], R30 ;  /* 0x0003001e0b007388 */ /* 0x000fe60000000800 */
[----:B------:R-:W1:Y:S01]  /*3a10*/  MUFU.EX2 R38, R37 ;  /* 0x0000002500267308 */ /* 0x000e620000000800 */
[----:B--2---:R-:W-:Y:S01]  /*3a20*/  FADD.FTZ R9, R9, R34 ;  /* 0x0000002209097221 */ /* 0x004fe20000010000 */
[----:B------:R-:W-:Y:S01]  /*3a30*/  FMUL.FTZ R17, R17, 1.4426950216293334961 ;  /* 0x3fb8aa3b11117820 */ /* 0x000fe20000410000 */
[----:B------:R-:W-:Y:S05]  /*3a40*/  STS [R11+0x400], R34 ;  /* 0x000400220b007388 */ /* 0x000fea0000000800 */
[----:B------:R-:W2:Y:S01]  /*3a50*/  MUFU.EX2 R40, R21 ;  /* 0x0000001500287308 */ /* 0x000ea20000000800 */
[----:B---3--:R-:W-:Y:S01]  /*3a60*/  FADD.FTZ R9, R9, R36 ;  /* 0x0000002409097221 */ /* 0x008fe20000010000 */
[----:B------:R-:W-:Y:S01]  /*3a70*/  STS [R11+0x500], R36 ;  /* 0x000500240b007388 */ /* 0x000fe20000000800 */
[----:B0-----:R-:W-:-:S05]  /*3a80*/  FADD.FTZ R15, -R8, R15 ;  /* 0x0000000f080f7221 */ /* 0x001fca0000010100 */
[----:B------:R-:W0:Y:S01]  /*3a90*/  MUFU.EX2 R42, R23 ;  /* 0x00000017002a7308 */ /* 0x000e220000000800 */
[----:B-1----:R-:W-:Y:S01]  /*3aa0*/  FADD.FTZ R9, R9, R38 ;  /* 0x0000002609097221 */ /* 0x002fe20000010000 */
[----:B------:R-:W-:Y:S01]  /*3ab0*/  FADD.FTZ R19, -R8, R19 ;  /* 0x0000001308137221 */ /* 0x000fe20000010100 */
[----:B------:R-:W-:Y:S01]  /*3ac0*/  FMUL.FTZ R15, R15, 1.4426950216293334961 ;  /* 0x3fb8aa3b0f0f7820 */ /* 0x000fe20000410000 */
[----:B------:R-:W-:Y:S02]  /*3ad0*/  STS [R11+0x600], R38 ;  /* 0x000600260b007388 */ /* 0x000fe40000000800 */
[----:B------:R-:W-:Y:S02]  /*3ae0*/  FMUL.FTZ R19, R19, 1.4426950216293334961 ;  /* 0x3fb8aa3b13137820 */ /* 0x000fe40000410000 */
        /* <DEDUP_REMOVED lines=21> */
.L_x_2013:
[----:B------:R-:W-:Y:S05]  /*3c40*/  BSYNC.RECONVERGENT B1 ;  /* 0x0000000000017941 */ /* 0x000fea0003800200 */
.L_x_2012:
        /* <DEDUP_REMOVED lines=55> */
.L_x_2016:
[----:B------:R-:W-:Y:S05]  /*3fc0*/  BSYNC.RECONVERGENT B1 ;  /* 0x0000000000017941 */ /* 0x000fea0003800200 */
.L_x_2015:
[----:B------:R-:W-:-:S13]  /*3fd0*/  ISETP.GT.AND P1, PT, R10, R27, PT ;  /* 0x0000001b0a00720c */ /* 0x000fda0003f24270 */
[----:B------:R-:W-:Y:S05]  /*3fe0*/  @!P0 BRA P1, `(.L_x_2007) ;  /* 0x0000000400d88947 */ /* 0x000fea0000800000 */
[----:B------:R-:W0:Y:S04]  /*3ff0*/  LDS R13, [R11+-0x200] ;  /* 0xfffe00000b0d7984 */ /* 0x000e280000000800 */
[----:B------:R-:W1:Y:S04]  /*4000*/  LDS R15, [R11+-0x100] ;  /* 0xffff00000b0f7984 */ /* 0x000e680000000800 */
[----:B------:R-:W2:Y:S04]  /*4010*/  LDS R17, [R11] ;  /* 0x000000000b117984 */ /* 0x000ea80000000800 */
        /* <DEDUP_REMOVED lines=22> */
.L_x_2008:
        /* <DEDUP_REMOVED lines=12> */
[----:B------:R-:W-:Y:S02]  /*4240*/  IADD3 R19, P0, P2, R17, R10, R0 ;  /* 0x0000000a11137210 */ /* 0x000fe40007a1e000 */
[----:B------:R-:W-:Y:S02]  /*4250*/  LEA R13, R13, R16, 0x18 ;  /* 0x000000100d0d7211 */ /* 0x000fe400078ec0ff */
[----:B------:R-:W-:Y:S02]  /*4260*/  LOP3.LUT R10, R9, 0x3, RZ, 0xc0, !PT ;  /* 0x00000003090a7812 */ /* 0x000fe400078ec0ff */
[----:B------:R-:W-:Y:S01]  /*4270*/  IADD3.X R11, PT, PT, R18, R11, RZ, P0, P2 ;  /* 0x0000000b120b7210 */ /* 0x000fe200007e44ff */
[----:B------:R-:W-:Y:S01]  /*4280*/  IMAD R13, R22, 0x4, R13 ;  /* 0x00000004160d7824 */ /* 0x000fe200078e020d */
[----:B------:R-:W-:-:S02]  /*4290*/  MOV R9, RZ ;  /* 0x000000ff00097202 */ /* 0x000fc40000000f00 */
[----:B------:R-:W-:Y:S02]  /*42a0*/  MOV R12, R0 ;  /* 0x00000000000c7202 */ /* 0x000fe40000000f00 */
[----:B------:R-:W-:-:S07]  /*42b0*/  IADD3 R14, PT, PT, -R10, RZ, RZ ;  /* 0x000000ff0a0e7210 */ /* 0x000fce0007ffe1ff */
.L_x_2019:
        /* <DEDUP_REMOVED lines=17> */
.L_x_2018:
[----:B------:R-:W-:Y:S05]  /*43d0*/  BSYNC.RECONVERGENT B1 ;  /* 0x0000000000017941 */ /* 0x000fea0003800200 */
.L_x_2017:
        /* <DEDUP_REMOVED lines=11> */
[----:B------:R-:W-:-:S03]  /*4490*/  IADD3 R13, PT, PT, R13, 0x200, R14 ;  /* 0x000002000d0d7810 */ /* 0x000fc60007ffe00e */
[----:B------:R-:W-:-:S07]  /*44a0*/  IMAD.X R11, RZ, RZ, R11, P2 ;  /* 0x000000ffff0b7224 */ /* 0x000fce00010e060b */
.L_x_2020:
[----:B------:R-:W2:Y:S04]  /*44b0*/  LDG.E.U8 R15, desc[UR36][R10.64+-0x80] ;  /* 0xffff80240a0f7981 */ /* 0x000ea8000c1e1100 */
[----:B------:R-:W3:Y:S04]  /*44c0*/  LDG.E.U8 R14, desc[UR36][R10.64+-0x40] ;  /* 0xffffc0240a0e7981 */ /* 0x000ee8000c1e1100 */
[----:B------:R-:W4:Y:S04]  /*44d0*/  LDG.E.U8 R16, desc[UR36][R10.64] ;  /* 0x000000240a107981 */ /* 0x000f28000c1e1100 */
[----:B------:R-:W5:Y:S01]  /*44e0*/  LDG.E.U8 R18, desc[UR36][R10.64+0x40] ;  /* 0x000040240a127981 */ /* 0x000f62000c1e1100 */
[----:B------:R-:W-:Y:S01]  /*44f0*/  HFMA2 R20, -RZ, RZ, 0, 0 ;  /* 0x00000000ff147431 */ /* 0x000fe200000001ff */
[----:B------:R-:W-:-:S02]  /*4500*/  IADD3 R12, PT, PT, R12, 0x100, RZ ;  /* 0x000001000c0c7810 */ /* 0x000fc40007ffe0ff */
[----:B--2---:R-:W-:Y:S02]  /*4510*/  ISETP.NE.AND P0, PT, R15, RZ, PT ;  /* 0x000000ff0f00720c */ /* 0x004fe40003f05270 */
[----:B---3--:R-:W-:Y:S01]  /*4520*/  ISETP.NE.AND P1, PT, R14, RZ, PT ;  /* 0x000000ff0e00720c */ /* 0x008fe20003f25270 */
[----:B------:R-:W-:Y:S01]  /*4530*/  HFMA2 R14, -RZ, RZ, 0, 0 ;  /* 0x00000000ff0e7431 */ /* 0x000fe200000001ff */
[----:B----4-:R-:W-:Y:S02]  /*4540*/  ISETP.NE.AND P2, PT, R16, RZ, PT ;  /* 0x000000ff1000720c */ /* 0x010fe40003f45270 */
[----:B------:R-:W-:Y:S02]  /*4550*/  MOV R16, RZ ;  /* 0x000000ff00107202 */ /* 0x000fe40000000f00 */
[----:B-----5:R-:W-:-:S05]  /*4560*/  ISETP.NE.AND P3, PT, R18, RZ, PT ;  /* 0x000000ff1200720c */ /* 0x020fca0003f65270 */
        /* <DEDUP_REMOVED lines=11> */
[----:B------:R-:W-:Y:S01]  /*4620*/  ISETP.GT.AND P0, PT, R12, R27, PT ;  /* 0x0000001b0c00720c */ /* 0x000fe20003f04270 */
[----:B---3--:R-:W-:Y:S02]  /*4630*/  @!P3 FADD.FTZ R21, -R8, R21 ;  /* 0x000000150815b221 */ /* 0x008fe40000010100 */
[----:B------:R-:W-:Y:S02]  /*4640*/  @!P2 FMUL.FTZ R19, R19, 1.4426950216293334961 ;  /* 0x3fb8aa3b1313a820 */ /* 0x000fe40000410000 */
[----:B------:R-:W1:Y:S01]  /*4650*/  @!P1 MUFU.EX2 R16, R17 ;  /* 0x0000001100109308 */ /* 0x000e620000000800 */
[----:B------:R-:W-:Y:S01]  /*4660*/  @!P3 FMUL.FTZ R21, R21, 1.4426950216293334961 ;  /* 0x3fb8aa3b1515b820 */ /* 0x000fe20000410000 */
[----:B------:R-:W-:-:S05]  /*4670*/  IADD3 R10, P1, PT, R10, 0x100, RZ ;  /* 0x000001000a0a7810 */ /* 0x000fca0007f3e0ff */
[----:B------:R-:W-:Y:S01]  /*4680*/  IMAD.X R11, RZ, RZ, R11, P1 ;  /* 0x000000ffff0b7224 */ /* 0x000fe200008e060b */
        /* <DEDUP_REMOVED lines=12> */
.L_x_2007:
[----:B------:R-:W-:Y:S05]  /*4750*/  BSYNC.RECONVERGENT B0 ;  /* 0x0000000000007941 */ /* 0x000fea0003800200 */
.L_x_2006:
[----:B0---4-:R-:W0:Y:S01]  /*4760*/  SHFL.BFLY PT, R8, R9, 0x10, 0x1f ;  /* 0x0e001f0009087f89 */ /* 0x011e2200000e0000 */
[C---:B------:R-:W-:Y:S01]  /*4770*/  ISETP.NE.AND P0, PT, R6.reuse, RZ, PT ;  /* 0x000000ff0600720c */ /* 0x040fe20003f05270 */
[----:B------:R-:W1:Y:S01]  /*4780*/  LDCU.U8 UR6, c[0x0][0x48c] ;  /* 0x00009180ff0677ac */ /* 0x000e620008000000 */
[----:B------:R-:W-:Y:S02]  /*4790*/  ISETP.GT.U32.AND P1, PT, R6, 0x1, PT ;  /* 0x000000010600780c */ /* 0x000fe40003f24070 */
[----:B------:R-:W2:Y:S01]  /*47a0*/  LDC R6, c[0x0][0x40c] ;  /* 0x00010300ff067b82 */ /* 0x000ea20000000800 */
[----:B0-----:R-:W-:-:S05]  /*47b0*/  FADD.FTZ R8, R8, R9 ;  /* 0x0000000908087221 */ /* 0x001fca0000010000 */
[----:B---3--:R-:W0:Y:S02]  /*47c0*/  SHFL.BFLY PT, R11, R8, 0x8, 0x1f ;  /* 0x0d001f00080b7f89 */ /* 0x008e2400000e0000 */
[----:B0-----:R-:W-:-:S05]  /*47d0*/  FADD.FTZ R11, R8, R11 ;  /* 0x0000000b080b7221 */ /* 0x001fca0000010000 */
[----:B------:R-:W0:Y:S02]  /*47e0*/  SHFL.BFLY PT, R10, R11, 0x4, 0x1f ;  /* 0x0c801f000b0a7f89 */ /* 0x000e2400000e0000 */
[----:B0-----:R-:W-:Y:S02]  /*47f0*/  FADD.FTZ R10, R11, R10 ;  /* 0x0000000a0b0a7221 */ /* 0x001fe40000010000 */
[----:B------:R-:W2:Y:S03]  /*4800*/  LDC R11, c[0x0][0x3f4] ;  /* 0x0000fd00ff0b7b82 */ /* 0x000ea60000000800 */
[----:B------:R-:W0:Y:S01]  /*4810*/  SHFL.BFLY PT, R13, R10, 0x2, 0x1f ;  /* 0x0c401f000a0d7f89 */ /* 0x000e2200000e0000 */
[----:B--2---:R-:W-:Y:S01]  /*4820*/  VIMNMX R6, PT, PT, R11, R6, PT ;  /* 0x000000060b067248 */ /* 0x004fe20003fe0100 */
[----:B0-----:R-:W-:-:S03]  /*4830*/  FADD.FTZ R13, R10, R13 ;  /* 0x0000000d0a0d7221 */ /* 0x001fc60000010000 */
[----:B------:R-:W-:Y:S02]  /*4840*/  IADD3 R6, PT, PT, R6, 0x4, RZ ;  /* 0x0000000406067810 */ /* 0x000fe40007ffe0ff */
[----:B------:R-:W0:Y:S02]  /*4850*/  SHFL.BFLY PT, R12, R13, 0x1, 0x1f ;  /* 0x0c201f000d0c7f89 */ /* 0x000e2400000e0000 */
[----:B0-----:R-:W-:-:S05]  /*4860*/  FADD.FTZ R12, R13, R12 ;  /* 0x0000000c0d0c7221 */ /* 0x001fca0000010000 */
[----:B------:R-:W-:Y:S01]  /*4870*/  @!P0 STS [R3+0x8], R12 ;  /* 0x0000080c03008388 */ /* 0x000fe20000000800 */
[----:B------:R-:W-:Y:S01]  /*4880*/  BAR.SYNC.DEFER_BLOCKING 0x0 ;  /* 0x0000000000007b1d */ /* 0x000fe20000010000 */
[----:B-1----:R-:W-:-:S05]  /*4890*/  ISETP.NE.AND P0, PT, RZ, UR6, PT ;  /* 0x00000006ff007c0c */ /* 0x002fca000bf05270 */
[----:B------:R0:W1:Y:S01]  /*48a0*/  @!P1 LDS R12, [R7+0x8] ;  /* 0x00000800070c9984 */ /* 0x0000620000000800 */
[----:B------:R-:W-:Y:S02]  /*48b0*/  ISETP.GT.AND P1, PT, R0, R27, PT ;  /* 0x0000001b0000720c */ /* 0x000fe40003f24270 */
[----:B0-----:R-:W-:-:S04]  /*48c0*/  SHF.R.S32.HI R7, RZ, 0x1f, R6 ;  /* 0x0000001fff077819 */ /* 0x001fc80000011406 */
[----:B------:R-:W-:-:S05]  /*48d0*/  LEA.HI R7, R7, R6, RZ, 0x2 ;  /* 0x0000000607077211 */ /* 0x000fca00078f10ff */
[----:B------:R-:W-:Y:S01]  /*48e0*/  IMAD.SHL.U32 R36, R7, 0x4, RZ ;  /* 0x0000000407247824 */ /* 0x000fe200078e00ff */
[----:B------:R-:W-:Y:S01]  /*48f0*/  CS2R R6, SRZ ;  /* 0x0000000000067805 */ /* 0x000fe2000001ff00 */
[----:B-1----:R-:W0:Y:S02]  /*4900*/  SHFL.BFLY PT, R9, R12, 0x1, 0x1f ;  /* 0x0c201f000c097f89 */ /* 0x002e2400000e0000 */
[----:B0-----:R-:W-:-:S06]  /*4910*/  FADD.FTZ R9, R9, R12 ;  /* 0x0000000c09097221 */ /* 0x001fcc0000010000 */
[----:B------:R-:W0:Y:S02]  /*4920*/  SHFL.IDX PT, R9, R9, RZ, 0x1f ;  /* 0x00001fff09097589 */ /* 0x000e2400000e0000 */
[----:B0-----:R-:W-:-:S04]  /*4930*/  FADD.FTZ R8, R9, 9.9999999747524270788e-07 ;  /* 0x358637bd09087421 */ /* 0x001fc80000010000 */
[----:B------:R0:W1:Y:S01]  /*4940*/  MUFU.RCP R3, R8 ;  /* 0x0000000800037308 */ /* 0x0000620000001000 */
[----:B------:R-:W-:Y:S05]  /*4950*/  @!P0 BRA `(.L_x_2021) ;  /* 0x0000000000188947 */ /* 0x000fea0003800000 */
[----:B------:R-:W2:Y:S08]  /*4960*/  LDC R7, c[0x0][0x488] ;  /* 0x00012200ff077b82 */ /* 0x000eb00000000800 */
[----:B------:R-:W2:Y:S08]  /*4970*/  LDC R6, c[0x0][0x40c] ;  /* 0x00010300ff067b82 */ /* 0x000eb00000000800 */
[----:B------:R-:W3:Y:S01]  /*4980*/  LDC R9, c[0x0][0x3f4] ;  /* 0x0000fd00ff097b82 */ /* 0x000ee20000000800 */
[----:B--2---:R-:W-:-:S04]  /*4990*/  IMAD R6, R2, R7, R6 ;  /* 0x0000000702067224 */ /* 0x004fc800078e0206 */
[----:B---3--:R-:W-:-:S05]  /*49a0*/  IMAD R6, R6, R9, RZ ;  /* 0x0000000906067224 */ /* 0x008fca00078e02ff */
[----:B------:R-:W-:-:S07]  /*49b0*/  SHF.R.S32.HI R7, RZ, 0x1f, R6 ;  /* 0x0000001fff077819 */ /* 0x000fce0000011406 */
.L_x_2021:
[----:B------:R-:W-:Y:S01]  /*49c0*/  BSSY.RECONVERGENT B0, `(.L_x_2022) ;  /* 0x0000064000007945 */ /* 0x000fe20003800200 */
[----:B------:R-:W-:-:S03]  /*49d0*/  LOP3.LUT R36, R36, 0xfffffff0, RZ, 0xc0, !PT ;  /* 0xfffffff024247812 */ /* 0x000fc600078ec0ff */
[----:B------:R-:W-:Y:S05]  /*49e0*/  @P1 BRA `(.L_x_2023) ;  /* 0x0000000400841947 */ /* 0x000fea0003800000 */
[----:B------:R-:W-:Y:S01]  /*49f0*/  VIADDMNMX R5, R0, 0x40, R5, !PT ;  /* 0x0000004000057846 */ /* 0x000fe20007800105 */
[----:B------:R-:W-:Y:S01]  /*4a00*/  BSSY.RECONVERGENT B1, `(.L_x_2024) ;  /* 0x0000028000017945 */ /* 0x000fe20003800200 */
[----:B0-----:R-:W-:-:S04]  /*4a10*/  LOP3.LUT R8, RZ, R22, RZ, 0x33, !PT ;  /* 0x00000016ff087212 */ /* 0x001fc800078e33ff */
[----:B------:R-:W-:-:S04]  /*4a20*/  IADD3 R5, PT, PT, R5, -UR39, R8 ;  /* 0x8000002705057c10 */ /* 0x000fc8000fffe008 */
[C---:B------:R-:W-:Y:S02]  /*4a30*/  LOP3.LUT R8, R5.reuse, 0xc0, RZ, 0xc0, !PT ;  /* 0x000000c005087812 */ /* 0x040fe400078ec0ff */
[----:B------:R-:W-:Y:S02]  /*4a40*/  ISETP.GE.U32.AND P2, PT, R5, 0xc0, PT ;  /* 0x000000c00500780c */ /* 0x000fe40003f46070 */
[----:B------:R-:W-:-:S13]  /*4a50*/  ISETP.NE.AND P1, PT, R8, 0xc0, PT ;  /* 0x000000c00800780c */ /* 0x000fda0003f25270 */
[----:B------:R-:W-:Y:S05]  /*4a60*/  @!P1 BRA `(.L_x_2025) ;  /* 0x0000000000849947 */ /* 0x000fea0003800000 */
[----:B------:R-:W0:Y:S01]  /*4a70*/  S2UR UR5, SR_CgaCtaId ;  /* 0x00000000000579c3 */ /* 0x000e220000008800 */
[----:B------:R-:W2:Y:S01]  /*4a80*/  LDCU.64 UR8, c[0x0][0x480] ;  /* 0x00009000ff0877ac */ /* 0x000ea20008000a00 */
[----:B------:R-:W-:Y:S01]  /*4a90*/  LEA.HI R5, R5, 0x1, RZ, 0x1a ;  /* 0x0000000105057811 */ /* 0x000fe200078fd0ff */
[----:B------:R-:W-:Y:S01]  /*4aa0*/  IMAD.SHL.U32 R15, R22, 0x2, RZ ;  /* 0x00000002160f7824 */ /* 0x000fe200078e00ff */
[----:B------:R-:W-:Y:S01]  /*4ab0*/  IADD3 R13, P1, PT, R0, R6, RZ ;  /* 0x00000006000d7210 */ /* 0x000fe20007f3e0ff */
[----:B------:R-:W-:Y:S01]  /*4ac0*/  UMOV UR4, 0x400 ;  /* 0x0000040000047882 */ /* 0x000fe20000000000 */
[C---:B------:R-:W-:Y:S01]  /*4ad0*/  SHF.L.U32 R8, R5.reuse, 0x6, RZ ;  /* 0x0000000605087819 */ /* 0x040fe200000006ff */
[----:B------:R-:W-:Y:S01]  /*4ae0*/  UIADD3 UR4, UPT, UPT, UR4, 0x50, URZ ;  /* 0x0000005004047890 */ /* 0x000fe2000fffe0ff */
[----:B------:R-:W-:Y:S02]  /*4af0*/  IADD3.X R10, PT, PT, RZ, R7, RZ, P1, !PT ;  /* 0x00000007ff0a7210 */ /* 0x000fe40000ffe4ff */
[----:B------:R-:W-:-:S02]  /*4b00*/  LOP3.LUT R5, R5, 0x3, RZ, 0xc0, !PT ;  /* 0x0000000305057812 */ /* 0x000fc400078ec0ff */
[----:B------:R-:W-:Y:S02]  /*4b10*/  LOP3.LUT R9, R8, 0xc0, RZ, 0xc0, !PT ;  /* 0x000000c008097812 */ /* 0x000fe400078ec0ff */
[----:B------:R-:W-:Y:S02]  /*4b20*/  IADD3 R11, PT, PT, -R5, RZ, RZ ;  /* 0x000000ff050b7210 */ /* 0x000fe40007ffe1ff */
[----:B------:R-:W-:Y:S02]  /*4b30*/  IADD3 R0, PT, PT, R0, R9, RZ ;  /* 0x0000000900007210 */ /* 0x000fe40007ffe0ff */
[----:B--2---:R-:W-:-:S04]  /*4b40*/  LEA R12, P1, R13, UR8, 0x2 ;  /* 0x000000080d0c7c11 */ /* 0x004fc8000f8210ff */
[----:B------:R-:W-:Y:S01]  /*4b50*/  LEA.HI.X R13, R13, UR9, R10, 0x2, P1 ;  /* 0x000000090d0d7c11 */ /* 0x000fe200088f140a */
[----:B0-----:R-:W-:-:S06]  /*4b60*/  ULEA UR4, UR5, UR4, 0x18 ;  /* 0x0000000405047291 */ /* 0x001fcc000f8ec0ff */
[----:B------:R-:W-:Y:S02]  /*4b70*/  IADD3 R5, PT, PT, R36, UR4, R15 ;  /* 0x0000000424057c10 */ /* 0x000fe4000fffe00f */
[----:B------:R-:W-:-:S07]  /*4b80*/  LEA R10, R22, UR4, 0x2 ;  /* 0x00000004160a7c11 */ /* 0x000fce000f8e10ff */
.L_x_2026:
[----:B--2---:R0:W1:Y:S01]  /*4b90*/  LDS R8, [R10] ;  /* 0x000000000a087984 */ /* 0x0040620000000800 */
[----:B------:R-:W-:Y:S02]  /*4ba0*/  @P0 MOV R9, R13 ;  /* 0x0000000d00090202 */ /* 0x000fe40000000f00 */
[----:B------:R-:W-:-:S04]  /*4bb0*/  IADD3 R11, PT, PT, R11, 0x1, RZ ;  /* 0x000000010b0b7810 */ /* 0x000fc80007ffe0ff */
[----:B------:R-:W-:Y:S01]  /*4bc0*/  ISETP.NE.AND P3, PT, R11, RZ, PT ;  /* 0x000000ff0b00720c */ /* 0x000fe20003f65270 */
[----:B0-----:R-:W-:Y:S02]  /*4bd0*/  VIADD R10, R10, 0x100 ;  /* 0x000001000a0a7836 */ /* 0x001fe40000000000 */
[----:B-1----:R-:W-:-:S05]  /*4be0*/  FMUL.FTZ R15, R8, R3 ;  /* 0x00000003080f7220 */ /* 0x002fca0000410000 */
        /* <DEDUP_REMOVED lines=9> */
.L_x_2025:
[----:B------:R-:W-:Y:S05]  /*4c80*/  BSYNC.RECONVERGENT B1 ;  /* 0x0000000000017941 */ /* 0x000fea0003800200 */
.L_x_2024:
[----:B------:R-:W-:Y:S05]  /*4c90*/  @!P2 BRA `(.L_x_2023) ;  /* 0x0000000000d8a947 */ /* 0x000fea0003800000 */
[----:B--2---:R-:W0:Y:S01]  /*4ca0*/  S2R R9, SR_CgaCtaId ;  /* 0x0000000000097919 */ /* 0x004e220000008800 */
[----:B------:R-:W2:Y:S01]  /*4cb0*/  LDCU.64 UR8, c[0x0][0x480] ;  /* 0x00009000ff0877ac */ /* 0x000ea20008000a00 */
[----:B------:R-:W-:Y:S01]  /*4cc0*/  MOV R8, 0x400 ;  /* 0x0000040000087802 */ /* 0x000fe20000000f00 */
[C---:B------:R-:W-:Y:S01]  /*4cd0*/  IMAD R5, R0.reuse, 0x2, R36 ;  /* 0x0000000200057824 */ /* 0x040fe200078e0224 */
[----:B------:R-:W-:Y:S01]  /*4ce0*/  IADD3 R10, P0, PT, R0, R6, RZ ;  /* 0x00000006000a7210 */ /* 0x000fe20007f1e0ff */
[----:B------:R-:W-:Y:S01]  /*4cf0*/  USHF.L.U32 UR4, UR39, 0x2, URZ ;  /* 0x0000000227047899 */ /* 0x000fe200080006ff */
[----:B------:R-:W-:Y:S01]  /*4d00*/  IADD3 R8, PT, PT, R8, 0x50, RZ ;  /* 0x0000005008087810 */ /* 0x000fe20007ffe0ff */
[----:B------:R-:W-:Y:S01]  /*4d10*/  UISETP.NE.AND UP0, UPT, UR6, URZ, UPT ;  /* 0x000000ff0600728c */ /* 0x000fe2000bf05270 */
[----:B------:R-:W-:Y:S01]  /*4d20*/  MOV R12, UR39 ;  /* 0x00000027000c7c02 */ /* 0x000fe20008000f00 */
[----:B------:R-:W-:Y:S01]  /*4d30*/  IMAD.X R7, RZ, RZ, R7, P0 ;  /* 0x000000ffff077224 */ /* 0x000fe200000e0607 */
[----:B------:R-:W-:-:S03]  /*4d40*/  ISETP.NE.AND P1, PT, RZ, UR6, PT ;  /* 0x00000006ff007c0c */ /* 0x000fc6000bf25270 */
[----:B------:R-:W-:Y:S01]  /*4d50*/  IMAD R6, R12, -0x2, R5 ;  /* 0xfffffffe0c067824 */ /* 0x000fe200078e0205 */
[----:B------:R-:W-:Y:S02]  /*4d60*/  LEA R5, R0, -UR4, 0x2 ;  /* 0x8000000400057c11 */ /* 0x000fe4000f8e10ff */
[----:B------:R-:W-:Y:S02]  /*4d70*/  PLOP3.LUT P0, PT, PT, PT, UP0, 0x80, 0x8 ;  /* 0x000000000008781c */ /* 0x000fe40003f0f008 */
[----:B0-----:R-:W-:Y:S02]  /*4d80*/  LEA R8, R9, R8, 0x18 ;  /* 0x0000000809087211 */ /* 0x001fe400078ec0ff */
[----:B--2---:R-:W-:Y:S02]  /*4d90*/  LEA R9, P3, R10, UR8, 0x2 ;  /* 0x000000080a097c11 */ /* 0x004fe4000f8610ff */
[----:B------:R-:W-:Y:S02]  /*4da0*/  IADD3 R5, PT, PT, R5, 0x200, R8 ;  /* 0x0000020005057810 */ /* 0x000fe40007ffe008 */
[----:B------:R-:W-:-:S02]  /*4db0*/  IADD3 R9, P2, PT, R9, 0x200, RZ ;  /* 0x0000020009097810 */ /* 0x000fc40007f5e0ff */
[----:B------:R-:W-:Y:S02]  /*4dc0*/  LEA.HI.X R7, R10, UR9, R7, 0x2, P3 ;  /* 0x000000090a077c11 */ /* 0x000fe400098f1407 */
[----:B------:R-:W-:Y:S02]  /*4dd0*/  IADD3 R8, PT, PT, R6, 0x100, R8 ;  /* 0x0000010006087810 */ /* 0x000fe40007ffe008 */
[----:B------:R-:W-:-:S07]  /*4de0*/  IADD3.X R12, PT, PT, RZ, R7, RZ, P2, !PT ;  /* 0x00000007ff0c7210 */ /* 0x000fce00017fe4ff */
.L_x_2027:
[----:B------:R-:W1:Y:S01]  /*4df0*/  LDS R6, [R5+-0x200] ;  /* 0xfffe000005067984 */ /* 0x000e620000000800 */
[----:B------:R-:W-:-:S04]  /*4e00*/  IADD3 R0, PT, PT, R0, 0x100, RZ ;  /* 0x0000010000007810 */ /* 0x000fc80007ffe0ff */
[----:B------:R-:W-:Y:S01]  /*4e10*/  ISETP.GT.AND P2, PT, R0, R27, PT ;  /* 0x0000001b0000720c */ /* 0x000fe20003f44270 */
        /* <DEDUP_REMOVED lines=30> */
.L_x_2023:
[----:B------:R-:W-:Y:S05]  /*5000*/  BSYNC.RECONVERGENT B0 ;  /* 0x0000000000007941 */ /* 0x000fea0003800200 */
.L_x_2022:
[----:B------:R-:W3:Y:S01]  /*5010*/  LDCU.64 UR4, c[0x0][0x3b0] ;  /* 0x00007600ff0477ac */ /* 0x000ee20008000a00 */
[----:B------:R-:W-:Y:S02]  /*5020*/  SHF.R.S32.HI R0, RZ, 0x1f, R27 ;  /* 0x0000001fff007819 */ /* 0x000fe4000001141b */
[----:B------:R-:W-:Y:S01]  /*5030*/  SHF.R.U32.HI R29, RZ, 0x2, R22 ;  /* 0x00000002ff1d7819 */ /* 0x000fe20000011616 */
[----:B------:R-:W4:Y:S01]  /*5040*/  S2R R33, SR_CgaCtaId ;  /* 0x0000000000217919 */ /* 0x000f220000008800 */
[----:B------:R-:W-:Y:S01]  /*5050*/  LEA.HI R0, R0, R27, RZ, 0x4 ;  /* 0x0000001b00007211 */ /* 0x000fe200078f20ff */
[----:B------:R-:W-:Y:S01]  /*5060*/  IMAD.SHL.U32 R23, R22, 0x8, RZ ;  /* 0x0000000816177824 */ /* 0x000fe200078e00ff */
[----:B------:R-:W4:Y:S01]  /*5070*/  LDC.64 R38, c[0x0][0x3c0] ;  /* 0x0000f000ff267b82 */ /* 0x000f220000000a00 */
[----:B0-2---:R-:W-:Y:S02]  /*5080*/  CS2R R8, SRZ ;  /* 0x0000000000087805 */ /* 0x005fe4000001ff00 */
[----:B------:R-:W-:-:S02]  /*5090*/  LOP3.LUT R0, R0, 0xfffffff0, RZ, 0xc0, !PT ;  /* 0xfffffff000007812 */ /* 0x000fc400078ec0ff */
[----:B------:R-:W-:Y:S02]  /*50a0*/  CS2R R10, SRZ ;  /* 0x00000000000a7805 */ /* 0x000fe4000001ff00 */
[----:B------:R-:W-:Y:S02]  /*50b0*/  LOP3.LUT R23, R23, 0x18, RZ, 0xc0, !PT ;  /* 0x0000001817177812 */ /* 0x000fe400078ec0ff */
[----:B------:R-:W-:Y:S02]  /*50c0*/  IADD3 R34, PT, PT, -R0, R27, RZ ;  /* 0x0000001b00227210 */ /* 0x000fe40007ffe1ff */
[----:B---3--:R-:W-:Y:S01]  /*50d0*/  ISETP.NE.U32.AND P0, PT, RZ, UR4, PT ;  /* 0x00000004ff007c0c */ /* 0x008fe2000bf05070 */
[----:B------:R-:W0:Y:S03]  /*50e0*/  LDCU UR4, c[0x0][0x3f4] ;  /* 0x00007e80ff0477ac */ /* 0x000e260008000800 */
[----:B------:R-:W-:-:S04]  /*50f0*/  ISETP.NE.AND.EX P0, PT, RZ, UR5, PT, P0 ;  /* 0x00000005ff007c0c */ /* 0x000fc8000bf05300 */
[----:B------:R-:W-:-:S13]  /*5100*/  ISETP.NE.OR P0, PT, R29, R34, !P0 ;  /* 0x000000221d00720c */ /* 0x000fda0004705670 */
[----:B------:R-:W2:Y:S01]  /*5110*/  @!P0 LDC.64 R6, c[0x0][0x3b0] ;  /* 0x0000ec00ff068b82 */ /* 0x000ea20000000a00 */
[----:B-1----:R-:W-:Y:S02]  /*5120*/  @!P0 LEA R3, R24, R23, 0x5 ;  /* 0x0000001718038211 */ /* 0x002fe400078e28ff */
[----:B0-----:R-:W-:-:S04]  /*5130*/  MOV R30, UR4 ;  /* 0x00000004001e7c02 */ /* 0x001fc80008000f00 */
[----:B------:R-:W-:Y:S02]  /*5140*/  VIMNMX R13, PT, PT, R27, R30, PT ;  /* 0x0000001e1b0d7248 */ /* 0x000fe40003fe0100 */
[----:B------:R-:W-:Y:S01]  /*5150*/  MOV R0, 0x400 ;  /* 0x0000040000007802 */ /* 0x000fe20000000f00 */
[----:B--2---:R-:W-:-:S05]  /*5160*/  @!P0 IMAD.WIDE.U32 R6, R3, 0x2, R6 ;  /* 0x0000000203068825 */ /* 0x004fca00078e0006 */
[----:B------:R0:W5:Y:S01]  /*5170*/  @!P0 LDG.E.128 R8, desc[UR36][R6.64] ;  /* 0x0000002406088981 */ /* 0x000162000c1e1d00 */
[----:B------:R-:W-:Y:S01]  /*5180*/  BAR.SYNC.DEFER_BLOCKING 0x0 ;  /* 0x0000000000007b1d */ /* 0x000fe20000010000 */
[----:B------:R-:W-:Y:S01]  /*5190*/  ISETP.GE.AND P0, PT, R32, R13, PT ;  /* 0x0000000d2000720c */ /* 0x000fe20003f06270 */
[----:B------:R-:W-:Y:S01]  /*51a0*/  VIADD R0, R0, 0x50 ;  /* 0x0000005000007836 */ /* 0x000fe20000000000 */
[----:B------:R-:W-:Y:S01]  /*51b0*/  SHF.L.U32 R2, R2, 0x5, RZ ;  /* 0x0000000502027819 */ /* 0x000fe200000006ff */
[----:B------:R-:W-:Y:S01]  /*51c0*/  IMAD R3, R4, R30, R23 ;  /* 0x0000001e04037224 */ /* 0x000fe200078e0217 */
[----:B------:R-:W-:Y:S01]  /*51d0*/  CS2R R20, SRZ ;  /* 0x0000000000147805 */ /* 0x000fe2000001ff00 */
[----:B------:R-:W-:Y:S01]  /*51e0*/  BSSY.RECONVERGENT B0, `(.L_x_2028) ;  /* 0x00000c1000007945 */ /* 0x000fe20003800200 */
[----:B----4-:R-:W-:Y:S01]  /*51f0*/  LEA R33, R33, R0, 0x18 ;  /* 0x0000000021217211 */ /* 0x010fe200078ec0ff */
[----:B------:R-:W-:Y:S02]  /*5200*/  HFMA2 R0, -RZ, RZ, 0, 0 ;  /* 0x00000000ff007431 */ /* 0x000fe400000001ff */
[----:B------:R-:W-:Y:S01]  /*5210*/  IMAD.WIDE R38, R3, 0x2, R38 ;  /* 0x0000000203267825 */ /* 0x000fe200078e0226 */
[----:B------:R-:W-:-:S02]  /*5220*/  CS2R R4, SRZ ;  /* 0x0000000000047805 */ /* 0x000fc4000001ff00 */
[----:B0-----:R-:W-:Y:S02]  /*5230*/  CS2R R6, SRZ ;  /* 0x0000000000067805 */ /* 0x001fe4000001ff00 */
[----:B------:R-:W-:Y:S01]  /*5240*/  IADD3 R31, PT, PT, R33, R36, RZ ;  /* 0x00000024211f7210 */ /* 0x000fe20007ffe0ff */
[----:B------:R-:W-:Y:S01]  /*5250*/  IMAD.MOV.U32 R3, RZ, RZ, RZ ;  /* 0x000000ffff037224 */ /* 0x000fe200078e00ff */
[----:B------:R-:W-:Y:S06]  /*5260*/  @P0 BRA `(.L_x_2029) ;  /* 0x0000000800e00947 */ /* 0x000fec0003800000 */
[----:B------:R-:W-:Y:S01]  /*5270*/  ULOP3.LUT UR4, URZ, UR39, URZ, 0x33, !UPT ;  /* 0x00000027ff047292 */ /* 0x000fe2000f8e33ff */
[----:B------:R-:W-:Y:S01]  /*5280*/  VIADDMNMX R0, R32, 0x10, R13, !PT ;  /* 0x0000001020007846 */ /* 0x000fe2000780010d */
[----:B------:R-:W-:Y:S01]  /*5290*/  BSSY.RECONVERGENT B1, `(.L_x_2030) ;  /* 0x000006a000017945 */ /* 0x000fe20003800200 */
[----:B------:R-:W-:Y:S01]  /*52a0*/  MOV R3, RZ ;  /* 0x000000ff00037202 */ /* 0x000fe20000000f00 */
[----:B------:R-:W-:Y:S01]  /*52b0*/  IMAD.MOV.U32 R35, RZ, RZ, R32 ;  /* 0x000000ffff237224 */ /* 0x000fe200078e0020 */
[----:B------:R-:W-:Y:S02]  /*52c0*/  CS2R R20, SRZ ;  /* 0x0000000000147805 */ /* 0x000fe4000001ff00 */
[----:B------:R-:W-:Y:S02]  /*52d0*/  IADD3 R41, PT, PT, -R29, UR4, R0 ;  /* 0x000000041d297c10 */ /* 0x000fe4000fffe100 */
[----:B------:R-:W-:Y:S02]  /*52e0*/  CS2R R6, SRZ ;  /* 0x0000000000067805 */ /* 0x000fe4000001ff00 */
[----:B------:R-:W-:-:S02]  /*52f0*/  MOV R0, RZ ;  /* 0x000000ff00007202 */ /* 0x000fc40000000f00 */
[----:B------:R-:W-:Y:S02]  /*5300*/  CS2R R4, SRZ ;  /* 0x0000000000047805 */ /* 0x000fe4000001ff00 */
[C---:B------:R-:W-:Y:S02]  /*5310*/  ISETP.GE.U32.AND P0, PT, R41.reuse, 0x30, PT ;  /* 0x000000302900780c */ /* 0x040fe40003f06070 */
[----:B------:R-:W-:-:S04]  /*5320*/  LEA.HI R40, R41, 0x1, RZ, 0x1c ;  /* 0x0000000129287811 */ /* 0x000fc800078fe0ff */
[----:B------:R-:W-:-:S07]  /*5330*/  LOP3.LUT P1, R37, R40, 0x3, RZ, 0xc0, !PT ;  /* 0x0000000328257812 */ /* 0x000fce000782c0ff */
[----:B------:R-:W-:Y:S06]  /*5340*/  @!P0 BRA `(.L_x_2031) ;  /* 0x0000000400788947 */ /* 0x000fec0003800000 */
[----:B------:R-:W-:Y:S01]  /*5350*/  LOP3.LUT R40, R40, 0x1ffffffc, RZ, 0xc0, !PT ;  /* 0x1ffffffc28287812 */ /* 0x000fe200078ec0ff */
[----:B------:R-:W-:Y:S01]  /*5360*/  IMAD.MOV.U32 R3, RZ, RZ, RZ ;  /* 0x000000ffff037224 */ /* 0x000fe200078e00ff */
[----:B------:R-:W-:Y:S02]  /*5370*/  MOV R43, RZ ;  /* 0x000000ff002b7202 */ /* 0x000fe40000000f00 */
[----:B------:R-:W-:-:S07]  /*5380*/  MOV R35, R32 ;  /* 0x0000002000237202 */ /* 0x000fce0000000f00 */
.L_x_2032:
[----:B------:R-:W-:-:S05]  /*5390*/  SHF.L.U32 R45, R35, 0x5, RZ ;  /* 0x00000005232d7819 */ /* 0x000fca00000006ff */
[----:B------:R-:W-:-:S06]  /*53a0*/  IMAD.WIDE.U32 R12, R45, 0x2, R38 ;  /* 0x000000022d0c7825 */ /* 0x000fcc00078e0026 */
[----:B------:R-:W2:Y:S01]  /*53b0*/  LDG.E.128 R12, desc[UR36][R12.64] ;  /* 0x000000240c0c7981 */ /* 0x000ea2000c1e1d00 */
[----:B------:R-:W-:Y:S01]  /*53c0*/  VIADD R42, R35, -UR39 ;  /* 0x80000027232a7c36 */ /* 0x000fe20008000000 */
[----:B------:R-:W-:-:S04]  /*53d0*/  IADD3 R19, PT, PT, R45, 0x200, RZ ;  /* 0x000002002d137810 */ /* 0x000fc80007ffe0ff */
[----:B------:R-:W-:-:S05]  /*53e0*/  LEA R42, R42, R31, 0x1 ;  /* 0x0000001f2a2a7211 */ /* 0x000fca00078e08ff */
[----:B------:R-:W0:Y:S02]  /*53f0*/  LDS.U16 R44, [R42] ;  /* 0x000000002a2c7984 */ /* 0x000e240000000400 */
[----:B0-----:R-:W-:Y:S02]  /*5400*/  HADD2.F32 R44, -RZ, R44.H0_H0 ;  /* 0x2000002cff2c7230 */ /* 0x001fe40000004100 */
[--C-:B--2---:R-:W-:Y:S02]  /*5410*/  HADD2.F32 R17, -RZ, R12.reuse.H1_H1 ;  /* 0x3000000cff117230 */ /* 0x104fe40000004100 */
[----:B------:R-:W-:-:S03]  /*5420*/  HADD2.F32 R16, -RZ, R12.H0_H0 ;  /* 0x2000000cff107230 */ /* 0x000fc60000004100 */
[C---:B------:R-:W-:Y:S01]  /*5430*/  FFMA.FTZ R46, R44.reuse, R17, R0 ;  /* 0x000000112c2e7223 */ /* 0x040fe20000010000 */
[----:B------:R-:W-:Y:S02]  /*5440*/  HADD2.F32 R17, -RZ, R13.H0_H0 ;  /* 0x2000000dff117230 */ /* 0x000fe40000004100 */
[----:B------:R-:W-:-:S03]  /*5450*/  FFMA.FTZ R3, R44, R16, R3 ;  /* 0x000000102c037223 */ /* 0x000fc60000010003 */
[----:B------:R-:W-:Y:S01]  /*5460*/  FFMA.FTZ R20, R44, R17, R20 ;  /* 0x000000112c147223 */ /* 0x000fe20000010014 */
[----:B------:R-:W-:-:S06]  /*5470*/  IMAD.WIDE.U32 R16, R19, 0x2, R38 ;  /* 0x0000000213107825 */ /* 0x000fcc00078e0026 */
[----:B------:R-:W2:Y:S01]  /*5480*/  LDG.E.128 R16, desc[UR36][R16.64] ;  /* 0x0000002410107981 */ /* 0x000ea2000c1e1d00 */
[----:B------:R-:W-:-:S05]  /*5490*/  HADD2.F32 R0, -RZ, R13.H1_H1 ;  /* 0x3000000dff007230 */ /* 0x000fca0000004100 */
[----:B------:R-:W-:Y:S01]  /*54a0*/  FFMA.FTZ R0, R44, R0, R7 ;  /* 0x000000002c007223 */ /* 0x000fe20000010007 */
[--C-:B------:R-:W-:Y:S02]  /*54b0*/  HADD2.F32 R7, -RZ, R14.reuse.H0_H0 ;  /* 0x2000000eff077230 */ /* 0x100fe40000004100 */
[----:B------:R-:W-:-:S03]  /*54c0*/  HADD2.F32 R14, -RZ, R14.H1_H1 ;  /* 0x3000000eff0e7230 */ /* 0x000fc60000004100 */
[C---:B------:R-:W-:Y:S01]  /*54d0*/  FFMA.FTZ R12, R44.reuse, R7, R6 ;  /* 0x000000072c0c7223 */ /* 0x040fe20000010006 */
[----:B------:R-:W-:Y:S02]  /*54e0*/  VIADD R7, R45, 0x400 ;  /* 0x000004002d077836 */ /* 0x000fe40000000000 */
[----:B------:R-:W-:Y:S01]  /*54f0*/  FFMA.FTZ R13, R44, R14, R5 ;  /* 0x0000000e2c0d7223 */ /* 0x000fe20000010005 */
[----:B------:R-:W-:-:S05]  /*5500*/  HADD2.F32 R5, -RZ, R15.H0_H0 ;  /* 0x2000000fff057230 */ /* 0x000fca0000004100 */
[C---:B------:R-:W-:Y:S01]  /*5510*/  FFMA.FTZ R14, R44.reuse, R5, R4 ;  /* 0x000000052c0e7223 */ /* 0x040fe20000010004 */
[----:B------:R-:W-:Y:S02]  /*5520*/  HADD2.F32 R4, -RZ, R15.H1_H1 ;  /* 0x3000000fff047230 */ /* 0x000fe40000004100 */
[----:B------:R-:W0:Y:S03]  /*5530*/  LDS.U16 R15, [R42+0x20] ;  /* 0x000020002a0f7984 */ /* 0x000e260000000400 */
[----:B------:R-:W-:Y:S01]  /*5540*/  FFMA.FTZ R44, R44, R4, R21 ;  /* 0x000000042c2c7223 */ /* 0x000fe20000010015 */
        /* <DEDUP_REMOVED lines=13> */
[C---:B------:R-:W-:Y:S02]  /*5620*/  FFMA.FTZ R16, R15.reuse, R17, R12 ;  /* 0x000000110f107223 */ /* 0x040fe4000001000c */
[----:B------:R-:W-:Y:S01]  /*5630*/  FFMA.FTZ R17, R15, R18, R13 ;  /* 0x000000120f117223 */ /* 0x000fe2000001000d */
[--C-:B------:R-:W-:Y:S02]  /*5640*/  HADD2.F32 R13, -RZ, R19.reuse.H0_H0 ;  /* 0x20000013ff0d7230 */ /* 0x100fe40000004100 */
[----:B------:R-:W-:-:S03]  /*5650*/  HADD2.F32 R19, -RZ, R19.H1_H1 ;  /* 0x30000013ff137230 */ /* 0x000fc60000004100 */
[----:B------:R-:W-:Y:S01]  /*5660*/  FFMA.FTZ R18, R15, R13, R14 ;  /* 0x0000000d0f127223 */ /* 0x000fe2000001000e */
[----:B------:R-:W-:Y:S01]  /*5670*/  IADD3 R13, PT, PT, R45, 0x600, RZ ;  /* 0x000006002d0d7810 */ /* 0x000fe20007ffe0ff */
[----:B------:R-:W-:Y:S02]  /*5680*/  FFMA.FTZ R44, R15, R19, R44 ;  /* 0x000000130f2c7223 */ /* 0x000fe4000001002c */
[----:B------:R-:W0:Y:S02]  /*5690*/  LDS.U16 R19, [R42+0x40] ;  /* 0x000040002a137984 */ /* 0x000e240000000400 */
[----:B0-----:R-:W-:Y:S02]  /*56a0*/  HADD2.F32 R19, -RZ, R19.H0_H0 ;  /* 0x20000013ff137230 */ /* 0x001fe40000004100 */
[----:B--2---:R-:W-:-:S05]  /*56b0*/  HADD2.F32 R12, -RZ, R4.H0_H0 ;  /* 0x20000004ff0c7230 */ /* 0x004fca0000004100 */
[----:B------:R-:W-:Y:S01]  /*56c0*/  FFMA.FTZ R3, R19, R12, R3 ;  /* 0x0000000c13037223 */ /* 0x000fe20000010003 */
[----:B------:R-:W-:-:S06]  /*56d0*/  IMAD.WIDE.U32 R12, R13, 0x2, R38 ;  /* 0x000000020d0c7825 */ /* 0x000fcc00078e0026 */
[----:B------:R-:W2:Y:S01]  /*56e0*/  LDG.E.128 R12, desc[UR36][R12.64] ;  /* 0x000000240c0c7981 */ /* 0x000ea2000c1e1d00 */
[--C-:B------:R-:W-:Y:S01]  /*56f0*/  HADD2.F32 R21, -RZ, R5.reuse.H0_H0 ;  /* 0x20000005ff157230 */ /* 0x100fe20000004100 */
[----:B------:R-:W-:Y:S01]  /*5700*/  IADD3 R43, PT, PT, R43, 0x4, RZ ;  /* 0x000000042b2b7810 */ /* 0x000fe20007ffe0ff */
[----:B------:R-:W-:Y:S02]  /*5710*/  HADD2.F32 R4, -RZ, R4.H1_H1 ;  /* 0x30000004ff047230 */ /* 0x000fe40000004100 */
[----:B------:R-:W-:Y:S02]  /*5720*/  HADD2.F32 R5, -RZ, R5.H1_H1 ;  /* 0x30000005ff057230 */ /* 0x000fe40000004100 */
[----:B------:R-:W-:Y:S01]  /*5730*/  FFMA.FTZ R20, R19, R21, R20 ;  /* 0x0000001513147223 */ /* 0x000fe20000010014 */
[----:B------:R-:W-:Y:S01]  /*5740*/  ISETP.NE.AND P0, PT, R43, R40, PT ;  /* 0x000000282b00720c */ /* 0x000fe20003f05270 */
[----:B------:R-:W0:Y:S01]  /*5750*/  LDS.U16 R21, [R42+0x60] ;  /* 0x000060002a157984 */ /* 0x000e220000000400 */
[C---:B------:R-:W-:Y:S01]  /*5760*/  FFMA.FTZ R46, R19.reuse, R4, R46 ;  /* 0x00000004132e7223 */ /* 0x040fe2000001002e */
[----:B------:R-:W-:Y:S01]  /*5770*/  FFMA.FTZ R4, R19, R5, R0 ;  /* 0x0000000513047223 */ /* 0x000fe20000010000 */
[----:B------:R-:W-:-:S02]  /*5780*/  HADD2.F32 R5, -RZ, R6.H0_H0 ;  /* 0x20000006ff057230 */ /* 0x000fc40000004100 */
[----:B------:R-:W-:Y:S02]  /*5790*/  HADD2.F32 R6, -RZ, R6.H1_H1 ;  /* 0x30000006ff067230 */ /* 0x000fe40000004100 */
[----:B------:R-:W-:Y:S02]  /*57a0*/  VIADD R35, R35, 0x40 ;  /* 0x0000004023237836 */ /* 0x000fe40000000000 */
[C---:B------:R-:W-:Y:S01]  /*57b0*/  FFMA.FTZ R16, R19.reuse, R5, R16 ;  /* 0x0000000513107223 */ /* 0x040fe20000010010 */
[--C-:B------:R-:W-:Y:S02]  /*57c0*/  HADD2.F32 R5, -RZ, R7.reuse.H0_H0 ;  /* 0x20000007ff057230 */ /* 0x100fe40000004100 */
[C---:B------:R-:W-:Y:S01]  /*57d0*/  FFMA.FTZ R17, R19.reuse, R6, R17 ;  /* 0x0000000613117223 */ /* 0x040fe20000010011 */
[----:B------:R-:W-:Y:S02]  /*57e0*/  HADD2.F32 R7, -RZ, R7.H1_H1 ;  /* 0x30000007ff077230 */ /* 0x000fe40000004100 */
[----:B------:R-:W-:-:S03]  /*57f0*/  FFMA.FTZ R18, R19, R5, R18 ;  /* 0x0000000513127223 */ /* 0x000fc60000010012 */
[----:B------:R-:W-:Y:S01]  /*5800*/  FFMA.FTZ R44, R19, R7, R44 ;  /* 0x00000007132c7223 */ /* 0x000fe2000001002c */
        /* <DEDUP_REMOVED lines=18> */
.L_x_2031:
[----:B------:R-:W-:Y:S05]  /*5930*/  BSYNC.RECONVERGENT B1 ;  /* 0x0000000000017941 */ /* 0x000fea0003800200 */
.L_x_2030:
        /* <DEDUP_REMOVED lines=8> */
[----:B------:R-:W2:Y:S01]  /*59c0*/  LDG.E.128 R12, desc[UR36][R12.64] ;  /* 0x000000240c0c7981 */ /* 0x000ea2000c1e1d00 */
[----:B------:R-:W-:-:S06]  /*59d0*/  IMAD.WIDE.U32 R16, R17, 0x2, R38 ;  /* 0x0000000211107825 */ /* 0x000fcc00078e0026 */
[----:B------:R-:W3:Y:S01]  /*59e0*/  LDG.E.128 R16, desc[UR36][R16.64] ;  /* 0x0000002410107981 */ /* 0x000ee2000c1e1d00 */
[C---:B------:R-:W-:Y:S01]  /*59f0*/  VIADD R40, R35.reuse, -UR39 ;  /* 0x8000002723287c36 */ /* 0x040fe20008000000 */
[----:B------:R-:W-:-:S04]  /*5a00*/  IADD3 R35, PT, PT, R35, 0x20, RZ ;  /* 0x0000002023237810 */ /* 0x000fc80007ffe0ff */
[----:B------:R-:W-:-:S05]  /*5a10*/  LEA R40, R40, R31, 0x1 ;  /* 0x0000001f28287211 */ /* 0x000fca00078e08ff */
[----:B------:R-:W0:Y:S04]  /*5a20*/  LDS.U16 R41, [R40] ;  /* 0x0000000028297984 */ /* 0x000e280000000400 */
[----:B------:R1:W4:Y:S01]  /*5a30*/  LDS.U16 R37, [R40+0x20] ;  /* 0x0000200028257984 */ /* 0x0003220000000400 */
[----:B0-----:R-:W-:Y:S02]  /*5a40*/  HADD2.F32 R41, -RZ, R41.H0_H0 ;  /* 0x20000029ff297230 */ /* 0x001fe40000004100 */
[--C-:B--2---:R-:W-:Y:S02]  /*5a50*/  HADD2.F32 R42, -RZ, R12.reuse.H0_H0 ;  /* 0x2000000cff2a7230 */ /* 0x104fe40000004100 */
[----:B------:R-:W-:Y:S02]  /*5a60*/  HADD2.F32 R12, -RZ, R12.H1_H1 ;  /* 0x3000000cff0c7230 */ /* 0x000fe40000004100 */
        /* <DEDUP_REMOVED lines=10> */
[----:B-1----:R-:W-:Y:S02]  /*5b10*/  HADD2.F32 R40, -RZ, R15.H1_H1 ;  /* 0x3000000fff287230 */ /* 0x002fe40000004100 */
[C---:B------:R-:W-:Y:S01]  /*5b20*/  FFMA.FTZ R5, R41.reuse, R14, R5 ;  /* 0x0000000e29057223 */ /* 0x040fe20000010005 */
[----:B----4-:R-:W-:Y:S02]  /*5b30*/  HADD2.F32 R12, -RZ, R37.H0_H0 ;  /* 0x20000025ff0c7230 */ /* 0x010fe40000004100 */
[C---:B------:R-:W-:Y:S01]  /*5b40*/  FFMA.FTZ R4, R41.reuse, R13, R4 ;  /* 0x0000000d29047223 */ /* 0x040fe20000010004 */
[--C-:B---3--:R-:W-:Y:S02]  /*5b50*/  HADD2.F32 R15, -RZ, R16.reuse.H0_H0 ;  /* 0x20000010ff0f7230 */ /* 0x108fe40000004100 */
[----:B------:R-:W-:Y:S01]  /*5b60*/  FFMA.FTZ R21, R41, R40, R21 ;  /* 0x0000002829157223 */ /* 0x000fe20000010015 */
        /* <DEDUP_REMOVED lines=14> */
[----:B------:R-:W-:-:S07]  /*5c50*/  FFMA.FTZ R21, R12, R14, R21 ;  /* 0x0000000e0c157223 */ /* 0x000fce0000010015 */
.L_x_2034:
[----:B------:R-:W-:Y:S05]  /*5c60*/  BSYNC.RECONVERGENT B1 ;  /* 0x0000000000017941 */ /* 0x000fea0003800200 */
.L_x_2033:
[----:B------:R-:W-:Y:S05]  /*5c70*/  @P0 BRA `(.L_x_2029) ;  /* 0x00000000005c0947 */ /* 0x000fea0003800000 */
[----:B------:R-:W-:-:S04]  /*5c80*/  IMAD.SHL.U32 R13, R35, 0x20, RZ ;  /* 0x00000020230d7824 */ /* 0x000fc800078e00ff */
[----:B------:R-:W-:-:S06]  /*5c90*/  IMAD.WIDE.U32 R12, R13, 0x2, R38 ;  /* 0x000000020d0c7825 */ /* 0x000fcc00078e0026 */
[----:B------:R-:W2:Y:S01]  /*5ca0*/  LDG.E.128 R12, desc[UR36][R12.64] ;  /* 0x000000240c0c7981 */ /* 0x000ea2000c1e1d00 */
[----:B------:R-:W-:-:S04]  /*5cb0*/  IADD3 R16, PT, PT, R35, -UR39, RZ ;  /* 0x8000002723107c10 */ /* 0x000fc8000fffe0ff */
[----:B------:R-:W-:-:S06]  /*5cc0*/  LEA R16, R16, R31, 0x1 ;  /* 0x0000001f10107211 */ /* 0x000fcc00078e08ff */
        /* <DEDUP_REMOVED lines=18> */
.L_x_2029:
[----:B------:R-:W-:Y:S05]  /*5df0*/  BSYNC.RECONVERGENT B0 ;  /* 0x0000000000007941 */ /* 0x000fea0003800200 */
.L_x_2028:
[----:B------:R-:W-:Y:S01]  /*5e00*/  ISETP.GE.AND P0, PT, R32, R27, PT ;  /* 0x0000001b2000720c */ /* 0x000fe20003f06270 */
[----:B------:R-:W-:-:S12]  /*5e10*/  BSSY.RECONVERGENT B0, `(.L_x_2035) ;  /* 0x000010b000007945 */ /* 0x000fd80003800200 */
[----:B------:R-:W-:Y:S05]  /*5e20*/  @P0 BRA `(.L_x_2036) ;  /* 0x0000001000240947 */ /* 0x000fea0003800000 */
[----:B------:R-:W-:Y:S01]  /*5e30*/  ULOP3.LUT UR4, URZ, UR39, URZ, 0x33, !UPT ;  /* 0x00000027ff047292 */ /* 0x000fe2000f8e33ff */
[----:B------:R-:W-:Y:S01]  /*5e40*/  VIADDMNMX R16, R32, 0x10, R27, !PT ;  /* 0x0000001020107846 */ /* 0x000fe2000780011b */
[----:B------:R-:W-:Y:S04]  /*5e50*/  BSSY.RECONVERGENT B1, `(.L_x_2037) ;  /* 0x000003f000017945 */ /* 0x000fe80003800200 */
[----:B------:R-:W-:-:S04]  /*5e60*/  IADD3 R16, PT, PT, -R29, UR4, R16 ;  /* 0x000000041d107c10 */ /* 0x000fc8000fffe110 */
[----:B------:R-:W-:-:S04]  /*5e70*/  LOP3.LUT R12, R16, 0x30, RZ, 0xc0, !PT ;  /* 0x00000030100c7812 */ /* 0x000fc800078ec0ff */
[----:B------:R-:W-:-:S13]  /*5e80*/  ISETP.NE.AND P0, PT, R12, 0x30, PT ;  /* 0x000000300c00780c */ /* 0x000fda0003f05270 */
[----:B------:R-:W-:Y:S05]  /*5e90*/  @!P0 BRA `(.L_x_2038) ;  /* 0x0000000000e88947 */ /* 0x000fea0003800000 */
[----:B------:R-:W0:Y:S01]  /*5ea0*/  LDC R30, c[0x0][0x3f4] ;  /* 0x0000fd00ff1e7b82 */ /* 0x000e220000000800 */
[----:B------:R-:W-:Y:S01]  /*5eb0*/  LEA.HI R12, R16, 0x1, RZ, 0x1c ;  /* 0x00000001100c7811 */ /* 0x000fe200078fe0ff */
[----:B------:R-:W-:-:S03]  /*5ec0*/  IMAD R36, R29, 0x2, R36 ;  /* 0x000000021d247824 */ /* 0x000fc600078e0224 */
[----:B------:R-:W-:Y:S02]  /*5ed0*/  LOP3.LUT R12, R12, 0x3, RZ, 0xc0, !PT ;  /* 0x000000030c0c7812 */ /* 0x000fe400078ec0ff */
[----:B------:R-:W-:Y:S02]  /*5ee0*/  IADD3 R33, PT, PT, R33, R36, RZ ;  /* 0x0000002421217210 */ /* 0x000fe40007ffe0ff */
[----:B------:R-:W-:-:S07]  /*5ef0*/  IADD3 R17, PT, PT, -R12, RZ, RZ ;  /* 0x000000ff0c117210 */ /* 0x000fce0007ffe1ff */
.L_x_2041:
[----:B0-----:R-:W-:Y:S01]  /*5f00*/  ISETP.GE.AND P0, PT, R32, R30, PT ;  /* 0x0000001e2000720c */ /* 0x001fe20003f06270 */
[----:B------:R-:W-:Y:S01]  /*5f10*/  VIADD R17, R17, 0x1 ;  /* 0x0000000111117836 */ /* 0x000fe20000000000 */
[----:B------:R-:W-:Y:S04]  /*5f20*/  BSSY.RECONVERGENT B2, `(.L_x_2039) ;  /* 0x000002e000027945 */ /* 0x000fe80003800200 */
[----:B------:R-:W-:-:S07]  /*5f30*/  ISETP.NE.AND P2, PT, R17, RZ, PT ;  /* 0x000000ff1100720c */ /* 0x000fce0003f45270 */
[----:B------:R-:W-:Y:S06]  /*5f40*/  @!P0 BRA `(.L_x_2040) ;  /* 0x0000000000ac8947 */ /* 0x000fec0003800000 */
        /* <DEDUP_REMOVED lines=43> */
.L_x_2040:
[----:B------:R-:W-:Y:S05]  /*6200*/  BSYNC.RECONVERGENT B2 ;  /* 0x0000000000027941 */ /* 0x000fea0003800200 */
.L_x_2039:
[----:B------:R-:W-:Y:S02]  /*6210*/  IADD3 R32, PT, PT, R32, 0x10, RZ ;  /* 0x0000001020207810 */ /* 0x000fe40007ffe0ff */
[----:B------:R-:W-:Y:S01]  /*6220*/  IADD3 R33, PT, PT, R33, 0x20, RZ ;  /* 0x0000002021217810 */ /* 0x000fe20007ffe0ff */
[----:B------:R-:W-:Y:S06]  /*6230*/  @P2 BRA `(.L_x_2041) ;  /* 0xfffffffc00302947 */ /* 0x000fec000383ffff */
.L_x_2038:
[----:B------:R-:W-:Y:S05]  /*6240*/  BSYNC.RECONVERGENT B1 ;  /* 0x0000000000017941 */ /* 0x000fea0003800200 */
.L_x_2037:
[----:B------:R-:W-:-:S13]  /*6250*/  ISETP.GE.U32.AND P0, PT, R16, 0x30, PT ;  /* 0x000000301000780c */ /* 0x000fda0003f06070 */
[----:B------:R-:W-:Y:S05]  /*6260*/  @!P0 BRA `(.L_x_2036) ;  /* 0x0000000c00148947 */ /* 0x000fea0003800000 */
[----:B------:R-:W0:Y:S02]  /*6270*/  LDC R30, c[0x0][0x3f4] ;  /* 0x0000fd00ff1e7b82 */ /* 0x000e240000000800 */
.L_x_2050:
[CC--:B0-----:R-:W-:Y:S01]  /*6280*/  ISETP.GE.AND P3, PT, R32.reuse, R30.reuse, PT ;  /* 0x0000001e2000720c */ /* 0x0c1fe20003f66270 */
[C---:B------:R-:W-:Y:S01]  /*6290*/  VIADD R33, R32.reuse, 0x10 ;  /* 0x0000001020217836 */ /* 0x040fe20000000000 */
[C---:B------:R-:W-:Y:S01]  /*62a0*/  IADD3 R19, PT, PT, R32.reuse, 0x20, RZ ;  /* 0x0000002020137810 */ /* 0x040fe20007ffe0ff */
[C---:B------:R-:W-:Y:S01]  /*62b0*/  VIADD R16, R32.reuse, -UR39 ;  /* 0x8000002720107c36 */ /* 0x040fe20008000000 */
[----:B------:R-:W-:Y:S01]  /*62c0*/  IADD3 R17, PT, PT, R32, 0x30, RZ ;  /* 0x0000003020117810 */ /* 0x000fe20007ffe0ff */
[----:B------:R-:W-:Y:S01]  /*62d0*/  BSSY.RECONVERGENT B1, `(.L_x_2042) ;  /* 0x0000031000017945 */ /* 0x000fe20003800200 */
[-C--:B------:R-:W-:Y:S02]  /*62e0*/  ISETP.GE.AND P2, PT, R33, R30.reuse, PT ;  /* 0x0000001e2100720c */ /* 0x080fe40003f46270 */
[-C--:B------:R-:W-:Y:S02]  /*62f0*/  ISETP.GE.AND P0, PT, R19, R30.reuse, PT ;  /* 0x0000001e1300720c */ /* 0x080fe40003f06270 */
[----:B------:R-:W-:-:S02]  /*6300*/  ISETP.GE.AND P1, PT, R17, R30, PT ;  /* 0x0000001e1100720c */ /* 0x000fc40003f26270 */
[----:B------:R-:W-:Y:S01]  /*6310*/  LEA R16, R16, R31, 0x1 ;  /* 0x0000001f10107211 */ /* 0x000fe200078e08ff */
[----:B------:R-:W-:Y:S10]  /*6320*/  @!P3 BRA `(.L_x_2043) ;  /* 0x0000000000acb947 */ /* 0x000ff40003800000 */
        /* <DEDUP_REMOVED lines=43> */
.L_x_2043:
[----:B------:R-:W-:Y:S05]  /*65e0*/  BSYNC.RECONVERGENT B1 ;  /* 0x0000000000017941 */ /* 0x000fea0003800200 */
.L_x_2042:
[----:B------:R-:W-:Y:S04]  /*65f0*/  BSSY.RECONVERGENT B1, `(.L_x_2044) ;  /* 0x000002d000017945 */ /* 0x000fe80003800200 */
        /* <DEDUP_REMOVED lines=44> */
.L_x_2045:
[----:B------:R-:W-:Y:S05]  /*68c0*/  BSYNC.RECONVERGENT B1 ;  /* 0x0000000000017941 */ /* 0x000fea0003800200 */
.L_x_2044:
        /* <DEDUP_REMOVED lines=45> */
.L_x_2047:
[----:B------:R-:W-:Y:S05]  /*6ba0*/  BSYNC.RECONVERGENT B1 ;  /* 0x0000000000017941 */ /* 0x000fea0003800200 */
.L_x_2046:
        /* <DEDUP_REMOVED lines=45> */
.L_x_2049:
[----:B------:R-:W-:Y:S05]  /*6e80*/  BSYNC.RECONVERGENT B1 ;  /* 0x0000000000017941 */ /* 0x000fea0003800200 */
.L_x_2048:
[----:B------:R-:W-:-:S04]  /*6e90*/  IADD3 R32, PT, PT, R32, 0x40, RZ ;  /* 0x0000004020207810 */ /* 0x000fc80007ffe0ff */
[----:B------:R-:W-:-:S13]  /*6ea0*/  ISETP.GE.AND P0, PT, R32, R27, PT ;  /* 0x0000001b2000720c */ /* 0x000fda0003f06270 */
[----:B------:R-:W-:Y:S05]  /*6eb0*/  @!P0 BRA `(.L_x_2050) ;  /* 0xfffffff000f08947 */ /* 0x000fea000383ffff */
.L_x_2036:
[----:B------:R-:W-:Y:S05]  /*6ec0*/  BSYNC.RECONVERGENT B0 ;  /* 0x0000000000007941 */ /* 0x000fea0003800200 */
.L_x_2035:
[----:B------:R-:W-:Y:S01]  /*6ed0*/  ISETP.NE.AND P0, PT, R29, R34, PT ;  /* 0x000000221d00720c */ /* 0x000fe20003f05270 */
[----:B------:R-:W-:-:S12]  /*6ee0*/  BSSY.RECONVERGENT B0, `(.L_x_2051) ;  /* 0x000006d000007945 */ /* 0x000fd80003800200 */
        /* <DEDUP_REMOVED lines=59> */
.L_x_2053:
[----:B------:R-:W0:Y:S02]  /*72a0*/  LDC.64 R12, c[0x0][0x3a8] ;  /* 0x0000ea00ff0c7b82 */ /* 0x000e240000000a00 */
[----:B0-----:R-:W-:-:S06]  /*72b0*/  IMAD.WIDE R12, R15, 0x2, R12 ;  /* 0x000000020f0c7825 */ /* 0x001fcc00078e020c */
[----:B------:R-:W5:Y:S02]  /*72c0*/  LDG.E.128 R12, desc[UR36][R12.64] ;  /* 0x000000240c0c7981 */ /* 0x000f64000c1e1d00 */
.L_x_2054:
[----:B------:R-:W0:Y:S01]  /*72d0*/  LDCU.64 UR4, c[0x0][0x460] ;  /* 0x00008c00ff0477ac */ /* 0x000e220008000a00 */
[----:B------:R-:W-:Y:S01]  /*72e0*/  LEA R28, R28, R31, 0x1 ;  /* 0x0000001f1c1c7211 */ /* 0x000fe200078e08ff */
[----:B------:R-:W1:Y:S05]  /*72f0*/  LDCU.64 UR6, c[0x0][0x3c0] ;  /* 0x00007800ff0677ac */ /* 0x000e6a0008000a00 */
[----:B------:R-:W2:Y:S01]  /*7300*/  LDS.U16 R28, [R28] ;  /* 0x000000001c1c7984 */ /* 0x000ea20000000400 */
[----:B0-----:R-:W-:-:S04]  /*7310*/  ISETP.NE.U32.AND P0, PT, RZ, UR4, PT ;  /* 0x00000004ff007c0c */ /* 0x001fc8000bf05070 */
[----:B------:R-:W-:-:S13]  /*7320*/  ISETP.NE.AND.EX P0, PT, RZ, UR5, PT, P0 ;  /* 0x00000005ff007c0c */ /* 0x000fda000bf05300 */
[----:B------:R-:W0:Y:S08]  /*7330*/  @P0 LDC R18, c[0x0][0x3f8] ;  /* 0x0000fe00ff120b82 */ /* 0x000e300000000800 */
[----:B------:R-:W3:Y:S01]  /*7340*/  @P0 LDC.64 R16, c[0x0][0x458] ;  /* 0x00011600ff100b82 */ /* 0x000ee20000000a00 */
[----:B0-----:R-:W-:-:S04]  /*7350*/  @P0 IMAD R24, R25, R18, R24 ;  /* 0x0000001219180224 */ /* 0x001fc800078e0218 */
[----:B------:R-:W-:-:S04]  /*7360*/  @P0 IMAD R19, R24, 0x20, R23 ;  /* 0x0000002018130824 */ /* 0x000fc800078e0217 */
[----:B---3--:R-:W-:-:S06]  /*7370*/  @P0 IMAD.WIDE R16, R19, 0x2, R16 ;  /* 0x0000000213100825 */ /* 0x008fcc00078e0210 */
[----:B------:R-:W3:Y:S01]  /*7380*/  @P0 LDG.E.128 R16, desc[UR36][R16.64] ;  /* 0x0000002410100981 */ /* 0x000ee2000c1e1d00 */
[----:B------:R-:W-:Y:S01]  /*7390*/  USHF.L.U32 UR4, UR38, 0x5, URZ ;  /* 0x0000000526047899 */ /* 0x000fe200080006ff */
[----:B------:R-:W-:Y:S02]  /*73a0*/  IMAD R30, R2, R30, R23 ;  /* 0x0000001e021e7224 */ /* 0x000fe400078e0217 */
[----:B-----5:R-:W-:Y:S02]  /*73b0*/  HFMA2 R8, R12, 1, 1, R8 ;  /* 0x3c003c000c087831 */ /* 0x020fe40000000008 */
[----:B------:R-:W-:Y:S02]  /*73c0*/  HADD2 R9, R13, R9 ;  /* 0x000000090d097230 */ /* 0x000fe40000000000 */
[----:B------:R-:W-:Y:S02]  /*73d0*/  HFMA2 R10, R14, 1, 1, R10 ;  /* 0x3c003c000e0a7831 */ /* 0x000fe4000000000a */
[----:B------:R-:W-:Y:S01]  /*73e0*/  HADD2 R11, R15, R11 ;  /* 0x0000000b0f0b7230 */ /* 0x000fe20000000000 */
[----:B------:R-:W-:Y:S01]  /*73f0*/  SHF.R.S32.HI R24, RZ, 0x1f, R30 ;  /* 0x0000001fff187819 */ /* 0x000fe2000001141e */
[----:B--2---:R-:W-:Y:S01]  /*7400*/  HADD2.F32 R28, -RZ, R28.H0_H0 ;  /* 0x2000001cff1c7230 */ /* 0x004fe20000004100 */
[----:B------:R-:W-:-:S02]  /*7410*/  IADD3 R30, P1, PT, R30, UR4, RZ ;  /* 0x000000041e1e7c10 */ /* 0x000fc4000ff3e0ff */
[----:B------:R-:W-:-:S04]  /*7420*/  MOV R25, UR4 ;  /* 0x0000000400197c02 */ /* 0x000fc80008000f00 */
[----:B------:R-:W-:Y:S02]  /*7430*/  LEA.HI.X.SX32 R25, R25, R24, 0x1, P1 ;  /* 0x0000001819197211 */ /* 0x000fe400008f0eff */
[----:B-1----:R-:W-:-:S04]  /*7440*/  LEA R12, P1, R30, UR6, 0x1 ;  /* 0x000000061e0c7c11 */ /* 0x002fc8000f8208ff */
[----:B------:R-:W-:Y:S01]  /*7450*/  LEA.HI.X R13, R30, UR7, R25, 0x1, P1 ;  /* 0x000000071e0d7c11 */ /* 0x000fe200088f0c19 */
[----:B---3--:R-:W-:Y:S02]  /*7460*/  @P0 HFMA2 R9, R9, R17, -RZ ;  /* 0x0000001109090231 */ /* 0x008fe400001000ff */
[----:B------:R-:W-:Y:S02]  /*7470*/  @P0 HMUL2 R8, R8, R16 ;  /* 0x0000001008080232 */ /* 0x000fe40000000000 */
[----:B------:R-:W-:Y:S02]  /*7480*/  @P0 HFMA2 R11, R11, R19, -RZ ;  /* 0x000000130b0b0231 */ /* 0x000fe400001000ff */
[----:B------:R-:W-:Y:S02]  /*7490*/  @P0 HMUL2 R10, R10, R18 ;  /* 0x000000120a0a0232 */ /* 0x000fe40000000000 */
[--C-:B------:R-:W-:Y:S02]  /*74a0*/  HADD2.F32 R14, -RZ, R8.reuse.H0_H0 ;  /* 0x20000008ff0e7230 */ /* 0x100fe40000004100 */
[----:B------:R-:W-:Y:S01]  /*74b0*/  HADD2.F32 R15, -RZ, R8.H1_H1 ;  /* 0x30000008ff0f7230 */ /* 0x000fe20000004100 */
[----:B------:R0:W-:Y:S01]  /*74c0*/  STG.E.128 desc[UR36][R12.64], R8 ;  /* 0x000000080c007986 */ /* 0x0001e2000c101d24 */
        /* <DEDUP_REMOVED lines=13> */
[----:B0-----:R-:W-:-:S07]  /*75a0*/  FFMA.FTZ R21, R28, R24, R21 ;  /* 0x000000181c157223 */ /* 0x001fce0000010015 */
.L_x_2052:
[----:B------:R-:W-:Y:S05]  /*75b0*/  BSYNC.RECONVERGENT B0 ;  /* 0x0000000000007941 */ /* 0x000fea0003800200 */
.L_x_2051:
[----:B------:R-:W0:Y:S01]  /*75c0*/  S2UR UR5, SR_CgaCtaId ;  /* 0x00000000000579c3 */ /* 0x000e220000008800 */
[C---:B-----5:R-:W-:Y:S01]  /*75d0*/  LOP3.LUT R8, R22.reuse, 0x3e0, RZ, 0xc0, !PT ;  /* 0x000003e016087812 */ /* 0x060fe200078ec0ff */
[----:B------:R-:W-:Y:S01]  /*75e0*/  UMOV UR4, 0x400 ;  /* 0x0000040000047882 */ /* 0x000fe20000000000 */
[----:B------:R-:W-:Y:S01]  /*75f0*/  ISETP.GT.U32.AND P4, PT, R22, 0x1f, PT ;  /* 0x0000001f1600780c */ /* 0x000fe20003f84070 */
[----:B------:R-:W-:Y:S01]  /*7600*/  UIADD3 UR4, UPT, UPT, UR4, 0x50, URZ ;  /* 0x0000005004047890 */ /* 0x000fe2000fffe0ff */
[----:B------:R-:W-:Y:S01]  /*7610*/  ISETP.NE.AND P6, PT, R8, 0x20, PT ;  /* 0x000000200800780c */ /* 0x000fe20003fc5270 */
[----:B------:R-:W-:Y:S01]  /*7620*/  IMAD.SHL.U32 R12, R23, 0x2, RZ ;  /* 0x00000002170c7824 */ /* 0x000fe200078e00ff */
[----:B------:R-:W-:Y:S01]  /*7630*/  P2R R8, PR, RZ, 0x10 ;  /* 0x00000010ff087803 */ /* 0x000fe20000000000 */
[----:B------:R-:W-:Y:S01]  /*7640*/  BAR.SYNC.DEFER_BLOCKING 0x0 ;  /* 0x0000000000007b1d */ /* 0x000fe20000010000 */
[C---:B------:R-:W-:Y:S02]  /*7650*/  LOP3.LUT R9, R22.reuse, 0x3f0, RZ, 0xc0, !PT ;  /* 0x000003f016097812 */ /* 0x040fe400078ec0ff */
[----:B------:R-:W-:-:S02]  /*7660*/  LOP3.LUT R10, R22, 0x3f8, RZ, 0xc0, !PT ;  /* 0x000003f8160a7812 */ /* 0x000fc400078ec0ff */
[----:B------:R-:W-:Y:S01]  /*7670*/  LOP3.LUT R8, R22, 0x3fc, RZ, 0xc0, !PT ;  /* 0x000003fc16087812 */ /* 0x000fe200078ec0ff */
[----:B------:R-:W-:Y:S01]  /*7680*/  BSSY.RECONVERGENT B0, `(.L_x_2055) ;  /* 0x000000f000007945 */ /* 0x000fe20003800200 */
[----:B------:R-:W-:Y:S02]  /*7690*/  ISETP.NE.AND P0, PT, R9, 0x10, PT ;  /* 0x000000100900780c */ /* 0x000fe40003f05270 */
[----:B------:R-:W-:Y:S02]  /*76a0*/  ISETP.NE.AND P1, PT, R10, 0x8, PT ;  /* 0x000000080a00780c */ /* 0x000fe40003f25270 */
[C---:B------:R-:W-:Y:S02]  /*76b0*/  ISETP.GT.U32.AND P2, PT, R22.reuse, 0xf, PT ;  /* 0x0000000f1600780c */ /* 0x040fe40003f44070 */
[C---:B------:R-:W-:Y:S02]  /*76c0*/  ISETP.GT.U32.AND P3, PT, R22.reuse, 0x7, PT ;  /* 0x000000071600780c */ /* 0x040fe40003f64070 */
[----:B------:R-:W-:Y:S01]  /*76d0*/  ISETP.GT.U32.AND P4, PT, R22, 0x3, PT ;  /* 0x000000031600780c */ /* 0x000fe20003f84070 */
[----:B0-----:R-:W-:Y:S01]  /*76e0*/  ULEA UR4, UR5, UR4, 0x18 ;  /* 0x0000000405047291 */ /* 0x001fe2000f8ec0ff */
[----:B------:R-:W-:-:S02]  /*76f0*/  LEA R29, R29, R12, 0x6 ;  /* 0x0000000c1d1d7211 */ /* 0x000fc400078e30ff */
[----:B------:R-:W-:Y:S01]  /*7700*/  ISETP.NE.AND P5, PT, R8, 0x4, PT ;  /* 0x000000040800780c */ /* 0x000fe20003fa5270 */
[----:B------:R-:W-:-:S12]  /*7710*/  @P6 BRA `(.L_x_2056) ;  /* 0x0000000000146947 */ /* 0x000fd80003800000 */
[----:B------:R-:W-:Y:S02]  /*7720*/  F2FP.F16.F32.PACK_AB R8, R0, R3 ;  /* 0x000000030008723e */ /* 0x000fe400000000ff */
[----:B------:R-:W-:Y:S02]  /*7730*/  F2FP.F16.F32.PACK_AB R9, R7, R20 ;  /* 0x000000140709723e */ /* 0x000fe400000000ff */
[----:B------:R-:W-:Y:S02]  /*7740*/  F2FP.F16.F32.PACK_AB R10, R5, R6 ;  /* 0x00000006050a723e */ /* 0x000fe400000000ff */
[----:B------:R-:W-:-:S05]  /*7750*/  F2FP.F16.F32.PACK_AB R11, R21, R4 ;  /* 0x00000004150b723e */ /* 0x000fca00000000ff */
[----:B------:R0:W-:Y:S02]  /*7760*/  STS.128 [R29+UR4+-0x200], R8 ;  /* 0xfffe00081d007988 */ /* 0x0001e40008000c04 */
.L_x_2056:
[----:B------:R-:W-:Y:S05]  /*7770*/  BSYNC.RECONVERGENT B0 ;  /* 0x0000000000007941 */ /* 0x000fea0003800200 */
.L_x_2055:
        /* <DEDUP_REMOVED lines=21> */
.L_x_2058:
[----:B------:R-:W-:Y:S05]  /*78d0*/  BSYNC.RECONVERGENT B0 ;  /* 0x0000000000007941 */ /* 0x000fea0003800200 */
.L_x_2057:
        /* <DEDUP_REMOVED lines=8> */
.L_x_2060:
[----:B------:R-:W-:Y:S05]  /*7960*/  BSYNC.RECONVERGENT B0 ;  /* 0x0000000000007941 */ /* 0x000fea0003800200 */
.L_x_2059:
        /* <DEDUP_REMOVED lines=20> */
.L_x_2062:
[----:B------:R-:W-:Y:S05]  /*7ab0*/  BSYNC.RECONVERGENT B0 ;  /* 0x0000000000007941 */ /* 0x000fea0003800200 */
.L_x_2061:
        /* <DEDUP_REMOVED lines=8> */
.L_x_2064:
[----:B------:R-:W-:Y:S05]  /*7b40*/  BSYNC.RECONVERGENT B0 ;  /* 0x0000000000007941 */ /* 0x000fea0003800200 */
.L_x_2063:
        /* <DEDUP_REMOVED lines=20> */
.L_x_2066:
[----:B------:R-:W-:Y:S05]  /*7c90*/  BSYNC.RECONVERGENT B0 ;  /* 0x0000000000007941 */ /* 0x000fea0003800200 */
.L_x_2065:
        /* <DEDUP_REMOVED lines=8> */
.L_x_2068:
[----:B------:R-:W-:Y:S05]  /*7d20*/  BSYNC.RECONVERGENT B0 ;  /* 0x0000000000007941 */ /* 0x000fea0003800200 */
.L_x_2067:
        /* <DEDUP_REMOVED lines=20> */
.L_x_2070:
[----:B------:R-:W-:Y:S05]  /*7e70*/  BSYNC.RECONVERGENT B0 ;  /* 0x0000000000007941 */ /* 0x000fea0003800200 */
.L_x_2069:
[----:B------:R-:W-:Y:S06]  /*7e80*/  BAR.SYNC.DEFER_BLOCKING 0x0 ;  /* 0x0000000000007b1d */ /* 0x000fec0000010000 */
[----:B------:R-:W-:Y:S05]  /*7e90*/  @P4 EXIT ;  /* 0x000000000000494d */ /* 0x000fea0003800000 */
[----:B------:R-:W4:Y:S02]  /*7ea0*/  LDCU UR4, c[0x0][0x478] ;  /* 0x00008f00ff0477ac */ /* 0x000f240008000800 */
[----:B----4-:R-:W-:-:S09]  /*7eb0*/  UISETP.NE.AND UP0, UPT, UR4, 0x2, UPT ;  /* 0x000000020400788c */ /* 0x010fd2000bf05270 */
[----:B------:R-:W-:Y:S05]  /*7ec0*/  BRA.U UP0, `(.L_x_2071) ;  /* 0x0000000100e07547 */ /* 0x000fea000b800000 */
[----:B0123--:R-:W0:Y:S01]  /*7ed0*/  LDC.64 R8, c[0x0][0x470] ;  /* 0x00011c00ff087b82 */ /* 0x00fe220000000a00 */
[----:B------:R-:W-:Y:S01]  /*7ee0*/  IMAD.IADD R23, R2, 0x1, R23 ;  /* 0x0000000102177824 */ /* 0x000fe200078e0217 */
        /* <DEDUP_REMOVED lines=36> */
[----:B------:R-:W-:Y:S02]  /*8130*/  PRMT R2, R20, 0x7710, RZ ;  /* 0x0000771014027816 */ /* 0x000fe400000000ff */
[----:B0-----:R-:W-:Y:S02]  /*8140*/  PRMT R7, R6, 0x8880, RZ ;  /* 0x0000888006077816 */ /* 0x001fe400000000ff */
[----:B------:R-:W-:Y:S02]  /*8150*/  LOP3.LUT R5, R2, 0xff, RZ, 0xc0, !PT ;  /* 0x000000ff02057812 */ /* 0x000fe400078ec0ff */
[----:B------:R-:W-:Y:S02]  /*8160*/  LOP3.LUT R6, R0, 0xff, RZ, 0xc0, !PT ;  /* 0x000000ff00067812 */ /* 0x000fe400078ec0ff */
[----:B------:R-:W-:Y:S02]  /*8170*/  PRMT R0, R7, 0x7710, RZ ;  /* 0x0000771007007816 */ /* 0x000fe400000000ff */
[----:B-1----:R-:W-:Y:S01]  /*8180*/  PRMT R10, R3, 0x8880, RZ ;  /* 0x00008880030a7816 */ /* 0x002fe200000000ff */
[----:B------:R-:W-:Y:S01]  /*8190*/  IMAD.WIDE.U32 R2, R4, 0x1000000, RZ ;  /* 0x0100000004027825 */ /* 0x000fe200078e00ff */
[----:B------:R-:W-:-:S02]  /*81a0*/  LOP3.LUT R9, R9, 0xff, R0, 0xf8, !PT ;  /* 0x000000ff09097812 */ /* 0x000fc400078ef800 */
[----:B------:R-:W-:Y:S01]  /*81b0*/  PRMT R0, R10, 0x7710, RZ ;  /* 0x000077100a007816 */ /* 0x000fe200000000ff */
[----:B------:R-:W-:-:S04]  /*81c0*/  IMAD.WIDE.U32 R4, R5, 0x10000, RZ ;  /* 0x0001000005047825 */ /* 0x000fc800078e00ff */
        /* <DEDUP_REMOVED lines=8> */
.L_x_2071:
[----:B0123--:R-:W0:Y:S01]  /*8250*/  LDC.64 R8, c[0x0][0x380] ;  /* 0x0000e000ff087b82 */ /* 0x00fe220000000a00 */
[----:B------:R-:W-:Y:S02]  /*8260*/  IADD3 R23, PT, PT, R2, R23, RZ ;  /* 0x0000001702177210 */ /* 0x000fe40007ffe0ff */
        /* <DEDUP_REMOVED lines=10> */
.L_x_1992:
[----:B------:R-:W-:Y:S02]  /*8310*/  HFMA2 R11, -RZ, RZ, 0, 1.847743988037109375e-06 ;  /* 0x0000001fff0b7431 */ /* 0x000fe400000001ff */
[----:B------:R-:W-:Y:S01]  /*8320*/  IMAD.MOV.U32 R12, RZ, RZ, 0x8 ;  /* 0x00000008ff0c7424 */ /* 0x000fe200078e00ff */
[----:B------:R-:W-:-:S07]  /*8330*/  MOV R15, 0xffff ;  /* 0x0000ffff000f7802 */ /* 0x000fce0000000f00 */
[----:B0----5:R-:W-:Y:S05]  /*8340*/  WARPSYNC.COLLECTIVE R15, `(.L_x_2072) ;  /* 0x000000000f087348 */ /* 0x021fea0003c00000 */
[----:B------:R1:W2:Y:S02]  /*8350*/  SHFL.BFLY P6, R14, R13, R12, R11 ;  /* 0x0c00000c0d0e7389 */ /* 0x0002a400000c000b */
[----:B012--5:R-:W-:Y:S05]  /*8360*/  ENDCOLLECTIVE ;  /* 0x000000000000791b */ /* 0x027fea0003800000 */
.L_x_2072:
[----:B------:R-:W-:Y:S02]  /*8370*/  HFMA2 R12, -RZ, RZ, 0, 2.384185791015625e-07 ;  /* 0x00000004ff0c7431 */ /* 0x000fe400000001ff */
[----:B------:R-:W-:-:S04]  /*8380*/  FADD.FTZ R3, R13, R14 ;  /* 0x0000000e0d037221 */ /* 0x000fc80000010000 */
[----:B------:R-:W-:-:S07]  /*8390*/  IMAD.MOV.U32 R13, RZ, RZ, R3 ;  /* 0x000000ffff0d7224 */ /* 0x000fce00078e0003 */
[----:B------:R-:W-:Y:S05]  /*83a0*/  WARPSYNC.COLLECTIVE R15, `(.L_x_2073) ;  /* 0x000000000f087348 */ /* 0x000fea0003c00000 */
[----:B------:R0:W1:Y:S02]  /*83b0*/  SHFL.BFLY P6, R14, R13, R12, R11 ;  /* 0x0c00000c0d0e7389 */ /* 0x00006400000c000b */
[----:B01----:R-:W-:Y:S05]  /*83c0*/  ENDCOLLECTIVE ;  /* 0x000000000000791b */ /* 0x003fea0003800000 */
.L_x_2073:
[----:B------:R-:W-:Y:S02]  /*83d0*/  IMAD.MOV.U32 R12, RZ, RZ, 0x2 ;  /* 0x00000002ff0c7424 */ /* 0x000fe400078e00ff */
[----:B------:R-:W-:-:S05]  /*83e0*/  FADD.FTZ R4, R3, R14 ;  /* 0x0000000e03047221 */ /* 0x000fca0000010000 */
[----:B------:R-:W-:-:S07]  /*83f0*/  MOV R13, R4 ;  /* 0x00000004000d7202 */ /* 0x000fce0000000f00 */
[----:B------:R-:W-:Y:S05]  /*8400*/  WARPSYNC.COLLECTIVE R15, `(.L_x_2074) ;  /* 0x000000000f087348 */ /* 0x000fea0003c00000 */
[----:B------:R0:W1:Y:S02]  /*8410*/  SHFL.BFLY P6, R14, R13, R12, R11 ;  /* 0x0c00000c0d0e7389 */ /* 0x00006400000c000b */
[----:B01----:R-:W-:Y:S05]  /*8420*/  ENDCOLLECTIVE ;  /* 0x000000000000791b */ /* 0x003fea0003800000 */
.L_x_2074:
[----:B------:R-:W-:Y:S02]  /*8430*/  HFMA2 R12, -RZ, RZ, 0, 5.9604644775390625e-08 ;  /* 0x00000001ff0c7431 */ /* 0x000fe400000001ff */
[----:B------:R-:W-:-:S05]  /*8440*/  FADD.FTZ R5, R4, R14 ;  /* 0x0000000e04057221 */ /* 0x000fca0000010000 */
[----:B------:R-:W-:-:S07]  /*8450*/  MOV R13, R5 ;  /* 0x00000005000d7202 */ /* 0x000fce0000000f00 */
[----:B------:R-:W-:Y:S05]  /*8460*/  WARPSYNC.COLLECTIVE R15, `(.L_x_2075) ;  /* 0x000000000f087348 */ /* 0x000fea0003c00000 */
[----:B------:R0:W1:Y:S02]  /*8470*/  SHFL.BFLY P6, R14, R13, R12, R11 ;  /* 0x0c00000c0d0e7389 */ /* 0x00006400000c000b */
[----:B01----:R-:W-:Y:S05]  /*8480*/  ENDCOLLECTIVE ;  /* 0x000000000000791b */ /* 0x003fea0003800000 */
.L_x_2075:
[----:B------:R-:W-:Y:S05]  /*8490*/  BRA `(.L_x_2076) ;  /* 0xffffff9000c07947 */ /* 0x000fea000383ffff */
.L_x_1997:
[----:B------:R-:W-:Y:S01]  /*84a0*/  IMAD.MOV.U32 R12, RZ, RZ, 0x2 ;  /* 0x00000002ff0c7424 */ /* 0x000fe200078e00ff */
[----:B------:R-:W-:Y:S02]  /*84b0*/  MOV R11, 0x1f ;  /* 0x0000001f000b7802 */ /* 0x000fe40000000f00 */
[----:B------:R-:W-:-:S07]  /*84c0*/  MOV R15, 0xffffffff ;  /* 0xffffffff000f7802 */ /* 0x000fce0000000f00 */
[----:B-----5:R-:W-:Y:S05]  /*84d0*/  WARPSYNC.COLLECTIVE R15, `(.L_x_2077) ;  /* 0x000000000f087348 */ /* 0x020fea0003c00000 */
[----:B------:R0:W1:Y:S02]  /*84e0*/  SHFL.BFLY P6, R14, R13, R12, R11 ;  /* 0x0c00000c0d0e7389 */ /* 0x00006400000c000b */
[----:B01---5:R-:W-:Y:S05]  /*84f0*/  ENDCOLLECTIVE ;  /* 0x000000000000791b */ /* 0x023fea0003800000 */
.L_x_2077:
[----:B------:R-:W-:Y:S01]  /*8500*/  MOV R12, 0x1 ;  /* 0x00000001000c7802 */ /* 0x000fe20000000f00 */
[----:B------:R-:W-:-:S04]  /*8510*/  FADD.FTZ R37, R13, R14 ;  /* 0x0000000e0d257221 */ /* 0x000fc80000010000 */
[----:B------:R-:W-:-:S07]  /*8520*/  IMAD.MOV.U32 R13, RZ, RZ, R37 ;  /* 0x000000ffff0d7224 */ /* 0x000fce00078e0025 */
[----:B------:R-:W-:Y:S05]  /*8530*/  WARPSYNC.COLLECTIVE R15, `(.L_x_2078) ;  /* 0x000000000f087348 */ /* 0x000fea0003c00000 */
[----:B------:R0:W1:Y:S02]  /*8540*/  SHFL.BFLY P6, R14, R13, R12, R11 ;  /* 0x0c00000c0d0e7389 */ /* 0x00006400000c000b */
[----:B01----:R-:W-:Y:S05]  /*8550*/  ENDCOLLECTIVE ;  /* 0x000000000000791b */ /* 0x003fea0003800000 */
.L_x_2078:
[----:B------:R-:W-:Y:S05]  /*8560*/  BRA `(.L_x_2079) ;  /* 0xffffff9800b87947 */ /* 0x000fea000383ffff */
.L_x_1998:
[----:B------:R-:W-:Y:S01]  /*8570*/  BSSY B1, `(.L_x_2080) ;  /* 0x0000007000017945 */ /* 0x000fe20003800000 */
[----:B------:R-:W-:Y:S01]  /*8580*/  MOV R12, 0x2 ;  /* 0x00000002000c7802 */ /* 0x000fe20000000f00 */
[----:B------:R-:W-:Y:S01]  /*8590*/  IMAD.MOV.U32 R11, RZ, RZ, 0x1f ;  /* 0x0000001fff0b7424 */ /* 0x000fe200078e00ff */
[----:B------:R-:W-:-:S07]  /*85a0*/  MOV R15, 0xffffffff ;  /* 0xffffffff000f7802 */ /* 0x000fce0000000f00 */
[----:B-----5:R-:W-:Y:S05]  /*85b0*/  WARPSYNC.COLLECTIVE R15, `(.L_x_2081) ;  /* 0x000000000f087348 */ /* 0x020fea0003c00000 */
[----:B------:R0:W1:Y:S02]  /*85c0*/  SHFL.BFLY P6, R14, R13, R12, R11 ;  /* 0x0c00000c0d0e7389 */ /* 0x00006400000c000b */
[----:B01---5:R-:W-:Y:S05]  /*85d0*/  ENDCOLLECTIVE ;  /* 0x000000000000791b */ /* 0x023fea0003800000 */
.L_x_2081:
[----:B------:R-:W-:Y:S05]  /*85e0*/  BSYNC B1 ;  /* 0x0000000000017941 */ /* 0x000fea0003800000 */
.L_x_2080:
[----:B------:R-:W-:Y:S01]  /*85f0*/  FADD.FTZ R13, R13, R14 ;  /* 0x0000000e0d0d7221 */ /* 0x000fe20000010000 */
[----:B------:R-:W-:Y:S01]  /*8600*/  MOV R12, 0x1 ;  /* 0x00000001000c7802 */ /* 0x000fe20000000f00 */
[----:B------:R-:W-:Y:S01]  /*8610*/  IMAD.MOV.U32 R11, RZ, RZ, 0x1f ;  /* 0x0000001fff0b7424 */ /* 0x000fe200078e00ff */
[----:B------:R-:W-:-:S07]  /*8620*/  MOV R15, 0xffffffff ;  /* 0xffffffff000f7802 */ /* 0x000fce0000000f00 */
[----:B------:R-:W-:Y:S05]  /*8630*/  WARPSYNC.COLLECTIVE R15, `(.L_x_2082) ;  /* 0x000000000f087348 */ /* 0x000fea0003c00000 */
[----:B------:R0:W1:Y:S02]  /*8640*/  SHFL.BFLY P6, R14, R13, R12, R11 ;  /* 0x0c00000c0d0e7389 */ /* 0x00006400000c000b */
[----:B01----:R-:W-:Y:S05]  /*8650*/  ENDCOLLECTIVE ;  /* 0x000000000000791b */ /* 0x003fea0003800000 */
.L_x_2082:
[----:B------:R-:W-:Y:S05]  /*8660*/  BRA `(.L_x_2083) ;  /* 0xffffffa000587947 */ /* 0x000fea000383ffff */
.L_x_2001:
[----:B------:R-:W-:Y:S01]  /*8670*/  BSSY B1, `(.L_x_2084) ;  /* 0x0000008000017945 */ /* 0x000fe20003800000 */
[----:B------:R-:W-:Y:S01]  /*8680*/  MOV R13, R37 ;  /* 0x00000025000d7202 */ /* 0x000fe20000000f00 */
[----:B------:R-:W-:Y:S01]  /*8690*/  IMAD.MOV.U32 R12, RZ, RZ, 0x2 ;  /* 0x00000002ff0c7424 */ /* 0x000fe200078e00ff */
[----:B------:R-:W-:Y:S02]  /*86a0*/  MOV R11, 0x1f ;  /* 0x0000001f000b7802 */ /* 0x000fe40000000f00 */
[----:B------:R-:W-:-:S07]  /*86b0*/  MOV R15, 0xffffffff ;  /* 0xffffffff000f7802 */ /* 0x000fce0000000f00 */
[----:B------:R-:W-:Y:S05]  /*86c0*/  WARPSYNC.COLLECTIVE R15, `(.L_x_2085) ;  /* 0x000000000f087348 */ /* 0x000fea0003c00000 */
[----:B------:R0:W1:Y:S02]  /*86d0*/  SHFL.BFLY P6, R14, R13, R12, R11 ;  /* 0x0c00000c0d0e7389 */ /* 0x00006400000c000b */
[----:B01----:R-:W-:Y:S05]  /*86e0*/  ENDCOLLECTIVE ;  /* 0x000000000000791b */ /* 0x003fea0003800000 */
.L_x_2085:
[----:B------:R-:W-:Y:S05]  /*86f0*/  BSYNC B1 ;  /* 0x0000000000017941 */ /* 0x000fea0003800000 */
.L_x_2084:
[----:B------:R-:W-:Y:S02]  /*8700*/  HFMA2 R11, -RZ, RZ, 0, 1.847743988037109375e-06 ;  /* 0x0000001fff0b7431 */ /* 0x000fe400000001ff */
[----:B------:R-:W-:Y:S01]  /*8710*/  FADD.FTZ R13, R37, R14 ;  /* 0x0000000e250d7221 */ /* 0x000fe20000010000 */
[----:B------:R-:W-:Y:S01]  /*8720*/  IMAD.MOV.U32 R12, RZ, RZ, 0x1 ;  /* 0x00000001ff0c7424 */ /* 0x000fe200078e00ff */
[----:B------:R-:W-:-:S07]  /*8730*/  MOV R15, 0xffffffff ;  /* 0xffffffff000f7802 */ /* 0x000fce0000000f00 */
[----:B------:R-:W-:Y:S05]  /*8740*/  WARPSYNC.COLLECTIVE R15, `(.L_x_2086) ;  /* 0x000000000f087348 */ /* 0x000fea0003c00000 */
[----:B------:R0:W1:Y:S02]  /*8750*/  SHFL.BFLY P6, R14, R13, R12, R11 ;  /* 0x0c00000c0d0e7389 */ /* 0x00006400000c000b */
[----:B01----:R-:W-:Y:S05]  /*8760*/  ENDCOLLECTIVE ;  /* 0x000000000000791b */ /* 0x003fea0003800000 */
.L_x_2086:
[----:B------:R-:W-:Y:S05]  /*8770*/  BRA `(.L_x_2087) ;  /* 0xffffffa4008c7947 */ /* 0x000fea000383ffff */
.L_x_2005:
[----:B------:R-:W-:Y:S01]  /*8780*/  HFMA2 R12, -RZ, RZ, 0, 9.5367431640625e-07 ;  /* 0x00000010ff0c7431 */ /* 0x000fe200000001ff */
[----:B------:R-:W-:Y:S01]  /*8790*/  BSSY B0, `(.L_x_2088) ;  /* 0x0000007000007945 */ /* 0x000fe20003800000 */
[----:B01----:R-:W-:Y:S01]  /*87a0*/  IMAD.MOV.U32 R13, RZ, RZ, R0 ;  /* 0x000000ffff0d7224 */ /* 0x003fe200078e0000 */
[----:B------:R-:W-:Y:S01]  /*87b0*/  MOV R11, 0x1f ;  /* 0x0000001f000b7802 */ /* 0x000fe20000000f00 */
[----:B------:R-:W-:-:S07]  /*87c0*/  IMAD.MOV.U32 R15, RZ, RZ, -0x1 ;  /* 0xffffffffff0f7424 */ /* 0x000fce00078e00ff */
[----:B-----5:R-:W-:Y:S05]  /*87d0*/  WARPSYNC.COLLECTIVE R15, `(.L_x_2089) ;  /* 0x000000000f087348 */ /* 0x020fea0003c00000 */
[----:B------:R0:W1:Y:S02]  /*87e0*/  SHFL.BFLY P6, R14, R13, R12, R11 ;  /* 0x0c00000c0d0e7389 */ /* 0x00006400000c000b */
[----:B01---5:R-:W-:Y:S05]  /*87f0*/  ENDCOLLECTIVE ;  /* 0x000000000000791b */ /* 0x023fea0003800000 */
.L_x_2089:
[----:B------:R-:W-:Y:S05]  /*8800*/  BSYNC B0 ;  /* 0x0000000000007941 */ /* 0x000fea0003800000 */
.L_x_2088:
[----:B------:R-:W-:Y:S01]  /*8810*/  HFMA2 R12, -RZ, RZ, 0, 4.76837158203125e-07 ;  /* 0x00000008ff0c7431 */ /* 0x000fe200000001ff */
[----:B------:R-:W-:Y:S01]  /*8820*/  FMNMX.FTZ R13, R14, R0, !PT ;  /* 0x000000000e0d7209 */ /* 0x000fe20007810000 */
[----:B------:R-:W-:Y:S01]  /*8830*/  IMAD.MOV.U32 R15, RZ, RZ, -0x1 ;  /* 0xffffffffff0f7424 */ /* 0x000fe200078e00ff */
[----:B------:R-:W-:-:S07]  /*8840*/  MOV R11, 0x1f ;  /* 0x0000001f000b7802 */ /* 0x000fce0000000f00 */
[----:B------:R-:W-:Y:S05]  /*8850*/  WARPSYNC.COLLECTIVE R15, `(.L_x_2090) ;  /* 0x000000000f087348 */ /* 0x000fea0003c00000 */
[----:B------:R0:W1:Y:S02]  /*8860*/  SHFL.BFLY P6, R14, R13, R12, R11 ;  /* 0x0c00000c0d0e7389 */ /* 0x00006400000c000b */
[----:B01----:R-:W-:Y:S05]  /*8870*/  ENDCOLLECTIVE ;  /* 0x000000000000791b */ /* 0x003fea0003800000 */
.L_x_2090:
[----:B------:R-:W-:Y:S01]  /*8880*/  HFMA2 R12, -RZ, RZ, 0, 2.384185791015625e-07 ;  /* 0x00000004ff0c7431 */ /* 0x000fe200000001ff */
[----:B------:R-:W-:-:S04]  /*8890*/  FMNMX.FTZ R3, R13, R14, !PT ;  /* 0x0000000e0d037209 */ /* 0x000fc80007810000 */
[----:B------:R-:W-:-:S07]  /*88a0*/  MOV R13, R3 ;  /* 0x00000003000d7202 */ /* 0x000fce0000000f00 */
[----:B------:R-:W-:Y:S05]  /*88b0*/  WARPSYNC.COLLECTIVE R15, `(.L_x_2091) ;  /* 0x000000000f087348 */ /* 0x000fea0003c00000 */
[----:B------:R0:W1:Y:S02]  /*88c0*/  SHFL.BFLY P6, R14, R13, R12, R11 ;  /* 0x0c00000c0d0e7389 */ /* 0x00006400000c000b */
[----:B01----:R-:W-:Y:S05]  /*88d0*/  ENDCOLLECTIVE ;  /* 0x000000000000791b */ /* 0x003fea0003800000 */
.L_x_2091:
[----:B------:R-:W-:Y:S05]  /*88e0*/  BRA `(.L_x_2092) ;  /* 0xffffffa400c47947 */ /* 0x000fea000383ffff */
.L_x_2093:
        /* <DEDUP_REMOVED lines=9> */
.L_x_2699:


//--------------------- .text._ZN4mmha33masked_multihead_attention_kernelIfLi32ELi32ELi1ELi8ELi256ELb0ELb1EEEv26Multihead_attention_paramsIT_XT5_EE --------------------------
	.section	.text._ZN4mmha33masked_multihead_attention_kernelIfLi32ELi32ELi1ELi8ELi256ELb0ELb1EEEv26Multihead_attention_paramsIT_XT5_EE,"ax",@progbits
	.align	128
        .global         _ZN4mmha33masked_multihead_attention_kernelIfLi32ELi32ELi1ELi8ELi256ELb0ELb1EEEv26Multihead_attention_paramsIT_XT5_EE
        .type           _ZN4mmha33masked_multihead_attention_kernelIfLi32ELi32ELi1ELi8ELi256ELb0ELb1EEEv26Multihead_attention_paramsIT_XT5_EE,@function
        .size           _ZN4mmha33masked_multihead_attention_kernelIfLi32ELi32ELi1ELi8ELi256ELb0ELb1EEEv26Multihead_attention_paramsIT_XT5_EE,(.L_x_2700 - _ZN4mmha33masked_multihead_attention_kernelIfLi32ELi32ELi1ELi8ELi256ELb0ELb1EEEv26Multihead_attention_paramsIT_XT5_EE)
        .other          _ZN4mmha33masked_multihead_attention_kernelIfLi32ELi32ELi1ELi8ELi256ELb0ELb1EEEv26Multihead_attention_paramsIT_XT5_EE,@"STO_CUDA_ENTRY STV_DEFAULT"
_ZN4mmha33masked_multihead_attention_kernelIfLi32ELi32ELi1ELi8ELi256ELb0ELb1EEEv26Multihead_attention_paramsIT_XT5_EE:
.text._ZN4mmha33masked_multihead_attention_kernelIfLi32ELi32ELi1ELi8ELi256ELb0ELb1EEEv26Multihead_attention_paramsIT_XT5_EE:
        /* <DEDUP_REMOVED lines=12> */
.L_x_2094:
[----:B------:R-:W0:Y:S01]  /*00c0*/  LDC R9, c[0x0][0x3f0] ;  /* 0x0000fc00ff097b82 */ /* 0x000e220000000800 */
[----:B------:R-:W2:Y:S07]  /*00d0*/  LDCU UR4, c[0x0][0x3f4] ;  /* 0x00007e80ff0477ac */ /* 0x000eae0008000800 */
[----:B------:R-:W3:Y:S01]  /*00e0*/  LDC.64 R2, c[0x0][0x4a0] ;  /* 0x00012800ff027b82 */ /* 0x000ee20000000a00 */
[----:B------:R-:W4:Y:S07]  /*00f0*/  S2R R40, SR_CTAID.X ;  /* 0x0000000000287919 */ /* 0x000f2e0000002500 */
[----:B------:R-:W4:Y:S01]  /*0100*/  LDC R14, c[0x0][0x3e8] ;  /* 0x0000fa00ff0e7b82 */ /* 0x000f220000000800 */
[----:B0-----:R-:W-:-:S07]  /*0110*/  IABS R7, R9 ;  /* 0x0000000900077213 */ /* 0x001fce0000000000 */
[----:B------:R-:W0:Y:S01]  /*0120*/  LDC R25, c[0x0][0x3f8] ;  /* 0x0000fe00ff197b82 */ /* 0x000e220000000800 */
[----:B------:R-:W1:Y:S01]  /*0130*/  I2F.RP R0, R7 ;  /* 0x0000000700007306 */ /* 0x000e620000209400 */
[----:B---3--:R-:W-:-:S04]  /*0140*/  ISETP.NE.U32.AND P0, PT, R2, RZ, PT ;  /* 0x000000ff0200720c */ /* 0x008fc80003f05070 */
[----:B------:R-:W-:-:S03]  /*0150*/  ISETP.NE.AND.EX P0, PT, R3, RZ, PT, P0 ;  /* 0x000000ff0300720c */ /* 0x000fc60003f05300 */
[----:B-1----:R-:W1:Y:S10]  /*0160*/  MUFU.RCP R0, R0 ;  /* 0x0000000000007308 */ /* 0x002e740000001000 */
[----:B------:R-:W3:Y:S08]  /*0170*/  @P0 LDC.64 R2, c[0x0][0x4a0] ;  /* 0x00012800ff020b82 */ /* 0x000ef00000000a00 */
[----:B------:R-:W4:Y:S01]  /*0180*/  @P0 LDC R17, c[0x0][0x430] ;  /* 0x00010c00ff110b82 */ /* 0x000f220000000800 */
[----:B-1----:R-:W-:Y:S01]  /*0190*/  VIADD R4, R0, 0xffffffe ;  /* 0x0ffffffe00047836 */ /* 0x002fe20000000000 */
[----:B------:R-:W-:-:S03]  /*01a0*/  IABS R0, R15 ;  /* 0x0000000f00007213 */ /* 0x000fc60000000000 */
[----:B------:R1:W2:Y:S02]  /*01b0*/  F2I.FTZ.U32.TRUNC.NTZ R5, R4 ;  /* 0x0000000400057305 */ /* 0x0002a4000021f000 */
[----:B-1----:R-:W-:Y:S02]  /*01c0*/  IMAD.MOV.U32 R4, RZ, RZ, RZ ;  /* 0x000000ffff047224 */ /* 0x002fe400078e00ff */
[----:B---3--:R-:W-:Y:S01]  /*01d0*/  @P0 IMAD.WIDE.U32 R2, R15, 0x4, R2 ;  /* 0x000000040f020825 */ /* 0x008fe200078e0002 */
[----:B--2---:R-:W-:-:S05]  /*01e0*/  IADD3 R6, PT, PT, RZ, -R5, RZ ;  /* 0x80000005ff067210 */ /* 0x004fca0007ffe0ff */
[----:B------:R-:W-:-:S04]  /*01f0*/  IMAD R11, R6, R7, RZ ;  /* 0x00000007060b7224 */ /* 0x000fc800078e02ff */
[----:B------:R-:W-:Y:S02]  /*0200*/  IMAD.HI.U32 R5, R5, R11, R4 ;  /* 0x0000000b05057227 */ /* 0x000fe400078e0004 */
[----:B------:R1:W4:Y:S01]  /*0210*/  @P0 LDG.E R4, desc[UR6][R2.64] ;  /* 0x0000000602040981 */ /* 0x000322000c1e1900 */
[----:B------:R-:W2:Y:S03]  /*0220*/  LDC.64 R10, c[0x0][0x460] ;  /* 0x00011800ff0a7b82 */ /* 0x000ea60000000a00 */
[----:B------:R-:W-:-:S05]  /*0230*/  IMAD.HI.U32 R5, R5, R0, RZ ;  /* 0x0000000005057227 */ /* 0x000fca00078e00ff */
[----:B------:R-:W-:-:S05]  /*0240*/  IADD3 R6, PT, PT, -R5, RZ, RZ ;  /* 0x000000ff05067210 */ /* 0x000fca0007ffe1ff */
[----:B------:R-:W-:Y:S02]  /*0250*/  IMAD R0, R7, R6, R0 ;  /* 0x0000000607007224 */ /* 0x000fe400078e0200 */
[----:B-1----:R-:W-:-:S03]  /*0260*/  IMAD.U32 R2, RZ, RZ, UR4 ;  /* 0x00000004ff027e24 */ /* 0x002fc6000f8e00ff */
[----:B------:R-:W-:Y:S02]  /*0270*/  ISETP.GT.U32.AND P3, PT, R7, R0, PT ;  /* 0x000000000700720c */ /* 0x000fe40003f64070 */
[----:B------:R-:W-:-:S04]  /*0280*/  IABS R3, R2 ;  /* 0x0000000200037213 */ /* 0x000fc80000000000 */
[----:B------:R-:W1:Y:S01]  /*0290*/  I2F.RP R8, R3 ;  /* 0x0000000300087306 */ /* 0x000e620000209400 */
[----:B--2---:R-:W-:-:S06]  /*02a0*/  ISETP.NE.U32.AND P1, PT, R10, RZ, PT ;  /* 0x000000ff0a00720c */ /* 0x004fcc0003f25070 */
[----:B------:R-:W-:Y:S01]  /*02b0*/  @!P3 IMAD.IADD R0, R0, 0x1, -R7 ;  /* 0x000000010000b824 */ /* 0x000fe200078e0a07 */
[----:B------:R-:W-:-:S04]  /*02c0*/  ISETP.NE.AND.EX P1, PT, R11, RZ, PT, P1 ;  /* 0x000000ff0b00720c */ /* 0x000fc80003f25310 */
[----:B------:R-:W-:Y:S01]  /*02d0*/  ISETP.GE.U32.AND P2, PT, R0, R7, PT ;  /* 0x000000070000720c */ /* 0x000fe20003f46070 */
[----:B-1----:R-:W1:Y:S01]  /*02e0*/  MUFU.RCP R8, R8 ;  /* 0x0000000800087308 */ /* 0x002e620000001000 */
[----:B------:R-:W-:Y:S02]  /*02f0*/  @!P3 IADD3 R5, PT, PT, R5, 0x1, RZ ;  /* 0x000000010505b810 */ /* 0x000fe40007ffe0ff */
[----:B------:R-:W-:-:S05]  /*0300*/  LOP3.LUT R0, R15, R9, RZ, 0x3c, !PT ;  /* 0x000000090f007212 */ /* 0x000fca00078e3cff */
[----:B------:R-:W2:Y:S04]  /*0310*/  @P1 LDC.64 R6, c[0x0][0x460] ;  /* 0x00011800ff061b82 */ /* 0x000ea80000000a00 */
[----:B------:R-:W-:Y:S01]  /*0320*/  @P2 VIADD R5, R5, 0x1 ;  /* 0x0000000105052836 */ /* 0x000fe20000000000 */
[----:B------:R-:W-:Y:S02]  /*0330*/  ISETP.GE.AND P4, PT, R0, RZ, PT ;  /* 0x000000ff0000720c */ /* 0x000fe40003f86270 */
[----:B------:R-:W-:Y:S02]  /*0340*/  ISETP.NE.AND P3, PT, R9, RZ, PT ;  /* 0x000000ff0900720c */ /* 0x000fe40003f65270 */
[----:B------:R-:W-:Y:S02]  /*0350*/  MOV R22, R5 ;  /* 0x0000000500167202 */ /* 0x000fe40000000f00 */
[----:B------:R-:W3:Y:S01]  /*0360*/  @!P0 LDC R5, c[0x0][0x40c] ;  /* 0x00010300ff058b82 */ /* 0x000ee20000000800 */
[----:B-1----:R-:W-:-:S04]  /*0370*/  IADD3 R12, PT, PT, R8, 0xffffffe, RZ ;  /* 0x0ffffffe080c7810 */ /* 0x002fc80007ffe0ff */
[----:B------:R1:W0:Y:S01]  /*0380*/  F2I.FTZ.U32.TRUNC.NTZ R13, R12 ;  /* 0x0000000c000d7305 */ /* 0x000222000021f000 */
[----:B------:R-:W-:Y:S02]  /*0390*/  HFMA2 R0, -RZ, RZ, 0, 0 ;  /* 0x00000000ff007431 */ /* 0x000fe400000001ff */
[----:B------:R-:W-:Y:S01]  /*03a0*/  @!P4 IMAD.MOV R22, RZ, RZ, -R22 ;  /* 0x000000ffff16c224 */ /* 0x000fe200078e0a16 */
[----:B------:R-:W-:Y:S01]  /*03b0*/  @!P3 LOP3.LUT R22, RZ, R9, RZ, 0x33, !PT ;  /* 0x00000009ff16b212 */ /* 0x000fe200078e33ff */
[----:B------:R-:W0:Y:S04]  /*03c0*/  S2R R77, SR_TID.X ;  /* 0x00000000004d7919 */ /* 0x000e280000002100 */
[----:B--2---:R-:W-:-:S05]  /*03d0*/  @P1 IMAD.WIDE R6, R22, 0x4, R6 ;  /* 0x0000000416061825 */ /* 0x004fca00078e0206 */
[----:B------:R0:W5:Y:S01]  /*03e0*/  @P1 LDG.E R0, desc[UR6][R6.64] ;  /* 0x0000000606001981 */ /* 0x000162000c1e1900 */
[----:B-1----:R-:W-:Y:S02]  /*03f0*/  IMAD.MOV.U32 R12, RZ, RZ, RZ ;  /* 0x000000ffff0c7224 */ /* 0x002fe400078e00ff */
[----:B0-----:R-:W-:-:S04]  /*0400*/  IMAD.MOV R6, RZ, RZ, -R13 ;  /* 0x000000ffff067224 */ /* 0x001fc800078e0a0d */
[----:B------:R-:W-:Y:S01]  /*0410*/  IMAD R7, R6, R3, RZ ;  /* 0x0000000306077224 */ /* 0x000fe200078e02ff */
[----:B------:R-:W-:Y:S01]  /*0420*/  ISETP.GT.U32.AND P3, PT, R77, 0x1f, PT ;  /* 0x0000001f4d00780c */ /* 0x000fe20003f64070 */
[----:B------:R-:W-:Y:S01]  /*0430*/  BSSY.RECONVERGENT B0, `(.L_x_2095) ;  /* 0x0000020000007945 */ /* 0x000fe20003800200 */
[----:B----4-:R-:W-:Y:S01]  /*0440*/  @P0 IADD3 R5, PT, PT, R4, R17, RZ ;  /* 0x0000001104050210 */ /* 0x010fe20007ffe0ff */
[----:B------:R-:W-:-:S03]  /*0450*/  IMAD.HI.U32 R4, R13, R7, R12 ;  /* 0x000000070d047227 */ /* 0x000fc600078e000c */
[----:B---3--:R-:W-:-:S04]  /*0460*/  IABS R6, R5 ;  /* 0x0000000500067213 */ /* 0x008fc80000000000 */
[----:B------:R-:W-:-:S05]  /*0470*/  MOV R7, R6 ;  /* 0x0000000600077202 */ /* 0x000fca0000000f00 */
[----:B------:R-:W-:-:S04]  /*0480*/  IMAD.HI.U32 R6, R4, R7, RZ ;  /* 0x0000000704067227 */ /* 0x000fc800078e00ff */
[----:B------:R-:W-:Y:S01]  /*0490*/  IMAD.MOV R6, RZ, RZ, -R6 ;  /* 0x000000ffff067224 */ /* 0x000fe200078e0a06 */
[----:B------:R-:W-:-:S03]  /*04a0*/  ISETP.NE.AND P0, PT, R14, RZ, PT ;  /* 0x000000ff0e00720c */ /* 0x000fc60003f05270 */
[----:B------:R-:W-:-:S05]  /*04b0*/  IMAD R7, R3, R6, R7 ;  /* 0x0000000603077224 */ /* 0x000fca00078e0207 */
[----:B------:R-:W-:Y:S01]  /*04c0*/  ISETP.GT.U32.AND P1, PT, R3, R7, PT ;  /* 0x000000070300720c */ /* 0x000fe20003f24070 */
[----:B------:R-:W-:-:S04]  /*04d0*/  IMAD R13, R15, R25, R40 ;  /* 0x000000190f0d7224 */ /* 0x000fc800078e0228 */
[----:B------:R-:W-:Y:S02]  /*04e0*/  @P0 SHF.L.U32 R8, R40, 0x5, RZ ;  /* 0x0000000528080819 */ /* 0x000fe400000006ff */
[----:B------:R-:W-:-:S03]  /*04f0*/  @!P0 SHF.L.U32 R6, R13, 0x5, RZ ;  /* 0x000000050d068819 */ /* 0x000fc600000006ff */
[----:B------:R-:W-:-:S03]  /*0500*/  @P0 IMAD R6, R15, R14, R8 ;  /* 0x0000000e0f060224 */ /* 0x000fc600078e0208 */
[----:B------:R-:W-:Y:S02]  /*0510*/  @!P1 IMAD.IADD R7, R7, 0x1, -R3 ;  /* 0x0000000107079824 */ /* 0x000fe400078e0a03 */
[----:B------:R-:W-:Y:S01]  /*0520*/  IMAD.MOV.U32 R12, RZ, RZ, RZ ;  /* 0x000000ffff0c7224 */ /* 0x000fe200078e00ff */
[----:B------:R-:W-:Y:S02]  /*0530*/  IADD3 R27, PT, PT, R6, R77, RZ ;  /* 0x0000004d061b7210 */ /* 0x000fe40007ffe0ff */
[----:B------:R-:W-:Y:S01]  /*0540*/  ISETP.GT.U32.AND P1, PT, R3, R7, PT ;  /* 0x000000070300720c */ /* 0x000fe20003f24070 */
[----:B------:R-:W-:-:S12]  /*0550*/  @P3 BRA `(.L_x_2096) ;  /* 0x0000000000343947 */ /* 0x000fd80003800000 */
        /* <DEDUP_REMOVED lines=13> */
.L_x_2096:
[----:B------:R-:W-:Y:S05]  /*0630*/  BSYNC.RECONVERGENT B0 ;  /* 0x0000000000007941 */ /* 0x000fea0003800200 */
.L_x_2095:
[----:B------:R-:W1:Y:S01]  /*0640*/  LDCU UR4, c[0x0][0x478] ;  /* 0x00008f00ff0477ac */ /* 0x000e620008000800 */
[----:B------:R-:W-:Y:S01]  /*0650*/  ISETP.GE.AND P2, PT, R5, RZ, PT ;  /* 0x000000ff0500720c */ /* 0x000fe20003f46270 */
[----:B------:R-:W-:Y:S01]  /*0660*/  @!P1 IMAD.IADD R7, R7, 0x1, -R3 ;  /* 0x0000000107079824 */ /* 0x000fe200078e0a03 */
[----:B------:R-:W-:Y:S01]  /*0670*/  ISETP.NE.AND P0, PT, R2, RZ, PT ;  /* 0x000000ff0200720c */ /* 0x000fe20003f05270 */
[----:B------:R-:W-:Y:S01]  /*0680*/  IMAD R41, R15, R2, RZ ;  /* 0x000000020f297224 */ /* 0x000fe200078e02ff */
[----:B------:R-:W-:Y:S01]  /*0690*/  IADD3 R72, PT, PT, R5, 0x1, -R2 ;  /* 0x0000000105487810 */ /* 0x000fe20007ffe802 */
[----:B------:R-:W-:Y:S01]  /*06a0*/  IMAD R8, R22, R25, RZ ;  /* 0x0000001916087224 */ /* 0x000fe200078e02ff */
[----:B------:R-:W-:Y:S02]  /*06b0*/  LEA R23, R40, R77, 0x5 ;  /* 0x0000004d28177211 */ /* 0x000fe400078e28ff */
[----:B------:R-:W-:Y:S02]  /*06c0*/  SHF.R.S32.HI R85, RZ, 0x1f, R41 ;  /* 0x0000001fff557819 */ /* 0x000fe40000011429 */
[----:B------:R-:W-:-:S03]  /*06d0*/  VIMNMX R72, PT, PT, RZ, R72, !PT ;  /* 0x00000048ff487248 */ /* 0x000fc60007fe0100 */
[----:B------:R-:W-:Y:S02]  /*06e0*/  @!P2 IMAD.MOV R7, RZ, RZ, -R7 ;  /* 0x000000ffff07a224 */ /* 0x000fe400078e0a07 */
        /* <DEDUP_REMOVED lines=8> */
[----:B------:R-:W3:Y:S02]  /*0770*/  LDG.E.S8 R16, desc[UR6][R16.64] ;  /* 0x0000000610107981 */ /* 0x000ee4000c1e1300 */
[----:B---3--:R-:W2:Y:S02]  /*0780*/  I2F.S16 R21, R16 ;  /* 0x0000001000157306 */ /* 0x008ea40000101400 */
[----:B--2---:R-:W-:Y:S01]  /*0790*/  FMUL.FTZ R22, R18, R21 ;  /* 0x0000001512167220 */ /* 0x004fe20000410000 */
[----:B------:R-:W-:Y:S06]  /*07a0*/  BRA `(.L_x_2098) ;  /* 0x00000000001c7947 */ /* 0x000fec0003800000 */
.L_x_2097:
[----:B------:R-:W-:Y:S01]  /*07b0*/  BSSY.RECONVERGENT B0, `(.L_x_2098) ;  /* 0x0000006000007945 */ /* 0x000fe20003800200 */
[----:B------:R-:W-:-:S03]  /*07c0*/  HFMA2 R22, -RZ, RZ, 0, 0 ;  /* 0x00000000ff167431 */ /* 0x000fc600000001ff */
[----:B------:R-:W-:Y:S05]  /*07d0*/  @P3 BRA `(.L_x_2099) ;  /* 0x00000000000c3947 */ /* 0x000fea0003800000 */
[----:B------:R-:W1:Y:S02]  /*07e0*/  LDC.64 R16, c[0x0][0x398] ;  /* 0x0000e600ff107b82 */ /* 0x000e640000000a00 */
[----:B-1----:R-:W-:-:S05]  /*07f0*/  IMAD.WIDE R16, R27, 0x4, R16 ;  /* 0x000000041b107825 */ /* 0x002fca00078e0210 */
[----:B------:R1:W5:Y:S02]  /*0800*/  LDG.E R22, desc[UR6][R16.64] ;  /* 0x0000000610167981 */ /* 0x000364000c1e1900 */
.L_x_2099:
[----:B------:R-:W-:Y:S05]  /*0810*/  BSYNC.RECONVERGENT B0 ;  /* 0x0000000000007941 */ /* 0x000fea0003800200 */
.L_x_2098:
[----:B------:R-:W2:Y:S01]  /*0820*/  LDCU.64 UR8, c[0x0][0x3a0] ;  /* 0x00007400ff0877ac */ /* 0x000ea20008000a00 */
[----:B------:R-:W-:Y:S01]  /*0830*/  ISETP.EQ.U32.AND P0, PT, R10, RZ, PT ;  /* 0x000000ff0a00720c */ /* 0x000fe20003f02070 */
[----:B------:R-:W3:Y:S01]  /*0840*/  LDC.64 R26, c[0x0][0x418] ;  /* 0x00010600ff1a7b82 */ /* 0x000ee20000000a00 */
[----:B------:R-:W4:Y:S02]  /*0850*/  LDCU.64 UR4, c[0x0][0x390] ;  /* 0x00007200ff0477ac */ /* 0x000f240008000a00 */
[----:B------:R-:W-:-:S05]  /*0860*/  ISETP.EQ.OR.EX P0, PT, R11, RZ, P3, P0 ;  /* 0x000000ff0b00720c */ /* 0x000fca0001f02700 */
[----:B------:R-:W1:Y:S01]  /*0870*/  LDC R24, c[0x0][0x400] ;  /* 0x00010000ff187b82 */ /* 0x000e620000000800 */
[----:B--2---:R-:W-:-:S07]  /*0880*/  ISETP.NE.U32.AND P1, PT, RZ, UR8, PT ;  /* 0x00000008ff007c0c */ /* 0x004fce000bf25070 */
[----:B------:R-:W2:Y:S01]  /*0890*/  @!P0 LDC.64 R20, c[0x0][0x450] ;  /* 0x00011400ff148b82 */ /* 0x000ea20000000a00 */
[----:B-----5:R-:W-:Y:S01]  /*08a0*/  @!P0 IMAD R14, R0, R25, RZ ;  /* 0x00000019000e8224 */ /* 0x020fe200078e02ff */
[----:B------:R-:W-:Y:S02]  /*08b0*/  MOV R25, RZ ;  /* 0x000000ff00197202 */ /* 0x000fe40000000f00 */
[----:B----4-:R-:W-:Y:S01]  /*08c0*/  ISETP.NE.U32.AND P2, PT, RZ, UR4, PT ;  /* 0x00000004ff007c0c */ /* 0x010fe2000bf45070 */
[----:B------:R-:W4:Y:S01]  /*08d0*/  LDCU.U8 UR4, c[0x0][0x404] ;  /* 0x00008080ff0477ac */ /* 0x000f220008000000 */
[----:B------:R-:W-:Y:S02]  /*08e0*/  ISETP.NE.AND.EX P1, PT, RZ, UR9, PT, P1 ;  /* 0x00000009ff007c0c */ /* 0x000fe4000bf25310 */
[----:B------:R-:W-:Y:S02]  /*08f0*/  ISETP.NE.AND.EX P2, PT, RZ, UR5, PT, P2 ;  /* 0x00000005ff007c0c */ /* 0x000fe4000bf45320 */
[----:B------:R-:W-:-:S02]  /*0900*/  ISETP.GT.U32.OR P1, PT, R77, 0x1f, !P1 ;  /* 0x0000001f4d00780c */ /* 0x000fc40004f24470 */
[----:B------:R-:W-:Y:S02]  /*0910*/  ISETP.GT.U32.OR P2, PT, R77, 0x1f, !P2 ;  /* 0x0000001f4d00780c */ /* 0x000fe40005744470 */
[----:B---3--:R-:W-:-:S04]  /*0920*/  ISETP.NE.U32.AND P4, PT, R26, RZ, PT ;  /* 0x000000ff1a00720c */ /* 0x008fc80003f85070 */
[----:B------:R-:W-:Y:S01]  /*0930*/  ISETP.NE.AND.EX P4, PT, R27, RZ, PT, P4 ;  /* 0x000000ff1b00720c */ /* 0x000fe20003f85340 */
[----:B------:R-:W-:-:S04]  /*0940*/  @!P0 IMAD R27, R14, 0x20, R23 ;  /* 0x000000200e1b8824 */ /* 0x000fc800078e0217 */
[----:B0-----:R-:W0:Y:S01]  /*0950*/  @!P1 LDC.64 R18, c[0x0][0x3a0] ;  /* 0x0000e800ff129b82 */ /* 0x001e220000000a00 */
[----:B--2---:R-:W-:-:S06]  /*0960*/  @!P0 IMAD.WIDE R20, R27, 0x4, R20 ;  /* 0x000000041b148825 */ /* 0x004fcc00078e0214 */
[----:B------:R-:W2:Y:S01]  /*0970*/  @!P0 LDG.E R21, desc[UR6][R20.64] ;  /* 0x0000000614158981 */ /* 0x000ea2000c1e1900 */
[----:B-1----:R-:W1:Y:S08]  /*0980*/  @!P2 LDC.64 R16, c[0x0][0x390] ;  /* 0x0000e400ff10ab82 */ /* 0x002e700000000a00 */
[----:B------:R-:W3:Y:S01]  /*0990*/  @P4 LDC.64 R10, c[0x0][0x418] ;  /* 0x00010600ff0a4b82 */ /* 0x000ee20000000a00 */
[----:B0-----:R-:W-:-:S05]  /*09a0*/  @!P1 IMAD.WIDE.U32 R18, R23, 0x4, R18 ;  /* 0x0000000417129825 */ /* 0x001fca00078e0012 */
[----:B------:R-:W2:Y:S01]  /*09b0*/  @!P1 LDG.E R25, desc[UR6][R18.64] ;  /* 0x0000000612199981 */ /* 0x000ea2000c1e1900 */
[----:B-1----:R-:W-:-:S04]  /*09c0*/  @!P2 IMAD.WIDE.U32 R16, R23, 0x4, R16 ;  /* 0x000000041710a825 */ /* 0x002fc800078e0010 */
[----:B------:R-:W-:-:S06]  /*09d0*/  IMAD.MOV.U32 R23, RZ, RZ, RZ ;  /* 0x000000ffff177224 */ /* 0x000fcc00078e00ff */
[----:B------:R0:W2:Y:S01]  /*09e0*/  @!P2 LDG.E R23, desc[UR6][R16.64] ;  /* 0x000000061017a981 */ /* 0x0000a2000c1e1900 */
[----:B---3--:R-:W-:Y:S02]  /*09f0*/  @P4 IMAD.WIDE.U32 R14, R15, 0x4, R10 ;  /* 0x000000040f0e4825 */ /* 0x008fe400078e000a */
[----:B------:R-:W1:Y:S01]  /*0a00*/  S2R R10, SR_CgaCtaId ;  /* 0x00000000000a7919 */ /* 0x000e620000008800 */
[----:B----4-:R-:W-:-:S04]  /*0a10*/  ISETP.NE.AND P2, PT, RZ, UR4, PT ;  /* 0x00000004ff007c0c */ /* 0x010fc8000bf45270 */
[C---:B------:R-:W-:Y:S02]  /*0a20*/  ISETP.GT.AND P1, PT, R24.reuse, RZ, !P2 ;  /* 0x000000ff1800720c */ /* 0x040fe40005724270 */
[----:B------:R-:W-:-:S04]  /*0a30*/  ISETP.LT.OR P2, PT, R24, 0x1, !P2 ;  /* 0x000000011800780c */ /* 0x000fc80005741670 */
[----:B------:R-:W-:Y:S01]  /*0a40*/  PLOP3.LUT P1, PT, P1, P2, PT, 0xf8, 0x8f ;  /* 0x00000000008f781c */ /* 0x000fe20000f25f70 */
[----:B------:R-:W-:Y:S01]  /*0a50*/  HFMA2 R74, -RZ, RZ, 0, 0 ;  /* 0x00000000ff4a7431 */ /* 0x000fe200000001ff */
[----:B------:R-:W-:-:S05]  /*0a60*/  MOV R11, 0x400 ;  /* 0x00000400000b7802 */ /* 0x000fca0000000f00 */
[----:B0-----:R-:W-:Y:S01]  /*0a70*/  VIADD R17, R11, 0xc0 ;  /* 0x000000c00b117836 */ /* 0x001fe20000000000 */
[----:B------:R0:W5:Y:S02]  /*0a80*/  @P4 LDG.E R74, desc[UR6][R14.64] ;  /* 0x000000060e4a4981 */ /* 0x000164000c1e1900 */
[----:B0-----:R-:W-:Y:S02]  /*0a90*/  IADD3 R15, PT, PT, -R72, R5, RZ ;  /* 0x00000005480f7210 */ /* 0x001fe40007ffe1ff */
[----:B-1----:R-:W-:Y:S01]  /*0aa0*/  LEA R42, R10, R17, 0x18 ;  /* 0x000000110a2a7211 */ /* 0x002fe200078ec0ff */
[----:B--2---:R-:W-:-:S04]  /*0ab0*/  FADD.FTZ R22, R25, R22 ;  /* 0x0000001619167221 */ /* 0x004fc80000010000 */
[----:B------:R-:W-:Y:S01]  /*0ac0*/  @!P0 FMUL.FTZ R22, R22, R21 ;  /* 0x0000001516168220 */ /* 0x000fe20000410000 */
[----:B------:R-:W-:Y:S01]  /*0ad0*/  FADD.FTZ R23, R23, R12 ;  /* 0x0000000c17177221 */ /* 0x000fe20000010000 */
[----:B------:R-:W-:Y:S06]  /*0ae0*/  @P1 BRA `(.L_x_2100) ;  /* 0x0000000000c81947 */ /* 0x000fec0003800000 */
        /* <DEDUP_REMOVED lines=22> */
[----:B------:R-:W0:Y:S01]  /*0c50*/  S2R R19, SR_CgaCtaId ;  /* 0x0000000000137919 */ /* 0x000e220000008800 */
[----:B------:R-:W-:-:S04]  /*0c60*/  LOP3.LUT R12, R77, R18, RZ, 0x3c, !PT ;  /* 0x000000124d0c7212 */ /* 0x000fc800078e3cff */
[----:B------:R-:W-:Y:S02]  /*0c70*/  ISETP.GE.AND P2, PT, R12, RZ, PT ;  /* 0x000000ff0c00720c */ /* 0x000fe40003f46270 */
[----:B------:R-:W-:-:S04]  /*0c80*/  MOV R12, 0x400 ;  /* 0x00000400000c7802 */ /* 0x000fc80000000f00 */
[----:B------:R-:W-:Y:S02]  /*0c90*/  @P0 IADD3 R17, PT, PT, R17, 0x1, RZ ;  /* 0x0000000111110810 */ /* 0x000fe40007ffe0ff */
[C---:B------:R-:W-:Y:S02]  /*0ca0*/  ISETP.GE.AND P0, PT, R77.reuse, R24, PT ;  /* 0x000000184d00720c */ /* 0x040fe40003f06270 */
[----:B------:R-:W-:Y:S01]  /*0cb0*/  IADD3 R12, PT, PT, R12, 0xc0, RZ ;  /* 0x000000c00c0c7810 */ /* 0x000fe20007ffe0ff */
[----:B------:R-:W-:Y:S01]  /*0cc0*/  IMAD.MOV.U32 R21, RZ, RZ, R17 ;  /* 0x000000ffff157224 */ /* 0x000fe200078e0011 */
[----:B------:R-:W-:-:S04]  /*0cd0*/  ISETP.GT.U32.OR P0, PT, R77, 0x1f, P0 ;  /* 0x0000001f4d00780c */ /* 0x000fc80000704470 */
[----:B------:R-:W-:Y:S02]  /*0ce0*/  @!P2 IADD3 R21, PT, PT, -R21, RZ, RZ ;  /* 0x000000ff1515a210 */ /* 0x000fe40007ffe1ff */
[----:B------:R-:W-:-:S05]  /*0cf0*/  @!P1 LOP3.LUT R21, RZ, R18, RZ, 0x33, !PT ;  /* 0x00000012ff159212 */ /* 0x000fca00078e33ff */
[----:B------:R-:W-:-:S04]  /*0d00*/  IMAD.MOV R14, RZ, RZ, -R21 ;  /* 0x000000ffff0e7224 */ /* 0x000fc800078e0a15 */
[----:B------:R-:W-:Y:S01]  /*0d10*/  IMAD R16, R18, R14, R77 ;  /* 0x0000000e12107224 */ /* 0x000fe200078e024d */
[----:B0-----:R-:W-:-:S03]  /*0d20*/  LEA R12, R19, R12, 0x18 ;  /* 0x0000000c130c7211 */ /* 0x001fc600078ec0ff */
[-C--:B------:R-:W-:Y:S02]  /*0d30*/  @!P0 IMAD R17, R18, R21.reuse, R16 ;  /* 0x0000001512118224 */ /* 0x080fe400078e0210 */
[----:B------:R-:W-:Y:S02]  /*0d40*/  IMAD R14, R24, 0x4, R12 ;  /* 0x00000004180e7824 */ /* 0x000fe400078e020c */
[----:B------:R-:W-:Y:S01]  /*0d50*/  @!P0 IMAD R21, R18, R21, R16 ;  /* 0x0000001512158224 */ /* 0x000fe200078e0210 */
[CC--:B------:R-:W-:Y:S01]  /*0d60*/  @!P0 LEA R16, R17.reuse, R12.reuse, 0x2 ;  /* 0x0000000c11108211 */ /* 0x0c0fe200078e10ff */
[--C-:B------:R-:W-:Y:S02]  /*0d70*/  @!P0 IMAD R17, R17, 0x4, R14.reuse ;  /* 0x0000000411118824 */ /* 0x100fe400078e020e */
[C---:B------:R-:W-:Y:S01]  /*0d80*/  @!P0 IMAD R14, R21.reuse, 0x4, R14 ;  /* 0x00000004150e8824 */ /* 0x040fe200078e020e */
[----:B------:R-:W-:Y:S01]  /*0d90*/  @!P0 LEA R12, R21, R12, 0x2 ;  /* 0x0000000c150c8211 */ /* 0x000fe200078e10ff */
[----:B------:R0:W-:Y:S04]  /*0da0*/  @!P0 STS [R16], R23 ;  /* 0x0000001710008388 */ /* 0x0001e80000000800 */
[----:B------:R0:W-:Y:S01]  /*0db0*/  @!P0 STS [R17], R22 ;  /* 0x0000001611008388 */ /* 0x0001e20000000800 */
[----:B------:R-:W-:Y:S08]  /*0dc0*/  BAR.SYNC.DEFER_BLOCKING 0x0 ;  /* 0x0000000000007b1d */ /* 0x000ff00000010000 */
[----:B------:R-:W-:Y:S06]  /*0dd0*/  BAR.SYNC.DEFER_BLOCKING 0x0 ;  /* 0x0000000000007b1d */ /* 0x000fec0000010000 */
[----:B------:R0:W1:Y:S04]  /*0de0*/  @!P0 LDS R23, [R12] ;  /* 0x000000000c178984 */ /* 0x0000680000000800 */
[----:B------:R0:W2:Y:S01]  /*0df0*/  @!P0 LDS R22, [R14] ;  /* 0x000000000e168984 */ /* 0x0000a20000000800 */
[----:B------:R-:W-:Y:S06]  /*0e00*/  BAR.SYNC.DEFER_BLOCKING 0x0 ;  /* 0x0000000000007b1d */ /* 0x000fec0000010000 */
.L_x_2100:
[----:B------:R-:W-:Y:S01]  /*0e10*/  MOV R73, 0xff7fffff ;  /* 0xff7fffff00497802 */ /* 0x000fe20000000f00 */
[----:B------:R-:W-:Y:S01]  /*0e20*/  IMAD R76, R15, 0x4, R42 ;  /* 0x000000040f4c7824 */ /* 0x000fe200078e022a */
[----:B------:R-:W-:Y:S06]  /*0e30*/  @P3 BRA `(.L_x_2101) ;  /* 0x0000000000ac3947 */ /* 0x000fec0003800000 */
[----:B0-----:R-:W0:Y:S01]  /*0e40*/  LDC.64 R16, c[0x0][0x3b8] ;  /* 0x0000ee00ff107b82 */ /* 0x001e220000000a00 */
[----:B------:R-:W-:Y:S01]  /*0e50*/  SHF.R.U32.HI R12, RZ, 0x2, R77 ;  /* 0x00000002ff0c7819 */ /* 0x000fe2000001164d */
[-C--:B------:R-:W-:Y:S01]  /*0e60*/  IMAD R19, R13, R2.reuse, RZ ;  /* 0x000000020d137224 */ /* 0x080fe200078e02ff */
[----:B------:R-:W-:Y:S01]  /*0e70*/  LOP3.LUT R14, R77, 0x3, RZ, 0xc0, !PT ;  /* 0x000000034d0e7812 */ /* 0x000fe200078ec0ff */
[----:B------:R-:W-:Y:S01]  /*0e80*/  UMOV UR4, 0xffffffff ;  /* 0xffffffff00047882 */ /* 0x000fe20000000000 */
[----:B------:R-:W-:Y:S01]  /*0e90*/  IADD3 R13, PT, PT, R11, 0x40, RZ ;  /* 0x000000400b0d7810 */ /* 0x000fe20007ffe0ff */
[----:B------:R-:W-:Y:S02]  /*0ea0*/  IMAD R18, R12, R2, R7 ;  /* 0x000000020c127224 */ /* 0x000fe400078e0207 */
[----:B------:R-:W-:Y:S01]  /*0eb0*/  IMAD R19, R19, 0x20, R14 ;  /* 0x0000002013137824 */ /* 0x000fe200078e020e */
[----:B------:R-:W-:-:S04]  /*0ec0*/  LEA R12, R10, R13, 0x18 ;  /* 0x0000000d0a0c7211 */ /* 0x000fc800078ec0ff */
[----:B------:R-:W-:Y:S01]  /*0ed0*/  LEA R13, R18, R19, 0x2 ;  /* 0x00000013120d7211 */ /* 0x000fe200078e10ff */
[----:B------:R-:W-:-:S05]  /*0ee0*/  IMAD R14, R77, 0x4, R12 ;  /* 0x000000044d0e7824 */ /* 0x000fca00078e020c */
[----:B-1----:R1:W-:Y:S01]  /*0ef0*/  STS [R14], R23 ;  /* 0x000000170e007388 */ /* 0x0023e20000000800 */
[----:B0-----:R-:W-:-:S04]  /*0f00*/  IMAD.WIDE R12, R13, 0x4, R16 ;  /* 0x000000040d0c7825 */ /* 0x001fc800078e0210 */
[----:B--2---:R-:W-:Y:S01]  /*0f10*/  FMUL.FTZ R16, R22, R23 ;  /* 0x0000001716107220 */ /* 0x004fe20000410000 */
[----:B------:R1:W-:Y:S01]  /*0f20*/  STG.E desc[UR6][R12.64], R22 ;  /* 0x000000160c007986 */ /* 0x0003e2000c101906 */
        /* <DEDUP_REMOVED lines=10> */
.L_x_2191:
        /* <DEDUP_REMOVED lines=11> */
[----:B-----5:R-:W-:-:S05]  /*1080*/  IADD3 R17, PT, PT, -R74, R5, RZ ;  /* 0x000000054a117210 */ /* 0x020fca0007ffe1ff */
[----:B0-----:R-:W-:-:S04]  /*1090*/  IMAD R14, R40, UR4, R17 ;  /* 0x00000004280e7c24 */ /* 0x001fc8000f8e0211 */
[----:B------:R-:W-:-:S04]  /*10a0*/  IMAD R17, R14, UR4, R17 ;  /* 0x000000040e117c24 */ /* 0x000fc8000f8e0211 */
[----:B-1----:R-:W-:-:S06]  /*10b0*/  IMAD.WIDE R12, R17, 0x4, R12 ;  /* 0x00000004110c7825 */ /* 0x002fcc00078e020c */
[----:B------:R-:W2:Y:S02]  /*10c0*/  LDG.E R12, desc[UR6][R12.64] ;  /* 0x000000060c0c7981 */ /* 0x000ea4000c1e1900 */
[----:B--2---:R-:W-:-:S07]  /*10d0*/  FADD.FTZ R73, R73, R12 ;  /* 0x0000000c49497221 */ /* 0x004fce0000010000 */
.L_x_2103:
[----:B------:R3:W-:Y:S02]  /*10e0*/  STS [R76], R73 ;  /* 0x000000494c007388 */ /* 0x0007e40000000800 */
.L_x_2101:
[----:B------:R-:W-:Y:S05]  /*10f0*/  WARPSYNC.ALL ;  /* 0x0000000000007948 */ /* 0x000fea0003800000 */
[----:B------:R-:W-:Y:S01]  /*1100*/  VIADD R15, R15, 0x1f ;  /* 0x0000001f0f0f7836 */ /* 0x000fe20000000000 */
[----:B------:R-:W4:Y:S01]  /*1110*/  LDCU UR15, c[0x0][0x3f8] ;  /* 0x00007f00ff0f77ac */ /* 0x000f220008000800 */
[----:B------:R-:W-:Y:S01]  /*1120*/  IMAD R8, R8, R9, R40 ;  /* 0x0000000908087224 */ /* 0x000fe200078e0228 */
[----:B------:R-:W-:Y:S02]  /*1130*/  BSSY.RECONVERGENT B0, `(.L_x_2104) ;  /* 0x0000108000007945 */ /* 0x000fe40003800200 */
[----:B0-----:R-:W-:Y:S01]  /*1140*/  SHF.R.S32.HI R12, RZ, 0x1f, R15 ;  /* 0x0000001fff0c7819 */ /* 0x001fe2000001140f */
[----:B------:R-:W0:Y:S01]  /*1150*/  LDCU UR16, c[0x0][0x410] ;  /* 0x00008200ff1077ac */ /* 0x000e220008000800 */
[----:B------:R-:W-:-:S02]  /*1160*/  SHF.L.U32 R75, R8, 0x5, RZ ;  /* 0x00000005084b7819 */ /* 0x000fc400000006ff */
[----:B------:R-:W-:Y:S01]  /*1170*/  LEA.HI R12, R12, R15, RZ, 0x5 ;  /* 0x0000000f0c0c7211 */ /* 0x000fe200078f28ff */
[----:B------:R-:W0:Y:S03]  /*1180*/  LDCU.64 UR8, c[0x0][0x3c8] ;  /* 0x00007900ff0877ac */ /* 0x000e260008000a00 */
[----:B------:R-:W-:Y:S01]  /*1190*/  LOP3.LUT R83, R12, 0xffffffe0, RZ, 0xc0, !PT ;  /* 0xffffffe00c537812 */ /* 0x000fe200078ec0ff */
[----:B------:R-:W0:Y:S01]  /*11a0*/  LDCU.64 UR10, c[0x0][0x3b8] ;  /* 0x00007700ff0a77ac */ /* 0x000e220008000a00 */
[----:B------:R-:W-:Y:S02]  /*11b0*/  BAR.SYNC.DEFER_BLOCKING 0x0 ;  /* 0x0000000000007b1d */ /* 0x000fe40000010000 */
[----:B------:R-:W-:-:S04]  /*11c0*/  ISETP.GE.AND P0, PT, R77, R83, PT ;  /* 0x000000534d00720c */ /* 0x000fc80003f06270 */
[----:B------:R-:W0:Y:S01]  /*11d0*/  LDCU.64 UR18, c[0x0][0x438] ;  /* 0x00008700ff1277ac */ /* 0x000e220008000a00 */
[----:B------:R-:W0:Y:S08]  /*11e0*/  LDCU.64 UR12, c[0x0][0x448] ;  /* 0x00008900ff0c77ac */ /* 0x000e300008000a00 */
[----:B----4-:R-:W-:Y:S05]  /*11f0*/  @P0 BRA `(.L_x_2105) ;  /* 0x0000000c00ec0947 */ /* 0x010fea0003800000 */
[----:B------:R-:W-:Y:S01]  /*1200*/  LEA R43, R10, R11, 0x18 ;  /* 0x0000000b0a2b7211 */ /* 0x000fe200078ec0ff */
[----:B------:R-:W4:Y:S01]  /*1210*/  LDCU.64 UR4, c[0x0][0x420] ;  /* 0x00008400ff0477ac */ /* 0x000f220008000a00 */
[----:B------:R-:W0:Y:S01]  /*1220*/  LDC R2, c[0x0][0x3f4] ;  /* 0x0000fd00ff027b82 */ /* 0x000e220000000800 */
[C---:B------:R-:W-:Y:S01]  /*1230*/  IMAD.IADD R82, R72.reuse, 0x1, R77 ;  /* 0x0000000148527824 */ /* 0x040fe200078e024d */
[----:B------:R-:W-:Y:S01]  /*1240*/  LEA R77, R77, R42, 0x2 ;  /* 0x0000002a4d4d7211 */ /* 0x000fe200078e10ff */
[----:B------:R0:W0:Y:S01]  /*1250*/  LDS.128 R8, [R43+0x40] ;  /* 0x000040002b087984 */ /* 0x0000220000000c00 */
[----:B------:R-:W3:Y:S01]  /*1260*/  LDCU UR14, c[0x0][0x440] ;  /* 0x00008800ff0e77ac */ /* 0x000ee20008000800 */
[----:B------:R-:W-:Y:S02]  /*1270*/  IMAD.IADD R83, R72, 0x1, R83 ;  /* 0x0000000148537824 */ /* 0x000fe400078e0253 */
[----:B------:R0:W0:Y:S04]  /*1280*/  LDS.128 R12, [R43+0x50] ;  /* 0x000050002b0c7984 */ /* 0x0000280000000c00 */
[----:B------:R0:W0:Y:S04]  /*1290*/  LDS.128 R16, [R43+0x60] ;  /* 0x000060002b107984 */ /* 0x0000280000000c00 */
[----:B-12---:R1:W2:Y:S01]  /*12a0*/  LDS.128 R20, [R43+0x70] ;  /* 0x000070002b147984 */ /* 0x0062a20000000c00 */
[----:B----4-:R-:W-:-:S03]  /*12b0*/  ISETP.NE.U32.AND P0, PT, RZ, UR4, PT ;  /* 0x00000004ff007c0c */ /* 0x010fc6000bf05070 */
[----:B------:R1:W4:Y:S01]  /*12c0*/  LDS.128 R24, [R43+0x80] ;  /* 0x000080002b187984 */ /* 0x0003220000000c00 */
[--C-:B------:R-:W-:Y:S01]  /*12d0*/  IADD3 R84, P1, P2, R41, UR4, R82.reuse ;  /* 0x0000000429547c10 */ /* 0x100fe2000fa3e052 */
[----:B---3--:R-:W-:Y:S02]  /*12e0*/  IMAD R87, R40, UR14, R5 ;  /* 0x0000000e28577c24 */ /* 0x008fe4000f8e0205 */
[----:B------:R1:W3:Y:S01]  /*12f0*/  LDS.128 R28, [R43+0x90] ;  /* 0x000090002b1c7984 */ /* 0x0002e20000000c00 */
[----:B------:R-:W-:Y:S02]  /*1300*/  ISETP.NE.AND.EX P0, PT, RZ, UR5, PT, P0 ;  /* 0x00000005ff007c0c */ /* 0x000fe4000bf05300 */
[----:B------:R-:W-:Y:S01]  /*1310*/  IADD3.X R85, PT, PT, R85, UR5, RZ, P1, P2 ;  /* 0x0000000555557c10 */ /* 0x000fe20008fe44ff */
[----:B------:R1:W0:Y:S01]  /*1320*/  LDS.128 R32, [R43+0xa0] ;  /* 0x0000a0002b207984 */ /* 0x0002220000000c00 */
[----:B------:R-:W-:-:S03]  /*1330*/  IMAD R87, R87, UR14, R82 ;  /* 0x0000000e57577c24 */ /* 0x000fc6000f8e0252 */
[----:B------:R1:W0:Y:S06]  /*1340*/  LDS.128 R36, [R43+0xb0] ;  /* 0x0000b0002b247984 */ /* 0x00022c0000000c00 */
.L_x_2120:
[----:B------:R-:W2:Y:S01]  /*1350*/  @P0 LDG.E.U8 R81, desc[UR6][R84.64] ;  /* 0x0000000654510981 */ /* 0x000ea2000c1e1100 */
[----:B------:R-:W-:Y:S01]  /*1360*/  IABS R79, R82 ;  /* 0x00000052004f7213 */ /* 0x000fe20000000000 */
[----:B------:R-:W-:Y:S01]  /*1370*/  BSSY.RECONVERGENT B1, `(.L_x_2106) ;  /* 0x0000022000017945 */ /* 0x000fe20003800200 */
[----:B0-----:R-:W-:Y:S02]  /*1380*/  IABS R80, R2 ;  /* 0x0000000200507213 */ /* 0x001fe40000000000 */
[----:B------:R-:W-:Y:S01]  /*1390*/  ISETP.GE.AND P2, PT, R82, RZ, PT ;  /* 0x000000ff5200720c */ /* 0x000fe20003f46270 */
[----:B------:R-:W-:Y:S01]  /*13a0*/  IMAD.HI.U32 R78, R4, R79, RZ ;  /* 0x0000004f044e7227 */ /* 0x000fe200078e00ff */
[----:B------:R-:W-:-:S04]  /*13b0*/  ISETP.NE.AND P4, PT, R2, RZ, PT ;  /* 0x000000ff0200720c */ /* 0x000fc80003f85270 */
[----:B------:R-:W-:-:S05]  /*13c0*/  IADD3 R78, PT, PT, -R78, RZ, RZ ;  /* 0x000000ff4e4e7210 */ /* 0x000fca0007ffe1ff */
[----:B------:R-:W-:-:S05]  /*13d0*/  IMAD R79, R80, R78, R79 ;  /* 0x0000004e504f7224 */ /* 0x000fca00078e024f */
[----:B------:R-:W-:-:S13]  /*13e0*/  ISETP.GT.U32.AND P1, PT, R3, R79, PT ;  /* 0x0000004f0300720c */ /* 0x000fda0003f24070 */
[----:B------:R-:W-:-:S05]  /*13f0*/  @!P1 IMAD.IADD R79, R79, 0x1, -R80 ;  /* 0x000000014f4f9824 */ /* 0x000fca00078e0a50 */
[----:B------:R-:W-:-:S13]  /*1400*/  ISETP.GT.U32.AND P1, PT, R3, R79, PT ;  /* 0x0000004f0300720c */ /* 0x000fda0003f24070 */
[----:B------:R-:W-:Y:S02]  /*1410*/  @!P1 IADD3 R79, PT, PT, R79, -R80, RZ ;  /* 0x800000504f4f9210 */ /* 0x000fe40007ffe0ff */
[----:B------:R-:W-:-:S03]  /*1420*/  ISETP.GE.AND P1, PT, R82, R5, PT ;  /* 0x000000055200720c */ /* 0x000fc60003f26270 */
[----:B------:R-:W-:Y:S01]  /*1430*/  @!P2 IMAD.MOV R79, RZ, RZ, -R79 ;  /* 0x000000ffff4fa224 */ /* 0x000fe200078e0a4f */
[----:B------:R-:W-:Y:S02]  /*1440*/  @!P4 LOP3.LUT R79, RZ, R2, RZ, 0x33, !PT ;  /* 0x00000002ff4fc212 */ /* 0x000fe400078e33ff */
[----:B--2---:R-:W-:-:S07]  /*1450*/  ISETP.NE.AND P3, PT, R81, RZ, P0 ;  /* 0x000000ff5100720c */ /* 0x004fce0000765270 */
[----:B-----5:R-:W-:Y:S06]  /*1460*/  @P1 BRA `(.L_x_2107) ;  /* 0x0000000000481947 */ /* 0x020fec0003800000 */
[----:B------:R-:W0:Y:S02]  /*1470*/  S2UR UR4, SR_CTAID.Y ;  /* 0x00000000000479c3 */ /* 0x000e240000002600 */
[----:B0-----:R-:W-:-:S05]  /*1480*/  IMAD R42, R2, UR4, RZ ;  /* 0x00000004022a7c24 */ /* 0x001fca000f8e02ff */
[----:B------:R-:W-:-:S04]  /*1490*/  IADD3 R40, P2, PT, R42, R79, RZ ;  /* 0x0000004f2a287210 */ /* 0x000fc80007f5e0ff */
[----:B------:R-:W-:Y:S02]  /*14a0*/  LEA.HI.X.SX32 R41, R42, RZ, 0x1, P2 ;  /* 0x000000ff2a297211 */ /* 0x000fe400010f0eff */
[----:B------:R-:W-:-:S04]  /*14b0*/  LEA R42, P2, R40, UR8, 0x2 ;  /* 0x00000008282a7c11 */ /* 0x000fc8000f8410ff */
[----:B-1----:R-:W-:-:S05]  /*14c0*/  LEA.HI.X R43, R40, UR9, R41, 0x2, P2 ;  /* 0x00000009282b7c11 */ /* 0x002fca00090f1429 */
[----:B------:R-:W2:Y:S01]  /*14d0*/  LDG.E R42, desc[UR6][R42.64] ;  /* 0x000000062a2a7981 */ /* 0x000ea2000c1e1900 */
[----:B------:R-:W-:-:S04]  /*14e0*/  IMAD R41, R2, UR15, RZ ;  /* 0x0000000f02297c24 */ /* 0x000fc8000f8e02ff */
[----:B--2---:R-:W-:Y:S02]  /*14f0*/  IMAD R40, R42, R41, RZ ;  /* 0x000000292a287224 */ /* 0x004fe400078e02ff */
[----:B------:R-:W-:-:S03]  /*1500*/  IMAD R41, R75, R2, RZ ;  /* 0x000000024b297224 */ /* 0x000fc600078e02ff */
[----:B------:R-:W-:Y:S02]  /*1510*/  LEA R40, R40, R79, 0x3 ;  /* 0x0000004f28287211 */ /* 0x000fe400078e18ff */
[----:B------:R-:W-:-:S03]  /*1520*/  SHF.R.S32.HI R81, RZ, 0x1f, R41 ;  /* 0x0000001fff517819 */ /* 0x000fc60000011429 */
[----:B------:R-:W-:-:S05]  /*1530*/  IMAD.SHL.U32 R40, R40, 0x4, RZ ;  /* 0x0000000428287824 */ /* 0x000fca00078e00ff */
[----:B------:R-:W-:-:S04]  /*1540*/  IADD3 R41, P2, PT, R40, R41, RZ ;  /* 0x0000002928297210 */ /* 0x000fc80007f5e0ff */
[----:B------:R-:W-:Y:S02]  /*1550*/  LEA.HI.X.SX32 R78, R40, R81, 0x1, P2 ;  /* 0x00000051284e7211 */ /* 0x000fe400010f0eff */
[----:B------:R-:W-:-:S04]  /*1560*/  LEA R40, P2, R41, UR10, 0x2 ;  /* 0x0000000a29287c11 */ /* 0x000fc8000f8410ff */
[----:B------:R-:W-:-:S06]  /*1570*/  LEA.HI.X R41, R41, UR11, R78, 0x2, P2 ;  /* 0x0000000b29297c11 */ /* 0x000fcc00090f144e */
[----:B------:R-:W5:Y:S03]  /*1580*/  LDG.E.128 R40, desc[UR6][R40.64] ;  /* 0x0000000628287981 */ /* 0x000f66000c1e1d00 */
.L_x_2107:
[----:B------:R-:W-:Y:S05]  /*1590*/  BSYNC.RECONVERGENT B1 ;  /* 0x0000000000017941 */ /* 0x000fea0003800200 */
.L_x_2106:
[----:B------:R-:W-:Y:S01]  /*15a0*/  BSSY.RECONVERGENT B1, `(.L_x_2108) ;  /* 0x000001c000017945 */ /* 0x000fe20003800200 */
[----:B------:R-:W-:-:S03]  /*15b0*/  IADD3 R81, PT, PT, R79, R2, RZ ;  /* 0x000000024f517210 */ /* 0x000fc60007ffe0ff */
[----:B------:R-:W-:Y:S05]  /*15c0*/  @P1 BRA `(.L_x_2109) ;  /* 0x0000000000641947 */ /* 0x000fea0003800000 */
[----:B------:R-:W0:Y:S02]  /*15d0*/  S2UR UR4, SR_CTAID.Y ;  /* 0x00000000000479c3 */ /* 0x000e240000002600 */
[----:B0-----:R-:W-:-:S05]  /*15e0*/  IMAD R44, R2, UR4, RZ ;  /* 0x00000004022c7c24 */ /* 0x001fca000f8e02ff */
[----:B------:R-:W-:-:S04]  /*15f0*/  IADD3 R45, P2, PT, R44, R79, RZ ;  /* 0x0000004f2c2d7210 */ /* 0x000fc80007f5e0ff */
[----:B------:R-:W-:Y:S02]  /*1600*/  LEA.HI.X.SX32 R46, R44, RZ, 0x1, P2 ;  /* 0x000000ff2c2e7211 */ /* 0x000fe400010f0eff */
[----:B------:R-:W-:-:S04]  /*1610*/  LEA R44, P2, R45, UR8, 0x2 ;  /* 0x000000082d2c7c11 */ /* 0x000fc8000f8410ff */
[----:B------:R-:W-:-:S05]  /*1620*/  LEA.HI.X R45, R45, UR9, R46, 0x2, P2 ;  /* 0x000000092d2d7c11 */ /* 0x000fca00090f142e */
[----:B------:R-:W2:Y:S01]  /*1630*/  LDG.E R44, desc[UR6][R44.64] ;  /* 0x000000062c2c7981 */ /* 0x000ea2000c1e1900 */
[C---:B------:R-:W-:Y:S01]  /*1640*/  IMAD R47, R2.reuse, UR15, RZ ;  /* 0x0000000f022f7c24 */ /* 0x040fe2000f8e02ff */
[----:B------:R-:W-:Y:S01]  /*1650*/  LEA R49, R2, R79, 0x1 ;  /* 0x0000004f02317211 */ /* 0x000fe200078e08ff */
[----:B------:R-:W-:-:S05]  /*1660*/  IMAD R48, R75, R2, RZ ;  /* 0x000000024b307224 */ /* 0x000fca00078e02ff */
[----:B------:R-:W-:Y:S01]  /*1670*/  SHF.R.S32.HI R51, RZ, 0x1f, R48 ;  /* 0x0000001fff337819 */ /* 0x000fe20000011430 */
[----:B--2---:R-:W-:-:S04]  /*1680*/  IMAD R46, R44, R47, RZ ;  /* 0x0000002f2c2e7224 */ /* 0x004fc800078e02ff */
[----:B------:R-:W-:-:S04]  /*1690*/  IMAD.SHL.U32 R46, R46, 0x20, RZ ;  /* 0x000000202e2e7824 */ /* 0x000fc800078e00ff */
[----:B------:R-:W-:Y:S01]  /*16a0*/  IMAD R47, R81, 0x4, R46 ;  /* 0x00000004512f7824 */ /* 0x000fe200078e022e */
[----:B------:R-:W-:-:S04]  /*16b0*/  LEA R46, R49, R46, 0x2 ;  /* 0x0000002e312e7211 */ /* 0x000fc800078e10ff */
        /* <DEDUP_REMOVED lines=10> */
.L_x_2109:
[----:B------:R-:W-:Y:S05]  /*1760*/  BSYNC.RECONVERGENT B1 ;  /* 0x0000000000017941 */ /* 0x000fea0003800200 */
.L_x_2108:
[----:B------:R-:W-:Y:S04]  /*1770*/  BSSY.RECONVERGENT B1, `(.L_x_2110) ;  /* 0x000001d000017945 */ /* 0x000fe80003800200 */
        /* <DEDUP_REMOVED lines=8> */
[C---:B------:R-:W-:Y:S02]  /*1800*/  IMAD R55, R2.reuse, UR15, RZ ;  /* 0x0000000f02377c24 */ /* 0x040fe4000f8e02ff */
[----:B------:R-:W-:Y:S02]  /*1810*/  IMAD R54, R2, 0x2, R81 ;  /* 0x0000000202367824 */ /* 0x000fe400078e0251 */
[----:B------:R-:W-:Y:S02]  /*1820*/  IMAD R57, R75, R2, RZ ;  /* 0x000000024b397224 */ /* 0x000fe400078e02ff */
[----:B--2---:R-:W-:Y:S01]  /*1830*/  IMAD R56, R52, R55, RZ ;  /* 0x0000003734387224 */ /* 0x004fe200078e02ff */
[----:B------:R-:W-:-:S03]  /*1840*/  LEA R55, R2, R79, 0x2 ;  /* 0x0000004f02377211 */ /* 0x000fc600078e10ff */
[C---:B------:R-:W-:Y:S01]  /*1850*/  IMAD R54, R56.reuse, 0x8, R54 ;  /* 0x0000000838367824 */ /* 0x040fe200078e0236 */
[----:B------:R-:W-:Y:S02]  /*1860*/  LEA R55, R56, R55, 0x3 ;  /* 0x0000003738377211 */ /* 0x000fe400078e18ff */
[----:B------:R-:W-:Y:S01]  /*1870*/  SHF.R.S32.HI R56, RZ, 0x1f, R57 ;  /* 0x0000001fff387819 */ /* 0x000fe20000011439 */
[----:B------:R-:W-:Y:S01]  /*1880*/  IMAD.SHL.U32 R54, R54, 0x4, RZ ;  /* 0x0000000436367824 */ /* 0x000fe200078e00ff */
[----:B------:R-:W-:-:S04]  /*1890*/  SHF.L.U32 R55, R55, 0x2, RZ ;  /* 0x0000000237377819 */ /* 0x000fc800000006ff */
        /* <DEDUP_REMOVED lines=10> */
.L_x_2111:
[----:B------:R-:W-:Y:S05]  /*1940*/  BSYNC.RECONVERGENT B1 ;  /* 0x0000000000017941 */ /* 0x000fea0003800200 */
.L_x_2110:
        /* <DEDUP_REMOVED lines=10> */
[----:B------:R-:W-:Y:S02]  /*19f0*/  IMAD R63, R2, UR15, RZ ;  /* 0x0000000f023f7c24 */ /* 0x000fe4000f8e02ff */
[----:B------:R-:W-:Y:S02]  /*1a00*/  IMAD R80, R75, R2, RZ ;  /* 0x000000024b507224 */ /* 0x000fe400078e02ff */
        /* <DEDUP_REMOVED lines=9> */
.L_x_2113:
[----:B------:R-:W-:Y:S05]  /*1aa0*/  BSYNC.RECONVERGENT B1 ;  /* 0x0000000000017941 */ /* 0x000fea0003800200 */
.L_x_2112:
        /* <DEDUP_REMOVED lines=21> */
.L_x_2115:
[----:B------:R-:W-:Y:S05]  /*1c00*/  BSYNC.RECONVERGENT B1 ;  /* 0x0000000000017941 */ /* 0x000fea0003800200 */
.L_x_2114:
        /* <DEDUP_REMOVED lines=10> */
[----:B------:R-:W-:Y:S02]  /*1cb0*/  IMAD.IADD R81, R81, 0x1, R2 ;  /* 0x0000000151517824 */ /* 0x000fe400078e0202 */
        /* <DEDUP_REMOVED lines=10> */
.L_x_2117:
[----:B------:R-:W-:Y:S05]  /*1d60*/  BSYNC.RECONVERGENT B1 ;  /* 0x0000000000017941 */ /* 0x000fea0003800200 */
.L_x_2116:
[----:B------:R-:W-:Y:S04]  /*1d70*/  BSSY.RECONVERGENT B1, `(.L_x_2118) ;  /* 0x000003c000017945 */ /* 0x000fe80003800200 */
[----:B------:R-:W-:Y:S05]  /*1d80*/  @P1 BRA `(.L_x_2119) ;  /* 0x0000000000e81947 */ /* 0x000fea0003800000 */
[----:B------:R-:W-:Y:S02]  /*1d90*/  ISETP.NE.U32.AND P1, PT, RZ, UR12, PT ;  /* 0x0000000cff007c0c */ /* 0x000fe4000bf25070 */
[----:B------:R-:W-:Y:S02]  /*1da0*/  ISETP.NE.U32.AND P2, PT, RZ, UR18, PT ;  /* 0x00000012ff007c0c */ /* 0x000fe4000bf45070 */
[----:B------:R-:W-:Y:S02]  /*1db0*/  ISETP.NE.AND.EX P1, PT, RZ, UR13, PT, P1 ;  /* 0x0000000dff007c0c */ /* 0x000fe4000bf25310 */
[----:B------:R-:W-:-:S11]  /*1dc0*/  ISETP.NE.AND.EX P2, PT, RZ, UR19, PT, P2 ;  /* 0x00000013ff007c0c */ /* 0x000fd6000bf45320 */
[----:B------:R-:W0:Y:S01]  /*1dd0*/  @P1 S2R R89, SR_CTAID.X ;  /* 0x0000000000591919 */ /* 0x000e220000002500 */
[----:B------:R-:W0:Y:S08]  /*1de0*/  @P1 LDC.64 R78, c[0x0][0x448] ;  /* 0x00011200ff4e1b82 */ /* 0x000e300000000a00 */
[----:B------:R-:W2:Y:S02]  /*1df0*/  @P2 LDC.64 R80, c[0x0][0x438] ;  /* 0x00010e00ff502b82 */ /* 0x000ea40000000a00 */
[----:B--2---:R-:W-:-:S04]  /*1e00*/  @P2 IMAD.WIDE R80, R87, 0x4, R80 ;  /* 0x0000000457502825 */ /* 0x004fc800078e0250 */
[----:B0-----:R-:W-:Y:S02]  /*1e10*/  @P1 IMAD.WIDE.U32 R78, R89, 0x4, R78 ;  /* 0x00000004594e1825 */ /* 0x001fe400078e004e */
[----:B------:R0:W2:Y:S04]  /*1e20*/  @P2 LDG.E R80, desc[UR6][R80.64] ;  /* 0x0000000650502981 */ /* 0x0000a8000c1e1900 */
[----:B------:R1:W2:Y:S01]  /*1e30*/  @P1 LDG.E R78, desc[UR6][R78.64] ;  /* 0x000000064e4e1981 */ /* 0x0002a2000c1e1900 */
[----:B-----5:R-:W-:Y:S01]  /*1e40*/  FMUL.FTZ R89, R12, R44 ;  /* 0x0000002c0c597220 */ /* 0x020fe20000410000 */
[----:B------:R-:W-:Y:S01]  /*1e50*/  FMUL.FTZ R86, R13, R45 ;  /* 0x0000002d0d567220 */ /* 0x000fe20000410000 */
[----:B------:R-:W-:Y:S02]  /*1e60*/  FMUL.FTZ R91, R14, R46 ;  /* 0x0000002e0e5b7220 */ /* 0x000fe40000410000 */
[----:B------:R-:W-:Y:S01]  /*1e70*/  FFMA.FTZ R89, R8, R40, R89 ;  /* 0x0000002808597223 */ /* 0x000fe20000010059 */
[----:B------:R-:W-:Y:S01]  /*1e80*/  FFMA.FTZ R86, R9, R41, R86 ;  /* 0x0000002909567223 */ /* 0x000fe20000010056 */
[----:B------:R-:W-:Y:S01]  /*1e90*/  FFMA.FTZ R91, R10, R42, R91 ;  /* 0x0000002a0a5b7223 */ /* 0x000fe2000001005b */
[----:B0-----:R-:W0:Y:S01]  /*1ea0*/  @P1 LDC R81, c[0x0][0x408] ;  /* 0x00010200ff511b82 */ /* 0x001e220000000800 */
[----:B------:R-:W-:Y:S01]  /*1eb0*/  FFMA.FTZ R89, R16, R48, R89 ;  /* 0x0000003010597223 */ /* 0x000fe20000010059 */
[----:B------:R-:W-:Y:S01]  /*1ec0*/  FFMA.FTZ R86, R17, R49, R86 ;  /* 0x0000003111567223 */ /* 0x000fe20000010056 */
[----:B------:R-:W-:-:S02]  /*1ed0*/  FFMA.FTZ R91, R18, R50, R91 ;  /* 0x00000032125b7223 */ /* 0x000fc4000001005b */
[----:B------:R-:W-:Y:S01]  /*1ee0*/  FFMA.FTZ R89, R20, R52, R89 ;  /* 0x0000003414597223 */ /* 0x000fe20000010059 */
[----:B------:R-:W-:Y:S01]  /*1ef0*/  FFMA.FTZ R86, R21, R53, R86 ;  /* 0x0000003515567223 */ /* 0x000fe20000010056 */
[----:B------:R-:W-:Y:S02]  /*1f00*/  FFMA.FTZ R91, R22, R54, R91 ;  /* 0x00000036165b7223 */ /* 0x000fe4000001005b */
[----:B----4-:R-:W-:Y:S01]  /*1f10*/  FFMA.FTZ R89, R24, R56, R89 ;  /* 0x0000003818597223 */ /* 0x010fe20000010059 */
[----:B------:R-:W-:Y:S01]  /*1f20*/  FFMA.FTZ R86, R25, R57, R86 ;  /* 0x0000003919567223 */ /* 0x000fe20000010056 */
[----:B------:R-:W-:Y:S02]  /*1f30*/  FFMA.FTZ R91, R26, R58, R91 ;  /* 0x0000003a1a5b7223 */ /* 0x000fe4000001005b */
[----:B---3--:R-:W-:Y:S01]  /*1f40*/  FFMA.FTZ R89, R28, R60, R89 ;  /* 0x0000003c1c597223 */ /* 0x008fe20000010059 */
[----:B------:R-:W-:Y:S01]  /*1f50*/  FFMA.FTZ R86, R29, R61, R86 ;  /* 0x0000003d1d567223 */ /* 0x000fe20000010056 */
[----:B------:R-:W-:-:S02]  /*1f60*/  FFMA.FTZ R91, R30, R62, R91 ;  /* 0x0000003e1e5b7223 */ /* 0x000fc4000001005b */
[----:B------:R-:W-:Y:S01]  /*1f70*/  FFMA.FTZ R89, R32, R64, R89 ;  /* 0x0000004020597223 */ /* 0x000fe20000010059 */
[----:B------:R-:W-:Y:S01]  /*1f80*/  FFMA.FTZ R86, R33, R65, R86 ;  /* 0x0000004121567223 */ /* 0x000fe20000010056 */
[----:B------:R-:W-:Y:S02]  /*1f90*/  FFMA.FTZ R91, R34, R66, R91 ;  /* 0x00000042225b7223 */ /* 0x000fe4000001005b */
[----:B------:R-:W-:Y:S01]  /*1fa0*/  FFMA.FTZ R89, R36, R68, R89 ;  /* 0x0000004424597223 */ /* 0x000fe20000010059 */
[----:B------:R-:W-:Y:S01]  /*1fb0*/  FFMA.FTZ R86, R37, R69, R86 ;  /* 0x0000004525567223 */ /* 0x000fe20000010056 */
[----:B-1----:R-:W-:-:S03]  /*1fc0*/  FFMA.FTZ R79, R38, R70, R91 ;  /* 0x00000046264f7223 */ /* 0x002fc6000001005b */
[----:B------:R-:W-:-:S04]  /*1fd0*/  FADD.FTZ R86, R89, R86 ;  /* 0x0000005659567221 */ /* 0x000fc80000010000 */
[----:B------:R-:W-:Y:S02]  /*1fe0*/  FADD.FTZ R79, R79, R86 ;  /* 0x000000564f4f7221 */ /* 0x000fe40000010000 */
[----:B------:R-:W0:Y:S02]  /*1ff0*/  @P1 LDC R86, c[0x0][0x430] ;  /* 0x00010c00ff561b82 */ /* 0x000e240000000800 */
[----:B0-----:R-:W-:Y:S01]  /*2000*/  @P1 IADD3 R81, PT, PT, R86, R81, RZ ;  /* 0x0000005156511210 */ /* 0x001fe20007ffe0ff */
[----:B------:R-:W-:-:S03]  /*2010*/  FMUL.FTZ R86, R15, R47 ;  /* 0x0000002f0f567220 */ /* 0x000fc60000410000 */
[----:B------:R-:W-:Y:S01]  /*2020*/  @P1 ISETP.GE.AND P4, PT, R82, R81, PT ;  /* 0x000000515200120c */ /* 0x000fe20003f86270 */
[----:B------:R-:W-:-:S03]  /*2030*/  FFMA.FTZ R86, R11, R43, R86 ;  /* 0x0000002b0b567223 */ /* 0x000fc60000010056 */
[----:B------:R-:W-:Y:S01]  /*2040*/  @P1 SEL R81, R74, RZ, !P4 ;  /* 0x000000ff4a511207 */ /* 0x000fe20006000000 */
[----:B------:R-:W-:-:S03]  /*2050*/  FFMA.FTZ R86, R19, R51, R86 ;  /* 0x0000003313567223 */ /* 0x000fc60000010056 */
[----:B------:R-:W-:Y:S01]  /*2060*/  @P1 IADD3 R81, PT, PT, R82, R81, -R5 ;  /* 0x0000005152511210 */ /* 0x000fe20007ffe805 */
[----:B------:R-:W-:-:S04]  /*2070*/  FFMA.FTZ R86, R23, R55, R86 ;  /* 0x0000003717567223 */ /* 0x000fc80000010056 */
[----:B------:R-:W-:-:S04]  /*2080*/  FFMA.FTZ R86, R27, R59, R86 ;  /* 0x0000003b1b567223 */ /* 0x000fc80000010056 */
[----:B------:R-:W-:-:S04]  /*2090*/  FFMA.FTZ R86, R31, R63, R86 ;  /* 0x0000003f1f567223 */ /* 0x000fc80000010056 */
[----:B------:R-:W-:-:S04]  /*20a0*/  FFMA.FTZ R86, R35, R67, R86 ;  /* 0x0000004323567223 */ /* 0x000fc80000010056 */
[----:B------:R-:W-:-:S04]  /*20b0*/  FFMA.FTZ R86, R39, R71, R86 ;  /* 0x0000004727567223 */ /* 0x000fc80000010056 */
[----:B------:R-:W-:-:S04]  /*20c0*/  FADD.FTZ R79, R86, R79 ;  /* 0x0000004f564f7221 */ /* 0x000fc80000010000 */
[----:B------:R-:W-:-:S04]  /*20d0*/  FMUL.FTZ R79, R79, UR16 ;  /* 0x000000104f4f7c20 */ /* 0x000fc80008410000 */
[----:B--2---:R-:W-:Y:S01]  /*20e0*/  @P2 FADD.FTZ R79, R79, R80 ;  /* 0x000000504f4f2221 */ /* 0x004fe20000010000 */
[----:B------:R-:W-:-:S05]  /*20f0*/  @P1 I2FP.F32.S32 R80, R81 ;  /* 0x0000005100501245 */ /* 0x000fca0000201400 */
[----:B------:R-:W-:-:S05]  /*2100*/  @P1 FFMA.FTZ R79, R80, R78, R79 ;  /* 0x0000004e504f1223 */ /* 0x000fca000001004f */
[----:B------:R0:W-:Y:S01]  /*2110*/  STS [R77], R79 ;  /* 0x0000004f4d007388 */ /* 0x0001e20000000800 */
[----:B------:R-:W-:-:S07]  /*2120*/  @!P3 FMNMX.FTZ R73, R73, R79, !PT ;  /* 0x0000004f4949b209 */ /* 0x000fce0007810000 */
.L_x_2119:
[----:B------:R-:W-:Y:S05]  /*2130*/  BSYNC.RECONVERGENT B1 ;  /* 0x0000000000017941 */ /* 0x000fea0003800200 */
.L_x_2118:
[----:B------:R-:W-:Y:S01]  /*2140*/  IADD3 R84, P1, PT, R84, 0x100, RZ ;  /* 0x0000010054547810 */ /* 0x000fe20007f3e0ff */
[----:B------:R-:W-:Y:S01]  /*2150*/  VIADD R82, R82, 0x100 ;  /* 0x0000010052527836 */ /* 0x000fe20000000000 */
[----:B0-----:R-:W-:Y:S01]  /*2160*/  IADD3 R77, PT, PT, R77, 0x400, RZ ;  /* 0x000004004d4d7810 */ /* 0x001fe20007ffe0ff */
[----:B------:R-:W-:Y:S01]  /*2170*/  VIADD R87, R87, 0x100 ;  /* 0x0000010057577836 */ /* 0x000fe20000000000 */
[----:B------:R-:W-:Y:S02]  /*2180*/  IADD3.X R85, PT, PT, RZ, R85, RZ, P1, !PT ;  /* 0x00000055ff557210 */ /* 0x000fe40000ffe4ff */
[----:B------:R-:W-:-:S13]  /*2190*/  ISETP.GE.AND P1, PT, R82, R83, PT ;  /* 0x000000535200720c */ /* 0x000fda0003f26270 */
[----:B------:R-:W-:Y:S05]  /*21a0*/  @!P1 BRA `(.L_x_2120) ;  /* 0xfffffff000689947 */ /* 0x000fea000383ffff */
.L_x_2105:
[----:B0-----:R-:W-:Y:S05]  /*21b0*/  BSYNC.RECONVERGENT B0 ;  /* 0x0000000000007941 */ /* 0x001fea0003800200 */
.L_x_2104:
[----:B------:R-:W0:Y:S01]  /*21c0*/  SHFL.BFLY PT, R4, R73, 0x10, 0x1f ;  /* 0x0e001f0049047f89 */ /* 0x000e2200000e0000 */
[----:B------:R-:W1:Y:S01]  /*21d0*/  S2UR UR8, SR_CgaCtaId ;  /* 0x00000000000879c3 */ /* 0x000e620000008800 */
[----:B------:R-:W-:Y:S01]  /*21e0*/  UMOV UR5, 0x400 ;  /* 0x0000040000057882 */ /* 0x000fe20000000000 */
[----:B------:R-:W-:Y:S01]  /*21f0*/  BSSY.RECONVERGENT B0, `(.L_x_2121) ;  /* 0x0000184000007945 */ /* 0x000fe20003800200 */
[----:B------:R-:W2:Y:S05]  /*2200*/  S2R R35, SR_TID.X ;  /* 0x0000000000237919 */ /* 0x000eaa0000002100 */
[----:B------:R-:W3:Y:S01]  /*2210*/  S2UR UR10, SR_CTAID.Y ;  /* 0x00000000000a79c3 */ /* 0x000ee20000002600 */
[----:B0-----:R-:W-:Y:S01]  /*2220*/  FMNMX.FTZ R4, R4, R73, !PT ;  /* 0x0000004904047209 */ /* 0x001fe20007810000 */
[----:B-1----:R-:W-:-:S04]  /*2230*/  ULEA UR9, UR8, UR5, 0x18 ;  /* 0x0000000508097291 */ /* 0x002fc8000f8ec0ff */
[----:B------:R-:W0:Y:S01]  /*2240*/  SHFL.BFLY PT, R3, R4, 0x8, 0x1f ;  /* 0x0d001f0004037f89 */ /* 0x000e2200000e0000 */
[----:B---3--:R-:W-:Y:S02]  /*2250*/  IMAD R37, R2, UR10, RZ ;  /* 0x0000000a02257c24 */ /* 0x008fe4000f8e02ff */
[----:B------:R-:W-:Y:S01]  /*2260*/  HFMA2 R2, -RZ, RZ, 0, 0 ;  /* 0x00000000ff027431 */ /* 0x000fe200000001ff */
[----:B--2---:R-:W-:Y:S02]  /*2270*/  SHF.R.U32.HI R33, RZ, 0x3, R35 ;  /* 0x00000003ff217819 */ /* 0x004fe40000011623 */
[----:B0-----:R-:W-:Y:S01]  /*2280*/  FMNMX.FTZ R8, R4, R3, !PT ;  /* 0x0000000304087209 */ /* 0x001fe20007810000 */
[----:B------:R-:W-:-:S04]  /*2290*/  IMAD.MOV.U32 R4, RZ, RZ, -0x800001 ;  /* 0xff7fffffff047424 */ /* 0x000fc800078e00ff */
[----:B------:R-:W0:Y:S02]  /*22a0*/  SHFL.BFLY PT, R3, R8, 0x4, 0x1f ;  /* 0x0c801f0008037f89 */ /* 0x000e2400000e0000 */
[----:B0-----:R-:W-:Y:S02]  /*22b0*/  FMNMX.FTZ R9, R8, R3, !PT ;  /* 0x0000000308097209 */ /* 0x001fe40007810000 */
[----:B------:R-:W-:-:S03]  /*22c0*/  LOP3.LUT P0, R3, R35, 0x1f, RZ, 0xc0, !PT ;  /* 0x0000001f23037812 */ /* 0x000fc6000780c0ff */
[----:B------:R-:W0:Y:S01]  /*22d0*/  SHFL.BFLY PT, R10, R9, 0x2, 0x1f ;  /* 0x0c401f00090a7f89 */ /* 0x000e2200000e0000 */
[----:B------:R-:W-:Y:S02]  /*22e0*/  ISETP.GT.U32.AND P1, PT, R3, 0x7, PT ;  /* 0x000000070300780c */ /* 0x000fe40003f24070 */
[----:B0-----:R-:W-:Y:S02]  /*22f0*/  FMNMX.FTZ R10, R9, R10, !PT ;  /* 0x0000000a090a7209 */ /* 0x001fe40007810000 */
[----:B------:R-:W-:-:S03]  /*2300*/  LEA R9, R3, UR9, 0x2 ;  /* 0x0000000903097c11 */ /* 0x000fc6000f8e10ff */
[----:B------:R-:W0:Y:S02]  /*2310*/  SHFL.BFLY PT, R11, R10, 0x1, 0x1f ;  /* 0x0c201f000a0b7f89 */ /* 0x000e2400000e0000 */
[----:B0-----:R-:W-:-:S05]  /*2320*/  FMNMX.FTZ R14, R10, R11, !PT ;  /* 0x0000000b0a0e7209 */ /* 0x001fca0007810000 */
[----:B------:R-:W-:Y:S01]  /*2330*/  @!P0 STS [R33+UR9], R14 ;  /* 0x0000000e21008988 */ /* 0x000fe20008000809 */
[----:B------:R-:W-:Y:S06]  /*2340*/  BAR.SYNC.DEFER_BLOCKING 0x0 ;  /* 0x0000000000007b1d */ /* 0x000fec0000010000 */
[----:B------:R-:W0:Y:S04]  /*2350*/  @!P1 LDS R4, [R9] ;  /* 0x0000000009049984 */ /* 0x000e280000000800 */
[----:B0-----:R-:W0:Y:S02]  /*2360*/  SHFL.BFLY PT, R11, R4, 0x4, 0x1f ;  /* 0x0c801f00040b7f89 */ /* 0x001e2400000e0000 */
[----:B0-----:R-:W-:-:S02]  /*2370*/  FMNMX.FTZ R12, R11, R4, !PT ;  /* 0x000000040b0c7209 */ /* 0x001fc40007810000 */
[----:B------:R-:W-:-:S03]  /*2380*/  SHF.R.S32.HI R4, RZ, 0x1f, R37 ;  /* 0x0000001fff047819 */ /* 0x000fc60000011425 */
[----:B------:R-:W0:Y:S02]  /*2390*/  SHFL.BFLY PT, R11, R12, 0x2, 0x1f ;  /* 0x0c401f000c0b7f89 */ /* 0x000e2400000e0000 */
[----:B0-----:R-:W-:Y:S01]  /*23a0*/  FMNMX.FTZ R13, R12, R11, !PT ;  /* 0x0000000b0c0d7209 */ /* 0x001fe20007810000 */
[----:B------:R-:W-:-:S04]  /*23b0*/  VIADD R11, R5, 0x1 ;  /* 0x00000001050b7836 */ /* 0x000fc80000000000 */
        /* <DEDUP_REMOVED lines=28> */
.L_x_2126:
        /* <DEDUP_REMOVED lines=11> */
.L_x_2125:
[----:B------:R-:W-:Y:S05]  /*2630*/  BSYNC.RECONVERGENT B1 ;  /* 0x0000000000017941 */ /* 0x000fea0003800200 */
.L_x_2124:
[----:B------:R-:W-:Y:S05]  /*2640*/  @!P1 BRA `(.L_x_2122) ;  /* 0x0000001000f89947 */ /* 0x000fea0003800000 */
[----:B------:R-:W-:Y:S01]  /*2650*/  UIADD3 UR4, UPT, UPT, UR5, 0xc0, URZ ;  /* 0x000000c005047890 */ /* 0x000fe2000fffe0ff */
[----:B------:R-:W-:Y:S02]  /*2660*/  IMAD.SHL.U32 R13, R72, 0x4, RZ ;  /* 0x00000004480d7824 */ /* 0x000fe400078e00ff */
[C---:B------:R-:W-:Y:S01]  /*2670*/  VIADD R14, R12.reuse, 0x400 ;  /* 0x000004000c0e7836 */ /* 0x040fe20000000000 */
[----:B------:R-:W-:Y:S02]  /*2680*/  ULEA UR4, UR8, UR4, 0x18 ;  /* 0x0000000408047291 */ /* 0x000fe4000f8ec0ff */
[----:B------:R-:W-:Y:S02]  /*2690*/  LEA R13, R12, -R13, 0x2 ;  /* 0x8000000d0c0d7211 */ /* 0x000fe400078e10ff */
[----:B------:R-:W-:Y:S02]  /*26a0*/  ISETP.GT.AND P0, PT, R14, R5, PT ;  /* 0x000000050e00720c */ /* 0x000fe40003f04270 */
[----:B------:R-:W-:-:S03]  /*26b0*/  IADD3 R12, PT, PT, R13, UR4, RZ ;  /* 0x000000040d0c7c10 */ /* 0x000fc6000fffe0ff */
[----:B------:R-:W0:Y:S04]  /*26c0*/  LDS R15, [R13+UR4] ;  /* 0x000000040d0f7984 */ /* 0x000e280008000800 */
[----:B------:R-:W1:Y:S04]  /*26d0*/  LDS R17, [R13+UR4+0x400] ;  /* 0x000400040d117984 */ /* 0x000e680008000800 */
[----:B------:R-:W2:Y:S04]  /*26e0*/  LDS R19, [R13+UR4+0x800] ;  /* 0x000800040d137984 */ /* 0x000ea80008000800 */
[----:B------:R-:W3:Y:S01]  /*26f0*/  LDS R21, [R13+UR4+0xc00] ;  /* 0x000c00040d157984 */ /* 0x000ee20008000800 */
[----:B0-----:R-:W-:-:S04]  /*2700*/  FADD.FTZ R15, -R10, R15 ;  /* 0x0000000f0a0f7221 */ /* 0x001fc80000010100 */
[----:B------:R-:W-:Y:S01]  /*2710*/  FMUL.FTZ R15, R15, 1.4426950216293334961 ;  /* 0x3fb8aa3b0f0f7820 */ /* 0x000fe20000410000 */
[C---:B-1----:R-:W-:Y:S01]  /*2720*/  FADD.FTZ R17, -R10.reuse, R17 ;  /* 0x000000110a117221 */ /* 0x042fe20000010100 */
[----:B--2---:R-:W-:-:S03]  /*2730*/  FADD.FTZ R19, -R10, R19 ;  /* 0x000000130a137221 */ /* 0x004fc60000010100 */
[----:B------:R-:W-:Y:S01]  /*2740*/  FMUL.FTZ R17, R17, 1.4426950216293334961 ;  /* 0x3fb8aa3b11117820 */ /* 0x000fe20000410000 */
[----:B------:R-:W0:Y:S01]  /*2750*/  MUFU.EX2 R15, R15 ;  /* 0x0000000f000f7308 */ /* 0x000e220000000800 */
[----:B---3--:R-:W-:Y:S01]  /*2760*/  FADD.FTZ R21, -R10, R21 ;  /* 0x000000150a157221 */ /* 0x008fe20000010100 */
[----:B------:R-:W-:-:S03]  /*2770*/  FMUL.FTZ R19, R19, 1.4426950216293334961 ;  /* 0x3fb8aa3b13137820 */ /* 0x000fc60000410000 */
[----:B------:R-:W-:-:S03]  /*2780*/  FMUL.FTZ R21, R21, 1.4426950216293334961 ;  /* 0x3fb8aa3b15157820 */ /* 0x000fc60000410000 */
[----:B------:R-:W1:Y:S08]  /*2790*/  MUFU.EX2 R17, R17 ;  /* 0x0000001100117308 */ /* 0x000e700000000800 */
[----:B------:R-:W2:Y:S01]  /*27a0*/  MUFU.EX2 R19, R19 ;  /* 0x0000001300137308 */ /* 0x000ea20000000800 */
[----:B0-----:R-:W-:Y:S01]  /*27b0*/  FADD.FTZ R2, R2, R15 ;  /* 0x0000000f02027221 */ /* 0x001fe20000010000 */
[----:B------:R3:W-:Y:S06]  /*27c0*/  STS [R13+UR4], R15 ;  /* 0x0000000f0d007988 */ /* 0x0007ec0008000804 */
[----:B------:R-:W0:Y:S01]  /*27d0*/  MUFU.EX2 R21, R21 ;  /* 0x0000001500157308 */ /* 0x000e220000000800 */
[----:B-1----:R-:W-:Y:S01]  /*27e0*/  FADD.FTZ R2, R2, R17 ;  /* 0x0000001102027221 */ /* 0x002fe20000010000 */
[----:B------:R3:W-:Y:S03]  /*27f0*/  STS [R13+UR4+0x400], R17 ;  /* 0x000400110d007988 */ /* 0x0007e60008000804 */
[----:B--2---:R-:W-:Y:S01]  /*2800*/  FADD.FTZ R2, R2, R19 ;  /* 0x0000001302027221 */ /* 0x004fe20000010000 */
[----:B------:R3:W-:Y:S04]  /*2810*/  STS [R13+UR4+0x800], R19 ;  /* 0x000800130d007988 */ /* 0x0007e80008000804 */
[----:B0-----:R3:W-:Y:S01]  /*2820*/  STS [R13+UR4+0xc00], R21 ;  /* 0x000c00150d007988 */ /* 0x0017e20008000804 */
[----:B------:R-:W-:Y:S01]  /*2830*/  FADD.FTZ R2, R2, R21 ;  /* 0x0000001502027221 */ /* 0x000fe20000010000 */
[----:B------:R-:W-:Y:S06]  /*2840*/  @P0 BRA `(.L_x_2122) ;  /* 0x0000001000780947 */ /* 0x000fec0003800000 */
[----:B---3--:R-:W-:Y:S01]  /*2850*/  IMAD.IADD R13, R5, 0x1, -R14 ;  /* 0x00000001050d7824 */ /* 0x008fe200078e0a0e */
[----:B------:R-:W-:Y:S01]  /*2860*/  BSSY.RECONVERGENT B1, `(.L_x_2127) ;  /* 0x000006b000017945 */ /* 0x000fe20003800200 */
[----:B------:R-:W-:Y:S02]  /*2870*/  IADD3 R12, PT, PT, R12, 0x1800, RZ ;  /* 0x000018000c0c7810 */ /* 0x000fe40007ffe0ff */
[----:B------:R-:W-:Y:S02]  /*2880*/  PLOP3.LUT P0, PT, PT, PT, PT, 0x80, 0x8 ;  /* 0x000000000008781c */ /* 0x000fe40003f0f070 */
[----:B------:R-:W-:-:S13]  /*2890*/  ISETP.GT.AND P1, PT, R13, 0xbff, PT ;  /* 0x00000bff0d00780c */ /* 0x000fda0003f24270 */
[----:B------:R-:W-:Y:S05]  /*28a0*/  @!P1 BRA `(.L_x_2128) ;  /* 0x0000000400989947 */ /* 0x000fea0003800000 */
[----:B------:R-:W-:Y:S01]  /*28b0*/  PLOP3.LUT P0, PT, PT, PT, PT, 0x8, 0x80 ;  /* 0x000000000080781c */ /* 0x000fe20003f0e170 */
[----:B------:R-:W-:-:S12]  /*28c0*/  VIADD R13, R5, 0xfffff401 ;  /* 0xfffff401050d7836 */ /* 0x000fd80000000000 */
.L_x_2129:
[----:B------:R-:W0:Y:S01]  /*28d0*/  LDS R15, [R12+-0x800] ;  /* 0xfff800000c0f7984 */ /* 0x000e220000000800 */
[----:B------:R-:W-:-:S03]  /*28e0*/  IADD3 R14, PT, PT, R14, 0x1000, RZ ;  /* 0x000010000e0e7810 */ /* 0x000fc60007ffe0ff */
[----:B------:R-:W1:Y:S01]  /*28f0*/  LDS R17, [R12+-0x400] ;  /* 0xfffc00000c117984 */ /* 0x000e620000000800 */
[----:B------:R-:W-:-:S03]  /*2900*/  ISETP.GE.AND P1, PT, R14, R13, PT ;  /* 0x0000000d0e00720c */ /* 0x000fc60003f26270 */
[----:B------:R-:W2:Y:S04]  /*2910*/  LDS R19, [R12] ;  /* 0x000000000c137984 */ /* 0x000ea80000000800 */
[----:B------:R-:W3:Y:S04]  /*2920*/  LDS R21, [R12+0x400] ;  /* 0x000400000c157984 */ /* 0x000ee80000000800 */
[----:B------:R-:W3:Y:S04]  /*2930*/  LDS R23, [R12+0x800] ;  /* 0x000800000c177984 */ /* 0x000ee80000000800 */
[----:B----4-:R-:W4:Y:S04]  /*2940*/  LDS R25, [R12+0xc00] ;  /* 0x000c00000c197984 */ /* 0x010f280000000800 */
[----:B------:R-:W4:Y:S04]  /*2950*/  LDS R27, [R12+0x1000] ;  /* 0x001000000c1b7984 */ /* 0x000f280000000800 */
[----:B------:R-:W4:Y:S04]  /*2960*/  LDS R29, [R12+0x1400] ;  /* 0x001400000c1d7984 */ /* 0x000f280000000800 */
[----:B------:R-:W4:Y:S04]  /*2970*/  LDS R31, [R12+0x1800] ;  /* 0x001800000c1f7984 */ /* 0x000f280000000800 */
[----:B------:R-:W4:Y:S01]  /*2980*/  LDS R39, [R12+0x1c00] ;  /* 0x001c00000c277984 */ /* 0x000f220000000800 */
[----:B0-----:R-:W-:-:S03]  /*2990*/  FADD.FTZ R15, -R10, R15 ;  /* 0x0000000f0a0f7221 */ /* 0x001fc60000010100 */
[----:B-----5:R-:W0:Y:S01]  /*29a0*/  LDS R41, [R12+0x2000] ;  /* 0x002000000c297984 */ /* 0x020e220000000800 */
        /* <DEDUP_REMOVED lines=10> */
[----:B------:R-:W-:-:S02]  /*2a50*/  FADD.FTZ R23, -R10, R23 ;  /* 0x000000170a177221 */ /* 0x000fc40000010100 */
[----:B------:R-:W-:Y:S01]  /*2a60*/  FMUL.FTZ R21, R21, 1.4426950216293334961 ;  /* 0x3fb8aa3b15157820 */ /* 0x000fe20000410000 */
[----:B------:R-:W3:Y:S01]  /*2a70*/  LDS R49, [R12+0x3000] ;  /* 0x003000000c317984 */ /* 0x000ee20000000800 */
[----:B------:R-:W0:Y:S01]  /*2a80*/  MUFU.EX2 R17, R17 ;  /* 0x0000001100117308 */ /* 0x000e220000000800 */
[----:B------:R-:W-:Y:S01]  /*2a90*/  FMUL.FTZ R23, R23, 1.4426950216293334961 ;  /* 0x3fb8aa3b17177820 */ /* 0x000fe20000410000 */
[C---:B----4-:R-:W-:Y:S01]  /*2aa0*/  FADD.FTZ R25, -R10.reuse, R25 ;  /* 0x000000190a197221 */ /* 0x050fe20000010100 */
        /* <DEDUP_REMOVED lines=32> */
[C---:B------:R-:W-:Y:S01]  /*2cb0*/  FADD.FTZ R49, -R10.reuse, R49 ;  /* 0x000000310a317221 */ /* 0x040fe20000010100 */
[----:B----4-:R-:W-:Y:S01]  /*2cc0*/  FADD.FTZ R51, -R10, R51 ;  /* 0x000000330a337221 */ /* 0x010fe20000010100 */
        /* <DEDUP_REMOVED lines=36> */
.L_x_2128:
[----:B------:R-:W-:Y:S05]  /*2f10*/  BSYNC.RECONVERGENT B1 ;  /* 0x0000000000017941 */ /* 0x000fea0003800200 */
.L_x_2127:
        /* <DEDUP_REMOVED lines=10> */
[----:B------:R-:W3:Y:S04]  /*2fc0*/  LDS R21, [R12+0x800] ;  /* 0x000800000c157984 */ /* 0x000ee80000000800 */
[----:B------:R-:W3:Y:S04]  /*2fd0*/  LDS R23, [R12+0xc00] ;  /* 0x000c00000c177984 */ /* 0x000ee80000000800 */
        /* <DEDUP_REMOVED lines=10> */
[----:B------:R-:W-:-:S03]  /*3080*/  FADD.FTZ R21, -R10, R21 ;  /* 0x000000150a157221 */ /* 0x000fc60000010100 */
        /* <DEDUP_REMOVED lines=32> */
.L_x_2131:
[----:B------:R-:W-:Y:S05]  /*3290*/  BSYNC.RECONVERGENT B1 ;  /* 0x0000000000017941 */ /* 0x000fea0003800200 */
.L_x_2130:
        /* <DEDUP_REMOVED lines=27> */
.L_x_2123:
        /* <DEDUP_REMOVED lines=15> */
[----:B------:R-:W-:Y:S01]  /*3540*/  IMAD.MOV.U32 R2, RZ, RZ, RZ ;  /* 0x000000ffff027224 */ /* 0x000fe200078e00ff */
[----:B------:R-:W-:Y:S02]  /*3550*/  IADD3.X R13, PT, PT, R4, R13, RZ, P0, P2 ;  /* 0x0000000d040d7210 */ /* 0x000fe400007e44ff */
[----:B------:R-:W-:Y:S01]  /*3560*/  MOV R14, R8 ;  /* 0x00000008000e7202 */ /* 0x000fe20000000f00 */
[----:B------:R-:W-:Y:S01]  /*3570*/  IMAD.MOV R16, RZ, RZ, -R12 ;  /* 0x000000ffff107224 */ /* 0x000fe200078e0a0c */
[----:B------:R-:W-:-:S07]  /*3580*/  LEA R15, R35, UR4, 0x2 ;  /* 0x00000004230f7c11 */ /* 0x000fce000f8e10ff */
.L_x_2134:
[----:B------:R-:W-:-:S06]  /*3590*/  MOV R12, R19 ;  /* 0x00000013000c7202 */ /* 0x000fcc0000000f00 */
[----:B------:R1:W2:Y:S01]  /*35a0*/  LDG.E.U8 R12, desc[UR6][R12.64] ;  /* 0x000000060c0c7981 */ /* 0x0002a2000c1e1100 */
[----:B------:R-:W-:Y:S01]  /*35b0*/  IADD3 R16, PT, PT, R16, 0x1, RZ ;  /* 0x0000000110107810 */ /* 0x000fe20007ffe0ff */
[----:B------:R-:W-:Y:S01]  /*35c0*/  VIADD R14, R14, 0x100 ;  /* 0x000001000e0e7836 */ /* 0x000fe20000000000 */
[----:B------:R-:W-:-:S04]  /*35d0*/  IADD3 R19, P2, PT, R19, 0x100, RZ ;  /* 0x0000010013137810 */ /* 0x000fc80007f5e0ff */
[----:B-1----:R-:W-:Y:S02]  /*35e0*/  IADD3.X R13, PT, PT, RZ, R13, RZ, P2, !PT ;  /* 0x0000000dff0d7210 */ /* 0x002fe400017fe4ff */
        /* <DEDUP_REMOVED lines=11> */
.L_x_2133:
[----:B------:R-:W-:Y:S05]  /*36a0*/  BSYNC.RECONVERGENT B1 ;  /* 0x0000000000017941 */ /* 0x000fea0003800200 */
.L_x_2132:
[----:B------:R-:W-:Y:S05]  /*36b0*/  @!P1 BRA `(.L_x_2122) ;  /* 0x0000000000dc9947 */ /* 0x000fea0003800000 */
[----:B------:R-:W1:Y:S01]  /*36c0*/  S2R R16, SR_CgaCtaId ;  /* 0x0000000000107919 */ /* 0x000e620000008800 */
[----:B------:R-:W2:Y:S01]  /*36d0*/  LDCU.64 UR12, c[0x0][0x420] ;  /* 0x00008400ff0c77ac */ /* 0x000ea20008000a00 */
[----:B------:R-:W-:Y:S02]  /*36e0*/  MOV R12, 0x400 ;  /* 0x00000400000c7802 */ /* 0x000fe40000000f00 */
[----:B------:R-:W-:-:S03]  /*36f0*/  SHF.L.U32 R13, R72, 0x2, RZ ;  /* 0x00000002480d7819 */ /* 0x000fc600000006ff */
[----:B------:R-:W-:Y:S01]  /*3700*/  VIADD R15, R12, 0xc0 ;  /* 0x000000c00c0f7836 */ /* 0x000fe20000000000 */
[----:B------:R-:W-:Y:S02]  /*3710*/  LEA R12, R14, -R13, 0x2 ;  /* 0x8000000d0e0c7211 */ /* 0x000fe400078e10ff */
[----:B--2---:R-:W-:-:S04]  /*3720*/  IADD3 R17, P0, P1, R37, UR12, R14 ;  /* 0x0000000c25117c10 */ /* 0x004fc8000f91e00e */
[----:B------:R-:W-:Y:S02]  /*3730*/  IADD3 R17, P2, PT, R17, 0x200, RZ ;  /* 0x0000020011117810 */ /* 0x000fe40007f5e0ff */
[----:B------:R-:W-:-:S05]  /*3740*/  IADD3.X R13, PT, PT, R4, UR13, RZ, P0, P1 ;  /* 0x0000000d040d7c10 */ /* 0x000fca00087e24ff */
[----:B------:R-:W-:Y:S01]  /*3750*/  IMAD.X R13, RZ, RZ, R13, P2 ;  /* 0x000000ffff0d7224 */ /* 0x000fe200010e060d */
[----:B-1----:R-:W-:-:S04]  /*3760*/  LEA R15, R16, R15, 0x18 ;  /* 0x0000000f100f7211 */ /* 0x002fc800078ec0ff */
[----:B------:R-:W-:-:S07]  /*3770*/  IADD3 R15, PT, PT, R12, 0x800, R15 ;  /* 0x000008000c0f7810 */ /* 0x000fce0007ffe00f */
.L_x_2135:
[----:B------:R-:W-:-:S05]  /*3780*/  MOV R12, R17 ;  /* 0x00000011000c7202 */ /* 0x000fca0000000f00 */
[----:B------:R-:W2:Y:S04]  /*3790*/  LDG.E.U8 R17, desc[UR6][R12.64+-0x200] ;  /* 0xfffe00060c117981 */ /* 0x000ea8000c1e1100 */
[----:B------:R-:W3:Y:S04]  /*37a0*/  LDG.E.U8 R16, desc[UR6][R12.64+-0x100] ;  /* 0xffff00060c107981 */ /* 0x000ee8000c1e1100 */
[----:B------:R-:W4:Y:S04]  /*37b0*/  LDG.E.U8 R18, desc[UR6][R12.64] ;  /* 0x000000060c127981 */ /* 0x000f28000c1e1100 */
[----:B------:R-:W4:Y:S01]  /*37c0*/  LDG.E.U8 R20, desc[UR6][R12.64+0x100] ;  /* 0x000100060c147981 */ /* 0x000f22000c1e1100 */
[----:B------:R-:W-:Y:S01]  /*37d0*/  MOV R22, RZ ;  /* 0x000000ff00167202 */ /* 0x000fe20000000f00 */
[----:B------:R-:W-:Y:S01]  /*37e0*/  VIADD R14, R14, 0x400 ;  /* 0x000004000e0e7836 */ /* 0x000fe20000000000 */
[----:B--2---:R-:W-:-:S02]  /*37f0*/  ISETP.NE.AND P0, PT, R17, RZ, PT ;  /* 0x000000ff1100720c */ /* 0x004fc40003f05270 */
[----:B---3--:R-:W-:Y:S01]  /*3800*/  ISETP.NE.AND P1, PT, R16, RZ, PT ;  /* 0x000000ff1000720c */ /* 0x008fe20003f25270 */
[----:B------:R-:W-:Y:S01]  /*3810*/  IMAD.MOV.U32 R16, RZ, RZ, RZ ;  /* 0x000000ffff107224 */ /* 0x000fe200078e00ff */
[----:B----4-:R-:W-:Y:S01]  /*3820*/  ISETP.NE.AND P2, PT, R18, RZ, PT ;  /* 0x000000ff1200720c */ /* 0x010fe20003f45270 */
[----:B------:R-:W-:Y:S01]  /*3830*/  HFMA2 R18, -RZ, RZ, 0, 0 ;  /* 0x00000000ff127431 */ /* 0x000fe200000001ff */
[----:B------:R-:W-:-:S07]  /*3840*/  ISETP.NE.AND P3, PT, R20, RZ, PT ;  /* 0x000000ff1400720c */ /* 0x000fce0003f65270 */
        /* <DEDUP_REMOVED lines=15> */
[----:B------:R-:W-:-:S07]  /*3940*/  @!P3 FMUL.FTZ R23, R23, 1.4426950216293334961 ;  /* 0x3fb8aa3b1717b820 */ /* 0x000fce0000410000 */
        /* <DEDUP_REMOVED lines=14> */
.L_x_2122:
[----:B------:R-:W-:Y:S05]  /*3a30*/  BSYNC.RECONVERGENT B0 ;  /* 0x0000000000007941 */ /* 0x000fea0003800200 */
.L_x_2121:
[----:B0--3--:R-:W0:Y:S01]  /*3a40*/  SHFL.BFLY PT, R13, R2, 0x10, 0x1f ;  /* 0x0e001f00020d7f89 */ /* 0x009e2200000e0000 */
[C---:B------:R-:W-:Y:S01]  /*3a50*/  ISETP.NE.AND P0, PT, R3.reuse, RZ, PT ;  /* 0x000000ff0300720c */ /* 0x040fe20003f05270 */
[----:B------:R-:W1:Y:S01]  /*3a60*/  LDCU.U8 UR8, c[0x0][0x48c] ;  /* 0x00009180ff0877ac */ /* 0x000e620008000000 */
[----:B------:R-:W-:Y:S01]  /*3a70*/  ISETP.GT.U32.AND P1, PT, R3, 0x7, PT ;  /* 0x000000070300780c */ /* 0x000fe20003f24070 */
[----:B------:R-:W2:Y:S01]  /*3a80*/  S2R R39, SR_CTAID.X ;  /* 0x0000000000277919 */ /* 0x000ea20000002500 */
[----:B-----5:R-:W2:Y:S01]  /*3a90*/  LDC R45, c[0x0][0x3f8] ;  /* 0x0000fe00ff2d7b82 */ /* 0x020ea20000000800 */
[----:B-1----:R-:W-:Y:S01]  /*3aa0*/  UISETP.NE.AND UP0, UPT, UR8, URZ, UPT ;  /* 0x000000ff0800728c */ /* 0x002fe2000bf05270 */
[----:B0-----:R-:W-:-:S05]  /*3ab0*/  FADD.FTZ R13, R13, R2 ;  /* 0x000000020d0d7221 */ /* 0x001fca0000010000 */
[----:B------:R-:W0:Y:S01]  /*3ac0*/  SHFL.BFLY PT, R10, R13, 0x8, 0x1f ;  /* 0x0d001f000d0a7f89 */ /* 0x000e2200000e0000 */
[----:B--2---:R-:W-:Y:S02]  /*3ad0*/  IMAD R41, R45, UR10, R39 ;  /* 0x0000000a2d297c24 */ /* 0x004fe4000f8e0227 */
        /* <DEDUP_REMOVED lines=9> */
[----:B------:R-:W-:-:S05]  /*3b70*/  ISETP.GT.AND P0, PT, R8, R5, PT ;  /* 0x000000050800720c */ /* 0x000fca0003f04270 */
[----:B------:R-:W0:Y:S04]  /*3b80*/  @!P1 LDS R2, [R9+0x20] ;  /* 0x0000200009029984 */ /* 0x000e280000000800 */
[----:B0-----:R-:W0:Y:S02]  /*3b90*/  SHFL.BFLY PT, R3, R2, 0x4, 0x1f ;  /* 0x0c801f0002037f89 */ /* 0x001e2400000e0000 */
[----:B0-----:R-:W-:-:S05]  /*3ba0*/  FADD.FTZ R3, R3, R2 ;  /* 0x0000000203037221 */ /* 0x001fca0000010000 */
[----:B------:R-:W0:Y:S02]  /*3bb0*/  SHFL.BFLY PT, R10, R3, 0x2, 0x1f ;  /* 0x0c401f00030a7f89 */ /* 0x000e2400000e0000 */
[----:B0-----:R-:W-:Y:S01]  /*3bc0*/  FADD.FTZ R10, R3, R10 ;  /* 0x0000000a030a7221 */ /* 0x001fe20000010000 */
[----:B------:R-:W-:-:S04]  /*3bd0*/  CS2R R2, SRZ ;  /* 0x0000000000027805 */ /* 0x000fc8000001ff00 */
[----:B------:R-:W0:Y:S02]  /*3be0*/  SHFL.BFLY PT, R13, R10, 0x1, 0x1f ;  /* 0x0c201f000a0d7f89 */ /* 0x000e2400000e0000 */
[----:B0-----:R-:W-:-:S06]  /*3bf0*/  FADD.FTZ R13, R10, R13 ;  /* 0x0000000d0a0d7221 */ /* 0x001fcc0000010000 */
[----:B------:R-:W0:Y:S02]  /*3c00*/  SHFL.IDX PT, R13, R13, RZ, 0x1f ;  /* 0x00001fff0d0d7589 */ /* 0x000e2400000e0000 */
[----:B0-----:R-:W-:-:S06]  /*3c10*/  FADD.FTZ R9, R13, 9.9999999747524270788e-07 ;  /* 0x358637bd0d097421 */ /* 0x001fcc0000010000 */
[----:B------:R-:W0:Y:S01]  /*3c20*/  MUFU.RCP R9, R9 ;  /* 0x0000000900097308 */ /* 0x000e220000001000 */
[----:B------:R-:W-:Y:S05]  /*3c30*/  BRA.U !UP0, `(.L_x_2136) ;  /* 0x0000000108187547 */ /* 0x000fea000b800000 */
[----:B------:R-:W1:Y:S08]  /*3c40*/  LDC R2, c[0x0][0x488] ;  /* 0x00012200ff027b82 */ /* 0x000e700000000800 */
[----:B------:R-:W1:Y:S08]  /*3c50*/  LDC R3, c[0x0][0x40c] ;  /* 0x00010300ff037b82 */ /* 0x000e700000000800 */
[----:B------:R-:W2:Y:S01]  /*3c60*/  LDC R13, c[0x0][0x3f4] ;  /* 0x0000fd00ff0d7b82 */ /* 0x000ea20000000800 */
[----:B-1----:R-:W-:-:S04]  /*3c70*/  IMAD R2, R41, R2, R3 ;  /* 0x0000000229027224 */ /* 0x002fc800078e0203 */
[----:B--2---:R-:W-:-:S05]  /*3c80*/  IMAD R2, R2, R13, RZ ;  /* 0x0000000d02027224 */ /* 0x004fca00078e02ff */
[----:B------:R-:W-:-:S07]  /*3c90*/  SHF.R.S32.HI R3, RZ, 0x1f, R2 ;  /* 0x0000001fff037819 */ /* 0x000fce0000011402 */
.L_x_2136:
        /* <DEDUP_REMOVED lines=23> */
.L_x_2142:
[----:B------:R-:W0:Y:S01]  /*3e10*/  LDS R12, [R2] ;  /* 0x00000000020c7984 */ /* 0x000e220000000800 */
[----:B------:R-:W-:-:S05]  /*3e20*/  VIADD R10, R10, 0x1 ;  /* 0x000000010a0a7836 */ /* 0x000fca0000000000 */
[----:B------:R-:W-:Y:S01]  /*3e30*/  ISETP.NE.AND P0, PT, R10, RZ, PT ;  /* 0x000000ff0a00720c */ /* 0x000fe20003f05270 */
[----:B0-----:R-:W-:-:S05]  /*3e40*/  FMUL.FTZ R3, R12, R9 ;  /* 0x000000090c037220 */ /* 0x001fca0000410000 */
[----:B------:R0:W-:Y:S02]  /*3e50*/  STS [R2], R3 ;  /* 0x0000000302007388 */ /* 0x0001e40000000800 */
[----:B0-----:R-:W-:-:S05]  /*3e60*/  IADD3 R2, PT, PT, R2, 0x400, RZ ;  /* 0x0000040002027810 */ /* 0x001fca0007ffe0ff */
[----:B------:R-:W-:Y:S05]  /*3e70*/  @P0 BRA `(.L_x_2142) ;  /* 0xfffffffc00e40947 */ /* 0x000fea000383ffff */
.L_x_2141:
[----:B------:R-:W-:Y:S05]  /*3e80*/  BSYNC.RECONVERGENT B1 ;  /* 0x0000000000017941 */ /* 0x000fea0003800200 */
.L_x_2140:
[----:B------:R-:W-:Y:S05]  /*3e90*/  @!P1 BRA `(.L_x_2138) ;  /* 0x0000001400109947 */ /* 0x000fea0003800000 */
[----:B------:R-:W1:Y:S01]  /*3ea0*/  S2UR UR5, SR_CgaCtaId ;  /* 0x00000000000579c3 */ /* 0x000e620000008800 */
[----:B------:R-:W-:Y:S01]  /*3eb0*/  UMOV UR4, 0x400 ;  /* 0x0000040000047882 */ /* 0x000fe20000000000 */
[----:B------:R-:W-:Y:S01]  /*3ec0*/  IMAD.SHL.U32 R3, R72, 0x4, RZ ;  /* 0x0000000448037824 */ /* 0x000fe200078e00ff */
[----:B------:R-:W-:-:S04]  /*3ed0*/  UIADD3 UR4, UPT, UPT, UR4, 0xc0, URZ ;  /* 0x000000c004047890 */ /* 0x000fc8000fffe0ff */
[C---:B------:R-:W-:Y:S01]  /*3ee0*/  LEA R2, R8.reuse, -R3, 0x2 ;  /* 0x8000000308027211 */ /* 0x040fe200078e10ff */
[----:B------:R-:W-:-:S05]  /*3ef0*/  VIADD R8, R8, 0x400 ;  /* 0x0000040008087836 */ /* 0x000fca0000000000 */
[----:B------:R-:W-:Y:S01]  /*3f00*/  ISETP.GT.AND P0, PT, R8, R5, PT ;  /* 0x000000050800720c */ /* 0x000fe20003f04270 */
[----:B-1----:R-:W-:-:S06]  /*3f10*/  ULEA UR4, UR5, UR4, 0x18 ;  /* 0x0000000405047291 */ /* 0x002fcc000f8ec0ff */
[----:B------:R-:W-:-:S03]  /*3f20*/  IADD3 R3, PT, PT, R2, UR4, RZ ;  /* 0x0000000402037c10 */ /* 0x000fc6000fffe0ff */
[----:B------:R-:W0:Y:S04]  /*3f30*/  LDS R10, [R2+UR4] ;  /* 0x00000004020a7984 */ /* 0x000e280008000800 */
[----:B------:R-:W1:Y:S04]  /*3f40*/  LDS R12, [R2+UR4+0x400] ;  /* 0x00040004020c7984 */ /* 0x000e680008000800 */
[----:B------:R-:W2:Y:S04]  /*3f50*/  LDS R14, [R2+UR4+0x800] ;  /* 0x00080004020e7984 */ /* 0x000ea80008000800 */
[----:B------:R-:W3:Y:S01]  /*3f60*/  LDS R16, [R2+UR4+0xc00] ;  /* 0x000c000402107984 */ /* 0x000ee20008000800 */
[-C--:B0-----:R-:W-:Y:S01]  /*3f70*/  FMUL.FTZ R11, R10, R9.reuse ;  /* 0x000000090a0b7220 */ /* 0x081fe20000410000 */
[----:B-1----:R-:W-:-:S04]  /*3f80*/  FMUL.FTZ R13, R12, R9 ;  /* 0x000000090c0d7220 */ /* 0x002fc80000410000 */
[----:B------:R0:W-:Y:S01]  /*3f90*/  STS [R2+UR4], R11 ;  /* 0x0000000b02007988 */ /* 0x0001e20008000804 */
[----:B--2---:R-:W-:-:S03]  /*3fa0*/  FMUL.FTZ R15, R14, R9 ;  /* 0x000000090e0f7220 */ /* 0x004fc60000410000 */
[----:B------:R0:W-:Y:S01]  /*3fb0*/  STS [R2+UR4+0x400], R13 ;  /* 0x0004000d02007988 */ /* 0x0001e20008000804 */
[----:B---3--:R-:W-:-:S03]  /*3fc0*/  FMUL.FTZ R17, R16, R9 ;  /* 0x0000000910117220 */ /* 0x008fc60000410000 */
[----:B------:R0:W-:Y:S04]  /*3fd0*/  STS [R2+UR4+0x800], R15 ;  /* 0x0008000f02007988 */ /* 0x0001e80008000804 */
[----:B------:R0:W-:Y:S01]  /*3fe0*/  STS [R2+UR4+0xc00], R17 ;  /* 0x000c001102007988 */ /* 0x0001e20008000804 */
[----:B------:R-:W-:Y:S05]  /*3ff0*/  @P0 BRA `(.L_x_2138) ;  /* 0x0000001000b80947 */ /* 0x000fea0003800000 */
[----:B0-----:R-:W-:Y:S01]  /*4000*/  IMAD.IADD R2, R5, 0x1, -R8 ;  /* 0x0000000105027824 */ /* 0x001fe200078e0a08 */
[----:B------:R-:W-:Y:S01]  /*4010*/  BSSY.RECONVERGENT B1, `(.L_x_2143) ;  /* 0x000003b000017945 */ /* 0x000fe20003800200 */
[----:B------:R-:W-:Y:S02]  /*4020*/  IADD3 R3, PT, PT, R3, 0x1800, RZ ;  /* 0x0000180003037810 */ /* 0x000fe40007ffe0ff */
[----:B------:R-:W-:Y:S02]  /*4030*/  PLOP3.LUT P0, PT, PT, PT, PT, 0x80, 0x8 ;  /* 0x000000000008781c */ /* 0x000fe40003f0f070 */
[----:B------:R-:W-:-:S13]  /*4040*/  ISETP.GT.AND P1, PT, R2, 0xbff, PT ;  /* 0x00000bff0200780c */ /* 0x000fda0003f24270 */
[----:B------:R-:W-:Y:S05]  /*4050*/  @!P1 BRA `(.L_x_2144) ;  /* 0x0000000000d89947 */ /* 0x000fea0003800000 */
[----:B------:R-:W-:Y:S01]  /*4060*/  PLOP3.LUT P0, PT, PT, PT, PT, 0x8, 0x80 ;  /* 0x000000000080781c */ /* 0x000fe20003f0e170 */
[----:B------:R-:W-:-:S12]  /*4070*/  VIADD R11, R5, 0xfffff401 ;  /* 0xfffff401050b7836 */ /* 0x000fd80000000000 */
.L_x_2145:
        /* <DEDUP_REMOVED lines=9> */
[----:B------:R-:W5:Y:S04]  /*4110*/  LDS R22, [R3+0x1400] ;  /* 0x0014000003167984 */ /* 0x000f680000000800 */
[----:B----4-:R-:W4:Y:S04]  /*4120*/  LDS R24, [R3+0x1800] ;  /* 0x0018000003187984 */ /* 0x010f280000000800 */
        /* <DEDUP_REMOVED lines=10> */
[----:B-----5:R-:W-:-:S03]  /*41d0*/  FMUL.FTZ R16, R9, R16 ;  /* 0x0000001009107220 */ /* 0x020fc60000410000 */
[----:B------:R-:W5:Y:S01]  /*41e0*/  LDS R38, [R3+0x3400] ;  /* 0x0034000003267984 */ /* 0x000f620000000800 */
[C---:B------:R-:W-:Y:S01]  /*41f0*/  FMUL.FTZ R18, R9.reuse, R18 ;  /* 0x0000001209127220 */ /* 0x040fe20000410000 */
[C---:B------:R-:W-:Y:S02]  /*4200*/  FMUL.FTZ R20, R9.reuse, R20 ;  /* 0x0000001409147220 */ /* 0x040fe40000410000 */
[----:B------:R-:W-:Y:S01]  /*4210*/  STS [R3+-0x800], R2 ;  /* 0xfff8000203007388 */ /* 0x000fe20000000800 */
[----:B------:R-:W-:-:S03]  /*4220*/  FMUL.FTZ R22, R9, R22 ;  /* 0x0000001609167220 */ /* 0x000fc60000410000 */
[----:B------:R-:W-:Y:S01]  /*4230*/  STS [R3+-0x400], R10 ;  /* 0xfffc000a03007388 */ /* 0x000fe20000000800 */
[----:B----4-:R-:W-:-:S03]  /*4240*/  FMUL.FTZ R24, R9, R24 ;  /* 0x0000001809187220 */ /* 0x010fc60000410000 */
        /* <DEDUP_REMOVED lines=13> */
[----:B-----5:R-:W-:-:S03]  /*4320*/  FMUL.FTZ R38, R9, R38 ;  /* 0x0000002609267220 */ /* 0x020fc60000410000 */
        /* <DEDUP_REMOVED lines=9> */
.L_x_2144:
[----:B------:R-:W-:Y:S05]  /*43c0*/  BSYNC.RECONVERGENT B1 ;  /* 0x0000000000017941 */ /* 0x000fea0003800200 */
.L_x_2143:
        /* <DEDUP_REMOVED lines=10> */
[----:B------:R-:W5:Y:S04]  /*4470*/  LDS R16, [R3+0x800] ;  /* 0x0008000003107984 */ /* 0x000f680000000800 */
        /* <DEDUP_REMOVED lines=10> */
[----:B-----5:R-:W-:-:S03]  /*4520*/  FMUL.FTZ R16, R9, R16 ;  /* 0x0000001009107220 */ /* 0x020fc60000410000 */
[----:B------:R-:W-:Y:S01]  /*4530*/  STS [R3+0x400], R14 ;  /* 0x0004000e03007388 */ /* 0x000fe20000000800 */
[----:B----4-:R-:W-:-:S03]  /*4540*/  FMUL.FTZ R18, R9, R18 ;  /* 0x0000001209127220 */ /* 0x010fc60000410000 */
[----:B------:R-:W-:Y:S01]  /*4550*/  STS [R3+0x800], R16 ;  /* 0x0008001003007388 */ /* 0x000fe20000000800 */
[----:B------:R-:W-:-:S03]  /*4560*/  FMUL.FTZ R20, R9, R20 ;  /* 0x0000001409147220 */ /* 0x000fc60000410000 */
[----:B------:R-:W-:Y:S01]  /*4570*/  STS [R3+0xc00], R18 ;  /* 0x000c001203007388 */ /* 0x000fe20000000800 */
[----:B------:R-:W-:-:S03]  /*4580*/  FMUL.FTZ R22, R9, R22 ;  /* 0x0000001609167220 */ /* 0x000fc60000410000 */
[----:B------:R-:W-:Y:S04]  /*4590*/  STS [R3+0x1000], R20 ;  /* 0x0010001403007388 */ /* 0x000fe80000000800 */
[----:B------:R0:W-:Y:S02]  /*45a0*/  STS [R3+0x1400], R22 ;  /* 0x0014001603007388 */ /* 0x0001e40000000800 */
[----:B0-----:R-:W-:-:S07]  /*45b0*/  IADD3 R3, PT, PT, R3, 0x2000, RZ ;  /* 0x0000200003037810 */ /* 0x001fce0007ffe0ff */
.L_x_2147:
[----:B------:R-:W-:Y:S05]  /*45c0*/  BSYNC.RECONVERGENT B1 ;  /* 0x0000000000017941 */ /* 0x000fea0003800200 */
.L_x_2146:
[----:B------:R-:W-:-:S13]  /*45d0*/  ISETP.GT.AND P1, PT, R8, R5, PT ;  /* 0x000000050800720c */ /* 0x000fda0003f24270 */
[----:B------:R-:W-:Y:S05]  /*45e0*/  @!P0 BRA P1, `(.L_x_2138) ;  /* 0x0000000c003c8947 */ /* 0x000fea0000800000 */
[----:B------:R-:W0:Y:S04]  /*45f0*/  LDS R2, [R3+-0x800] ;  /* 0xfff8000003027984 */ /* 0x000e280000000800 */
[----:B------:R-:W1:Y:S04]  /*4600*/  LDS R8, [R3+-0x400] ;  /* 0xfffc000003087984 */ /* 0x000e680000000800 */
[----:B------:R-:W2:Y:S04]  /*4610*/  LDS R10, [R3] ;  /* 0x00000000030a7984 */ /* 0x000ea80000000800 */
[----:B------:R-:W3:Y:S01]  /*4620*/  LDS R12, [R3+0x400] ;  /* 0x00040000030c7984 */ /* 0x000ee20000000800 */
[C---:B0-----:R-:W-:Y:S01]  /*4630*/  FMUL.FTZ R2, R9.reuse, R2 ;  /* 0x0000000209027220 */ /* 0x041fe20000410000 */
        /* <DEDUP_REMOVED lines=8> */
.L_x_2139:
        /* <DEDUP_REMOVED lines=24> */
.L_x_2150:
[----:B-1----:R-:W0:Y:S01]  /*4840*/  LDS R10, [R12] ;  /* 0x000000000c0a7984 */ /* 0x002e220000000800 */
[----:B------:R-:W-:Y:S01]  /*4850*/  MOV R11, R17 ;  /* 0x00000011000b7202 */ /* 0x000fe20000000f00 */
[----:B------:R-:W-:-:S05]  /*4860*/  VIADD R13, R13, 0x1 ;  /* 0x000000010d0d7836 */ /* 0x000fca0000000000 */
[----:B------:R-:W-:Y:S01]  /*4870*/  ISETP.NE.AND P0, PT, R13, RZ, PT ;  /* 0x000000ff0d00720c */ /* 0x000fe20003f05270 */
[----:B0-----:R-:W-:Y:S01]  /*4880*/  FMUL.FTZ R15, R10, R9 ;  /* 0x000000090a0f7220 */ /* 0x001fe20000410000 */
[----:B------:R-:W-:Y:S01]  /*4890*/  IMAD.MOV.U32 R10, RZ, RZ, R14 ;  /* 0x000000ffff0a7224 */ /* 0x000fe200078e000e */
[----:B------:R-:W-:-:S03]  /*48a0*/  IADD3 R14, P2, PT, R14, 0x400, RZ ;  /* 0x000004000e0e7810 */ /* 0x000fc60007f5e0ff */
[----:B------:R0:W-:Y:S01]  /*48b0*/  STS [R12], R15 ;  /* 0x0000000f0c007388 */ /* 0x0001e20000000800 */
[----:B------:R-:W-:-:S03]  /*48c0*/  IADD3.X R17, PT, PT, RZ, R17, RZ, P2, !PT ;  /* 0x00000011ff117210 */ /* 0x000fc600017fe4ff */
[----:B------:R1:W-:Y:S01]  /*48d0*/  STG.E desc[UR6][R10.64], R15 ;  /* 0x0000000f0a007986 */ /* 0x0003e2000c101906 */
[----:B0-----:R-:W-:Y:S02]  /*48e0*/  VIADD R12, R12, 0x400 ;  /* 0x000004000c0c7836 */ /* 0x001fe40000000000 */
[----:B------:R-:W-:Y:S05]  /*48f0*/  @P0 BRA `(.L_x_2150) ;  /* 0xfffffffc00d00947 */ /* 0x000fea000383ffff */
.L_x_2149:
[----:B------:R-:W-:Y:S05]  /*4900*/  BSYNC.RECONVERGENT B1 ;  /* 0x0000000000017941 */ /* 0x000fea0003800200 */
.L_x_2148:
[----:B------:R-:W-:Y:S05]  /*4910*/  @!P1 BRA `(.L_x_2138) ;  /* 0x0000000800709947 */ /* 0x000fea0003800000 */
[----:B-1----:R-:W1:Y:S01]  /*4920*/  S2R R11, SR_CgaCtaId ;  /* 0x00000000000b7919 */ /* 0x002e620000008800 */
[----:B------:R-:W2:Y:S01]  /*4930*/  LDCU.64 UR4, c[0x0][0x480] ;  /* 0x00009000ff0477ac */ /* 0x000ea20008000a00 */
[----:B------:R-:W-:Y:S01]  /*4940*/  IMAD.IADD R14, R5, 0x1, -R8 ;  /* 0x00000001050e7824 */ /* 0x000fe200078e0a08 */
[----:B------:R-:W-:Y:S01]  /*4950*/  IADD3 R10, P0, PT, R8, R2, RZ ;  /* 0x00000002080a7210 */ /* 0x000fe20007f1e0ff */
[----:B------:R-:W-:Y:S01]  /*4960*/  BSSY.RECONVERGENT B1, `(.L_x_2151) ;  /* 0x0000059000017945 */ /* 0x000fe20003800200 */
[----:B------:R-:W-:Y:S02]  /*4970*/  MOV R2, 0x400 ;  /* 0x0000040000027802 */ /* 0x000fe40000000f00 */
[----:B------:R-:W-:Y:S02]  /*4980*/  IADD3.X R3, PT, PT, RZ, R3, RZ, P0, !PT ;  /* 0x00000003ff037210 */ /* 0x000fe400007fe4ff */
[----:B------:R-:W-:Y:S02]  /*4990*/  ISETP.GT.AND P1, PT, R14, 0xbff, PT ;  /* 0x00000bff0e00780c */ /* 0x000fe40003f24270 */
[----:B--2---:R-:W-:-:S04]  /*49a0*/  LEA R12, P0, R10, UR4, 0x2 ;  /* 0x000000040a0c7c11 */ /* 0x004fc8000f8010ff */
[----:B------:R-:W-:Y:S01]  /*49b0*/  LEA.HI.X R13, R10, UR5, R3, 0x2, P0 ;  /* 0x000000050a0d7c11 */ /* 0x000fe200080f1403 */
[----:B------:R-:W-:Y:S01]  /*49c0*/  IMAD.SHL.U32 R3, R72, 0x4, RZ ;  /* 0x0000000448037824 */ /* 0x000fe200078e00ff */
[----:B------:R-:W-:Y:S02]  /*49d0*/  IADD3 R10, PT, PT, R2, 0xc0, RZ ;  /* 0x000000c0020a7810 */ /* 0x000fe40007ffe0ff */
[----:B------:R-:W-:Y:S02]  /*49e0*/  IADD3 R2, P0, PT, R12, 0x800, RZ ;  /* 0x000008000c027810 */ /* 0x000fe40007f1e0ff */
[----:B-1----:R-:W-:Y:S02]  /*49f0*/  LEA R11, R11, R10, 0x18 ;  /* 0x0000000a0b0b7211 */ /* 0x002fe400078ec0ff */
[----:B------:R-:W-:Y:S01]  /*4a00*/  LEA R10, R8, -R3, 0x2 ;  /* 0x80000003080a7211 */ /* 0x000fe200078e10ff */
[----:B------:R-:W-:Y:S01]  /*4a10*/  IMAD.X R3, RZ, RZ, R13, P0 ;  /* 0x000000ffff037224 */ /* 0x000fe200000e060d */
[----:B------:R-:W-:-:S02]  /*4a20*/  PLOP3.LUT P0, PT, PT, PT, PT, 0x80, 0x8 ;  /* 0x000000000008781c */ /* 0x000fc40003f0f070 */
[----:B------:R-:W-:Y:S01]  /*4a30*/  IADD3 R10, PT, PT, R10, 0x800, R11 ;  /* 0x000008000a0a7810 */ /* 0x000fe20007ffe00b */
[----:B------:R-:W-:Y:S10]  /*4a40*/  @!P1 BRA `(.L_x_2152) ;  /* 0x0000000400289947 */ /* 0x000ff40003800000 */
[----:B------:R-:W-:Y:S02]  /*4a50*/  PLOP3.LUT P0, PT, PT, PT, PT, 0x8, 0x80 ;  /* 0x000000000080781c */ /* 0x000fe40003f0e170 */
[----:B----4-:R-:W-:-:S11]  /*4a60*/  IADD3 R25, PT, PT, R5, -0xbff, RZ ;  /* 0xfffff40105197810 */ /* 0x010fd60007ffe0ff */
.L_x_2153:
[----:B------:R-:W0:Y:S01]  /*4a70*/  LDS R12, [R10+-0x800] ;  /* 0xfff800000a0c7984 */ /* 0x000e220000000800 */
[----:B------:R-:W-:-:S03]  /*4a80*/  VIADD R8, R8, 0x1000 ;  /* 0x0000100008087836 */ /* 0x000fc60000000000 */
[----:B------:R-:W1:Y:S02]  /*4a90*/  LDS R14, [R10+-0x400] ;  /* 0xfffc00000a0e7984 */ /* 0x000e640000000800 */
[----:B------:R-:W-:Y:S02]  /*4aa0*/  ISETP.GE.AND P1, PT, R8, R25, PT ;  /* 0x000000190800720c */ /* 0x000fe40003f26270 */
[----:B------:R-:W2:Y:S04]  /*4ab0*/  LDS R16, [R10] ;  /* 0x000000000a107984 */ /* 0x000ea80000000800 */
[----:B------:R-:W-:Y:S04]  /*4ac0*/  LDS R28, [R10+0x1800] ;  /* 0x001800000a1c7984 */ /* 0x000fe80000000800 */
[----:B------:R-:W3:Y:S04]  /*4ad0*/  LDS R18, [R10+0x400] ;  /* 0x000400000a127984 */ /* 0x000ee80000000800 */
[----:B------:R-:W4:Y:S04]  /*4ae0*/  LDS R20, [R10+0x800] ;  /* 0x000800000a147984 */ /* 0x000f280000000800 */
[----:B------:R-:W5:Y:S04]  /*4af0*/  LDS R22, [R10+0xc00] ;  /* 0x000c00000a167984 */ /* 0x000f680000000800 */
[----:B------:R-:W5:Y:S04]  /*4b00*/  LDS R24, [R10+0x1000] ;  /* 0x001000000a187984 */ /* 0x000f680000000800 */
[----:B------:R-:W5:Y:S04]  /*4b10*/  LDS R26, [R10+0x1400] ;  /* 0x001400000a1a7984 */ /* 0x000f680000000800 */
[----:B------:R-:W5:Y:S01]  /*4b20*/  LDS R30, [R10+0x1c00] ;  /* 0x001c00000a1e7984 */ /* 0x000f620000000800 */
[----:B0-----:R-:W-:-:S03]  /*4b30*/  FMUL.FTZ R11, R9, R12 ;  /* 0x0000000c090b7220 */ /* 0x001fc60000410000 */
[----:B------:R-:W-:Y:S01]  /*4b40*/  LDS R32, [R10+0x2000] ;  /* 0x002000000a207984 */ /* 0x000fe20000000800 */
[----:B-1----:R-:W-:-:S03]  /*4b50*/  FMUL.FTZ R13, R9, R14 ;  /* 0x0000000e090d7220 */ /* 0x002fc60000410000 */
[----:B------:R-:W0:Y:S01]  /*4b60*/  LDS R12, [R10+0x3400] ;  /* 0x003400000a0c7984 */ /* 0x000e220000000800 */
[----:B--2---:R-:W-:-:S03]  /*4b70*/  FMUL.FTZ R15, R9, R16 ;  /* 0x00000010090f7220 */ /* 0x004fc60000410000 */
[----:B------:R-:W1:Y:S04]  /*4b80*/  LDS R34, [R10+0x2400] ;  /* 0x002400000a227984 */ /* 0x000e680000000800 */
[----:B------:R-:W2:Y:S01]  /*4b90*/  LDS R36, [R10+0x2800] ;  /* 0x002800000a247984 */ /* 0x000ea20000000800 */
[----:B---3--:R-:W-:-:S03]  /*4ba0*/  FMUL.FTZ R17, R9, R18 ;  /* 0x0000001209117220 */ /* 0x008fc60000410000 */
[----:B------:R-:W-:Y:S01]  /*4bb0*/  LDS R38, [R10+0x2c00] ;  /* 0x002c00000a267984 */ /* 0x000fe20000000800 */
[----:B----4-:R-:W-:-:S03]  /*4bc0*/  FMUL.FTZ R19, R9, R20 ;  /* 0x0000001409137220 */ /* 0x010fc60000410000 */
[----:B------:R-:W3:Y:S01]  /*4bd0*/  LDS R40, [R10+0x3000] ;  /* 0x003000000a287984 */ /* 0x000ee20000000800 */
[----:B-----5:R-:W-:-:S03]  /*4be0*/  FMUL.FTZ R21, R9, R22 ;  /* 0x0000001609157220 */ /* 0x020fc60000410000 */
[----:B------:R-:W-:Y:S01]  /*4bf0*/  STG.E desc[UR6][R2.64+-0x400], R13 ;  /* 0xfffc000d02007986 */ /* 0x000fe2000c101906 */
[----:B------:R-:W-:-:S03]  /*4c00*/  FMUL.FTZ R23, R9, R24 ;  /* 0x0000001809177220 */ /* 0x000fc60000410000 */
[----:B------:R4:W-:Y:S04]  /*4c10*/  STS [R10+-0x400], R13 ;  /* 0xfffc000d0a007388 */ /* 0x0009e80000000800 */
[----:B------:R-:W-:Y:S04]  /*4c20*/  STG.E desc[UR6][R2.64+-0x800], R11 ;  /* 0xfff8000b02007986 */ /* 0x000fe8000c101906 */
[----:B------:R5:W-:Y:S01]  /*4c30*/  STS [R10+-0x800], R11 ;  /* 0xfff8000b0a007388 */ /* 0x000be20000000800 */
[----:B----4-:R-:W-:-:S03]  /*4c40*/  FMUL.FTZ R13, R9, R28 ;  /* 0x0000001c090d7220 */ /* 0x010fc60000410000 */
[----:B------:R-:W-:Y:S04]  /*4c50*/  STG.E desc[UR6][R2.64], R15 ;  /* 0x0000000f02007986 */ /* 0x000fe8000c101906 */
[----:B------:R4:W-:Y:S01]  /*4c60*/  STS [R10], R15 ;  /* 0x0000000f0a007388 */ /* 0x0009e20000000800 */
[----:B-----5:R-:W-:-:S03]  /*4c70*/  FMUL.FTZ R11, R9, R26 ;  /* 0x0000001a090b7220 */ /* 0x020fc60000410000 */
[----:B------:R-:W-:Y:S04]  /*4c80*/  STG.E desc[UR6][R2.64+0x1800], R13 ;  /* 0x0018000d02007986 */ /* 0x000fe8000c101906 */
[----:B------:R0:W-:Y:S01]  /*4c90*/  STS [R10+0x1800], R13 ;  /* 0x0018000d0a007388 */ /* 0x0001e20000000800 */
[----:B----4-:R-:W-:-:S03]  /*4ca0*/  FMUL.FTZ R15, R9, R30 ;  /* 0x0000001e090f7220 */ /* 0x010fc60000410000 */
[----:B------:R-:W-:Y:S04]  /*4cb0*/  STG.E desc[UR6][R2.64+0x400], R17 ;  /* 0x0004001102007986 */ /* 0x000fe8000c101906 */
[----:B------:R4:W-:Y:S01]  /*4cc0*/  STS [R10+0x400], R17 ;  /* 0x000400110a007388 */ /* 0x0009e20000000800 */
[C---:B0-----:R-:W-:Y:S01]  /*4cd0*/  FMUL.FTZ R13, R9.reuse, R12 ;  /* 0x0000000c090d7220 */ /* 0x041fe20000410000 */
[----:B------:R-:W-:Y:S02]  /*4ce0*/  IADD3 R12, P2, PT, R2, 0x4000, RZ ;  /* 0x00004000020c7810 */ /* 0x000fe40007f5e0ff */
[----:B------:R-:W-:Y:S04]  /*4cf0*/  STG.E desc[UR6][R2.64+0x800], R19 ;  /* 0x0008001302007986 */ /* 0x000fe8000c101906 */
[----:B------:R1:W-:Y:S01]  /*4d00*/  STS [R10+0x800], R19 ;  /* 0x000800130a007388 */ /* 0x0003e20000000800 */
[----:B----4-:R-:W-:-:S03]  /*4d10*/  FMUL.FTZ R17, R9, R32 ;  /* 0x0000002009117220 */ /* 0x010fc60000410000 */
[----:B------:R-:W-:Y:S04]  /*4d20*/  STG.E desc[UR6][R2.64+0xc00], R21 ;  /* 0x000c001502007986 */ /* 0x000fe8000c101906 */
[----:B------:R2:W-:Y:S01]  /*4d30*/  STS [R10+0xc00], R21 ;  /* 0x000c00150a007388 */ /* 0x0005e20000000800 */
[----:B-1----:R-:W-:-:S03]  /*4d40*/  FMUL.FTZ R19, R9, R34 ;  /* 0x0000002209137220 */ /* 0x002fc60000410000 */
[----:B------:R-:W-:Y:S04]  /*4d50*/  STG.E desc[UR6][R2.64+0x1000], R23 ;  /* 0x0010001702007986 */ /* 0x000fe8000c101906 */
[----:B------:R3:W-:Y:S01]  /*4d60*/  STS [R10+0x1000], R23 ;  /* 0x001000170a007388 */ /* 0x0007e20000000800 */
[----:B--2---:R-:W-:-:S03]  /*4d70*/  FMUL.FTZ R21, R9, R36 ;  /* 0x0000002409157220 */ /* 0x004fc60000410000 */
[----:B------:R-:W-:Y:S04]  /*4d80*/  STG.E desc[UR6][R2.64+0x1400], R11 ;  /* 0x0014000b02007986 */ /* 0x000fe8000c101906 */
[----:B------:R0:W-:Y:S01]  /*4d90*/  STS [R10+0x1400], R11 ;  /* 0x0014000b0a007388 */ /* 0x0001e20000000800 */
[----:B---3--:R-:W-:-:S03]  /*4da0*/  FMUL.FTZ R23, R9, R40 ;  /* 0x0000002809177220 */ /* 0x008fc60000410000 */
[----:B------:R-:W-:Y:S04]  /*4db0*/  STG.E desc[UR6][R2.64+0x1c00], R15 ;  /* 0x001c000f02007986 */ /* 0x000fe8000c101906 */
[----:B------:R1:W-:Y:S01]  /*4dc0*/  STS [R10+0x1c00], R15 ;  /* 0x001c000f0a007388 */ /* 0x0003e20000000800 */
[----:B0-----:R-:W-:-:S03]  /*4dd0*/  FMUL.FTZ R11, R9, R38 ;  /* 0x00000026090b7220 */ /* 0x001fc60000410000 */
[----:B------:R-:W-:Y:S04]  /*4de0*/  STG.E desc[UR6][R2.64+0x2000], R17 ;  /* 0x0020001102007986 */ /* 0x000fe8000c101906 */
[----:B------:R-:W-:Y:S01]  /*4df0*/  STS [R10+0x2000], R17 ;  /* 0x002000110a007388 */ /* 0x000fe20000000800 */
[----:B-1----:R-:W-:-:S03]  /*4e00*/  IADD3.X R15, PT, PT, RZ, R3, RZ, P2, !PT ;  /* 0x00000003ff0f7210 */ /* 0x002fc600017fe4ff */
        /* <DEDUP_REMOVED lines=14> */
.L_x_2152:
[----:B------:R-:W-:Y:S05]  /*4ef0*/  BSYNC.RECONVERGENT B1 ;  /* 0x0000000000017941 */ /* 0x000fea0003800200 */
.L_x_2151:
        /* <DEDUP_REMOVED lines=14> */
[C---:B0-----:R-:W-:Y:S01]  /*4fe0*/  FMUL.FTZ R11, R9.reuse, R12 ;  /* 0x0000000c090b7220 */ /* 0x041fe20000410000 */
[----:B------:R-:W-:Y:S01]  /*4ff0*/  IADD3 R12, P1, PT, R2, 0x2000, RZ ;  /* 0x00002000020c7810 */ /* 0x000fe20007f3e0ff */
[----:B-1----:R-:W-:-:S03]  /*5000*/  FMUL.FTZ R13, R9, R14 ;  /* 0x0000000e090d7220 */ /* 0x002fc60000410000 */
[----:B------:R-:W-:Y:S01]  /*5010*/  STG.E desc[UR6][R2.64+-0x800], R11 ;  /* 0xfff8000b02007986 */ /* 0x000fe2000c101906 */
[----:B--2---:R-:W-:-:S03]  /*5020*/  FMUL.FTZ R15, R9, R16 ;  /* 0x00000010090f7220 */ /* 0x004fc60000410000 */
[----:B------:R-:W-:Y:S01]  /*5030*/  STS [R10+-0x800], R11 ;  /* 0xfff8000b0a007388 */ /* 0x000fe20000000800 */
[----:B---3--:R-:W-:-:S03]  /*5040*/  FMUL.FTZ R17, R9, R18 ;  /* 0x0000001209117220 */ /* 0x008fc60000410000 */
[----:B------:R-:W-:Y:S01]  /*5050*/  STG.E desc[UR6][R2.64+-0x400], R13 ;  /* 0xfffc000d02007986 */ /* 0x000fe2000c101906 */
[----:B-----5:R-:W-:-:S03]  /*5060*/  FMUL.FTZ R19, R9, R20 ;  /* 0x0000001409137220 */ /* 0x020fc60000410000 */
[----:B------:R0:W-:Y:S01]  /*5070*/  STS [R10+-0x400], R13 ;  /* 0xfffc000d0a007388 */ /* 0x0001e20000000800 */
[----:B------:R-:W-:-:S03]  /*5080*/  FMUL.FTZ R21, R9, R22 ;  /* 0x0000001609157220 */ /* 0x000fc60000410000 */
[----:B------:R-:W-:Y:S01]  /*5090*/  STG.E desc[UR6][R2.64], R15 ;  /* 0x0000000f02007986 */ /* 0x000fe2000c101906 */
[----:B----4-:R-:W-:-:S03]  /*50a0*/  FMUL.FTZ R23, R9, R24 ;  /* 0x0000001809177220 */ /* 0x010fc60000410000 */
[----:B------:R-:W-:Y:S01]  /*50b0*/  STS [R10], R15 ;  /* 0x0000000f0a007388 */ /* 0x000fe20000000800 */
[----:B0-----:R-:W-:Y:S02]  /*50c0*/  IMAD.X R13, RZ, RZ, R3, P1 ;  /* 0x000000ffff0d7224 */ /* 0x001fe400008e0603 */
[----:B------:R-:W-:Y:S01]  /*50d0*/  FMUL.FTZ R11, R9, R26 ;  /* 0x0000001a090b7220 */ /* 0x000fe20000410000 */
        /* <DEDUP_REMOVED lines=13> */
.L_x_2155:
[----:B------:R-:W-:Y:S05]  /*51b0*/  BSYNC.RECONVERGENT B1 ;  /* 0x0000000000017941 */ /* 0x000fea0003800200 */
.L_x_2154:
[----:B------:R-:W-:-:S13]  /*51c0*/  ISETP.LE.OR P0, PT, R8, R5, P0 ;  /* 0x000000050800720c */ /* 0x000fda0000703670 */
        /* <DEDUP_REMOVED lines=17> */
.L_x_2138:
[----:B------:R-:W-:Y:S05]  /*52e0*/  BSYNC.RECONVERGENT B0 ;  /* 0x0000000000007941 */ /* 0x000fea0003800200 */
.L_x_2137:
[----:B------:R-:W2:Y:S01]  /*52f0*/  LDCU.64 UR4, c[0x0][0x3b0] ;  /* 0x00007600ff0477ac */ /* 0x000ea20008000a00 */
[----:B0-----:R-:W-:Y:S01]  /*5300*/  SHF.R.S32.HI R2, RZ, 0x1f, R5 ;  /* 0x0000001fff027819 */ /* 0x001fe20000011405 */
[----:B------:R-:W-:Y:S01]  /*5310*/  IMAD.SHL.U32 R32, R35, 0x4, RZ ;  /* 0x0000000423207824 */ /* 0x000fe200078e00ff */
[----:B-1----:R-:W-:Y:S02]  /*5320*/  CS2R R10, SRZ ;  /* 0x00000000000a7805 */ /* 0x002fe4000001ff00 */
[----:B------:R-:W-:Y:S02]  /*5330*/  CS2R R8, SRZ ;  /* 0x0000000000087805 */ /* 0x000fe4000001ff00 */
[----:B------:R-:W-:Y:S01]  /*5340*/  LEA.HI R2, R2, R5, RZ, 0x5 ;  /* 0x0000000502027211 */ /* 0x000fe200078f28ff */
[----:B------:R-:W0:Y:S01]  /*5350*/  LDCU.64 UR8, c[0x0][0x3c8] ;  /* 0x00007900ff0877ac */ /* 0x000e220008000a00 */
[----:B------:R-:W-:Y:S02]  /*5360*/  LOP3.LUT R32, R32, 0x1c, RZ, 0xc0, !PT ;  /* 0x0000001c20207812 */ /* 0x000fe400078ec0ff */
[----:B------:R-:W-:-:S04]  /*5370*/  LOP3.LUT R2, R2, 0xffffffe0, RZ, 0xc0, !PT ;  /* 0xffffffe002027812 */ /* 0x000fc800078ec0ff */
[----:B------:R-:W-:Y:S02]  /*5380*/  IADD3 R36, PT, PT, -R2, R5, RZ ;  /* 0x0000000502247210 */ /* 0x000fe40007ffe1ff */
[----:B--2---:R-:W-:Y:S01]  /*5390*/  ISETP.NE.U32.AND P0, PT, RZ, UR4, PT ;  /* 0x00000004ff007c0c */ /* 0x004fe2000bf05070 */
[----:B------:R-:W1:Y:S03]  /*53a0*/  LDCU UR4, c[0x0][0x3f4] ;  /* 0x00007e80ff0477ac */ /* 0x000e660008000800 */
[----:B------:R-:W-:-:S04]  /*53b0*/  ISETP.NE.AND.EX P0, PT, RZ, UR5, PT, P0 ;  /* 0x00000005ff007c0c */ /* 0x000fc8000bf05300 */
[----:B------:R-:W-:-:S13]  /*53c0*/  ISETP.NE.OR P0, PT, R33, R36, !P0 ;  /* 0x000000242100720c */ /* 0x000fda0004705670 */
[----:B------:R-:W2:Y:S01]  /*53d0*/  @!P0 LDC.64 R12, c[0x0][0x3b0] ;  /* 0x0000ec00ff0c8b82 */ /* 0x000ea20000000a00 */
[----:B------:R-:W-:Y:S01]  /*53e0*/  @!P0 LEA R3, R39, R32, 0x5 ;  /* 0x0000002027038211 */ /* 0x000fe200078e28ff */
[----:B-1----:R-:W-:Y:S01]  /*53f0*/  IMAD.U32 R34, RZ, RZ, UR4 ;  /* 0x00000004ff227e24 */ /* 0x002fe2000f8e00ff */
[----:B------:R-:W-:-:S04]  /*5400*/  IADD3 R43, PT, PT, R72, R33, RZ ;  /* 0x00000021482b7210 */ /* 0x000fc80007ffe0ff */
[----:B------:R-:W-:Y:S01]  /*5410*/  VIMNMX R40, PT, PT, R5, R34, PT ;  /* 0x0000002205287248 */ /* 0x000fe20003fe0100 */
[----:B--2---:R-:W-:Y:S02]  /*5420*/  @!P0 IMAD.WIDE.U32 R12, R3, 0x4, R12 ;  /* 0x00000004030c8825 */ /* 0x004fe400078e000c */
[----:B------:R-:W1:Y:S03]  /*5430*/  LDC.64 R2, c[0x0][0x3c0] ;  /* 0x0000f000ff027b82 */ /* 0x000e660000000a00 */
[----:B------:R2:W5:Y:S05]  /*5440*/  @!P0 LDG.E.128 R8, desc[UR6][R12.64] ;  /* 0x000000060c088981 */ /* 0x00056a000c1e1d00 */
[----:B------:R-:W-:Y:S01]  /*5450*/  BAR.SYNC.DEFER_BLOCKING 0x0 ;  /* 0x0000000000007b1d */ /* 0x000fe20000010000 */
[----:B------:R-:W-:Y:S01]  /*5460*/  ISETP.GE.AND P0, PT, R43, R40, PT ;  /* 0x000000282b00720c */ /* 0x000fe20003f06270 */
[----:B------:R-:W-:Y:S01]  /*5470*/  IMAD R75, R75, R34, R32 ;  /* 0x000000224b4b7224 */ /* 0x000fe200078e0220 */
[----:B------:R-:W-:Y:S01]  /*5480*/  CS2R R14, SRZ ;  /* 0x00000000000e7805 */ /* 0x000fe2000001ff00 */
[----:B------:R-:W-:-:S02]  /*5490*/  IMAD.SHL.U32 R41, R41, 0x20, RZ ;  /* 0x0000002029297824 */ /* 0x000fc400078e00ff */
[----:B------:R-:W-:Y:S01]  /*54a0*/  BSSY.RECONVERGENT B0, `(.L_x_2156) ;  /* 0x000008d000007945 */ /* 0x000fe20003800200 */
[----:B--2---:R-:W-:Y:S01]  /*54b0*/  CS2R R12, SRZ ;  /* 0x00000000000c7805 */ /* 0x004fe2000001ff00 */
[----:B-1----:R-:W-:-:S06]  /*54c0*/  IMAD.WIDE R2, R75, 0x4, R2 ;  /* 0x000000044b027825 */ /* 0x002fcc00078e0202 */
[----:B0-----:R-:W-:Y:S05]  /*54d0*/  @P0 BRA `(.L_x_2157) ;  /* 0x0000000800240947 */ /* 0x001fea0003800000 */
[----:B------:R-:W-:Y:S01]  /*54e0*/  VIADDMNMX R40, R43, 0x20, R40, !PT ;  /* 0x000000202b287846 */ /* 0x000fe20007800128 */
[----:B------:R-:W-:Y:S01]  /*54f0*/  BSSY.RECONVERGENT B1, `(.L_x_2158) ;  /* 0x000004a000017945 */ /* 0x000fe20003800200 */
[----:B------:R-:W-:Y:S01]  /*5500*/  LOP3.LUT R12, RZ, R72, RZ, 0x33, !PT ;  /* 0x00000048ff0c7212 */ /* 0x000fe200078e33ff */
[----:B------:R-:W-:Y:S01]  /*5510*/  IMAD R47, R45, R34, RZ ;  /* 0x000000222d2f7224 */ /* 0x000fe200078e02ff */
[----:B------:R-:W-:Y:S02]  /*5520*/  MOV R38, R43 ;  /* 0x0000002b00267202 */ /* 0x000fe40000000f00 */
[----:B------:R-:W-:Y:S02]  /*5530*/  CS2R R14, SRZ ;  /* 0x00000000000e7805 */ /* 0x000fe4000001ff00 */
[----:B------:R-:W-:Y:S02]  /*5540*/  IADD3 R40, PT, PT, -R33, R40, R12 ;  /* 0x0000002821287210 */ /* 0x000fe40007ffe10c */
[----:B------:R-:W-:-:S02]  /*5550*/  CS2R R12, SRZ ;  /* 0x00000000000c7805 */ /* 0x000fc4000001ff00 */
[C---:B------:R-:W-:Y:S02]  /*5560*/  ISETP.GE.U32.AND P0, PT, R40.reuse, 0x60, PT ;  /* 0x000000602800780c */ /* 0x040fe40003f06070 */
[----:B------:R-:W-:-:S04]  /*5570*/  LEA.HI R16, R40, 0x1, RZ, 0x1b ;  /* 0x0000000128107811 */ /* 0x000fc800078fd8ff */
[----:B------:R-:W-:-:S07]  /*5580*/  LOP3.LUT P1, R53, R16, 0x3, RZ, 0xc0, !PT ;  /* 0x0000000310357812 */ /* 0x000fce000782c0ff */
[----:B------:R-:W-:Y:S06]  /*5590*/  @!P0 BRA `(.L_x_2159) ;  /* 0x0000000000fc8947 */ /* 0x000fec0003800000 */
[----:B------:R-:W0:Y:S01]  /*55a0*/  S2UR UR5, SR_CgaCtaId ;  /* 0x00000000000579c3 */ /* 0x000e220000008800 */
[----:B------:R-:W-:Y:S01]  /*55b0*/  UMOV UR4, 0x400 ;  /* 0x0000040000047882 */ /* 0x000fe20000000000 */
[----:B------:R-:W-:Y:S01]  /*55c0*/  LOP3.LUT R16, R16, 0xffffffc, RZ, 0xc0, !PT ;  /* 0x0ffffffc10107812 */ /* 0x000fe200078ec0ff */
[----:B------:R-:W-:Y:S01]  /*55d0*/  UIADD3 UR4, UPT, UPT, UR4, 0xc0, URZ ;  /* 0x000000c004047890 */ /* 0x000fe2000fffe0ff */
[----:B------:R-:W-:Y:S01]  /*55e0*/  IMAD.SHL.U32 R42, R72, 0x20, RZ ;  /* 0x00000020482a7824 */ /* 0x000fe200078e00ff */
[----:B------:R-:W-:Y:S01]  /*55f0*/  MOV R38, R43 ;  /* 0x0000002b00267202 */ /* 0x000fe20000000f00 */
[----:B------:R-:W-:Y:S01]  /*5600*/  IMAD.MOV.U32 R12, RZ, RZ, RZ ;  /* 0x000000ffff0c7224 */ /* 0x000fe200078e00ff */
[----:B------:R-:W-:Y:S01]  /*5610*/  IADD3 R44, PT, PT, -R16, RZ, RZ ;  /* 0x000000ff102c7210 */ /* 0x000fe20007ffe1ff */
[----:B0-----:R-:W-:-:S06]  /*5620*/  ULEA UR4, UR5, UR4, 0x18 ;  /* 0x0000000405047291 */ /* 0x001fcc000f8ec0ff */
[----:B------:R-:W-:-:S05]  /*5630*/  LEA R17, R33, UR4, 0x2 ;  /* 0x0000000421117c11 */ /* 0x000fca000f8e10ff */
[----:B------:R-:W-:-:S07]  /*5640*/  VIADD R46, R17, 0x100 ;  /* 0x00000100112e7836 */ /* 0x000fce0000000000 */
.L_x_2160:
[----:B------:R-:W-:Y:S01]  /*5650*/  IADD3 R17, P0, PT, R37, R38, RZ ;  /* 0x0000002625117210 */ /* 0x000fe20007f1e0ff */
[----:B------:R-:W-:Y:S01]  /*5660*/  IMAD R21, R33, 0x20, R42 ;  /* 0x0000002021157824 */ /* 0x000fe200078e022a */
[C---:B------:R-:W-:Y:S01]  /*5670*/  SHF.L.U32 R19, R47.reuse, 0x5, RZ ;  /* 0x000000052f137819 */ /* 0x040fe200000006ff */
[----:B----4-:R-:W-:Y:S01]  /*5680*/  IMAD.SHL.U32 R25, R47, 0x20, RZ ;  /* 0x000000202f197824 */ /* 0x010fe200078e00ff */
[----:B------:R-:W-:Y:S01]  /*5690*/  IADD3.X R18, PT, PT, RZ, R4, RZ, P0, !PT ;  /* 0x00000004ff127210 */ /* 0x000fe200007fe4ff */
[----:B------:R-:W0:Y:S01]  /*56a0*/  LDS R48, [R46+-0x100] ;  /* 0xffff00002e307984 */ /* 0x000e220000000800 */
[----:B------:R-:W-:-:S03]  /*56b0*/  LEA R16, P0, R17, UR8, 0x2 ;  /* 0x0000000811107c11 */ /* 0x000fc6000f8010ff */
[----:B------:R-:W1:Y:S01]  /*56c0*/  LDS R50, [R46+-0x80] ;  /* 0xffff80002e327984 */ /* 0x000e620000000800 */
[----:B------:R-:W-:-:S03]  /*56d0*/  LEA.HI.X R17, R17, UR9, R18, 0x2, P0 ;  /* 0x0000000911117c11 */ /* 0x000fc600080f1412 */
[----:B------:R-:W2:Y:S04]  /*56e0*/  LDS R51, [R46] ;  /* 0x000000002e337984 */ /* 0x000ea80000000800 */
[----:B------:R-:W3:Y:S04]  /*56f0*/  LDG.E R20, desc[UR6][R16.64+0x80] ;  /* 0x0000800610147981 */ /* 0x000ee8000c1e1900 */
[----:B------:R-:W4:Y:S04]  /*5700*/  LDG.E R18, desc[UR6][R16.64] ;  /* 0x0000000610127981 */ /* 0x000f28000c1e1900 */
[----:B------:R-:W2:Y:S04]  /*5710*/  LDG.E R22, desc[UR6][R16.64+0x100] ;  /* 0x0001000610167981 */ /* 0x000ea8000c1e1900 */
[----:B------:R-:W2:Y:S04]  /*5720*/  LDG.E R24, desc[UR6][R16.64+0x180] ;  /* 0x0001800610187981 */ /* 0x000ea8000c1e1900 */
[----:B------:R0:W1:Y:S01]  /*5730*/  LDS R52, [R46+0x80] ;  /* 0x000080002e347984 */ /* 0x0000620000000800 */
[----:B---3--:R-:W-:-:S02]  /*5740*/  IMAD R20, R20, R19, R21 ;  /* 0x0000001314147224 */ /* 0x008fc400078e0215 */
[----:B----4-:R-:W-:-:S03]  /*5750*/  IMAD R19, R18, R19, R21 ;  /* 0x0000001312137224 */ /* 0x010fc600078e0215 */
[----:B------:R-:W-:Y:S01]  /*5760*/  IADD3 R23, PT, PT, R20, 0x400, RZ ;  /* 0x0000040014177810 */ /* 0x000fe20007ffe0ff */
[----:B------:R-:W-:-:S04]  /*5770*/  IMAD.WIDE R18, R19, 0x4, R2 ;  /* 0x0000000413127825 */ /* 0x000fc800078e0202 */
[-CC-:B--2---:R-:W-:Y:S02]  /*5780*/  IMAD R22, R22, R25.reuse, R21.reuse ;  /* 0x0000001916167224 */ /* 0x184fe400078e0215 */
[----:B------:R-:W-:Y:S01]  /*5790*/  IMAD R24, R24, R25, R21 ;  /* 0x0000001918187224 */ /* 0x000fe200078e0215 */
[----:B------:R-:W2:Y:S01]  /*57a0*/  LDG.E.128 R16, desc[UR6][R18.64] ;  /* 0x0000000612107981 */ /* 0x000ea2000c1e1d00 */
[----:B------:R-:W-:Y:S02]  /*57b0*/  VIADD R25, R22, 0x800 ;  /* 0x0000080016197836 */ /* 0x000fe40000000000 */
[----:B------:R-:W-:Y:S01]  /*57c0*/  IMAD.WIDE R20, R23, 0x4, R2 ;  /* 0x0000000417147825 */ /* 0x000fe200078e0202 */
[----:B------:R-:W-:-:S03]  /*57d0*/  IADD3 R29, PT, PT, R24, 0xc00, RZ ;  /* 0x00000c00181d7810 */ /* 0x000fc60007ffe0ff */
[--C-:B------:R-:W-:Y:S02]  /*57e0*/  IMAD.WIDE R24, R25, 0x4, R2.reuse ;  /* 0x0000000419187825 */ /* 0x100fe400078e0202 */
[----:B------:R-:W1:Y:S02]  /*57f0*/  LDG.E.128 R20, desc[UR6][R20.64] ;  /* 0x0000000614147981 */ /* 0x000e64000c1e1d00 */
[----:B------:R-:W-:Y:S02]  /*5800*/  IMAD.WIDE R28, R29, 0x4, R2 ;  /* 0x000000041d1c7825 */ /* 0x000fe400078e0202 */
[----:B------:R-:W3:Y:S04]  /*5810*/  LDG.E.128 R24, desc[UR6][R24.64] ;  /* 0x0000000618187981 */ /* 0x000ee8000c1e1d00 */
[----:B------:R-:W4:Y:S01]  /*5820*/  LDG.E.128 R28, desc[UR6][R28.64] ;  /* 0x000000061c1c7981 */ /* 0x000f22000c1e1d00 */
[----:B------:R-:W-:-:S05]  /*5830*/  VIADD R44, R44, 0x4 ;  /* 0x000000042c2c7836 */ /* 0x000fca0000000000 */
[----:B------:R-:W-:Y:S01]  /*5840*/  ISETP.NE.AND P0, PT, R44, RZ, PT ;  /* 0x000000ff2c00720c */ /* 0x000fe20003f05270 */
[----:B------:R-:W-:Y:S01]  /*5850*/  VIADD R42, R42, 0x1000 ;  /* 0x000010002a2a7836 */ /* 0x000fe20000000000 */
[----:B------:R-:W-:Y:S02]  /*5860*/  IADD3 R38, PT, PT, R38, 0x80, RZ ;  /* 0x0000008026267810 */ /* 0x000fe40007ffe0ff */
[----:B0-----:R-:W-:Y:S01]  /*5870*/  IADD3 R46, PT, PT, R46, 0x200, RZ ;  /* 0x000002002e2e7810 */ /* 0x001fe20007ffe0ff */
[-C--:B--2---:R-:W-:Y:S01]  /*5880*/  FFMA.FTZ R49, R16, R48.reuse, R12 ;  /* 0x0000003010317223 */ /* 0x084fe2000001000c */
[-C--:B------:R-:W-:Y:S01]  /*5890*/  FFMA.FTZ R12, R17, R48.reuse, R13 ;  /* 0x00000030110c7223 */ /* 0x080fe2000001000d */
[-C--:B------:R-:W-:Y:S01]  /*58a0*/  FFMA.FTZ R13, R18, R48.reuse, R14 ;  /* 0x00000030120d7223 */ /* 0x080fe2000001000e */
[----:B------:R-:W-:Y:S02]  /*58b0*/  FFMA.FTZ R48, R19, R48, R15 ;  /* 0x0000003013307223 */ /* 0x000fe4000001000f */
[-C--:B-1----:R-:W-:Y:S01]  /*58c0*/  FFMA.FTZ R12, R21, R50.reuse, R12 ;  /* 0x00000032150c7223 */ /* 0x082fe2000001000c */
        /* <DEDUP_REMOVED lines=12> */
.L_x_2159:
[----:B------:R-:W-:Y:S05]  /*5990*/  BSYNC.RECONVERGENT B1 ;  /* 0x0000000000017941 */ /* 0x000fea0003800200 */
.L_x_2158:
[----:B------:R-:W-:Y:S05]  /*59a0*/  @!P1 BRA `(.L_x_2157) ;  /* 0x0000000000f09947 */ /* 0x000fea0003800000 */
[----:B------:R-:W-:Y:S01]  /*59b0*/  ISETP.NE.AND P1, PT, R53, 0x1, PT ;  /* 0x000000013500780c */ /* 0x000fe20003f25270 */
[----:B------:R-:W-:Y:S01]  /*59c0*/  BSSY.RECONVERGENT B1, `(.L_x_2161) ;  /* 0x0000024000017945 */ /* 0x000fe20003800200 */
[----:B------:R-:W-:-:S11]  /*59d0*/  LOP3.LUT P0, RZ, R40, 0x20, RZ, 0xc0, !PT ;  /* 0x0000002028ff7812 */ /* 0x000fd6000780c0ff */
[----:B------:R-:W-:Y:S05]  /*59e0*/  @!P1 BRA `(.L_x_2162) ;  /* 0x0000000000849947 */ /* 0x000fea0003800000 */
[----:B------:R-:W4:Y:S01]  /*59f0*/  LDCU.64 UR4, c[0x0][0x3c8] ;  /* 0x00007900ff0477ac */ /* 0x000f220008000a00 */
[----:B------:R-:W-:-:S05]  /*5a00*/  IADD3 R16, P1, PT, R37, R38, RZ ;  /* 0x0000002625107210 */ /* 0x000fca0007f3e0ff */
[----:B------:R-:W-:Y:S01]  /*5a10*/  IMAD.X R17, RZ, RZ, R4, P1 ;  /* 0x000000ffff117224 */ /* 0x000fe200008e0604 */
[----:B----4-:R-:W-:-:S04]  /*5a20*/  LEA R24, P1, R16, UR4, 0x2 ;  /* 0x0000000410187c11 */ /* 0x010fc8000f8210ff */
[----:B------:R-:W-:-:S05]  /*5a30*/  LEA.HI.X R25, R16, UR5, R17, 0x2, P1 ;  /* 0x0000000510197c11 */ /* 0x000fca00088f1411 */
[----:B------:R-:W2:Y:S04]  /*5a40*/  LDG.E R18, desc[UR6][R24.64+0x80] ;  /* 0x0000800618127981 */ /* 0x000ea8000c1e1900 */
[----:B------:R0:W3:Y:S01]  /*5a50*/  LDG.E R16, desc[UR6][R24.64] ;  /* 0x0000000618107981 */ /* 0x0000e2000c1e1900 */
[C---:B------:R-:W-:Y:S01]  /*5a60*/  SHF.L.U32 R17, R38.reuse, 0x5, RZ ;  /* 0x0000000526117819 */ /* 0x040fe200000006ff */
[----:B------:R-:W-:Y:S01]  /*5a70*/  IMAD.SHL.U32 R19, R47, 0x20, RZ ;  /* 0x000000202f137824 */ /* 0x000fe200078e00ff */
[----:B------:R-:W1:Y:S01]  /*5a80*/  S2UR UR5, SR_CgaCtaId ;  /* 0x00000000000579c3 */ /* 0x000e620000008800 */
[----:B------:R-:W-:Y:S02]  /*5a90*/  UMOV UR4, 0x400 ;  /* 0x0000040000047882 */ /* 0x000fe40000000000 */
[----:B------:R-:W-:Y:S01]  /*5aa0*/  UIADD3 UR4, UPT, UPT, UR4, 0xc0, URZ ;  /* 0x000000c004047890 */ /* 0x000fe2000fffe0ff */
[----:B0-----:R-:W-:-:S03]  /*5ab0*/  IMAD.IADD R24, R38, 0x1, -R72 ;  /* 0x0000000126187824 */ /* 0x001fc600078e0a48 */
[----:B-1----:R-:W-:Y:S01]  /*5ac0*/  ULEA UR4, UR5, UR4, 0x18 ;  /* 0x0000000405047291 */ /* 0x002fe2000f8ec0ff */
[-CC-:B--2---:R-:W-:Y:S02]  /*5ad0*/  IMAD R18, R18, R19.reuse, R17.reuse ;  /* 0x0000001312127224 */ /* 0x184fe400078e0211 */
[----:B---3--:R-:W-:-:S03]  /*5ae0*/  IMAD R17, R16, R19, R17 ;  /* 0x0000001310117224 */ /* 0x008fc600078e0211 */
[----:B------:R-:W-:Y:S01]  /*5af0*/  IADD3 R21, PT, PT, R18, 0x400, RZ ;  /* 0x0000040012157810 */ /* 0x000fe20007ffe0ff */
[----:B------:R-:W-:-:S04]  /*5b00*/  IMAD.WIDE R16, R17, 0x4, R2 ;  /* 0x0000000411107825 */ /* 0x000fc800078e0202 */
[----:B------:R-:W-:Y:S02]  /*5b10*/  IMAD.WIDE R20, R21, 0x4, R2 ;  /* 0x0000000415147825 */ /* 0x000fe400078e0202 */
[----:B------:R-:W2:Y:S04]  /*5b20*/  LDG.E.128 R16, desc[UR6][R16.64] ;  /* 0x0000000610107981 */ /* 0x000ea8000c1e1d00 */
[----:B------:R-:W3:Y:S01]  /*5b30*/  LDG.E.128 R20, desc[UR6][R20.64] ;  /* 0x0000000614147981 */ /* 0x000ee2000c1e1d00 */
[----:B------:R-:W-:Y:S02]  /*5b40*/  LEA R24, R24, UR4, 0x2 ;  /* 0x0000000418187c11 */ /* 0x000fe4000f8e10ff */
[----:B------:R-:W-:-:S03]  /*5b50*/  IADD3 R38, PT, PT, R38, 0x40, RZ ;  /* 0x0000004026267810 */ /* 0x000fc60007ffe0ff */
        /* <DEDUP_REMOVED lines=10> */
.L_x_2162:
[----:B------:R-:W-:Y:S05]  /*5c00*/  BSYNC.RECONVERGENT B1 ;  /* 0x0000000000017941 */ /* 0x000fea0003800200 */
.L_x_2161:
[----:B------:R-:W-:Y:S05]  /*5c10*/  @P0 BRA `(.L_x_2157) ;  /* 0x0000000000540947 */ /* 0x000fea0003800000 */
[----:B------:R-:W0:Y:S01]  /*5c20*/  LDCU.64 UR4, c[0x0][0x3c8] ;  /* 0x00007900ff0477ac */ /* 0x000e220008000a00 */
[----:B------:R-:W-:-:S05]  /*5c30*/  IADD3 R16, P0, PT, R37, R38, RZ ;  /* 0x0000002625107210 */ /* 0x000fca0007f1e0ff */
[----:B------:R-:W-:Y:S01]  /*5c40*/  IMAD.X R17, RZ, RZ, R4, P0 ;  /* 0x000000ffff117224 */ /* 0x000fe200000e0604 */
[----:B0-----:R-:W-:-:S04]  /*5c50*/  LEA R20, P0, R16, UR4, 0x2 ;  /* 0x0000000410147c11 */ /* 0x001fc8000f8010ff */
[----:B------:R-:W-:-:S05]  /*5c60*/  LEA.HI.X R21, R16, UR5, R17, 0x2, P0 ;  /* 0x0000000510157c11 */ /* 0x000fca00080f1411 */
[----:B------:R-:W2:Y:S01]  /*5c70*/  LDG.E R20, desc[UR6][R20.64] ;  /* 0x0000000614147981 */ /* 0x000ea2000c1e1900 */
[----:B------:R-:W0:Y:S01]  /*5c80*/  S2UR UR5, SR_CgaCtaId ;  /* 0x00000000000579c3 */ /* 0x000e220000008800 */
[----:B------:R-:W-:Y:S02]  /*5c90*/  UMOV UR4, 0x400 ;  /* 0x0000040000047882 */ /* 0x000fe40000000000 */
[----:B------:R-:W-:Y:S01]  /*5ca0*/  UIADD3 UR4, UPT, UPT, UR4, 0xc0, URZ ;  /* 0x000000c004047890 */ /* 0x000fe2000fffe0ff */
[----:B------:R-:W-:-:S03]  /*5cb0*/  IMAD.IADD R22, R38, 0x1, -R72 ;  /* 0x0000000126167824 */ /* 0x000fc600078e0a48 */
[----:B0-----:R-:W-:Y:S01]  /*5cc0*/  ULEA UR4, UR5, UR4, 0x18 ;  /* 0x0000000405047291 */ /* 0x001fe2000f8ec0ff */
[----:B--2---:R-:W-:-:S05]  /*5cd0*/  IMAD R17, R47, R20, R38 ;  /* 0x000000142f117224 */ /* 0x004fca00078e0226 */
[----:B------:R-:W-:-:S05]  /*5ce0*/  SHF.L.U32 R17, R17, 0x5, RZ ;  /* 0x0000000511117819 */ /* 0x000fca00000006ff */
[----:B------:R-:W-:-:S06]  /*5cf0*/  IMAD.WIDE R16, R17, 0x4, R2 ;  /* 0x0000000411107825 */ /* 0x000fcc00078e0202 */
[----:B------:R-:W2:Y:S01]  /*5d00*/  LDG.E.128 R16, desc[UR6][R16.64] ;  /* 0x0000000610107981 */ /* 0x000ea2000c1e1d00 */
[----:B------:R-:W-:-:S06]  /*5d10*/  LEA R22, R22, UR4, 0x2 ;  /* 0x0000000416167c11 */ /* 0x000fcc000f8e10ff */
[----:B------:R-:W2:Y:S02]  /*5d20*/  LDS R22, [R22] ;  /* 0x0000000016167984 */ /* 0x000ea40000000800 */
[-C--:B--2---:R-:W-:Y:S01]  /*5d30*/  FFMA.FTZ R12, R16, R22.reuse, R12 ;  /* 0x00000016100c7223 */ /* 0x084fe2000001000c */
[-C--:B------:R-:W-:Y:S01]  /*5d40*/  FFMA.FTZ R13, R17, R22.reuse, R13 ;  /* 0x00000016110d7223 */ /* 0x080fe2000001000d */
[-C--:B------:R-:W-:Y:S01]  /*5d50*/  FFMA.FTZ R14, R18, R22.reuse, R14 ;  /* 0x00000016120e7223 */ /* 0x080fe2000001000e */
[----:B------:R-:W-:-:S07]  /*5d60*/  FFMA.FTZ R15, R19, R22, R15 ;  /* 0x00000016130f7223 */ /* 0x000fce000001000f */
.L_x_2157:
[----:B------:R-:W-:Y:S05]  /*5d70*/  BSYNC.RECONVERGENT B0 ;  /* 0x0000000000007941 */ /* 0x000fea0003800200 */
.L_x_2156:
[----:B------:R-:W-:Y:S01]  /*5d80*/  ISETP.GE.AND P0, PT, R43, R5, PT ;  /* 0x000000052b00720c */ /* 0x000fe20003f06270 */
[----:B------:R-:W0:Y:S01]  /*5d90*/  LDCU.64 UR8, c[0x0][0x3c8] ;  /* 0x00007900ff0877ac */ /* 0x000e220008000a00 */
[----:B------:R-:W-:Y:S11]  /*5da0*/  BSSY.RECONVERGENT B2, `(.L_x_2163) ;  /* 0x000014f000027945 */ /* 0x000ff60003800200 */
[----:B------:R-:W-:Y:S05]  /*5db0*/  @P0 BRA `(.L_x_2164) ;  /* 0x0000001400340947 */ /* 0x000fea0003800000 */
[----:B------:R-:W-:Y:S01]  /*5dc0*/  VIADDMNMX R16, R43, 0x20, R5, !PT ;  /* 0x000000202b107846 */ /* 0x000fe20007800105 */
[----:B------:R-:W-:Y:S01]  /*5dd0*/  BSSY.RECONVERGENT B1, `(.L_x_2165) ;  /* 0x00000bc000017945 */ /* 0x000fe20003800200 */
[----:B------:R-:W-:Y:S01]  /*5de0*/  LOP3.LUT R5, RZ, R72, RZ, 0x33, !PT ;  /* 0x00000048ff057212 */ /* 0x000fe200078e33ff */
[----:B------:R-:W-:-:S03]  /*5df0*/  IMAD R45, R45, R34, RZ ;  /* 0x000000222d2d7224 */ /* 0x000fc600078e02ff */
[----:B------:R-:W-:-:S04]  /*5e00*/  IADD3 R5, PT, PT, -R33, R16, R5 ;  /* 0x0000001021057210 */ /* 0x000fc80007ffe105 */
[C---:B------:R-:W-:Y:S02]  /*5e10*/  ISETP.GE.U32.AND P0, PT, R5.reuse, 0x60, PT ;  /* 0x000000600500780c */ /* 0x040fe40003f06070 */
[----:B------:R-:W-:-:S11]  /*5e20*/  LEA.HI R20, R5, 0x1, RZ, 0x1b ;  /* 0x0000000105147811 */ /* 0x000fd600078fd8ff */
[----:B------:R-:W-:Y:S05]  /*5e30*/  @!P0 BRA `(.L_x_2166) ;  /* 0x0000000800d48947 */ /* 0x000fea0003800000 */
[----:B------:R-:W1:Y:S01]  /*5e40*/  S2UR UR5, SR_CgaCtaId ;  /* 0x00000000000579c3 */ /* 0x000e620000008800 */
[----:B------:R-:W-:Y:S01]  /*5e50*/  UMOV UR4, 0x400 ;  /* 0x0000040000047882 */ /* 0x000fe20000000000 */
[----:B------:R-:W-:Y:S01]  /*5e60*/  LOP3.LUT R22, R20, 0xffffffc, RZ, 0xc0, !PT ;  /* 0x0ffffffc14167812 */ /* 0x000fe200078ec0ff */
[----:B------:R-:W-:Y:S01]  /*5e70*/  UIADD3 UR4, UPT, UPT, UR4, 0xc0, URZ ;  /* 0x000000c004047890 */ /* 0x000fe2000fffe0ff */
[----:B------:R-:W-:Y:S01]  /*5e80*/  BSSY.RECONVERGENT B0, `(.L_x_2167) ;  /* 0x00000af000007945 */ /* 0x000fe20003800200 */
[----:B------:R-:W-:Y:S02]  /*5e90*/  IADD3 R43, PT, PT, R43, 0x40, RZ ;  /* 0x000000402b2b7810 */ /* 0x000fe40007ffe0ff */
[----:B------:R-:W-:Y:S01]  /*5ea0*/  IMAD.MOV R22, RZ, RZ, -R22 ;  /* 0x000000ffff167224 */ /* 0x000fe200078e0a16 */
[----:B------:R-:W2:Y:S01]  /*5eb0*/  LDC R34, c[0x0][0x3f4] ;  /* 0x0000fd00ff227b82 */ /* 0x000ea20000000800 */
[----:B-1----:R-:W-:-:S06]  /*5ec0*/  ULEA UR4, UR5, UR4, 0x18 ;  /* 0x0000000405047291 */ /* 0x002fcc000f8ec0ff */
[----:B------:R-:W-:-:S04]  /*5ed0*/  LEA R21, R33, UR4, 0x2 ;  /* 0x0000000421157c11 */ /* 0x000fc8000f8e10ff */
[----:B------:R-:W-:-:S07]  /*5ee0*/  IADD3 R21, PT, PT, R21, 0x100, RZ ;  /* 0x0000010015157810 */ /* 0x000fce0007ffe0ff */
.L_x_2176:
[C---:B------:R-:W-:Y:S01]  /*5ef0*/  IADD3 R19, PT, PT, R43.reuse, -0x40, RZ ;  /* 0xffffffc02b137810 */ /* 0x040fe20007ffe0ff */
[----:B------:R-:W-:Y:S01]  /*5f00*/  VIADD R22, R22, 0x4 ;  /* 0x0000000416167836 */ /* 0x000fe20000000000 */
[C---:B------:R-:W-:Y:S01]  /*5f10*/  IADD3 R23, PT, PT, R43.reuse, 0x20, RZ ;  /* 0x000000202b177810 */ /* 0x040fe20007ffe0ff */
[----:B----4-:R-:W-:Y:S01]  /*5f20*/  VIADD R27, R43, 0xffffffe0 ;  /* 0xffffffe02b1b7836 */ /* 0x010fe20000000000 */
[-C--:B--2---:R-:W-:Y:S01]  /*5f30*/  ISETP.GE.AND P4, PT, R19, R34.reuse, PT ;  /* 0x000000221300720c */ /* 0x084fe20003f86270 */
[----:B------:R-:W-:Y:S01]  /*5f40*/  BSSY.RECONVERGENT B3, `(.L_x_2168) ;  /* 0x000002a000037945 */ /* 0x000fe20003800200 */
[----:B------:R-:W-:Y:S02]  /*5f50*/  ISETP.NE.AND P0, PT, R22, RZ, PT ;  /* 0x000000ff1600720c */ /* 0x000fe40003f05270 */
[-C--:B------:R-:W-:Y:S02]  /*5f60*/  ISETP.GE.AND P1, PT, R27, R34.reuse, PT ;  /* 0x000000221b00720c */ /* 0x080fe40003f26270 */
[----:B------:R-:W-:-:S02]  /*5f70*/  ISETP.GE.AND P2, PT, R43, R34, PT ;  /* 0x000000222b00720c */ /* 0x000fc40003f46270 */
[----:B------:R-:W-:-:S05]  /*5f80*/  ISETP.GE.AND P3, PT, R23, R34, PT ;  /* 0x000000221700720c */ /* 0x000fca0003f66270 */
[----:B------:R-:W-:Y:S08]  /*5f90*/  @!P4 BRA `(.L_x_2169) ;  /* 0x000000000090c947 */ /* 0x000ff00003800000 */
[----:B------:R-:W-:Y:S02]  /*5fa0*/  IABS R25, R34 ;  /* 0x0000002200197213 */ /* 0x000fe40000000000 */
        /* <DEDUP_REMOVED lines=9> */
[----:B------:R-:W-:-:S04]  /*6040*/  IMAD.MOV.U32 R16, RZ, RZ, RZ ;  /* 0x000000ffff107224 */ /* 0x000fc800078e00ff */
[----:B------:R-:W-:Y:S01]  /*6050*/  IMAD.HI.U32 R16, R17, R29, R16 ;  /* 0x0000001d11107227 */ /* 0x000fe200078e0010 */
[----:B------:R-:W-:Y:S02]  /*6060*/  MOV R17, R26 ;  /* 0x0000001a00117202 */ /* 0x000fe40000000f00 */
[----:B------:R-:W1:Y:S03]  /*6070*/  LDS R26, [R21+-0x100] ;  /* 0xffff0000151a7984 */ /* 0x000e660000000800 */
        /* <DEDUP_REMOVED lines=11> */
[----:B0-----:R-:W-:-:S04]  /*6130*/  LEA R24, P4, R17, UR8, 0x2 ;  /* 0x0000000811187c11 */ /* 0x001fc8000f8810ff */
[----:B------:R-:W-:-:S05]  /*6140*/  LEA.HI.X R25, R17, UR9, R18, 0x2, P4 ;  /* 0x0000000911197c11 */ /* 0x000fca000a0f1412 */
[----:B------:R-:W2:Y:S02]  /*6150*/  LDG.E R24, desc[UR6][R24.64] ;  /* 0x0000000618187981 */ /* 0x000ea4000c1e1900 */
[----:B--2---:R-:W-:-:S05]  /*6160*/  IMAD R17, R45, R24, R16 ;  /* 0x000000182d117224 */ /* 0x004fca00078e0210 */
[----:B------:R-:W-:-:S05]  /*6170*/  SHF.L.U32 R17, R17, 0x5, RZ ;  /* 0x0000000511117819 */ /* 0x000fca00000006ff */
[----:B------:R-:W-:-:S06]  /*6180*/  IMAD.WIDE R16, R17, 0x4, R2 ;  /* 0x0000000411107825 */ /* 0x000fcc00078e0202 */
[----:B------:R-:W1:Y:S02]  /*6190*/  LDG.E.128 R16, desc[UR6][R16.64] ;  /* 0x0000000610107981 */ /* 0x000e64000c1e1d00 */
[-C--:B-1----:R-:W-:Y:S01]  /*61a0*/  FFMA.FTZ R12, R16, R26.reuse, R12 ;  /* 0x0000001a100c7223 */ /* 0x082fe2000001000c */
[-C--:B------:R-:W-:Y:S01]  /*61b0*/  FFMA.FTZ R13, R17, R26.reuse, R13 ;  /* 0x0000001a110d7223 */ /* 0x080fe2000001000d */
[-C--:B------:R-:W-:Y:S01]  /*61c0*/  FFMA.FTZ R14, R18, R26.reuse, R14 ;  /* 0x0000001a120e7223 */ /* 0x080fe2000001000e */
[----:B------:R-:W-:-:S07]  /*61d0*/  FFMA.FTZ R15, R19, R26, R15 ;  /* 0x0000001a130f7223 */ /* 0x000fce000001000f */
.L_x_2169:
[----:B0-----:R-:W-:Y:S05]  /*61e0*/  BSYNC.RECONVERGENT B3 ;  /* 0x0000000000037941 */ /* 0x001fea0003800200 */
.L_x_2168:
        /* <DEDUP_REMOVED lines=13> */
[----:B------:R-:W-:Y:S01]  /*62c0*/  IMAD.HI.U32 R16, R17, R25, R16 ;  /* 0x0000001911107227 */ /* 0x000fe200078e0010 */
[----:B------:R-:W-:Y:S02]  /*62d0*/  MOV R17, R26 ;  /* 0x0000001a00117202 */ /* 0x000fe40000000f00 */
[----:B------:R-:W0:Y:S03]  /*62e0*/  LDS R26, [R21+-0x80] ;  /* 0xffff8000151a7984 */ /* 0x000e260000000800 */
        /* <DEDUP_REMOVED lines=12> */
[----:B------:R-:W-:-:S05]  /*63b0*/  LEA.HI.X R25, R17, UR9, R18, 0x2, P1 ;  /* 0x0000000911197c11 */ /* 0x000fca00088f1412 */
[----:B------:R-:W2:Y:S02]  /*63c0*/  LDG.E R24, desc[UR6][R24.64] ;  /* 0x0000000618187981 */ /* 0x000ea4000c1e1900 */
[----:B--2---:R-:W-:-:S05]  /*63d0*/  IMAD R17, R45, R24, R16 ;  /* 0x000000182d117224 */ /* 0x004fca00078e0210 */
[----:B------:R-:W-:-:S05]  /*63e0*/  SHF.L.U32 R17, R17, 0x5, RZ ;  /* 0x0000000511117819 */ /* 0x000fca00000006ff */
[----:B------:R-:W-:-:S06]  /*63f0*/  IMAD.WIDE R16, R17, 0x4, R2 ;  /* 0x0000000411107825 */ /* 0x000fcc00078e0202 */
[----:B------:R-:W0:Y:S02]  /*6400*/  LDG.E.128 R16, desc[UR6][R16.64] ;  /* 0x0000000610107981 */ /* 0x000e24000c1e1d00 */
[-C--:B0-----:R-:W-:Y:S01]  /*6410*/  FFMA.FTZ R12, R16, R26.reuse, R12 ;  /* 0x0000001a100c7223 */ /* 0x081fe2000001000c */
[-C--:B------:R-:W-:Y:S01]  /*6420*/  FFMA.FTZ R13, R17, R26.reuse, R13 ;  /* 0x0000001a110d7223 */ /* 0x080fe2000001000d */
[-C--:B------:R-:W-:Y:S01]  /*6430*/  FFMA.FTZ R14, R18, R26.reuse, R14 ;  /* 0x0000001a120e7223 */ /* 0x080fe2000001000e */
[----:B------:R-:W-:-:S07]  /*6440*/  FFMA.FTZ R15, R19, R26, R15 ;  /* 0x0000001a130f7223 */ /* 0x000fce000001000f */
.L_x_2171:
[----:B------:R-:W-:Y:S05]  /*6450*/  BSYNC.RECONVERGENT B3 ;  /* 0x0000000000037941 */ /* 0x000fea0003800200 */
.L_x_2170:
        /* <DEDUP_REMOVED lines=13> */
[----:B------:R-:W-:-:S04]  /*6530*/  IMAD.HI.U32 R16, R17, R25, R16 ;  /* 0x0000001911107227 */ /* 0x000fc800078e0010 */
[----:B------:R-:W-:Y:S02]  /*6540*/  IMAD.MOV.U32 R17, RZ, RZ, R26 ;  /* 0x000000ffff117224 */ /* 0x000fe400078e001a */
[----:B------:R-:W0:Y:S02]  /*6550*/  LDS R26, [R21] ;  /* 0x00000000151a7984 */ /* 0x000e240000000800 */
        /* <DEDUP_REMOVED lines=12> */
[----:B------:R-:W-:-:S05]  /*6620*/  LEA.HI.X R25, R17, UR9, R18, 0x2, P1 ;  /* 0x0000000911197c11 */ /* 0x000fca00088f1412 */
[----:B------:R-:W2:Y:S02]  /*6630*/  LDG.E R24, desc[UR6][R24.64] ;  /* 0x0000000618187981 */ /* 0x000ea4000c1e1900 */
[----:B--2---:R-:W-:-:S04]  /*6640*/  IMAD R17, R45, R24, R16 ;  /* 0x000000182d117224 */ /* 0x004fc800078e0210 */
[----:B------:R-:W-:-:S04]  /*6650*/  IMAD.SHL.U32 R17, R17, 0x20, RZ ;  /* 0x0000002011117824 */ /* 0x000fc800078e00ff */
[----:B------:R-:W-:-:S06]  /*6660*/  IMAD.WIDE R16, R17, 0x4, R2 ;  /* 0x0000000411107825 */ /* 0x000fcc00078e0202 */
[----:B------:R-:W0:Y:S02]  /*6670*/  LDG.E.128 R16, desc[UR6][R16.64] ;  /* 0x0000000610107981 */ /* 0x000e24000c1e1d00 */
[-C--:B0-----:R-:W-:Y:S01]  /*6680*/  FFMA.FTZ R12, R16, R26.reuse, R12 ;  /* 0x0000001a100c7223 */ /* 0x081fe2000001000c */
[-C--:B------:R-:W-:Y:S01]  /*6690*/  FFMA.FTZ R13, R17, R26.reuse, R13 ;  /* 0x0000001a110d7223 */ /* 0x080fe2000001000d */
[-C--:B------:R-:W-:Y:S01]  /*66a0*/  FFMA.FTZ R14, R18, R26.reuse, R14 ;  /* 0x0000001a120e7223 */ /* 0x080fe2000001000e */
[----:B------:R-:W-:-:S07]  /*66b0*/  FFMA.FTZ R15, R19, R26, R15 ;  /* 0x0000001a130f7223 */ /* 0x000fce000001000f */
.L_x_2173:
[----:B------:R-:W-:Y:S05]  /*66c0*/  BSYNC.RECONVERGENT B3 ;  /* 0x0000000000037941 */ /* 0x000fea0003800200 */
.L_x_2172:
[----:B------:R-:W-:Y:S04]  /*66d0*/  BSSY.RECONVERGENT B3, `(.L_x_2174) ;  /* 0x0000026000037945 */ /* 0x000fe80003800200 */
[----:B------:R-:W-:Y:S05]  /*66e0*/  @!P3 BRA `(.L_x_2175) ;  /* 0x000000000090b947 */ /* 0x000fea0003800000 */
[----:B------:R-:W-:Y:S02]  /*66f0*/  IABS R19, R34 ;  /* 0x0000002200137213 */ /* 0x000fe40000000000 */
[----:B------:R-:W-:Y:S02]  /*6700*/  IABS R26, R23 ;  /* 0x00000017001a7213 */ /* 0x000fe40000000000 */
[----:B------:R-:W0:Y:S01]  /*6710*/  I2F.RP R18, R19 ;  /* 0x0000001300127306 */ /* 0x000e220000209400 */
[----:B------:R-:W-:Y:S02]  /*6720*/  ISETP.GE.AND P2, PT, R23, RZ, PT ;  /* 0x000000ff1700720c */ /* 0x000fe40003f46270 */
[----:B------:R-:W-:Y:S01]  /*6730*/  ISETP.NE.AND P3, PT, R34, RZ, PT ;  /* 0x000000ff2200720c */ /* 0x000fe20003f65270 */
[----:B------:R-:W1:Y:S04]  /*6740*/  LDS R23, [R21+0x80] ;  /* 0x0000800015177984 */ /* 0x000e680000000800 */
        /* <DEDUP_REMOVED lines=30> */
.L_x_2175:
[----:B------:R-:W-:Y:S05]  /*6930*/  BSYNC.RECONVERGENT B3 ;  /* 0x0000000000037941 */ /* 0x000fea0003800200 */
.L_x_2174:
[----:B------:R-:W-:Y:S01]  /*6940*/  IADD3 R43, PT, PT, R43, 0x80, RZ ;  /* 0x000000802b2b7810 */ /* 0x000fe20007ffe0ff */
[----:B------:R-:W-:Y:S01]  /*6950*/  VIADD R21, R21, 0x200 ;  /* 0x0000020015157836 */ /* 0x000fe20000000000 */
[----:B------:R-:W-:Y:S06]  /*6960*/  @P0 BRA `(.L_x_2176) ;  /* 0xfffffff400600947 */ /* 0x000fec000383ffff */
[----:B------:R-:W-:Y:S05]  /*6970*/  BSYNC.RECONVERGENT B0 ;  /* 0x0000000000007941 */ /* 0x000fea0003800200 */
.L_x_2167:
[----:B------:R-:W-:-:S07]  /*6980*/  IADD3 R43, PT, PT, R43, -0x40, RZ ;  /* 0xffffffc02b2b7810 */ /* 0x000fce0007ffe0ff */
.L_x_2166:
[----:B0-----:R-:W-:Y:S05]  /*6990*/  BSYNC.RECONVERGENT B1 ;  /* 0x0000000000017941 */ /* 0x001fea0003800200 */
.L_x_2165:
[----:B------:R-:W-:-:S13]  /*69a0*/  LOP3.LUT P0, R20, R20, 0x3, RZ, 0xc0, !PT ;  /* 0x0000000314147812 */ /* 0x000fda000780c0ff */
[----:B------:R-:W-:Y:S05]  /*69b0*/  @!P0 BRA `(.L_x_2164) ;  /* 0x0000000800348947 */ /* 0x000fea0003800000 */
[----:B------:R-:W-:Y:S01]  /*69c0*/  ISETP.NE.AND P0, PT, R20, 0x1, PT ;  /* 0x000000011400780c */ /* 0x000fe20003f05270 */
[----:B------:R-:W-:-:S12]  /*69d0*/  BSSY.RECONVERGENT B0, `(.L_x_2177) ;  /* 0x000005c000007945 */ /* 0x000fd80003800200 */
[----:B------:R-:W-:Y:S05]  /*69e0*/  @!P0 BRA `(.L_x_2178) ;  /* 0x0000000400688947 */ /* 0x000fea0003800000 */
[----:B------:R-:W0:Y:S01]  /*69f0*/  S2UR UR5, SR_CgaCtaId ;  /* 0x00000000000579c3 */ /* 0x000e220000008800 */
[----:B------:R-:W-:Y:S01]  /*6a00*/  UMOV UR4, 0x400 ;  /* 0x0000040000047882 */ /* 0x000fe20000000000 */
[CC--:B------:R-:W-:Y:S01]  /*6a10*/  ISETP.GE.AND P1, PT, R43.reuse, R34.reuse, PT ;  /* 0x000000222b00720c */ /* 0x0c0fe20003f26270 */
[----:B------:R-:W-:Y:S01]  /*6a20*/  UIADD3 UR4, UPT, UPT, UR4, 0xc0, URZ ;  /* 0x000000c004047890 */ /* 0x000fe2000fffe0ff */
[C---:B------:R-:W-:Y:S01]  /*6a30*/  IMAD.IADD R16, R43.reuse, 0x1, -R72 ;  /* 0x000000012b107824 */ /* 0x040fe200078e0a48 */
[----:B----4-:R-:W-:Y:S01]  /*6a40*/  IADD3 R25, PT, PT, R43, 0x20, RZ ;  /* 0x000000202b197810 */ /* 0x010fe20007ffe0ff */
[----:B------:R-:W-:Y:S03]  /*6a50*/  BSSY.RECONVERGENT B1, `(.L_x_2179) ;  /* 0x000002a000017945 */ /* 0x000fe60003800200 */
[----:B------:R-:W-:Y:S01]  /*6a60*/  ISETP.GE.AND P0, PT, R25, R34, PT ;  /* 0x000000221900720c */ /* 0x000fe20003f06270 */
[----:B0-----:R-:W-:-:S06]  /*6a70*/  ULEA UR4, UR5, UR4, 0x18 ;  /* 0x0000000405047291 */ /* 0x001fcc000f8ec0ff */
[----:B------:R-:W-:Y:S01]  /*6a80*/  LEA R23, R16, UR4, 0x2 ;  /* 0x0000000410177c11 */ /* 0x000fe2000f8e10ff */
[----:B------:R-:W-:Y:S06]  /*6a90*/  @!P1 BRA `(.L_x_2180) ;  /* 0x0000000000949947 */ /* 0x000fec0003800000 */
[----:B------:R-:W-:Y:S01]  /*6aa0*/  IABS R19, R34 ;  /* 0x0000002200137213 */ /* 0x000fe20000000000 */
[----:B------:R-:W0:Y:S01]  /*6ab0*/  LDCU.64 UR4, c[0x0][0x3c8] ;  /* 0x00007900ff0477ac */ /* 0x000e220008000a00 */
        /* <DEDUP_REMOVED lines=11> */
[----:B------:R-:W-:Y:S02]  /*6b70*/  MOV R17, R22 ;  /* 0x0000001600117202 */ /* 0x000fe40000000f00 */
[----:B------:R-:W1:Y:S03]  /*6b80*/  LDS R22, [R23] ;  /* 0x0000000017167984 */ /* 0x000e660000000800 */
        /* <DEDUP_REMOVED lines=22> */
.L_x_2180:
[----:B------:R-:W-:Y:S05]  /*6cf0*/  BSYNC.RECONVERGENT B1 ;  /* 0x0000000000017941 */ /* 0x000fea0003800200 */
.L_x_2179:
[----:B------:R-:W-:Y:S04]  /*6d00*/  BSSY.RECONVERGENT B1, `(.L_x_2181) ;  /* 0x0000027000017945 */ /* 0x000fe80003800200 */
[----:B------:R-:W-:Y:S05]  /*6d10*/  @!P0 BRA `(.L_x_2182) ;  /* 0x0000000000948947 */ /* 0x000fea0003800000 */
        /* <DEDUP_REMOVED lines=13> */
[----:B------:R-:W-:Y:S02]  /*6df0*/  MOV R17, R22 ;  /* 0x0000001600117202 */ /* 0x000fe40000000f00 */
[----:B------:R-:W1:Y:S03]  /*6e00*/  LDS R22, [R23+0x80] ;  /* 0x0000800017167984 */ /* 0x000e660000000800 */
        /* <DEDUP_REMOVED lines=22> */
.L_x_2182:
[----:B------:R-:W-:Y:S05]  /*6f70*/  BSYNC.RECONVERGENT B1 ;  /* 0x0000000000017941 */ /* 0x000fea0003800200 */
.L_x_2181:
[----:B------:R-:W-:-:S07]  /*6f80*/  VIADD R43, R43, 0x40 ;  /* 0x000000402b2b7836 */ /* 0x000fce0000000000 */
.L_x_2178:
[----:B------:R-:W-:Y:S05]  /*6f90*/  BSYNC.RECONVERGENT B0 ;  /* 0x0000000000007941 */ /* 0x000fea0003800200 */
.L_x_2177:
[----:B------:R-:W-:-:S04]  /*6fa0*/  LOP3.LUT P0, RZ, R5, 0x20, RZ, 0xc0, !PT ;  /* 0x0000002005ff7812 */ /* 0x000fc8000780c0ff */
[----:B------:R-:W-:-:S13]  /*6fb0*/  ISETP.LT.OR P0, PT, R43, R34, P0 ;  /* 0x000000222b00720c */ /* 0x000fda0000701670 */
[----:B------:R-:W-:Y:S05]  /*6fc0*/  @P0 BRA `(.L_x_2164) ;  /* 0x0000000000b00947 */ /* 0x000fea0003800000 */
[----:B------:R-:W-:Y:S01]  /*6fd0*/  IABS R18, R34 ;  /* 0x0000002200127213 */ /* 0x000fe20000000000 */
[----:B------:R-:W-:Y:S01]  /*6fe0*/  IMAD.MOV.U32 R16, RZ, RZ, RZ ;  /* 0x000000ffff107224 */ /* 0x000fe200078e00ff */
[----:B------:R-:W-:Y:S01]  /*6ff0*/  IABS R20, R43 ;  /* 0x0000002b00147213 */ /* 0x000fe20000000000 */
[----:B------:R-:W0:Y:S01]  /*7000*/  LDCU.64 UR4, c[0x0][0x3c8] ;  /* 0x00007900ff0477ac */ /* 0x000e220008000a00 */
[----:B------:R-:W1:Y:S01]  /*7010*/  I2F.RP R19, R18 ;  /* 0x0000001200137306 */ /* 0x000e620000209400 */
[----:B------:R-:W-:Y:S02]  /*7020*/  ISETP.GE.AND P1, PT, R43, RZ, PT ;  /* 0x000000ff2b00720c */ /* 0x000fe40003f26270 */
[----:B------:R-:W-:-:S05]  /*7030*/  ISETP.NE.AND P2, PT, R34, RZ, PT ;  /* 0x000000ff2200720c */ /* 0x000fca0003f45270 */
[----:B-1----:R-:W1:Y:S02]  /*7040*/  MUFU.RCP R19, R19 ;  /* 0x0000001300137308 */ /* 0x002e640000001000 */
[----:B-1----:R-:W-:-:S06]  /*7050*/  IADD3 R17, PT, PT, R19, 0xffffffe, RZ ;  /* 0x0ffffffe13117810 */ /* 0x002fcc0007ffe0ff */
[----:B------:R-:W1:Y:S02]  /*7060*/  F2I.FTZ.U32.TRUNC.NTZ R17, R17 ;  /* 0x0000001100117305 */ /* 0x000e64000021f000 */
        /* <DEDUP_REMOVED lines=14> */
[----:B------:R-:W-:-:S04]  /*7150*/  IADD3 R37, P0, PT, R37, R16, RZ ;  /* 0x0000001025257210 */ /* 0x000fc80007f1e0ff */
[----:B------:R-:W-:Y:S02]  /*7160*/  IADD3.X R18, PT, PT, RZ, R4, RZ, P0, !PT ;  /* 0x00000004ff127210 */ /* 0x000fe400007fe4ff */
[----:B0-----:R-:W-:-:S04]  /*7170*/  LEA R4, P0, R37, UR4, 0x2 ;  /* 0x0000000425047c11 */ /* 0x001fc8000f8010ff */
[----:B------:R-:W-:-:S05]  /*7180*/  LEA.HI.X R5, R37, UR5, R18, 0x2, P0 ;  /* 0x0000000525057c11 */ /* 0x000fca00080f1412 */
[----:B------:R-:W2:Y:S01]  /*7190*/  LDG.E R4, desc[UR6][R4.64] ;  /* 0x0000000604047981 */ /* 0x000ea2000c1e1900 */
[----:B------:R-:W0:Y:S01]  /*71a0*/  S2UR UR5, SR_CgaCtaId ;  /* 0x00000000000579c3 */ /* 0x000e220000008800 */
[----:B------:R-:W-:Y:S02]  /*71b0*/  UMOV UR4, 0x400 ;  /* 0x0000040000047882 */ /* 0x000fe40000000000 */
[----:B------:R-:W-:Y:S01]  /*71c0*/  UIADD3 UR4, UPT, UPT, UR4, 0xc0, URZ ;  /* 0x000000c004047890 */ /* 0x000fe2000fffe0ff */
[----:B------:R-:W-:-:S03]  /*71d0*/  IMAD.IADD R43, R43, 0x1, -R72 ;  /* 0x000000012b2b7824 */ /* 0x000fc600078e0a48 */
[----:B0-----:R-:W-:-:S06]  /*71e0*/  ULEA UR4, UR5, UR4, 0x18 ;  /* 0x0000000405047291 */ /* 0x001fcc000f8ec0ff */
[----:B------:R-:W-:-:S06]  /*71f0*/  LEA R43, R43, UR4, 0x2 ;  /* 0x000000042b2b7c11 */ /* 0x000fcc000f8e10ff */
[----:B------:R-:W0:Y:S01]  /*7200*/  LDS R43, [R43] ;  /* 0x000000002b2b7984 */ /* 0x000e220000000800 */
[----:B--2---:R-:W-:-:S05]  /*7210*/  IMAD R17, R45, R4, R16 ;  /* 0x000000042d117224 */ /* 0x004fca00078e0210 */
[----:B------:R-:W-:-:S05]  /*7220*/  SHF.L.U32 R17, R17, 0x5, RZ ;  /* 0x0000000511117819 */ /* 0x000fca00000006ff */
[----:B------:R-:W-:-:S05]  /*7230*/  IMAD.WIDE R2, R17, 0x4, R2 ;  /* 0x0000000411027825 */ /* 0x000fca00078e0202 */
[----:B------:R-:W0:Y:S02]  /*7240*/  LDG.E.128 R16, desc[UR6][R2.64] ;  /* 0x0000000602107981 */ /* 0x000e24000c1e1d00 */
[-C--:B0-----:R-:W-:Y:S01]  /*7250*/  FFMA.FTZ R12, R16, R43.reuse, R12 ;  /* 0x0000002b100c7223 */ /* 0x081fe2000001000c */
[-C--:B------:R-:W-:Y:S01]  /*7260*/  FFMA.FTZ R13, R17, R43.reuse, R13 ;  /* 0x0000002b110d7223 */ /* 0x080fe2000001000d */
[-C--:B------:R-:W-:Y:S01]  /*7270*/  FFMA.FTZ R14, R18, R43.reuse, R14 ;  /* 0x0000002b120e7223 */ /* 0x080fe2000001000e */
[----:B------:R-:W-:-:S07]  /*7280*/  FFMA.FTZ R15, R19, R43, R15 ;  /* 0x0000002b130f7223 */ /* 0x000fce000001000f */
.L_x_2164:
[----:B0-----:R-:W-:Y:S05]  /*7290*/  BSYNC.RECONVERGENT B2 ;  /* 0x0000000000027941 */ /* 0x001fea0003800200 */
.L_x_2163:
[----:B------:R-:W-:Y:S01]  /*72a0*/  ISETP.NE.AND P0, PT, R33, R36, PT ;  /* 0x000000242100720c */ /* 0x000fe20003f05270 */
[----:B------:R-:W-:-:S12]  /*72b0*/  BSSY.RECONVERGENT B0, `(.L_x_2183) ;  /* 0x0000035000007945 */ /* 0x000fd80003800200 */
[----:B------:R-:W-:Y:S05]  /*72c0*/  @P0 BRA `(.L_x_2184) ;  /* 0x0000000000cc0947 */ /* 0x000fea0003800000 */
[----:B------:R-:W0:Y:S01]  /*72d0*/  LDC R2, c[0x0][0x478] ;  /* 0x00011e00ff027b82 */ /* 0x000e220000000800 */
[----:B------:R-:W-:Y:S01]  /*72e0*/  IADD3 R23, PT, PT, R32, R6, RZ ;  /* 0x0000000620177210 */ /* 0x000fe20007ffe0ff */
[----:B------:R-:W1:Y:S01]  /*72f0*/  LDCU.64 UR4, c[0x0][0x460] ;  /* 0x00008c00ff0477ac */ /* 0x000e620008000a00 */
[----:B0-----:R-:W-:-:S13]  /*7300*/  ISETP.NE.AND P1, PT, R2, 0x2, PT ;  /* 0x000000020200780c */ /* 0x001fda0003f25270 */
[----:B------:R-:W0:Y:S08]  /*7310*/  @!P1 LDC.64 R2, c[0x0][0x3a8] ;  /* 0x0000ea00ff029b82 */ /* 0x000e300000000a00 */
[----:B------:R-:W2:Y:S08]  /*7320*/  @!P1 LDC.64 R16, c[0x0][0x468] ;  /* 0x00011a00ff109b82 */ /* 0x000eb00000000a00 */
[----:B------:R-:W3:Y:S01]  /*7330*/  @P1 LDC.64 R4, c[0x0][0x3a8] ;  /* 0x0000ea00ff041b82 */ /* 0x000ee20000000a00 */
[----:B0-----:R-:W-:-:S04]  /*7340*/  @!P1 IADD3 R2, P0, PT, R23, R2, RZ ;  /* 0x0000000217029210 */ /* 0x001fc80007f1e0ff */
[----:B------:R-:W-:Y:S01]  /*7350*/  @!P1 LEA.HI.X.SX32 R3, R23, R3, 0x1, P0 ;  /* 0x0000000317039211 */ /* 0x000fe200000f0eff */
[----:B--2---:R-:W2:Y:S04]  /*7360*/  @!P1 LDG.E R19, desc[UR6][R16.64+0x8] ;  /* 0x0000080610139981 */ /* 0x004ea8000c1e1900 */
[----:B------:R-:W2:Y:S01]  /*7370*/  @!P1 LDG.E R6, desc[UR6][R2.64] ;  /* 0x0000000602069981 */ /* 0x000ea2000c1e1900 */
[----:B-1----:R-:W-:-:S04]  /*7380*/  ISETP.NE.U32.AND P0, PT, RZ, UR4, PT ;  /* 0x00000004ff007c0c */ /* 0x002fc8000bf05070 */
[----:B------:R-:W-:Y:S01]  /*7390*/  ISETP.NE.AND.EX P0, PT, RZ, UR5, PT, P0 ;  /* 0x00000005ff007c0c */ /* 0x000fe2000bf05300 */
[----:B------:R-:W0:-:S12]  /*73a0*/  LDCU.64 UR4, c[0x0][0x3c0] ;  /* 0x00007800ff0477ac */ /* 0x000e180008000a00 */
[----:B----4-:R-:W1:Y:S08]  /*73b0*/  @P0 LDC R25, c[0x0][0x3f8] ;  /* 0x0000fe00ff190b82 */ /* 0x010e700000000800 */
[----:B------:R-:W4:Y:S01]  /*73c0*/  @P0 LDC.64 R20, c[0x0][0x458] ;  /* 0x00011600ff140b82 */ /* 0x000f220000000a00 */
[----:B---3--:R-:W-:-:S04]  /*73d0*/  @P1 IMAD.WIDE R2, R23, 0x4, R4 ;  /* 0x0000000417021825 */ /* 0x008fc800078e0204 */
[----:B-1----:R-:W-:Y:S02]  /*73e0*/  @P0 IMAD R39, R0, R25, R39 ;  /* 0x0000001900270224 */ /* 0x002fe400078e0227 */
[----:B------:R-:W-:Y:S01]  /*73f0*/  IMAD R34, R41, R34, R32 ;  /* 0x0000002229227224 */ /* 0x000fe200078e0220 */
[----:B------:R-:W1:Y:S02]  /*7400*/  LDS R25, [R76] ;  /* 0x000000004c197984 */ /* 0x000e640000000800 */
[----:B------:R-:W-:-:S05]  /*7410*/  @P0 LEA R5, R39, R32, 0x5 ;  /* 0x0000002027050211 */ /* 0x000fca00078e28ff */
[----:B----4-:R-:W-:Y:S01]  /*7420*/  @P0 IMAD.WIDE R4, R5, 0x4, R20 ;  /* 0x0000000405040825 */ /* 0x010fe200078e0214 */
[----:B--2---:R-:W2:Y:S08]  /*7430*/  @!P1 I2F.S8 R18, R6 ;  /* 0x0000000600129306 */ /* 0x004eb00000001400 */
[----:B------:R-:W3:Y:S08]  /*7440*/  @!P1 I2F.S8 R22, R6.B1 ;  /* 0x1000000600169306 */ /* 0x000ef00000001400 */
[----:B------:R-:W4:Y:S08]  /*7450*/  @!P1 I2F.S8 R24, R6.B2 ;  /* 0x2000000600189306 */ /* 0x000f300000001400 */
[----:B------:R-:W0:Y:S01]  /*7460*/  @!P1 I2F.S8 R26, R6.B3 ;  /* 0x30000006001a9306 */ /* 0x000e220000001400 */
[C---:B--2---:R-:W-:Y:S01]  /*7470*/  @!P1 FMUL.FTZ R16, R19.reuse, R18 ;  /* 0x0000001213109220 */ /* 0x044fe20000410000 */
[----:B---3--:R-:W-:-:S02]  /*7480*/  @!P1 FMUL.FTZ R17, R19, R22 ;  /* 0x0000001613119220 */ /* 0x008fc40000410000 */
[----:B------:R-:W2:Y:S01]  /*7490*/  @P0 LDG.E.128 R20, desc[UR6][R4.64] ;  /* 0x0000000604140981 */ /* 0x000ea2000c1e1d00 */
[C---:B----4-:R-:W-:Y:S01]  /*74a0*/  @!P1 FMUL.FTZ R18, R19.reuse, R24 ;  /* 0x0000001813129220 */ /* 0x050fe20000410000 */
[----:B0-----:R-:W-:-:S06]  /*74b0*/  @!P1 FMUL.FTZ R19, R19, R26 ;  /* 0x0000001a13139220 */ /* 0x001fcc0000410000 */
[----:B------:R-:W3:Y:S01]  /*74c0*/  @P1 LDG.E.128 R16, desc[UR6][R2.64] ;  /* 0x0000000602101981 */ /* 0x000ee2000c1e1d00 */
[----:B------:R-:W-:Y:S01]  /*74d0*/  IMAD.SHL.U32 R7, R7, 0x20, RZ ;  /* 0x0000002007077824 */ /* 0x000fe200078e00ff */
[----:B------:R-:W-:-:S04]  /*74e0*/  SHF.R.S32.HI R0, RZ, 0x1f, R34 ;  /* 0x0000001fff007819 */ /* 0x000fc80000011422 */
[----:B------:R-:W-:-:S04]  /*74f0*/  IADD3 R34, P1, PT, R7, R34, RZ ;  /* 0x0000002207227210 */ /* 0x000fc80007f3e0ff */
[----:B------:R-:W-:Y:S02]  /*7500*/  LEA.HI.X.SX32 R7, R7, R0, 0x1, P1 ;  /* 0x0000000007077211 */ /* 0x000fe400008f0eff */
[----:B------:R-:W-:-:S04]  /*7510*/  LEA R6, P1, R34, UR4, 0x2 ;  /* 0x0000000422067c11 */ /* 0x000fc8000f8210ff */
[----:B------:R-:W-:Y:S01]  /*7520*/  LEA.HI.X R7, R34, UR5, R7, 0x2, P1 ;  /* 0x0000000522077c11 */ /* 0x000fe200088f1407 */
[----:B---3-5:R-:W-:Y:S01]  /*7530*/  FADD.FTZ R8, R16, R8 ;  /* 0x0000000810087221 */ /* 0x028fe20000010000 */
[----:B------:R-:W-:Y:S01]  /*7540*/  FADD.FTZ R9, R17, R9 ;  /* 0x0000000911097221 */ /* 0x000fe20000010000 */
[----:B------:R-:W-:Y:S01]  /*7550*/  FADD.FTZ R10, R18, R10 ;  /* 0x0000000a120a7221 */ /* 0x000fe20000010000 */
[----:B------:R-:W-:Y:S01]  /*7560*/  FADD.FTZ R11, R19, R11 ;  /* 0x0000000b130b7221 */ /* 0x000fe20000010000 */
[----:B--2---:R-:W-:Y:S01]  /*7570*/  @P0 FMUL.FTZ R8, R8, R20 ;  /* 0x0000001408080220 */ /* 0x004fe20000410000 */
[----:B------:R-:W-:Y:S01]  /*7580*/  @P0 FMUL.FTZ R9, R9, R21 ;  /* 0x0000001509090220 */ /* 0x000fe20000410000 */
[----:B------:R-:W-:Y:S01]  /*7590*/  @P0 FMUL.FTZ R10, R10, R22 ;  /* 0x000000160a0a0220 */ /* 0x000fe20000410000 */
[----:B------:R-:W-:-:S05]  /*75a0*/  @P0 FMUL.FTZ R11, R11, R23 ;  /* 0x000000170b0b0220 */ /* 0x000fca0000410000 */
[----:B------:R0:W-:Y:S01]  /*75b0*/  STG.E.128 desc[UR6][R6.64], R8 ;  /* 0x0000000806007986 */ /* 0x0001e2000c101d06 */
[C---:B-1----:R-:W-:Y:S01]  /*75c0*/  FFMA.FTZ R12, R25.reuse, R8, R12 ;  /* 0x00000008190c7223 */ /* 0x042fe2000001000c */
[C---:B------:R-:W-:Y:S01]  /*75d0*/  FFMA.FTZ R13, R25.reuse, R9, R13 ;  /* 0x00000009190d7223 */ /* 0x040fe2000001000d */
[C---:B------:R-:W-:Y:S01]  /*75e0*/  FFMA.FTZ R14, R25.reuse, R10, R14 ;  /* 0x0000000a190e7223 */ /* 0x040fe2000001000e */
[----:B------:R-:W-:-:S07]  /*75f0*/  FFMA.FTZ R15, R25, R11, R15 ;  /* 0x0000000b190f7223 */ /* 0x000fce000001000f */
.L_x_2184:
[----:B------:R-:W-:Y:S05]  /*7600*/  BSYNC.RECONVERGENT B0 ;  /* 0x0000000000007941 */ /* 0x000fea0003800200 */
.L_x_2183:
[----:B------:R-:W1:Y:S08]  /*7610*/  S2UR UR5, SR_CgaCtaId ;  /* 0x00000000000579c3 */ /* 0x000e700000008800 */
[----:B------:R-:W-:Y:S01]  /*7620*/  BAR.SYNC.DEFER_BLOCKING 0x0 ;  /* 0x0000000000007b1d */ /* 0x000fe20000010000 */
[C---:B------:R-:W-:Y:S02]  /*7630*/  LOP3.LUT R0, R35.reuse, 0x380, RZ, 0xc0, !PT ;  /* 0x0000038023007812 */ /* 0x040fe400078ec0ff */
[----:B------:R-:W-:-:S02]  /*7640*/  ISETP.GT.U32.AND P1, PT, R35, 0x7f, PT ;  /* 0x0000007f2300780c */ /* 0x000fc40003f24070 */
[----:B------:R-:W-:Y:S01]  /*7650*/  ISETP.NE.AND P0, PT, R0, 0x80, PT ;  /* 0x000000800000780c */ /* 0x000fe20003f05270 */
[----:B------:R-:W-:Y:S01]  /*7660*/  UMOV UR4, 0x400 ;  /* 0x0000040000047882 */ /* 0x000fe20000000000 */
[----:B------:R-:W-:Y:S01]  /*7670*/  SHF.L.U32 R0, R32, 0x2, RZ ;  /* 0x0000000220007819 */ /* 0x000fe200000006ff */
[----:B------:R-:W-:Y:S01]  /*7680*/  UIADD3 UR4, UPT, UPT, UR4, 0xc0, URZ ;  /* 0x000000c004047890 */ /* 0x000fe2000fffe0ff */
[----:B------:R-:W-:Y:S02]  /*7690*/  LOP3.LUT R2, R35, 0x3c0, RZ, 0xc0, !PT ;  /* 0x000003c023027812 */ /* 0x000fe400078ec0ff */
[----:B------:R-:W-:Y:S02]  /*76a0*/  LEA R33, R33, R0, 0x7 ;  /* 0x0000000021217211 */ /* 0x000fe400078e38ff */
[C---:B------:R-:W-:Y:S02]  /*76b0*/  ISETP.GT.U32.AND P2, PT, R35.reuse, 0x3f, PT ;  /* 0x0000003f2300780c */ /* 0x040fe40003f44070 */
[----:B------:R-:W-:Y:S01]  /*76c0*/  ISETP.GT.U32.AND P3, PT, R35, 0x1f, PT ;  /* 0x0000001f2300780c */ /* 0x000fe20003f64070 */
[----:B-1----:R-:W-:-:S09]  /*76d0*/  ULEA UR4, UR5, UR4, 0x18 ;  /* 0x0000000405047291 */ /* 0x002fd2000f8ec0ff */
        /* <DEDUP_REMOVED lines=43> */
[----:B------:R0:W1:Y:S02]  /*7990*/  @!P2 LDS.128 R4, [R33+UR4] ;  /* 0x000000042104a984 */ /* 0x0000640008000c00 */
[----:B------:R-:W-:Y:S06]  /*79a0*/  BAR.SYNC.DEFER_BLOCKING 0x0 ;  /* 0x0000000000007b1d */ /* 0x000fec0000010000 */
[----:B------:R-:W-:Y:S05]  /*79b0*/  @P2 EXIT ;  /* 0x000000000000294d */ /* 0x000fea0003800000 */
[----:B------:R-:W2:Y:S01]  /*79c0*/  LDCU UR4, c[0x0][0x478] ;  /* 0x00008f00ff0477ac */ /* 0x000ea20008000800 */
[----:B01----:R-:W-:Y:S01]  /*79d0*/  @!P2 FADD.FTZ R12, R12, R4 ;  /* 0x000000040c0ca221 */ /* 0x003fe20000010000 */
[----:B------:R-:W-:Y:S01]  /*79e0*/  @!P2 FADD.FTZ R13, R13, R5 ;  /* 0x000000050d0da221 */ /* 0x000fe20000010000 */
[----:B------:R-:W-:Y:S01]  /*79f0*/  @!P2 FADD.FTZ R14, R14, R6 ;  /* 0x000000060e0ea221 */ /* 0x000fe20000010000 */
[----:B------:R-:W-:Y:S01]  /*7a00*/  @!P2 FADD.FTZ R15, R15, R7 ;  /* 0x000000070f0fa221 */ /* 0x000fe20000010000 */
[----:B--2---:R-:W-:-:S09]  /*7a10*/  UISETP.NE.AND UP0, UPT, UR4, 0x2, UPT ;  /* 0x000000020400788c */ /* 0x004fd2000bf05270 */
[----:B------:R-:W-:Y:S05]  /*7a20*/  BRA.U UP0, `(.L_x_2185) ;  /* 0x00000001007c7547 */ /* 0x000fea000b800000 */
[----:B------:R-:W0:Y:S01]  /*7a30*/  LDC.64 R2, c[0x0][0x470] ;  /* 0x00011c00ff027b82 */ /* 0x000e220000000a00 */
[----:B------:R-:W1:Y:S01]  /*7a40*/  LDCU.64 UR4, c[0x0][0x380] ;  /* 0x00007000ff0477ac */ /* 0x000e620008000a00 */
[----:B0-----:R-:W2:Y:S01]  /*7a50*/  LDG.E R2, desc[UR6][R2.64] ;  /* 0x0000000602027981 */ /* 0x001ea2000c1e1900 */
[----:B------:R-:W-:Y:S01]  /*7a60*/  IADD3 R32, PT, PT, R41, R32, RZ ;  /* 0x0000002029207210 */ /* 0x000fe20007ffe0ff */
        /* <DEDUP_REMOVED lines=11> */
[----:B------:R-:W-:Y:S01]  /*7b20*/  IMAD.U32 R2, R0, 0x10000, RZ ;  /* 0x0001000000027824 */ /* 0x000fe200078e00ff */
[----:B------:R-:W-:-:S04]  /*7b30*/  PRMT R0, R3, 0x7710, RZ ;  /* 0x0000771003007816 */ /* 0x000fc800000000ff */
[----:B------:R-:W-:Y:S02]  /*7b40*/  LOP3.LUT R3, R2, 0xff0000, RZ, 0xc0, !PT ;  /* 0x00ff000002037812 */ /* 0x000fe400078ec0ff */
[----:B0-----:R-:W-:Y:S02]  /*7b50*/  PRMT R13, R13, 0x8880, RZ ;  /* 0x000088800d0d7816 */ /* 0x001fe400000000ff */
[----:B------:R-:W-:Y:S02]  /*7b60*/  LEA R3, R0, R3, 0x18 ;  /* 0x0000000300037211 */ /* 0x000fe400078ec0ff */
[----:B------:R-:W-:Y:S02]  /*7b70*/  PRMT R2, R13, 0x7710, RZ ;  /* 0x000077100d027816 */ /* 0x000fe400000000ff */
[----:B--2---:R-:W-:-:S04]  /*7b80*/  PRMT R4, R12, 0x8880, RZ ;  /* 0x000088800c047816 */ /* 0x004fc800000000ff */
[----:B------:R-:W-:Y:S02]  /*7b90*/  PRMT R0, R4, 0x7710, RZ ;  /* 0x0000771004007816 */ /* 0x000fe400000000ff */
[----:B------:R-:W-:Y:S02]  /*7ba0*/  LOP3.LUT R4, R2, 0xff, RZ, 0xc0, !PT ;  /* 0x000000ff02047812 */ /* 0x000fe400078ec0ff */
[----:B-1----:R-:W-:Y:S02]  /*7bb0*/  IADD3 R2, P0, PT, R32, UR4, RZ ;  /* 0x0000000420027c10 */ /* 0x002fe4000ff1e0ff */
[----:B------:R-:W-:Y:S01]  /*7bc0*/  LOP3.LUT R5, R0, 0xff, RZ, 0xc0, !PT ;  /* 0x000000ff00057812 */ /* 0x000fe200078ec0ff */
[----:B------:R-:W-:Y:S01]  /*7bd0*/  IMAD R4, R4, 0x100, R3 ;  /* 0x0000010004047824 */ /* 0x000fe200078e0203 */
[----:B------:R-:W-:-:S04]  /*7be0*/  LEA.HI.X.SX32 R3, R32, UR5, 0x1, P0 ;  /* 0x0000000520037c11 */ /* 0x000fc800080f0eff */
[----:B------:R-:W-:-:S05]  /*7bf0*/  IADD3 R5, PT, PT, R4, R5, RZ ;  /* 0x0000000504057210 */ /* 0x000fca0007ffe0ff */
[----:B------:R-:W-:Y:S01]  /*7c00*/  STG.E desc[UR6][R2.64], R5 ;  /* 0x0000000502007986 */ /* 0x000fe2000c101906 */
[----:B------:R-:W-:Y:S05]  /*7c10*/  EXIT ;  /* 0x000000000000794d */ /* 0x000fea0003800000 */
.L_x_2185:
[----:B------:R-:W0:Y:S01]  /*7c20*/  LDC.64 R2, c[0x0][0x380] ;  /* 0x0000e000ff027b82 */ /* 0x000e220000000a00 */
[----:B------:R-:W-:-:S05]  /*7c30*/  IADD3 R41, PT, PT, R41, R32, RZ ;  /* 0x0000002029297210 */ /* 0x000fca0007ffe0ff */
[----:B0-----:R-:W-:-:S05]  /*7c40*/  IMAD.WIDE R2, R41, 0x4, R2 ;  /* 0x0000000429027825 */ /* 0x001fca00078e0202 */
[----:B------:R-:W-:Y:S01]  /*7c50*/  STG.E.128 desc[UR6][R2.64], R12 ;  /* 0x0000000c02007986 */ /* 0x000fe2000c101d06 */
[----:B------:R-:W-:Y:S05]  /*7c60*/  EXIT ;  /* 0x000000000000794d */ /* 0x000fea0003800000 */
.L_x_2102:
[----:B-1----:R-:W-:Y:S02]  /*7c70*/  HFMA2 R23, -RZ, RZ, 0, 1.847743988037109375e-06 ;  /* 0x0000001fff177431 */ /* 0x002fe400000001ff */
[----:B------:R-:W-:Y:S01]  /*7c80*/  IMAD.MOV.U32 R21, RZ, RZ, 0x10 ;  /* 0x00000010ff157424 */ /* 0x000fe200078e00ff */
[----:B------:R-:W-:-:S07]  /*7c90*/  MOV R18, 0xffffffff ;  /* 0xffffffff00127802 */ /* 0x000fce0000000f00 */
[----:B-----5:R-:W-:Y:S05]  /*7ca0*/  WARPSYNC.COLLECTIVE R18, `(.L_x_2186) ;  /* 0x0000000012087348 */ /* 0x020fea0003c00000 */
[----:B------:R0:W1:Y:S02]  /*7cb0*/  SHFL.BFLY P0, R19, R16, R21, R23 ;  /* 0x0c00001510137389 */ /* 0x0000640000000017 */
[----:B01---5:R-:W-:Y:S05]  /*7cc0*/  ENDCOLLECTIVE ;  /* 0x000000000000791b */ /* 0x023fea0003800000 */
.L_x_2186:
[----:B------:R-:W-:Y:S02]  /*7cd0*/  HFMA2 R21, -RZ, RZ, 0, 4.76837158203125e-07 ;  /* 0x00000008ff157431 */ /* 0x000fe400000001ff */
[----:B------:R-:W-:-:S04]  /*7ce0*/  IMAD.MOV.U32 R13, RZ, RZ, R19 ;  /* 0x000000ffff0d7224 */ /* 0x000fc800078e0013 */
[----:B------:R-:W-:-:S05]  /*7cf0*/  FADD.FTZ R13, R16, R13 ;  /* 0x0000000d100d7221 */ /* 0x000fca0000010000 */
[----:B------:R-:W-:-:S07]  /*7d00*/  MOV R16, R13 ;  /* 0x0000000d00107202 */ /* 0x000fce0000000f00 */
[----:B------:R-:W-:Y:S05]  /*7d10*/  WARPSYNC.COLLECTIVE R18, `(.L_x_2187) ;  /* 0x0000000012087348 */ /* 0x000fea0003c00000 */
[----:B------:R0:W1:Y:S02]  /*7d20*/  SHFL.BFLY P0, R19, R16, R21, R23 ;  /* 0x0c00001510137389 */ /* 0x0000640000000017 */
[----:B01----:R-:W-:Y:S05]  /*7d30*/  ENDCOLLECTIVE ;  /* 0x000000000000791b */ /* 0x003fea0003800000 */
.L_x_2187:
[----:B------:R-:W-:Y:S02]  /*7d40*/  HFMA2 R21, -RZ, RZ, 0, 2.384185791015625e-07 ;  /* 0x00000004ff157431 */ /* 0x000fe400000001ff */
[----:B------:R-:W-:-:S04]  /*7d50*/  IMAD.MOV.U32 R12, RZ, RZ, R19 ;  /* 0x000000ffff0c7224 */ /* 0x000fc800078e0013 */
[----:B------:R-:W-:-:S05]  /*7d60*/  FADD.FTZ R12, R13, R12 ;  /* 0x0000000c0d0c7221 */ /* 0x000fca0000010000 */
[----:B------:R-:W-:-:S07]  /*7d70*/  MOV R16, R12 ;  /* 0x0000000c00107202 */ /* 0x000fce0000000f00 */
[----:B------:R-:W-:Y:S05]  /*7d80*/  WARPSYNC.COLLECTIVE R18, `(.L_x_2188) ;  /* 0x0000000012087348 */ /* 0x000fea0003c00000 */
[----:B------:R0:W1:Y:S02]  /*7d90*/  SHFL.BFLY P0, R19, R16, R21, R23 ;  /* 0x0c00001510137389 */ /* 0x0000640000000017 */
[----:B01----:R-:W-:Y:S05]  /*7da0*/  ENDCOLLECTIVE ;  /* 0x000000000000791b */ /* 0x003fea0003800000 */
.L_x_2188:
[----:B------:R-:W-:Y:S02]  /*7db0*/  HFMA2 R21, -RZ, RZ, 0, 1.1920928955078125e-07 ;  /* 0x00000002ff157431 */ /* 0x000fe400000001ff */
[----:B------:R-:W-:-:S04]  /*7dc0*/  IMAD.MOV.U32 R17, RZ, RZ, R19 ;  /* 0x000000ffff117224 */ /* 0x000fc800078e0013 */
[----:B------:R-:W-:-:S05]  /*7dd0*/  FADD.FTZ R17, R12, R17 ;  /* 0x000000110c117221 */ /* 0x000fca0000010000 */
[----:B------:R-:W-:-:S07]  /*7de0*/  MOV R16, R17 ;  /* 0x0000001100107202 */ /* 0x000fce0000000f00 */
[----:B------:R-:W-:Y:S05]  /*7df0*/  WARPSYNC.COLLECTIVE R18, `(.L_x_2189) ;  /* 0x0000000012087348 */ /* 0x000fea0003c00000 */
[----:B------:R0:W1:Y:S02]  /*7e00*/  SHFL.BFLY P0, R19, R16, R21, R23 ;  /* 0x0c00001510137389 */ /* 0x0000640000000017 */
[----:B01----:R-:W-:Y:S05]  /*7e10*/  ENDCOLLECTIVE ;  /* 0x000000000000791b */ /* 0x003fea0003800000 */
.L_x_2189:
[----:B------:R-:W-:Y:S02]  /*7e20*/  HFMA2 R21, -RZ, RZ, 0, 5.9604644775390625e-08 ;  /* 0x00000001ff157431 */ /* 0x000fe400000001ff */
[----:B------:R-:W-:-:S04]  /*7e30*/  IMAD.MOV.U32 R14, RZ, RZ, R19 ;  /* 0x000000ffff0e7224 */ /* 0x000fc800078e0013 */
[----:B------:R-:W-:-:S05]  /*7e40*/  FADD.FTZ R14, R17, R14 ;  /* 0x0000000e110e7221 */ /* 0x000fca0000010000 */
[----:B------:R-:W-:-:S07]  /*7e50*/  MOV R16, R14 ;  /* 0x0000000e00107202 */ /* 0x000fce0000000f00 */
[----:B------:R-:W-:Y:S05]  /*7e60*/  WARPSYNC.COLLECTIVE R18, `(.L_x_2190) ;  /* 0x0000000012087348 */ /* 0x000fea0003c00000 */
[----:B------:R0:W1:Y:S02]  /*7e70*/  SHFL.BFLY P0, R19, R16, R21, R23 ;  /* 0x0c00001510137389 */ /* 0x0000640000000017 */
[----:B01----:R-:W-:Y:S05]  /*7e80*/  ENDCOLLECTIVE ;  /* 0x000000000000791b */ /* 0x003fea0003800000 */
.L_x_2190:
[----:B------:R-:W-:Y:S05]  /*7e90*/  BRA `(.L_x_2191) ;  /* 0xffffff90004c7947 */ /* 0x000fea000383ffff */
.L_x_2192:
        /* <DEDUP_REMOVED lines=14> */
.L_x_2700:


//--------------------- .text._ZN4mmha33masked_multihead_attention_kernelIfLi32ELi32ELi2ELi8ELi128ELb0ELb1EEEv26Multihead_attention_paramsIT_XT5_EE --------------------------
	.section	.text._ZN4mmha33masked_multihead_attention_kernelIfLi32ELi32ELi2ELi8ELi128ELb0ELb1EEEv26Multihead_attention_paramsIT_XT5_EE,"ax",@progbits
	.align	128
        .global         _ZN4mmha33masked_multihead_attention_kernelIfLi32ELi32ELi2ELi8ELi128ELb0ELb1EEEv26Multihead_attention_paramsIT_XT5_EE
        .type           _ZN4mmha33masked_multihead_attention_kernelIfLi32ELi32ELi2ELi8ELi128ELb0ELb1EEEv26Multihead_attention_paramsIT_XT5_EE,@function
        .size           _ZN4mmha33masked_multihead_attention_kernelIfLi32ELi32ELi2ELi8ELi128ELb0ELb1EEEv26Multihead_attention_paramsIT_XT5_EE,(.L_x_2701 - _ZN4mmha33masked_multihead_attention_kernelIfLi32ELi32ELi2ELi8ELi128ELb0ELb1EEEv26Multihead_attention_paramsIT_XT5_EE)
        .other          _ZN4mmha33masked_multihead_attention_kernelIfLi32ELi32ELi2ELi8ELi128ELb0ELb1EEEv26Multihead_attention_paramsIT_XT5_EE,@"STO_CUDA_ENTRY STV_DEFAULT"
_ZN4mmha33masked_multihead_attention_kernelIfLi32ELi32ELi2ELi8ELi128ELb0ELb1EEEv26Multihead_attention_paramsIT_XT5_EE:
.text._ZN4mmha33masked_multihead_attention_kernelIfLi32ELi32ELi2ELi8ELi128ELb0ELb1EEEv26Multihead_attention_paramsIT_XT5_EE:
        /* <DEDUP_REMOVED lines=14> */
.L_x_2193:
[----:B------:R-:W0:Y:S01]  /*00e0*/  LDC R2, c[0x0][0x3f0] ;  /* 0x0000fc00ff027b82 */ /* 0x000e220000000800 */
[----:B------:R-:W1:Y:S01]  /*00f0*/  LDCU.64 UR4, c[0x0][0x4a0] ;  /* 0x00009400ff0477ac */ /* 0x000e620008000a00 */
[----:B------:R-:W2:Y:S01]  /*0100*/  S2R R6, SR_CTAID.Y ;  /* 0x0000000000067919 */ /* 0x000ea20000002600 */
[----:B------:R-:W3:Y:S05]  /*0110*/  LDCU UR23, c[0x0][0x3f4] ;  /* 0x00007e80ff1777ac */ /* 0x000eea0008000800 */
[----:B------:R-:W4:Y:S01]  /*0120*/  S2UR UR19, SR_CTAID.X ;  /* 0x00000000001379c3 */ /* 0x000f220000002500 */
[----:B------:R-:W4:Y:S01]  /*0130*/  LDCU UR25, c[0x0][0x3f8] ;  /* 0x00007f00ff1977ac */ /* 0x000f220008000800 */
[----:B-1----:R-:W-:-:S04]  /*0140*/  UISETP.NE.U32.AND UP0, UPT, UR4, URZ, UPT ;  /* 0x000000ff0400728c */ /* 0x002fc8000bf05070 */
[----:B------:R-:W-:Y:S01]  /*0150*/  UISETP.NE.AND.EX UP0, UPT, UR5, URZ, UPT, UP0 ;  /* 0x000000ff0500728c */ /* 0x000fe2000bf05300 */
[----:B0-----:R-:W-:-:S04]  /*0160*/  IABS R8, R2 ;  /* 0x0000000200087213 */ /* 0x001fc80000000000 */
[----:B------:R-:W0:Y:S01]  /*0170*/  I2F.RP R0, R8 ;  /* 0x0000000800007306 */ /* 0x000e220000209400 */
[----:B------:R-:W-:-:S05]  /*0180*/  PLOP3.LUT P4, PT, PT, PT, UP0, 0x80, 0x8 ;  /* 0x000000000008781c */ /* 0x000fca0003f8f008 */
[----:B------:R-:W1:Y:S01]  /*0190*/  @UP0 LDCU.64 UR4, c[0x0][0x4a0] ;  /* 0x00009400ff0407ac */ /* 0x000e620008000a00 */
[----:B--2---:R-:W-:Y:S01]  /*01a0*/  IABS R10, R6 ;  /* 0x00000006000a7213 */ /* 0x004fe20000000000 */
[----:B------:R-:W2:Y:S01]  /*01b0*/  @UP0 LDCU UR6, c[0x0][0x430] ;  /* 0x00008600ff0607ac */ /* 0x000ea20008000800 */
[----:B0-----:R-:W0:Y:S01]  /*01c0*/  MUFU.RCP R0, R0 ;  /* 0x0000000000007308 */ /* 0x001e220000001000 */
[----:B-1----:R-:W-:-:S06]  /*01d0*/  @UP0 UIMAD.WIDE.U32 UR4, UR10, 0x4, UR4 ;  /* 0x000000040a0408a5 */ /* 0x002fcc000f8e0004 */
[----:B------:R-:W-:Y:S01]  /*01e0*/  MOV R4, UR4 ;  /* 0x0000000400047c02 */ /* 0x000fe20008000f00 */
[----:B------:R-:W-:Y:S02]  /*01f0*/  IMAD.U32 R5, RZ, RZ, UR5 ;  /* 0x00000005ff057e24 */ /* 0x000fe4000f8e00ff */
[----:B0-----:R-:W-:-:S03]  /*0200*/  VIADD R3, R0, 0xffffffe ;  /* 0x0ffffffe00037836 */ /* 0x001fc60000000000 */
[----:B------:R0:W2:Y:S01]  /*0210*/  @P4 LDG.E R11, desc[UR12][R4.64] ;  /* 0x0000000c040b4981 */ /* 0x0000a2000c1e1900 */
[----:B------:R-:W1:Y:S01]  /*0220*/  F2I.FTZ.U32.TRUNC.NTZ R7, R3 ;  /* 0x0000000300077305 */ /* 0x000e62000021f000 */
[----:B------:R-:W-:Y:S01]  /*0230*/  IMAD.MOV.U32 R6, RZ, RZ, RZ ;  /* 0x000000ffff067224 */ /* 0x000fe200078e00ff */
[----:B-1----:R-:W-:-:S05]  /*0240*/  IADD3 R9, PT, PT, RZ, -R7, RZ ;  /* 0x80000007ff097210 */ /* 0x002fca0007ffe0ff */
[----:B------:R-:W-:-:S04]  /*0250*/  IMAD R9, R9, R8, RZ ;  /* 0x0000000809097224 */ /* 0x000fc800078e02ff */
[----:B------:R-:W-:Y:S02]  /*0260*/  IMAD.HI.U32 R0, R7, R9, R6 ;  /* 0x0000000907007227 */ /* 0x000fe400078e0006 */
[----:B------:R-:W1:Y:S02]  /*0270*/  LDC.64 R6, c[0x0][0x460] ;  /* 0x00011800ff067b82 */ /* 0x000e640000000a00 */
[----:B------:R-:W-:-:S04]  /*0280*/  IMAD.MOV.U32 R9, RZ, RZ, R10 ;  /* 0x000000ffff097224 */ /* 0x000fc800078e000a */
[----:B------:R-:W-:-:S05]  /*0290*/  IMAD.HI.U32 R0, R0, R9, RZ ;  /* 0x0000000900007227 */ /* 0x000fca00078e00ff */
[----:B0-----:R-:W-:-:S05]  /*02a0*/  IADD3 R4, PT, PT, -R0, RZ, RZ ;  /* 0x000000ff00047210 */ /* 0x001fca0007ffe1ff */
[----:B------:R-:W-:-:S05]  /*02b0*/  IMAD R3, R8, R4, R9 ;  /* 0x0000000408037224 */ /* 0x000fca00078e0209 */
[----:B------:R-:W-:Y:S02]  /*02c0*/  ISETP.GT.U32.AND P2, PT, R8, R3, PT ;  /* 0x000000030800720c */ /* 0x000fe40003f44070 */
[----:B-1----:R-:W-:-:S04]  /*02d0*/  ISETP.NE.U32.AND P0, PT, R6, RZ, PT ;  /* 0x000000ff0600720c */ /* 0x002fc80003f05070 */
[----:B------:R-:W-:-:S07]  /*02e0*/  ISETP.NE.AND.EX P0, PT, R7, RZ, PT, P0 ;  /* 0x000000ff0700720c */ /* 0x000fce0003f05300 */
[----:B------:R-:W-:Y:S02]  /*02f0*/  @!P2 IMAD.IADD R3, R3, 0x1, -R8 ;  /* 0x000000010303a824 */ /* 0x000fe400078e0a08 */
[----:B------:R-:W-:Y:S01]  /*0300*/  @!P2 VIADD R0, R0, 0x1 ;  /* 0x000000010000a836 */ /* 0x000fe20000000000 */
[C---:B------:R-:W-:Y:S02]  /*0310*/  ISETP.NE.AND P2, PT, R2.reuse, RZ, PT ;  /* 0x000000ff0200720c */ /* 0x040fe40003f45270 */
[----:B------:R-:W-:Y:S02]  /*0320*/  ISETP.GE.U32.AND P1, PT, R3, R8, PT ;  /* 0x000000080300720c */ /* 0x000fe40003f26070 */
[----:B------:R-:W0:Y:S01]  /*0330*/  @P0 LDC.64 R8, c[0x0][0x460] ;  /* 0x00011800ff080b82 */ /* 0x000e220000000a00 */
[----:B------:R-:W-:-:S04]  /*0340*/  LOP3.LUT R3, R2, UR10, RZ, 0x3c, !PT ;  /* 0x0000000a02037c12 */ /* 0x000fc8000f8e3cff */
[----:B------:R-:W-:-:S06]  /*0350*/  ISETP.GE.AND P3, PT, R3, RZ, PT ;  /* 0x000000ff0300720c */ /* 0x000fcc0003f66270 */
[----:B------:R-:W-:-:S05]  /*0360*/  @P1 IADD3 R0, PT, PT, R0, 0x1, RZ ;  /* 0x0000000100001810 */ /* 0x000fca0007ffe0ff */
[----:B------:R-:W-:-:S04]  /*0370*/  IMAD.MOV.U32 R19, RZ, RZ, R0 ;  /* 0x000000ffff137224 */ /* 0x000fc800078e0000 */
[----:B------:R-:W-:Y:S01]  /*0380*/  @!P3 IMAD.MOV R19, RZ, RZ, -R19 ;  /* 0x000000ffff13b224 */ /* 0x000fe200078e0a13 */
[----:B------:R-:W-:-:S05]  /*0390*/  @!P2 LOP3.LUT R19, RZ, R2, RZ, 0x33, !PT ;  /* 0x00000002ff13a212 */ /* 0x000fca00078e33ff */
[----:B0-----:R-:W-:-:S05]  /*03a0*/  @P0 IMAD.WIDE R8, R19, 0x4, R8 ;  /* 0x0000000413080825 */ /* 0x001fca00078e0208 */
[----:B------:R0:W5:Y:S01]  /*03b0*/  @P0 LDG.E R14, desc[UR12][R8.64] ;  /* 0x0000000c080e0981 */ /* 0x000162000c1e1900 */
[----:B---3--:R-:W-:Y:S01]  /*03c0*/  MOV R5, UR23 ;  /* 0x0000001700057c02 */ /* 0x008fe20008000f00 */
[----:B------:R-:W1:Y:S01]  /*03d0*/  @!UP0 LDCU UR18, c[0x0][0x40c] ;  /* 0x00008180ff1287ac */ /* 0x000e620008000800 */
[----:B------:R-:W-:Y:S02]  /*03e0*/  BSSY.RECONVERGENT B0, `(.L_x_2194) ;  /* 0x0000037000007945 */ /* 0x000fe40003800200 */
[----:B------:R-:W-:Y:S01]  /*03f0*/  IABS R0, R5 ;  /* 0x0000000500007213 */ /* 0x000fe20000000000 */
[----:B----4-:R-:W-:-:S03]  /*0400*/  UIMAD UR9, UR10, UR25, UR19 ;  /* 0x000000190a0972a4 */ /* 0x010fc6000f8e0213 */
[----:B------:R-:W-:-:S13]  /*0410*/  R2UR UR24, R0 ;  /* 0x00000000001872ca */ /* 0x000fda00000e0000 */
[----:B------:R-:W3:Y:S08]  /*0420*/  I2F.RP R0, UR24 ;  /* 0x0000001800007d06 */ /* 0x000ef00008209400 */
[----:B---3--:R-:W3:Y:S02]  /*0430*/  MUFU.RCP R0, R0 ;  /* 0x0000000000007308 */ /* 0x008ee40000001000 */
[----:B---3--:R-:W-:-:S02]  /*0440*/  VIADD R3, R0, 0xffffffe ;  /* 0x0ffffffe00037836 */ /* 0x008fc40000000000 */
[----:B------:R-:W-:-:S04]  /*0450*/  IMAD.MOV.U32 R0, RZ, RZ, RZ ;  /* 0x000000ffff007224 */ /* 0x000fc800078e00ff */
[----:B------:R-:W3:Y:S02]  /*0460*/  F2I.FTZ.U32.TRUNC.NTZ R3, R3 ;  /* 0x0000000300037305 */ /* 0x000ee4000021f000 */
[----:B---3--:R-:W-:Y:S02]  /*0470*/  R2UR UR5, R3 ;  /* 0x00000000030572ca */ /* 0x008fe400000e0000 */
[----:B------:R-:W3:Y:S02]  /*0480*/  S2R R3, SR_TID.X ;  /* 0x0000000000037919 */ /* 0x000ee40000002100 */
[----:B---3--:R-:W-:Y:S02]  /*0490*/  ISETP.GT.U32.AND P3, PT, R3, 0x1f, PT ;  /* 0x0000001f0300780c */ /* 0x008fe40003f64070 */
[----:B--2---:R-:W-:-:S13]  /*04a0*/  @P4 R2UR UR4, R11 ;  /* 0x000000000b0442ca */ /* 0x004fda00000e0000 */
[----:B-1----:R-:W-:Y:S02]  /*04b0*/  @UP0 UIADD3 UR18, UPT, UPT, UR4, UR6, URZ ;  /* 0x0000000604120290 */ /* 0x002fe4000fffe0ff */
[----:B------:R-:W-:Y:S01]  /*04c0*/  UIADD3 UR6, UPT, UPT, URZ, -UR5, URZ ;  /* 0x80000005ff067290 */ /* 0x000fe2000fffe0ff */
[----:B------:R-:W-:-:S03]  /*04d0*/  UMOV UR4, URZ ;  /* 0x000000ff00047c82 */ /* 0x000fc60008000000 */
[----:B------:R-:W-:Y:S01]  /*04e0*/  IABS R4, UR18 ;  /* 0x0000001200047c13 */ /* 0x000fe20008000000 */
[----:B------:R-:W-:-:S03]  /*04f0*/  UIMAD UR6, UR6, UR24, URZ ;  /* 0x00000018060672a4 */ /* 0x000fc6000f8e02ff */
[----:B------:R-:W-:Y:S01]  /*0500*/  R2UR UR8, R4 ;  /* 0x00000000040872ca */ /* 0x000fe200000e0000 */
[----:B------:R-:W-:Y:S01]  /*0510*/  UIMAD.WIDE.U32 UR4, UR5, UR6, UR4 ;  /* 0x00000006050472a5 */ /* 0x000fe2000f8e0004 */
[----:B------:R-:W-:-:S06]  /*0520*/  IADD3 R4, PT, PT, RZ, -R5, RZ ;  /* 0x80000005ff047210 */ /* 0x000fcc0007ffe0ff */
[----:B------:R-:W1:Y:S05]  /*0530*/  LDCU UR6, c[0x0][0x3e8] ;  /* 0x00007d00ff0677ac */ /* 0x000e6a0008000800 */
[----:B------:R-:W-:-:S04]  /*0540*/  UIMAD.WIDE.U32 UR4, UR5, UR8, URZ ;  /* 0x00000008050472a5 */ /* 0x000fc8000f8e00ff */
[----:B------:R-:W-:-:S03]  /*0550*/  UIADD3 UR5, UPT, UPT, -UR5, URZ, URZ ;  /* 0x000000ff05057290 */ /* 0x000fc6000fffe1ff */
[----:B------:R-:W-:Y:S01]  /*0560*/  UMOV UR4, URZ ;  /* 0x000000ff00047c82 */ /* 0x000fe20008000000 */
[----:B------:R-:W-:-:S04]  /*0570*/  UIMAD UR8, UR24, UR5, UR8 ;  /* 0x00000005180872a4 */ /* 0x000fc8000f8e0208 */
[----:B------:R-:W-:Y:S02]  /*0580*/  UISETP.GT.U32.AND UP1, UPT, UR24, UR8, UPT ;  /* 0x000000081800728c */ /* 0x000fe4000bf24070 */
[----:B-1----:R-:W-:-:S09]  /*0590*/  UISETP.NE.AND UP0, UPT, UR6, URZ, UPT ;  /* 0x000000ff0600728c */ /* 0x002fd2000bf05270 */
[----:B------:R-:W-:Y:S02]  /*05a0*/  @!UP1 UIADD3 UR8, UPT, UPT, UR8, -UR24, URZ ;  /* 0x8000001808089290 */ /* 0x000fe4000fffe0ff */
[----:B------:R-:W-:Y:S02]  /*05b0*/  UISETP.GE.AND UP1, UPT, UR18, URZ, UPT ;  /* 0x000000ff1200728c */ /* 0x000fe4000bf26270 */
[----:B------:R-:W-:Y:S02]  /*05c0*/  UISETP.GT.U32.AND UP2, UPT, UR24, UR8, UPT ;  /* 0x000000081800728c */ /* 0x000fe4000bf44070 */
[----:B------:R-:W-:Y:S02]  /*05d0*/  @UP0 USHF.L.U32 UR5, UR19, 0x5, URZ ;  /* 0x0000000513050899 */ /* 0x000fe400080006ff */
[----:B------:R-:W-:Y:S02]  /*05e0*/  @!UP0 USHF.L.U32 UR20, UR9, 0x5, URZ ;  /* 0x0000000509148899 */ /* 0x000fe400080006ff */
[----:B------:R-:W-:-:S02]  /*05f0*/  @UP0 UIMAD UR20, UR10, UR6, UR5 ;  /* 0x000000060a1402a4 */ /* 0x000fc4000f8e0205 */
[----:B------:R-:W-:-:S03]  /*0600*/  UIADD3 UR5, UPT, UPT, UR18, 0x1, URZ ;  /* 0x0000000112057890 */ /* 0x000fc6000fffe0ff */
[----:B------:R-:W-:Y:S01]  /*0610*/  @!UP2 UIADD3 UR8, UPT, UPT, UR8, -UR24, URZ ;  /* 0x800000180808a290 */ /* 0x000fe2000fffe0ff */
[----:B------:R-:W-:Y:S01]  /*0620*/  IADD3 R21, PT, PT, R3, UR20, RZ ;  /* 0x0000001403157c10 */ /* 0x000fe2000fffe0ff */
[----:B------:R-:W-:Y:S01]  /*0630*/  UISETP.NE.AND UP2, UPT, UR23, URZ, UPT ;  /* 0x000000ff1700728c */ /* 0x000fe2000bf45270 */
[----:B------:R-:W-:Y:S01]  /*0640*/  VIADDMNMX R4, R4, UR5, RZ, !PT ;  /* 0x0000000504047c46 */ /* 0x000fe2000f8001ff */
[----:B------:R-:W-:-:S09]  /*0650*/  @!UP1 UIADD3 UR8, UPT, UPT, -UR8, URZ, URZ ;  /* 0x000000ff08089290 */ /* 0x000fd2000fffe1ff */
[----:B------:R-:W-:Y:S01]  /*0660*/  @!UP2 ULOP3.LUT UR8, URZ, UR23, URZ, 0x33, !UPT ;  /* 0x00000017ff08a292 */ /* 0x000fe2000f8e33ff */
[----:B0-----:R-:W-:Y:S11]  /*0670*/  @P3 BRA `(.L_x_2195) ;  /* 0x0000000000343947 */ /* 0x001ff60003800000 */
        /* <DEDUP_REMOVED lines=13> */
.L_x_2195:
[----:B------:R-:W-:Y:S05]  /*0750*/  BSYNC.RECONVERGENT B0 ;  /* 0x0000000000007941 */ /* 0x000fea0003800200 */
.L_x_2194:
[----:B------:R-:W1:Y:S01]  /*0760*/  LDCU UR5, c[0x0][0x478] ;  /* 0x00008f00ff0577ac */ /* 0x000e620008000800 */
[----:B-----5:R-:W-:Y:S01]  /*0770*/  @P0 R2UR UR4, R14 ;  /* 0x000000000e0402ca */ /* 0x020fe200000e0000 */
[----:B------:R-:W-:Y:S01]  /*0780*/  IMAD.U32 R8, RZ, RZ, UR19 ;  /* 0x00000013ff087e24 */ /* 0x000fe2000f8e00ff */
[----:B------:R-:W-:Y:S01]  /*0790*/  UIMAD UR21, UR10, UR23, URZ ;  /* 0x000000170a1572a4 */ /* 0x000fe2000f8e02ff */
[----:B------:R-:W-:-:S03]  /*07a0*/  IMAD R9, R19, UR25, RZ ;  /* 0x0000001913097c24 */ /* 0x000fc6000f8e02ff */
[----:B------:R-:W-:Y:S01]  /*07b0*/  LEA R17, R8, R3, 0x5 ;  /* 0x0000000308117211 */ /* 0x000fe200078e28ff */
[----:B------:R-:W-:Y:S02]  /*07c0*/  USHF.R.S32.HI UR22, URZ, 0x1f, UR21 ;  /* 0x0000001fff167899 */ /* 0x000fe40008011415 */
[----:B-1----:R-:W-:-:S09]  /*07d0*/  UISETP.NE.AND UP0, UPT, UR5, 0x2, UPT ;  /* 0x000000020500788c */ /* 0x002fd2000bf05270 */
[----:B------:R-:W-:Y:S05]  /*07e0*/  BRA.U UP0, `(.L_x_2196) ;  /* 0x0000000100247547 */ /* 0x000fea000b800000 */
[----:B------:R-:W0:Y:S01]  /*07f0*/  LDCU.64 UR6, c[0x0][0x398] ;  /* 0x00007300ff0677ac */ /* 0x000e220008000a00 */
[----:B------:R-:W1:Y:S01]  /*0800*/  LDC.64 R12, c[0x0][0x468] ;  /* 0x00011a00ff0c7b82 */ /* 0x000e620000000a00 */
[----:B0-----:R-:W-:-:S04]  /*0810*/  IADD3 R10, P0, PT, R21, UR6, RZ ;  /* 0x00000006150a7c10 */ /* 0x001fc8000ff1e0ff */
[----:B------:R-:W-:Y:S01]  /*0820*/  LEA.HI.X.SX32 R11, R21, UR7, 0x1, P0 ;  /* 0x00000007150b7c11 */ /* 0x000fe200080f0eff */
[----:B-1----:R-:W2:Y:S04]  /*0830*/  LDG.E R12, desc[UR12][R12.64+0x4] ;  /* 0x0000040c0c0c7981 */ /* 0x002ea8000c1e1900 */
[----:B------:R-:W3:Y:S02]  /*0840*/  LDG.E.S8 R10, desc[UR12][R10.64] ;  /* 0x0000000c0a0a7981 */ /* 0x000ee4000c1e1300 */
[----:B---3--:R-:W2:Y:S02]  /*0850*/  I2F.S16 R15, R10 ;  /* 0x0000000a000f7306 */ /* 0x008ea40000101400 */
[----:B--2---:R-:W-:Y:S01]  /*0860*/  FMUL.FTZ R8, R12, R15 ;  /* 0x0000000f0c087220 */ /* 0x004fe20000410000 */
[----:B------:R-:W-:Y:S06]  /*0870*/  BRA `(.L_x_2197) ;  /* 0x00000000001c7947 */ /* 0x000fec0003800000 */
.L_x_2196:
[----:B------:R-:W-:Y:S01]  /*0880*/  BSSY.RECONVERGENT B0, `(.L_x_2197) ;  /* 0x0000006000007945 */ /* 0x000fe20003800200 */
[----:B------:R-:W-:-:S03]  /*0890*/  IMAD.MOV.U32 R8, RZ, RZ, RZ ;  /* 0x000000ffff087224 */ /* 0x000fc600078e00ff */
[----:B------:R-:W-:Y:S05]  /*08a0*/  @P3 BRA `(.L_x_2198) ;  /* 0x00000000000c3947 */ /* 0x000fea0003800000 */
[----:B0-----:R-:W0:Y:S02]  /*08b0*/  LDC.64 R10, c[0x0][0x398] ;  /* 0x0000e600ff0a7b82 */ /* 0x001e240000000a00 */
[----:B0-----:R-:W-:-:S05]  /*08c0*/  IMAD.WIDE R10, R21, 0x4, R10 ;  /* 0x00000004150a7825 */ /* 0x001fca00078e020a */
[----:B------:R1:W5:Y:S02]  /*08d0*/  LDG.E R8, desc[UR12][R10.64] ;  /* 0x0000000c0a087981 */ /* 0x000364000c1e1900 */
.L_x_2198:
[----:B------:R-:W-:Y:S05]  /*08e0*/  BSYNC.RECONVERGENT B0 ;  /* 0x0000000000007941 */ /* 0x000fea0003800200 */
.L_x_2197:
[----:B------:R-:W2:Y:S01]  /*08f0*/  LDCU.64 UR14, c[0x0][0x3a0] ;  /* 0x00007400ff0e77ac */ /* 0x000ea20008000a00 */
[----:B------:R-:W-:Y:S01]  /*0900*/  ISETP.EQ.U32.AND P0, PT, R6, RZ, PT ;  /* 0x000000ff0600720c */ /* 0x000fe20003f02070 */
[----:B------:R-:W3:Y:S03]  /*0910*/  LDCU.64 UR6, c[0x0][0x390] ;  /* 0x00007200ff0677ac */ /* 0x000ee60008000a00 */
[----:B------:R-:W-:Y:S01]  /*0920*/  ISETP.EQ.OR.EX P0, PT, R7, RZ, P3, P0 ;  /* 0x000000ff0700720c */ /* 0x000fe20001f02700 */
[----:B------:R-:W4:Y:S01]  /*0930*/  LDCU.64 UR16, c[0x0][0x418] ;  /* 0x00008300ff1077ac */ /* 0x000f220008000a00 */
[----:B--2---:R-:W-:-:S11]  /*0940*/  ISETP.NE.U32.AND P2, PT, RZ, UR14, PT ;  /* 0x0000000eff007c0c */ /* 0x004fd6000bf45070 */
[----:B------:R-:W2:Y:S01]  /*0950*/  @!P0 LDC.64 R12, c[0x0][0x450] ;  /* 0x00011400ff0c8b82 */ /* 0x000ea20000000a00 */
[----:B------:R-:W-:Y:S01]  /*0960*/  VOTEU.ALL UP1, P0 ;  /* 0x0000000000ff7886 */ /* 0x000fe20000020000 */
[----:B---3--:R-:W-:Y:S02]  /*0970*/  ISETP.NE.U32.AND P1, PT, RZ, UR6, PT ;  /* 0x00000006ff007c0c */ /* 0x008fe4000bf25070 */
[----:B------:R-:W-:Y:S02]  /*0980*/  ISETP.NE.AND.EX P2, PT, RZ, UR15, PT, P2 ;  /* 0x0000000fff007c0c */ /* 0x000fe4000bf45320 */
[----:B------:R-:W-:Y:S01]  /*0990*/  @!UP1 UIMAD UR5, UR4, UR25, URZ ;  /* 0x00000019040592a4 */ /* 0x000fe2000f8e02ff */
[----:B------:R-:W-:Y:S01]  /*09a0*/  ISETP.NE.AND.EX P1, PT, RZ, UR7, PT, P1 ;  /* 0x00000007ff007c0c */ /* 0x000fe2000bf25310 */
[----:B----4-:R-:W-:Y:S01]  /*09b0*/  UISETP.NE.U32.AND UP0, UPT, UR16, URZ, UPT ;  /* 0x000000ff1000728c */ /* 0x010fe2000bf05070 */
[C---:B------:R-:W-:Y:S02]  /*09c0*/  ISETP.GT.U32.OR P2, PT, R3.reuse, 0x1f, !P2 ;  /* 0x0000001f0300780c */ /* 0x040fe40005744470 */
[----:B------:R-:W-:Y:S01]  /*09d0*/  ISETP.GT.U32.OR P1, PT, R3, 0x1f, !P1 ;  /* 0x0000001f0300780c */ /* 0x000fe20004f24470 */
[----:B------:R-:W-:Y:S01]  /*09e0*/  UISETP.NE.AND.EX UP0, UPT, UR17, URZ, UPT, UP0 ;  /* 0x000000ff1100728c */ /* 0x000fe2000bf05300 */
[----:B------:R-:W-:-:S05]  /*09f0*/  MOV R16, UR5 ;  /* 0x0000000500107c02 */ /* 0x000fca0008000f00 */
[----:B------:R-:W-:Y:S01]  /*0a00*/  PLOP3.LUT P4, PT, PT, PT, UP0, 0x80, 0x8 ;  /* 0x000000000008781c */ /* 0x000fe20003f8f008 */
[----:B------:R-:W-:-:S03]  /*0a10*/  IMAD.MOV.U32 R19, RZ, RZ, RZ ;  /* 0x000000ffff137224 */ /* 0x000fc600078e00ff */
[----:B01----:R-:W0:Y:S01]  /*0a20*/  @!P2 LDC.64 R10, c[0x0][0x3a0] ;  /* 0x0000e800ff0aab82 */ /* 0x003e220000000a00 */
[----:B------:R-:W1:Y:S07]  /*0a30*/  @UP0 LDCU.64 UR6, c[0x0][0x418] ;  /* 0x00008300ff0607ac */ /* 0x000e6e0008000a00 */
[----:B------:R-:W3:Y:S01]  /*0a40*/  @!P1 LDC.64 R6, c[0x0][0x390] ;  /* 0x0000e400ff069b82 */ /* 0x000ee20000000a00 */
[----:B------:R-:W-:Y:S01]  /*0a50*/  @!P0 LEA R21, R16, R17, 0x5 ;  /* 0x0000001110158211 */ /* 0x000fe200078e28ff */
[----:B------:R-:W4:Y:S01]  /*0a60*/  LDCU.U8 UR5, c[0x0][0x404] ;  /* 0x00008080ff0577ac */ /* 0x000f220008000000 */
[----:B-1----:R-:W-:-:S03]  /*0a70*/  @UP0 UIMAD.WIDE.U32 UR6, UR10, 0x4, UR6 ;  /* 0x000000040a0608a5 */ /* 0x002fc6000f8e0006 */
[----:B--2---:R-:W-:Y:S02]  /*0a80*/  @!P0 IMAD.WIDE R12, R21, 0x4, R12 ;  /* 0x00000004150c8825 */ /* 0x004fe400078e020c */
[----:B------:R-:W1:Y:S02]  /*0a90*/  LDC R16, c[0x0][0x400] ;  /* 0x00010000ff107b82 */ /* 0x000e640000000800 */
[C---:B0-----:R-:W-:Y:S01]  /*0aa0*/  @!P2 IMAD.WIDE.U32 R10, R17.reuse, 0x4, R10 ;  /* 0x00000004110aa825 */ /* 0x041fe200078e000a */
[----:B------:R-:W-:Y:S01]  /*0ab0*/  MOV R14, UR6 ;  /* 0x00000006000e7c02 */ /* 0x000fe20008000f00 */
[----:B------:R-:W2:Y:S02]  /*0ac0*/  @!P0 LDG.E R13, desc[UR12][R12.64] ;  /* 0x0000000c0c0d8981 */ /* 0x000ea4000c1e1900 */
[----:B------:R-:W-:Y:S02]  /*0ad0*/  IMAD.U32 R15, RZ, RZ, UR7 ;  /* 0x00000007ff0f7e24 */ /* 0x000fe4000f8e00ff */
[----:B------:R-:W2:Y:S01]  /*0ae0*/  @!P2 LDG.E R19, desc[UR12][R10.64] ;  /* 0x0000000c0a13a981 */ /* 0x000ea2000c1e1900 */
[----:B---3--:R-:W-:-:S03]  /*0af0*/  @!P1 IMAD.WIDE.U32 R6, R17, 0x4, R6 ;  /* 0x0000000411069825 */ /* 0x008fc600078e0006 */
[----:B------:R-:W3:Y:S01]  /*0b00*/  @P4 LDG.E R14, desc[UR12][R14.64] ;  /* 0x0000000c0e0e4981 */ /* 0x000ee2000c1e1900 */
[----:B------:R-:W-:-:S06]  /*0b10*/  IMAD.MOV.U32 R17, RZ, RZ, RZ ;  /* 0x000000ffff117224 */ /* 0x000fcc00078e00ff */
[----:B------:R0:W3:Y:S01]  /*0b20*/  @!P1 LDG.E R17, desc[UR12][R6.64] ;  /* 0x0000000c06119981 */ /* 0x0000e2000c1e1900 */
[----:B------:R-:W0:Y:S01]  /*0b30*/  S2UR UR16, SR_CgaCtaId ;  /* 0x00000000001079c3 */ /* 0x000e220000008800 */
[----:B----4-:R-:W-:-:S04]  /*0b40*/  ISETP.NE.AND P2, PT, RZ, UR5, PT ;  /* 0x00000005ff007c0c */ /* 0x010fc8000bf45270 */
[C---:B-1----:R-:W-:Y:S02]  /*0b50*/  ISETP.GT.AND P1, PT, R16.reuse, RZ, !P2 ;  /* 0x000000ff1000720c */ /* 0x042fe40005724270 */
[----:B------:R-:W-:-:S04]  /*0b60*/  ISETP.LT.OR P2, PT, R16, 0x1, !P2 ;  /* 0x000000011000780c */ /* 0x000fc80005741670 */
[----:B------:R-:W-:Y:S01]  /*0b70*/  PLOP3.LUT P1, PT, P1, P2, PT, 0xf8, 0x8f ;  /* 0x00000000008f781c */ /* 0x000fe20000f25f70 */
[----:B------:R-:W-:Y:S02]  /*0b80*/  UMOV UR15, 0x400 ;  /* 0x00000400000f7882 */ /* 0x000fe40000000000 */
[----:B------:R-:W-:Y:S01]  /*0b90*/  UIADD3 UR6, UPT, UPT, UR15, 0xa0, URZ ;  /* 0x000000a00f067890 */ /* 0x000fe2000fffe0ff */
[----:B------:R-:W-:Y:S01]  /*0ba0*/  UMOV UR5, URZ ;  /* 0x000000ff00057c82 */ /* 0x000fe20008000000 */
[----:B0-----:R-:W-:Y:S02]  /*0bb0*/  IADD3 R6, PT, PT, -R4, UR18, RZ ;  /* 0x0000001204067c10 */ /* 0x001fe4000fffe1ff */
[----:B------:R-:W-:Y:S01]  /*0bc0*/  ULEA UR17, UR16, UR6, 0x18 ;  /* 0x0000000610117291 */ /* 0x000fe2000f8ec0ff */
[----:B--2--5:R-:W-:Y:S01]  /*0bd0*/  FADD.FTZ R8, R19, R8 ;  /* 0x0000000813087221 */ /* 0x024fe20000010000 */
[----:B---3--:R-:W-:-:S03]  /*0be0*/  @P4 R2UR UR5, R14 ;  /* 0x000000000e0542ca */ /* 0x008fc600000e0000 */
[----:B------:R-:W-:Y:S01]  /*0bf0*/  @!P0 FMUL.FTZ R8, R8, R13 ;  /* 0x0000000d08088220 */ /* 0x000fe20000410000 */
[----:B------:R-:W-:Y:S01]  /*0c00*/  FADD.FTZ R17, R17, R0 ;  /* 0x0000000011117221 */ /* 0x000fe20000010000 */
[----:B------:R-:W-:Y:S10]  /*0c10*/  @P1 BRA `(.L_x_2199) ;  /* 0x0000000000c41947 */ /* 0x000ff40003800000 */
        /* <DEDUP_REMOVED lines=10> */
[----:B0-----:R-:W-:Y:S02]  /*0cc0*/  IMAD.MOV.U32 R10, RZ, RZ, RZ ;  /* 0x000000ffff0a7224 */ /* 0x001fe400078e00ff */
[----:B-1----:R-:W-:-:S04]  /*0cd0*/  IMAD.MOV R14, RZ, RZ, -R11 ;  /* 0x000000ffff0e7224 */ /* 0x002fc800078e0a0b */
[----:B------:R-:W-:Y:S01]  /*0ce0*/  IMAD R13, R14, R7, RZ ;  /* 0x000000070e0d7224 */ /* 0x000fe200078e02ff */
[----:B------:R-:W-:-:S03]  /*0cf0*/  MOV R14, R15 ;  /* 0x0000000f000e7202 */ /* 0x000fc60000000f00 */
        /* <DEDUP_REMOVED lines=8> */
[----:B------:R-:W0:Y:S01]  /*0d80*/  S2R R7, SR_CgaCtaId ;  /* 0x0000000000077919 */ /* 0x000e220000008800 */
[----:B------:R-:W-:-:S04]  /*0d90*/  LOP3.LUT R0, R3, R12, RZ, 0x3c, !PT ;  /* 0x0000000c03007212 */ /* 0x000fc800078e3cff */
[----:B------:R-:W-:Y:S02]  /*0da0*/  ISETP.GE.AND P2, PT, R0, RZ, PT ;  /* 0x000000ff0000720c */ /* 0x000fe40003f46270 */
[----:B------:R-:W-:-:S04]  /*0db0*/  MOV R0, 0x400 ;  /* 0x0000040000007802 */ /* 0x000fc80000000f00 */
[----:B------:R-:W-:Y:S01]  /*0dc0*/  @P0 VIADD R11, R11, 0x1 ;  /* 0x000000010b0b0836 */ /* 0x000fe20000000000 */
[C---:B------:R-:W-:Y:S02]  /*0dd0*/  ISETP.GE.AND P0, PT, R3.reuse, R16, PT ;  /* 0x000000100300720c */ /* 0x040fe40003f06270 */
[----:B------:R-:W-:Y:S02]  /*0de0*/  IADD3 R0, PT, PT, R0, 0xa0, RZ ;  /* 0x000000a000007810 */ /* 0x000fe40007ffe0ff */
[----:B------:R-:W-:Y:S02]  /*0df0*/  ISETP.GT.U32.OR P0, PT, R3, 0x1f, P0 ;  /* 0x0000001f0300780c */ /* 0x000fe40000704470 */
[----:B------:R-:W-:Y:S02]  /*0e00*/  @!P2 IADD3 R11, PT, PT, -R11, RZ, RZ ;  /* 0x000000ff0b0ba210 */ /* 0x000fe40007ffe1ff */
[----:B------:R-:W-:-:S05]  /*0e10*/  @!P1 LOP3.LUT R11, RZ, R12, RZ, 0x33, !PT ;  /* 0x0000000cff0b9212 */ /* 0x000fca00078e33ff */
[----:B------:R-:W-:-:S04]  /*0e20*/  IMAD.MOV R10, RZ, RZ, -R11 ;  /* 0x000000ffff0a7224 */ /* 0x000fc800078e0a0b */
[----:B------:R-:W-:Y:S01]  /*0e30*/  IMAD R13, R12, R10, R3 ;  /* 0x0000000a0c0d7224 */ /* 0x000fe200078e0203 */
[----:B0-----:R-:W-:-:S03]  /*0e40*/  LEA R0, R7, R0, 0x18 ;  /* 0x0000000007007211 */ /* 0x001fc600078ec0ff */
[CCC-:B------:R-:W-:Y:S02]  /*0e50*/  @!P0 IMAD R10, R12.reuse, R11.reuse, R13.reuse ;  /* 0x0000000b0c0a8224 */ /* 0x1c0fe400078e020d */
[----:B------:R-:W-:Y:S02]  /*0e60*/  @!P0 IMAD R13, R12, R11, R13 ;  /* 0x0000000b0c0d8224 */ /* 0x000fe400078e020d */
[----:B------:R-:W-:Y:S01]  /*0e70*/  IMAD R7, R16, 0x4, R0 ;  /* 0x0000000410077824 */ /* 0x000fe200078e0200 */
[CC--:B------:R-:W-:Y:S02]  /*0e80*/  @!P0 LEA R12, R10.reuse, R0.reuse, 0x2 ;  /* 0x000000000a0c8211 */ /* 0x0c0fe400078e10ff */
[C---:B------:R-:W-:Y:S01]  /*0e90*/  @!P0 LEA R0, R13.reuse, R0, 0x2 ;  /* 0x000000000d008211 */ /* 0x040fe200078e10ff */
[--C-:B------:R-:W-:Y:S02]  /*0ea0*/  @!P0 IMAD R11, R10, 0x4, R7.reuse ;  /* 0x000000040a0b8824 */ /* 0x100fe400078e0207 */
[----:B------:R0:W-:Y:S01]  /*0eb0*/  @!P0 STS [R12], R17 ;  /* 0x000000110c008388 */ /* 0x0001e20000000800 */
[----:B------:R-:W-:-:S03]  /*0ec0*/  @!P0 IMAD R7, R13, 0x4, R7 ;  /* 0x000000040d078824 */ /* 0x000fc600078e0207 */
[----:B------:R0:W-:Y:S01]  /*0ed0*/  @!P0 STS [R11], R8 ;  /* 0x000000080b008388 */ /* 0x0001e20000000800 */
[----:B------:R-:W-:Y:S08]  /*0ee0*/  BAR.SYNC.DEFER_BLOCKING 0x0 ;  /* 0x0000000000007b1d */ /* 0x000ff00000010000 */
[----:B------:R-:W-:Y:S06]  /*0ef0*/  BAR.SYNC.DEFER_BLOCKING 0x0 ;  /* 0x0000000000007b1d */ /* 0x000fec0000010000 */
[----:B------:R0:W1:Y:S04]  /*0f00*/  @!P0 LDS R17, [R0] ;  /* 0x0000000000118984 */ /* 0x0000680000000800 */
[----:B------:R0:W2:Y:S01]  /*0f10*/  @!P0 LDS R8, [R7] ;  /* 0x0000000007088984 */ /* 0x0000a20000000800 */
[----:B------:R-:W-:Y:S06]  /*0f20*/  BAR.SYNC.DEFER_BLOCKING 0x0 ;  /* 0x0000000000007b1d */ /* 0x000fec0000010000 */
.L_x_2199:
[----:B0-----:R-:W-:Y:S02]  /*0f30*/  MOV R0, 0xff7fffff ;  /* 0xff7fffff00007802 */ /* 0x001fe40000000f00 */
[----:B------:R-:W-:Y:S01]  /*0f40*/  LEA R15, R6, UR17, 0x2 ;  /* 0x00000011060f7c11 */ /* 0x000fe2000f8e10ff */
[----:B------:R-:W-:Y:S06]  /*0f50*/  @P3 BRA `(.L_x_2200) ;  /* 0x0000000000b83947 */ /* 0x000fec0003800000 */
[----:B------:R-:W0:Y:S01]  /*0f60*/  LDC.64 R10, c[0x0][0x3b8] ;  /* 0x0000ee00ff0a7b82 */ /* 0x000e220000000a00 */
[----:B------:R-:W-:Y:S01]  /*0f70*/  UIMAD UR6, UR9, UR23, URZ ;  /* 0x00000017090672a4 */ /* 0x000fe2000f8e02ff */
[----:B------:R-:W-:Y:S02]  /*0f80*/  SHF.R.U32.HI R12, RZ, 0x2, R3 ;  /* 0x00000002ff0c7819 */ /* 0x000fe40000011603 */
[----:B------:R-:W-:-:S03]  /*0f90*/  LOP3.LUT R7, R3, 0x3, RZ, 0xc0, !PT ;  /* 0x0000000303077812 */ /* 0x000fc600078ec0ff */
[----:B------:R-:W-:Y:S01]  /*0fa0*/  IMAD.U32 R14, RZ, RZ, UR6 ;  /* 0x00000006ff0e7e24 */ /* 0x000fe2000f8e00ff */
[----:B------:R-:W-:Y:S01]  /*0fb0*/  UIADD3 UR6, UPT, UPT, UR15, 0x20, URZ ;  /* 0x000000200f067890 */ /* 0x000fe2000fffe0ff */
[----:B------:R-:W-:-:S03]  /*0fc0*/  IMAD R12, R12, R5, UR8 ;  /* 0x000000080c0c7e24 */ /* 0x000fc6000f8e0205 */
[----:B------:R-:W-:Y:S01]  /*0fd0*/  LEA R7, R14, R7, 0x5 ;  /* 0x000000070e077211 */ /* 0x000fe200078e28ff */
[----:B------:R-:W-:-:S04]  /*0fe0*/  ULEA UR6, UR16, UR6, 0x18 ;  /* 0x0000000610067291 */ /* 0x000fc8000f8ec0ff */
[----:B------:R-:W-:Y:S02]  /*0ff0*/  IMAD R7, R12, 0x4, R7 ;  /* 0x000000040c077824 */ /* 0x000fe400078e0207 */
[----:B------:R-:W-:Y:S01]  /*1000*/  LEA R12, R3, UR6, 0x2 ;  /* 0x00000006030c7c11 */ /* 0x000fe2000f8e10ff */
[----:B------:R-:W-:Y:S01]  /*1010*/  UMOV UR6, 0xffffffff ;  /* 0xffffffff00067882 */ /* 0x000fe20000000000 */
[----:B0-----:R-:W-:-:S03]  /*1020*/  IMAD.WIDE R10, R7, 0x4, R10 ;  /* 0x00000004070a7825 */ /* 0x001fc600078e020a */
[----:B-1----:R0:W-:Y:S01]  /*1030*/  STS [R12], R17 ;  /* 0x000000110c007388 */ /* 0x0021e20000000800 */
[----:B--2---:R-:W-:-:S03]  /*1040*/  FMUL.FTZ R7, R8, R17 ;  /* 0x0000001108077220 */ /* 0x004fc60000410000 */
[----:B------:R0:W-:Y:S01]  /*1050*/  STG.E desc[UR12][R10.64], R8 ;  /* 0x000000080a007986 */ /* 0x0001e2000c10190c */
[----:B------:R-:W-:Y:S05]  /*1060*/  BRA.DIV UR6, `(.L_x_2201) ;  /* 0x0000006a06e07947 */ /* 0x000fea000b800000 */
        /* <DEDUP_REMOVED lines=9> */
.L_x_2282:
        /* <DEDUP_REMOVED lines=10> */
[----:B------:R-:W2:Y:S01]  /*11a0*/  LDCU.64 UR6, c[0x0][0x438] ;  /* 0x00008700ff0677ac */ /* 0x000ea20008000a00 */
[----:B------:R-:W-:-:S04]  /*11b0*/  UIADD3 UR10, UPT, UPT, -UR5, UR18, URZ ;  /* 0x00000012050a7290 */ /* 0x000fc8000fffe1ff */
[----:B-1----:R-:W-:-:S04]  /*11c0*/  UIMAD UR11, UR19, UR14, UR10 ;  /* 0x0000000e130b72a4 */ /* 0x002fc8000f8e020a */
[----:B------:R-:W-:-:S04]  /*11d0*/  UIMAD UR11, UR11, UR14, UR10 ;  /* 0x0000000e0b0b72a4 */ /* 0x000fc8000f8e020a */
[----:B--2---:R-:W-:-:S06]  /*11e0*/  UIMAD.WIDE UR6, UR11, 0x4, UR6 ;  /* 0x000000040b0678a5 */ /* 0x004fcc000f8e0206 */
[----:B------:R-:W-:Y:S01]  /*11f0*/  IMAD.U32 R11, RZ, RZ, UR7 ;  /* 0x00000007ff0b7e24 */ /* 0x000fe2000f8e00ff */
[----:B------:R-:W-:-:S05]  /*1200*/  MOV R10, UR6 ;  /* 0x00000006000a7c02 */ /* 0x000fca0008000f00 */
[----:B------:R-:W2:Y:S02]  /*1210*/  LDG.E R11, desc[UR12][R10.64] ;  /* 0x0000000c0a0b7981 */ /* 0x000ea4000c1e1900 */
[----:B--2---:R-:W-:-:S07]  /*1220*/  FADD.FTZ R0, R0, R11 ;  /* 0x0000000b00007221 */ /* 0x004fce0000010000 */
.L_x_2202:
[----:B------:R3:W-:Y:S02]  /*1230*/  STS [R15], R0 ;  /* 0x000000000f007388 */ /* 0x0007e40000000800 */
.L_x_2200:
[----:B------:R-:W-:Y:S05]  /*1240*/  WARPSYNC.ALL ;  /* 0x0000000000007948 */ /* 0x000fea0003800000 */
[----:B------:R-:W-:Y:S01]  /*1250*/  IADD3 R6, PT, PT, R6, 0xf, RZ ;  /* 0x0000000f06067810 */ /* 0x000fe20007ffe0ff */
[----:B------:R-:W-:Y:S01]  /*1260*/  UIADD3 UR15, UPT, UPT, UR15, 0x20, URZ ;  /* 0x000000200f0f7890 */ /* 0x000fe2000fffe0ff */
[----:B------:R-:W-:Y:S01]  /*1270*/  SHF.R.U32.HI R11, RZ, 0x1, R3 ;  /* 0x00000001ff0b7819 */ /* 0x000fe20000011603 */
[----:B------:R-:W-:Y:S01]  /*1280*/  IMAD R2, R9, R2, UR19 ;  /* 0x0000001309027e24 */ /* 0x000fe2000f8e0202 */
[----:B------:R-:W-:Y:S01]  /*1290*/  SHF.R.S32.HI R7, RZ, 0x1f, R6 ;  /* 0x0000001fff077819 */ /* 0x000fe20000011406 */
[----:B------:R-:W4:Y:S01]  /*12a0*/  LDCU UR33, c[0x0][0x3f4] ;  /* 0x00007e80ff2177ac */ /* 0x000f220008000800 */
[----:B------:R-:W-:Y:S02]  /*12b0*/  BSSY B0, `(.L_x_2203) ;  /* 0x00000e2000007945 */ /* 0x000fe40003800000 */
[----:B------:R-:W-:Y:S01]  /*12c0*/  LEA.HI R7, R7, R6, RZ, 0x4 ;  /* 0x0000000607077211 */ /* 0x000fe200078f20ff */
[----:B------:R-:W0:Y:S01]  /*12d0*/  LDCU UR32, c[0x0][0x410] ;  /* 0x00008200ff2077ac */ /* 0x000e220008000800 */
[----:B------:R-:W-:-:S02]  /*12e0*/  SHF.L.U32 R2, R2, 0x5, RZ ;  /* 0x0000000502027819 */ /* 0x000fc400000006ff */
[----:B------:R-:W-:Y:S01]  /*12f0*/  LOP3.LUT R6, R7, 0xfffffff0, RZ, 0xc0, !PT ;  /* 0xfffffff007067812 */ /* 0x000fe200078ec0ff */
[----:B------:R-:W0:Y:S01]  /*1300*/  LDCU.64 UR26, c[0x0][0x3c8] ;  /* 0x00007900ff1a77ac */ /* 0x000e220008000a00 */
[----:B------:R-:W-:Y:S02]  /*1310*/  BAR.SYNC.DEFER_BLOCKING 0x0 ;  /* 0x0000000000007b1d */ /* 0x000fe40000010000 */
[----:B------:R-:W-:Y:S01]  /*1320*/  ISETP.GE.AND P0, PT, R11, R6, PT ;  /* 0x000000060b00720c */ /* 0x000fe20003f06270 */
[----:B------:R-:W-:Y:S01]  /*1330*/  IMAD.SHL.U32 R6, R3, 0x8, RZ ;  /* 0x0000000803067824 */ /* 0x000fe200078e00ff */
[----:B------:R-:W-:Y:S02]  /*1340*/  ULEA UR15, UR16, UR15, 0x18 ;  /* 0x0000000f100f7291 */ /* 0x000fe4000f8ec0ff */
[----:B------:R-:W0:Y:S02]  /*1350*/  LDCU.64 UR34, c[0x0][0x438] ;  /* 0x00008700ff2277ac */ /* 0x000e240008000a00 */
[----:B--2---:R-:W-:Y:S01]  /*1360*/  LOP3.LUT R8, R6, 0x8, RZ, 0xc0, !PT ;  /* 0x0000000806087812 */ /* 0x004fe200078ec0ff */
[----:B------:R-:W2:Y:S01]  /*1370*/  LDCU.64 UR30, c[0x0][0x3b8] ;  /* 0x00007700ff1e77ac */ /* 0x000ea20008000a00 */
[----:B------:R-:W0:Y:S05]  /*1380*/  LDCU.64 UR28, c[0x0][0x448] ;  /* 0x00008900ff1c77ac */ /* 0x000e2a0008000a00 */
[----:B----4-:R-:W-:Y:S05]  /*1390*/  @P0 BRA `(.L_x_2204) ;  /* 0x0000000c004c0947 */ /* 0x010fea0003800000 */
[----:B------:R-:W4:Y:S01]  /*13a0*/  LDCU.64 UR10, c[0x0][0x420] ;  /* 0x00008400ff0a77ac */ /* 0x000f220008000a00 */
[----:B------:R-:W5:Y:S01]  /*13b0*/  LDC R9, c[0x0][0x430] ;  /* 0x00010c00ff097b82 */ /* 0x000f620000000800 */
[----:B------:R-:W-:Y:S01]  /*13c0*/  IMAD.SHL.U32 R6, R3, 0x2, RZ ;  /* 0x0000000203067824 */ /* 0x000fe200078e00ff */
[----:B------:R-:W-:Y:S01]  /*13d0*/  IADD3 R3, PT, PT, R4, R11, RZ ;  /* 0x0000000b04037210 */ /* 0x000fe20007ffe0ff */
[----:B------:R-:W2:Y:S01]  /*13e0*/  LDCU UR14, c[0x0][0x440] ;  /* 0x00008800ff0e77ac */ /* 0x000ea20008000800 */
[----:B0-----:R-:W0:Y:S01]  /*13f0*/  LDS.64 R12, [R8+UR15] ;  /* 0x0000000f080c7984 */ /* 0x001e220008000a00 */
[----:B------:R-:W-:Y:S01]  /*1400*/  IMAD R5, R5, UR25, RZ ;  /* 0x0000001905057c24 */ /* 0x000fe2000f8e02ff */
[----:B------:R-:W-:Y:S01]  /*1410*/  LOP3.LUT R7, R6, 0x2, RZ, 0xc0, !PT ;  /* 0x0000000206077812 */ /* 0x000fe200078ec0ff */
[----:B------:R-:W5:Y:S01]  /*1420*/  LDCU UR7, c[0x0][0x408] ;  /* 0x00008100ff0777ac */ /* 0x000f620008000800 */
[----:B---3--:R-:W3:Y:S01]  /*1430*/  LDS.64 R14, [R8+UR15+0x10] ;  /* 0x0000100f080e7984 */ /* 0x008ee20008000a00 */
[----:B------:R-:W-:-:S02]  /*1440*/  LEA R6, R11, UR17, 0x2 ;  /* 0x000000110b067c11 */ /* 0x000fc4000f8e10ff */
[----:B------:R-:W-:Y:S01]  /*1450*/  IMAD R7, R2, UR23, R7 ;  /* 0x0000001702077c24 */ /* 0x000fe2000f8e0207 */
[----:B-1----:R-:W1:Y:S04]  /*1460*/  LDS.64 R16, [R8+UR15+0x20] ;  /* 0x0000200f08107984 */ /* 0x002e680008000a00 */
[----:B------:R-:W0:Y:S01]  /*1470*/  LDS.64 R18, [R8+UR15+0x30] ;  /* 0x0000300f08127984 */ /* 0x000e220008000a00 */
[----:B----4-:R-:W-:Y:S01]  /*1480*/  MOV R10, UR10 ;  /* 0x0000000a000a7c02 */ /* 0x010fe20008000f00 */
[----:B------:R-:W-:Y:S01]  /*1490*/  IMAD.U32 R28, RZ, RZ, UR11 ;  /* 0x0000000bff1c7e24 */ /* 0x000fe2000f8e00ff */
[----:B------:R-:W-:Y:S01]  /*14a0*/  ISETP.NE.U32.AND P0, PT, RZ, UR10, PT ;  /* 0x0000000aff007c0c */ /* 0x000fe2000bf05070 */
[----:B------:R-:W4:Y:S01]  /*14b0*/  LDS.64 R20, [R8+UR15+0x40] ;  /* 0x0000400f08147984 */ /* 0x000f220008000a00 */
[----:B--2---:R-:W-:-:S02]  /*14c0*/  UIMAD UR6, UR19, UR14, UR18 ;  /* 0x0000000e130672a4 */ /* 0x004fc4000f8e0212 */
[----:B------:R-:W-:Y:S01]  /*14d0*/  IMAD.U32 R30, RZ, RZ, UR14 ;  /* 0x0000000eff1e7e24 */ /* 0x000fe2000f8e00ff */
[--C-:B------:R-:W-:Y:S01]  /*14e0*/  IADD3 R4, P1, P2, R10, UR21, R3.reuse ;  /* 0x000000150a047c10 */ /* 0x100fe2000fa3e003 */
[----:B------:R-:W2:Y:S01]  /*14f0*/  LDS.64 R22, [R8+UR15+0x50] ;  /* 0x0000500f08167984 */ /* 0x000ea20008000a00 */
[----:B------:R-:W-:Y:S02]  /*1500*/  ISETP.NE.AND.EX P0, PT, RZ, UR11, PT, P0 ;  /* 0x0000000bff007c0c */ /* 0x000fe4000bf05300 */
[----:B------:R-:W-:Y:S01]  /*1510*/  IADD3.X R11, PT, PT, R28, UR22, RZ, P1, P2 ;  /* 0x000000161c0b7c10 */ /* 0x000fe20008fe44ff */
[----:B------:R-:W0:Y:S04]  /*1520*/  LDS.64 R24, [R8+UR15+0x60] ;  /* 0x0000600f08187984 */ /* 0x000e280008000a00 */
[----:B------:R5:W0:Y:S02]  /*1530*/  LDS.64 R26, [R8+UR15+0x70] ;  /* 0x0000700f081a7984 */ /* 0x000a240008000a00 */
[----:B-----5:R-:W-:Y:S01]  /*1540*/  IADD3 R8, PT, PT, R9, UR7, RZ ;  /* 0x0000000709087c10 */ /* 0x020fe2000fffe0ff */
[----:B---3--:R-:W-:-:S07]  /*1550*/  IMAD R9, R30, UR6, R3 ;  /* 0x000000061e097c24 */ /* 0x008fce000f8e0203 */
.L_x_2210:
[----:B------:R-:W3:Y:S01]  /*1560*/  I2F.RP R36, UR24 ;  /* 0x0000001800247d06 */ /* 0x000ee20008209400 */
[----:B------:R-:W1:Y:S01]  /*1570*/  LDC R10, c[0x0][0x3f4] ;  /* 0x0000fd00ff0a7b82 */ /* 0x000e620000000800 */
[----:B------:R-:W-:Y:S01]  /*1580*/  IMAD.MOV.U32 R28, RZ, RZ, RZ ;  /* 0x000000ffff1c7224 */ /* 0x000fe200078e00ff */
[----:B------:R-:W-:Y:S02]  /*1590*/  IABS R53, R3 ;  /* 0x0000000300357213 */ /* 0x000fe40000000000 */
[----:B------:R-:W-:-:S03]  /*15a0*/  ISETP.GE.AND P2, PT, R3, RZ, PT ;  /* 0x000000ff0300720c */ /* 0x000fc60003f46270 */
[----:B---3--:R-:W3:Y:S01]  /*15b0*/  MUFU.RCP R36, R36 ;  /* 0x0000002400247308 */ /* 0x008ee20000001000 */
[----:B-1----:R-:W-:Y:S01]  /*15c0*/  ISETP.NE.AND P3, PT, R10, RZ, PT ;  /* 0x000000ff0a00720c */ /* 0x002fe20003f65270 */
[----:B---3--:R-:W-:Y:S01]  /*15d0*/  VIADD R29, R36, 0xffffffe ;  /* 0x0ffffffe241d7836 */ /* 0x008fe20000000000 */
[----:B------:R-:W-:-:S05]  /*15e0*/  IABS R36, R10 ;  /* 0x0000000a00247213 */ /* 0x000fca0000000000 */
[----:B------:R-:W1:Y:S02]  /*15f0*/  F2I.FTZ.U32.TRUNC.NTZ R29, R29 ;  /* 0x0000001d001d7305 */ /* 0x000e64000021f000 */
[----:B-1----:R-:W-:-:S05]  /*1600*/  IADD3 R37, PT, PT, RZ, -R29, RZ ;  /* 0x8000001dff257210 */ /* 0x002fca0007ffe0ff */
[----:B------:R-:W-:-:S04]  /*1610*/  IMAD R37, R37, UR24, RZ ;  /* 0x0000001825257c24 */ /* 0x000fc8000f8e02ff */
[----:B------:R-:W-:-:S06]  /*1620*/  IMAD.HI.U32 R28, R29, R37, R28 ;  /* 0x000000251d1c7227 */ /* 0x000fcc00078e001c */
[----:B------:R-:W-:-:S05]  /*1630*/  IMAD.HI.U32 R28, R28, R53, RZ ;  /* 0x000000351c1c7227 */ /* 0x000fca00078e00ff */
[----:B------:R-:W-:-:S05]  /*1640*/  IADD3 R28, PT, PT, -R28, RZ, RZ ;  /* 0x000000ff1c1c7210 */ /* 0x000fca0007ffe1ff */
[----:B------:R-:W-:-:S05]  /*1650*/  IMAD R53, R36, R28, R53 ;  /* 0x0000001c24357224 */ /* 0x000fca00078e0235 */
[----:B------:R-:W-:-:S13]  /*1660*/  ISETP.LT.U32.AND P1, PT, R53, UR24, PT ;  /* 0x0000001835007c0c */ /* 0x000fda000bf21070 */
[----:B------:R-:W-:-:S05]  /*1670*/  @!P1 IMAD.IADD R53, R53, 0x1, -R36 ;  /* 0x0000000135359824 */ /* 0x000fca00078e0a24 */
[----:B------:R-:W-:-:S13]  /*1680*/  ISETP.LT.U32.AND P1, PT, R53, UR24, PT ;  /* 0x0000001835007c0c */ /* 0x000fda000bf21070 */
[----:B------:R-:W-:Y:S02]  /*1690*/  @!P1 IADD3 R53, PT, PT, R53, -R36, RZ ;  /* 0x8000002435359210 */ /* 0x000fe40007ffe0ff */
[----:B------:R-:W-:-:S03]  /*16a0*/  ISETP.GE.AND P1, PT, R3, UR18, PT ;  /* 0x0000001203007c0c */ /* 0x000fc6000bf26270 */
[----:B------:R-:W-:Y:S01]  /*16b0*/  @!P2 IMAD.MOV R53, RZ, RZ, -R53 ;  /* 0x000000ffff35a224 */ /* 0x000fe200078e0a35 */
[----:B------:R-:W-:-:S04]  /*16c0*/  @!P3 LOP3.LUT R53, RZ, R10, RZ, 0x33, !PT ;  /* 0x0000000aff35b212 */ /* 0x000fc800078e33ff */
[----:B------:R-:W-:-:S04]  /*16d0*/  IADD3 R29, P2, PT, R53, UR21, RZ ;  /* 0x00000015351d7c10 */ /* 0x000fc8000ff5e0ff */
[----:B------:R-:W-:Y:S01]  /*16e0*/  IADD3.X R36, PT, PT, RZ, UR22, RZ, P2, !PT ;  /* 0x00000016ff247c10 */ /* 0x000fe200097fe4ff */
[----:B------:R-:W1:Y:S01]  /*16f0*/  @!P1 LDC.64 R48, c[0x0][0x3b8] ;  /* 0x0000ee00ff309b82 */ /* 0x000e620000000a00 */
[----:B------:R-:W-:-:S04]  /*1700*/  LEA R28, P2, R29, UR26, 0x2 ;  /* 0x0000001a1d1c7c11 */ /* 0x000fc8000f8410ff */
[----:B------:R-:W-:-:S05]  /*1710*/  LEA.HI.X R29, R29, UR27, R36, 0x2, P2 ;  /* 0x0000001b1d1d7c11 */ /* 0x000fca00090f1424 */
[----:B------:R-:W3:Y:S04]  /*1720*/  @!P1 LDG.E R36, desc[UR12][R28.64] ;  /* 0x0000000c1c249981 */ /* 0x000ee8000c1e1900 */
[----:B0-----:R-:W4:Y:S04]  /*1730*/  @!P1 LDG.E R56, desc[UR12][R28.64] ;  /* 0x0000000c1c389981 */ /* 0x001f28000c1e1900 */
[----:B------:R-:W2:Y:S01]  /*1740*/  @!P1 LDG.E R50, desc[UR12][R28.64] ;  /* 0x0000000c1c329981 */ /* 0x000ea2000c1e1900 */
[C---:B------:R-:W-:Y:S01]  /*1750*/  IMAD.IADD R37, R53.reuse, 0x1, R10 ;  /* 0x0000000135257824 */ /* 0x040fe200078e020a */
[----:B------:R-:W-:Y:S01]  /*1760*/  SHF.R.S32.HI R52, RZ, 0x1f, R7 ;  /* 0x0000001fff347819 */ /* 0x000fe20000011407 */
[----:B------:R-:W-:Y:S01]  /*1770*/  @!P1 IMAD R51, R10, 0x2, R53 ;  /* 0x000000020a339824 */ /* 0x000fe200078e0235 */
[----:B------:R-:W2:Y:S01]  /*1780*/  @!P1 LDG.E R60, desc[UR12][R28.64] ;  /* 0x0000000c1c3c9981 */ /* 0x000ea2000c1e1900 */
[----:B------:R-:W-:-:S05]  /*1790*/  IADD3 R57, PT, PT, R53, R10, RZ ;  /* 0x0000000a35397210 */ /* 0x000fca0007ffe0ff */
[----:B------:R-:W-:Y:S02]  /*17a0*/  IMAD R57, R10, 0x4, R57 ;  /* 0x000000040a397824 */ /* 0x000fe400078e0239 */
[C---:B---3--:R-:W-:Y:S02]  /*17b0*/  @!P1 IMAD R36, R5.reuse, R36, RZ ;  /* 0x0000002405249224 */ /* 0x048fe400078e02ff */
[----:B----4-:R-:W-:-:S03]  /*17c0*/  @!P1 IMAD R56, R5, R56, RZ ;  /* 0x0000003805389224 */ /* 0x010fc600078e02ff */
[----:B------:R-:W-:Y:S01]  /*17d0*/  @!P1 SHF.L.U32 R36, R36, 0x5, RZ ;  /* 0x0000000524249819 */ /* 0x000fe200000006ff */
[----:B--2---:R-:W-:-:S03]  /*17e0*/  @!P1 IMAD R50, R5, R50, RZ ;  /* 0x0000003205329224 */ /* 0x004fc600078e02ff */
[----:B------:R-:W-:Y:S01]  /*17f0*/  @!P1 LEA R37, R37, R36, 0x2 ;  /* 0x0000002425259211 */ /* 0x000fe200078e10ff */
[----:B------:R-:W-:-:S03]  /*1800*/  @!P1 IMAD.U32 R36, R51, 0x4, R36 ;  /* 0x0000000433249824 */ /* 0x000fc600078e0024 */
[C---:B------:R-:W-:Y:S02]  /*1810*/  @!P1 IADD3 R55, P2, PT, R7.reuse, R37, RZ ;  /* 0x0000002507379210 */ /* 0x040fe40007f5e0ff */
[----:B------:R-:W-:Y:S02]  /*1820*/  @!P1 IADD3 R51, P3, PT, R7, R36, RZ ;  /* 0x0000002407339210 */ /* 0x000fe40007f7e0ff */
[-C--:B------:R-:W-:Y:S02]  /*1830*/  @!P1 LEA.HI.X.SX32 R58, R37, R52.reuse, 0x1, P2 ;  /* 0x00000034253a9211 */ /* 0x080fe400010f0eff */
[----:B------:R-:W-:Y:S02]  /*1840*/  @!P1 LEA.HI.X.SX32 R36, R36, R52, 0x1, P3 ;  /* 0x0000003424249211 */ /* 0x000fe400018f0eff */
[-C--:B-1----:R-:W-:Y:S02]  /*1850*/  @!P1 LEA R54, P2, R55, R48.reuse, 0x2 ;  /* 0x0000003037369211 */ /* 0x082fe400078410ff */
[----:B------:R-:W-:-:S02]  /*1860*/  @!P1 LEA R48, P3, R51, R48, 0x2 ;  /* 0x0000003033309211 */ /* 0x000fc400078610ff */
[-C--:B------:R-:W-:Y:S02]  /*1870*/  @!P1 LEA.HI.X R55, R55, R49.reuse, R58, 0x2, P2 ;  /* 0x0000003137379211 */ /* 0x080fe400010f143a */
[----:B------:R-:W-:Y:S02]  /*1880*/  @!P1 LEA.HI.X R49, R51, R49, R36, 0x2, P3 ;  /* 0x0000003133319211 */ /* 0x000fe400018f1424 */
[----:B------:R-:W1:Y:S01]  /*1890*/  @!P1 LDC.64 R36, c[0x0][0x3b8] ;  /* 0x0000ee00ff249b82 */ /* 0x000e620000000a00 */
[----:B------:R-:W-:Y:S01]  /*18a0*/  @!P1 LEA R51, R56, R53, 0x3 ;  /* 0x0000003538339211 */ /* 0x000fe200078e18ff */
[----:B------:R-:W-:Y:S01]  /*18b0*/  @!P1 IMAD R60, R5, R60, RZ ;  /* 0x0000003c053c9224 */ /* 0x000fe200078e02ff */
[----:B------:R-:W2:Y:S03]  /*18c0*/  @!P1 LDG.E.64 R30, desc[UR12][R54.64] ;  /* 0x0000000c361e9981 */ /* 0x000ea6000c1e1b00 */
[----:B------:R-:W-:Y:S01]  /*18d0*/  @!P1 IMAD.SHL.U32 R51, R51, 0x4, RZ ;  /* 0x0000000433339824 */ /* 0x000fe200078e00ff */
[----:B------:R3:W4:Y:S04]  /*18e0*/  @!P1 LDG.E.64 R34, desc[UR12][R48.64] ;  /* 0x0000000c30229981 */ /* 0x000728000c1e1b00 */
[----:B------:R-:W-:-:S04]  /*18f0*/  @!P1 IADD3 R56, P2, PT, R7, R51, RZ ;  /* 0x0000003307389210 */ /* 0x000fc80007f5e0ff */
[----:B------:R-:W-:Y:S02]  /*1900*/  @!P1 LEA.HI.X.SX32 R51, R51, R52, 0x1, P2 ;  /* 0x0000003433339211 */ /* 0x000fe400010f0eff */
[----:B-1----:R-:W-:-:S04]  /*1910*/  @!P1 LEA R58, P2, R56, R36, 0x2 ;  /* 0x00000024383a9211 */ /* 0x002fc800078410ff */
[----:B------:R-:W-:Y:S02]  /*1920*/  @!P1 LEA.HI.X R59, R56, R37, R51, 0x2, P2 ;  /* 0x00000025383b9211 */ /* 0x000fe400010f1433 */
[----:B------:R-:W1:Y:S01]  /*1930*/  @!P1 LDC.64 R36, c[0x0][0x3b8] ;  /* 0x0000ee00ff249b82 */ /* 0x000e620000000a00 */
[----:B------:R-:W-:Y:S02]  /*1940*/  @!P1 LEA R51, R50, R57, 0x3 ;  /* 0x0000003932339211 */ /* 0x000fe400078e18ff */
[----:B------:R-:W-:Y:S01]  /*1950*/  SHF.R.S32.HI R56, RZ, 0x1f, R7 ;  /* 0x0000001fff387819 */ /* 0x000fe20000011407 */
[----:B------:R-:W0:Y:S02]  /*1960*/  @!P1 LDG.E.64 R32, desc[UR12][R58.64] ;  /* 0x0000000c3a209981 */ /* 0x000e24000c1e1b00 */
[----:B------:R-:W-:-:S05]  /*1970*/  @!P1 IMAD.SHL.U32 R51, R51, 0x4, RZ ;  /* 0x0000000433339824 */ /* 0x000fca00078e00ff */
[----:B------:R-:W-:-:S04]  /*1980*/  @!P1 IADD3 R50, P2, PT, R7, R51, RZ ;  /* 0x0000003307329210 */ /* 0x000fc80007f5e0ff */
[----:B------:R-:W-:Y:S02]  /*1990*/  @!P1 LEA.HI.X.SX32 R51, R51, R56, 0x1, P2 ;  /* 0x0000003833339211 */ /* 0x000fe400010f0eff */
[----:B-1----:R-:W-:-:S04]  /*19a0*/  @!P1 LEA R36, P2, R50, R36, 0x2 ;  /* 0x0000002432249211 */ /* 0x002fc800078410ff */
[----:B------:R-:W-:Y:S02]  /*19b0*/  @!P1 LEA.HI.X R37, R50, R37, R51, 0x2, P2 ;  /* 0x0000002532259211 */ /* 0x000fe400010f1433 */
[----:B------:R-:W1:Y:S01]  /*19c0*/  @!P1 LDC.64 R50, c[0x0][0x3b8] ;  /* 0x0000ee00ff329b82 */ /* 0x000e620000000a00 */
[----:B------:R-:W-:Y:S01]  /*19d0*/  IADD3 R57, PT, PT, R57, R10, RZ ;  /* 0x0000000a39397210 */ /* 0x000fe20007ffe0ff */
[----:B---3--:R-:W-:Y:S01]  /*19e0*/  @P0 IMAD.MOV.U32 R49, RZ, RZ, R11 ;  /* 0x000000ffff310224 */ /* 0x008fe200078e000b */
[----:B------:R-:W-:Y:S01]  /*19f0*/  @P0 MOV R48, R4 ;  /* 0x0000000400300202 */ /* 0x000fe20000000f00 */
[----:B------:R3:W5:Y:S02]  /*1a00*/  @!P1 LDG.E.64 R38, desc[UR12][R36.64] ;  /* 0x0000000c24269981 */ /* 0x000764000c1e1b00 */
[----:B------:R-:W-:-:S05]  /*1a10*/  @!P1 IMAD R60, R60, 0x8, R57 ;  /* 0x000000083c3c9824 */ /* 0x000fca00078e0239 */
[----:B------:R-:W-:-:S04]  /*1a20*/  @!P1 SHF.L.U32 R60, R60, 0x2, RZ ;  /* 0x000000023c3c9819 */ /* 0x000fc800000006ff */
[----:B------:R-:W-:-:S04]  /*1a30*/  @!P1 IADD3 R61, P2, PT, R7, R60, RZ ;  /* 0x0000003c073d9210 */ /* 0x000fc80007f5e0ff */
[----:B------:R-:W-:Y:S02]  /*1a40*/  @!P1 LEA.HI.X.SX32 R54, R60, R56, 0x1, P2 ;  /* 0x000000383c369211 */ /* 0x000fe400010f0eff */
[----:B-1----:R-:W-:-:S04]  /*1a50*/  @!P1 LEA R60, P2, R61, R50, 0x2 ;  /* 0x000000323d3c9211 */ /* 0x002fc800078410ff */
[----:B------:R-:W-:Y:S02]  /*1a60*/  @!P1 LEA.HI.X R61, R61, R51, R54, 0x2, P2 ;  /* 0x000000333d3d9211 */ /* 0x000fe400010f1436 */
[----:B------:R-:W3:Y:S01]  /*1a70*/  @!P1 LDG.E R54, desc[UR12][R28.64] ;  /* 0x0000000c1c369981 */ /* 0x000ee2000c1e1900 */
[----:B------:R-:W1:Y:S01]  /*1a80*/  @!P1 LDC.64 R50, c[0x0][0x3b8] ;  /* 0x0000ee00ff329b82 */ /* 0x000e620000000a00 */
[----:B------:R-:W-:Y:S02]  /*1a90*/  @!P1 IMAD.IADD R57, R57, 0x1, R10 ;  /* 0x0000000139399824 */ /* 0x000fe400078e020a */
[----:B------:R0:W5:Y:S01]  /*1aa0*/  @!P1 LDG.E.64 R40, desc[UR12][R60.64] ;  /* 0x0000000c3c289981 */ /* 0x000162000c1e1b00 */
[----:B---3--:R-:W-:-:S05]  /*1ab0*/  @!P1 IMAD R54, R5, R54, RZ ;  /* 0x0000003605369224 */ /* 0x008fca00078e02ff */
[----:B------:R-:W-:-:S05]  /*1ac0*/  @!P1 LEA R54, R54, R57, 0x3 ;  /* 0x0000003936369211 */ /* 0x000fca00078e18ff */
[----:B------:R-:W-:-:S05]  /*1ad0*/  @!P1 IMAD.SHL.U32 R54, R54, 0x4, RZ ;  /* 0x0000000436369824 */ /* 0x000fca00078e00ff */
[----:B------:R-:W-:-:S04]  /*1ae0*/  @!P1 IADD3 R55, P2, PT, R7, R54, RZ ;  /* 0x0000003607379210 */ /* 0x000fc80007f5e0ff */
[----:B------:R-:W-:Y:S02]  /*1af0*/  @!P1 LEA.HI.X.SX32 R54, R54, R56, 0x1, P2 ;  /* 0x0000003836369211 */ /* 0x000fe400010f0eff */
[----:B-1----:R-:W-:-:S04]  /*1b00*/  @!P1 LEA R50, P2, R55, R50, 0x2 ;  /* 0x0000003237329211 */ /* 0x002fc800078410ff */
[----:B------:R-:W-:Y:S02]  /*1b10*/  @!P1 LEA.HI.X R51, R55, R51, R54, 0x2, P2 ;  /* 0x0000003337339211 */ /* 0x000fe400010f1436 */
[----:B------:R1:W5:Y:S04]  /*1b20*/  @P0 LDG.E.U8 R54, desc[UR12][R48.64] ;  /* 0x0000000c30360981 */ /* 0x000368000c1e1100 */
[----:B------:R1:W5:Y:S01]  /*1b30*/  @!P1 LDG.E.64 R42, desc[UR12][R50.64] ;  /* 0x0000000c322a9981 */ /* 0x000362000c1e1b00 */
[----:B------:R-:W3:Y:S01]  /*1b40*/  S2R R55, SR_TID.X ;  /* 0x0000000000377919 */ /* 0x000ee20000002100 */
[----:B--2---:R-:W-:Y:S01]  /*1b50*/  FMUL.FTZ R57, R14, R30 ;  /* 0x0000001e0e397220 */ /* 0x004fe20000410000 */
[----:B------:R-:W-:Y:S01]  /*1b60*/  FMUL.FTZ R56, R15, R31 ;  /* 0x0000001f0f387220 */ /* 0x000fe20000410000 */
[----:B------:R-:W-:Y:S02]  /*1b70*/  BSSY.RECONVERGENT B1, `(.L_x_2205) ;  /* 0x0000019000017945 */ /* 0x000fe40003800200 */
[----:B0-----:R-:W-:Y:S01]  /*1b80*/  FFMA.FTZ R57, R12, R32, R57 ;  /* 0x000000200c397223 */ /* 0x001fe20000010039 */
[----:B------:R-:W-:-:S03]  /*1b90*/  FFMA.FTZ R56, R13, R33, R56 ;  /* 0x000000210d387223 */ /* 0x000fc60000010038 */
[----:B----4-:R-:W-:Y:S01]  /*1ba0*/  FFMA.FTZ R57, R16, R34, R57 ;  /* 0x0000002210397223 */ /* 0x010fe20000010039 */
[----:B------:R-:W-:Y:S01]  /*1bb0*/  FFMA.FTZ R56, R17, R35, R56 ;  /* 0x0000002311387223 */ /* 0x000fe20000010038 */
[----:B-1----:R-:W-:Y:S06]  /*1bc0*/  @P1 BRA `(.L_x_2206) ;  /* 0x00000000004c1947 */ /* 0x002fec0003800000 */
[----:B------:R-:W2:Y:S01]  /*1bd0*/  LDG.E R28, desc[UR12][R28.64] ;  /* 0x0000000c1c1c7981 */ /* 0x000ea2000c1e1900 */
[----:B------:R-:W-:Y:S02]  /*1be0*/  IADD3 R45, PT, PT, R53, R10, RZ ;  /* 0x0000000a352d7210 */ /* 0x000fe40007ffe0ff */
[----:B------:R-:W-:-:S03]  /*1bf0*/  LEA R53, R10, R53, 0x2 ;  /* 0x000000350a357211 */ /* 0x000fc600078e10ff */
[----:B------:R-:W-:Y:S02]  /*1c00*/  IMAD R36, R10, 0x2, R45 ;  /* 0x000000020a247824 */ /* 0x000fe400078e022d */
[----:B--2---:R-:W-:-:S04]  /*1c10*/  IMAD R37, R5, R28, RZ ;  /* 0x0000001c05257224 */ /* 0x004fc800078e02ff */
[C---:B------:R-:W-:Y:S01]  /*1c20*/  IMAD R10, R37.reuse, 0x8, R36 ;  /* 0x00000008250a7824 */ /* 0x040fe200078e0224 */
[----:B------:R-:W-:-:S03]  /*1c30*/  LEA R36, R37, R53, 0x3 ;  /* 0x0000003525247211 */ /* 0x000fc600078e18ff */
        /* <DEDUP_REMOVED lines=12> */
.L_x_2206:
[----:B------:R-:W-:Y:S05]  /*1d00*/  BSYNC.RECONVERGENT B1 ;  /* 0x0000000000017941 */ /* 0x000fea0003800200 */
.L_x_2205:
[----:B-----5:R-:W-:Y:S01]  /*1d10*/  FFMA.FTZ R57, R18, R46, R57 ;  /* 0x0000002e12397223 */ /* 0x020fe20000010039 */
[----:B------:R-:W-:Y:S01]  /*1d20*/  FFMA.FTZ R56, R19, R47, R56 ;  /* 0x0000002f13387223 */ /* 0x000fe20000010038 */
[----:B------:R-:W-:Y:S01]  /*1d30*/  UMOV UR6, 0xffffffff ;  /* 0xffffffff00067882 */ /* 0x000fe20000000000 */
[----:B------:R-:W-:Y:S01]  /*1d40*/  ISETP.NE.AND P2, PT, R54, RZ, P0 ;  /* 0x000000ff3600720c */ /* 0x000fe20000745270 */
[----:B------:R-:W-:Y:S01]  /*1d50*/  FFMA.FTZ R57, R20, R44, R57 ;  /* 0x0000002c14397223 */ /* 0x000fe20000010039 */
[----:B------:R-:W-:Y:S01]  /*1d60*/  FFMA.FTZ R56, R21, R45, R56 ;  /* 0x0000002d15387223 */ /* 0x000fe20000010038 */
[----:B---3--:R-:W-:Y:S02]  /*1d70*/  LOP3.LUT R55, R55, 0x1, RZ, 0xc0, !PT ;  /* 0x0000000137377812 */ /* 0x008fe400078ec0ff */
        /* <DEDUP_REMOVED lines=9> */
.L_x_2285:
        /* <DEDUP_REMOVED lines=11> */
[----:B------:R-:W2:Y:S01]  /*1ec0*/  @P1 LDC.64 R28, c[0x0][0x438] ;  /* 0x00010e00ff1c1b82 */ /* 0x000ea20000000a00 */
[----:B-1----:R-:W-:-:S06]  /*1ed0*/  @UP0 UIMAD.WIDE.U32 UR6, UR19, 0x4, UR6 ;  /* 0x00000004130608a5 */ /* 0x002fcc000f8e0006 */
[----:B------:R-:W-:Y:S01]  /*1ee0*/  IMAD.U32 R36, RZ, RZ, UR6 ;  /* 0x00000006ff247e24 */ /* 0x000fe2000f8e00ff */
[----:B------:R-:W-:Y:S01]  /*1ef0*/  MOV R37, UR7 ;  /* 0x0000000700257c02 */ /* 0x000fe20008000f00 */
[----:B--2---:R-:W-:-:S04]  /*1f00*/  @P1 IMAD.WIDE R28, R9, 0x4, R28 ;  /* 0x00000004091c1825 */ /* 0x004fc800078e021c */
[----:B------:R-:W2:Y:S04]  /*1f10*/  @P4 LDG.E R36, desc[UR12][R36.64] ;  /* 0x0000000c24244981 */ /* 0x000ea8000c1e1900 */
[----:B------:R-:W3:Y:S01]  /*1f20*/  @P1 LDG.E R29, desc[UR12][R28.64] ;  /* 0x0000000c1c1d1981 */ /* 0x000ee2000c1e1900 */
[----:B------:R-:W-:-:S04]  /*1f30*/  @P4 ISETP.GE.AND P3, PT, R3, R8, PT ;  /* 0x000000080300420c */ /* 0x000fc80003f66270 */
[----:B------:R-:W-:-:S04]  /*1f40*/  @P4 SEL R10, RZ, UR5, P3 ;  /* 0x00000005ff0a4c07 */ /* 0x000fc80009800000 */
[----:B------:R-:W-:-:S04]  /*1f50*/  @P4 IADD3 R10, PT, PT, R3, -UR18, R10 ;  /* 0x80000012030a4c10 */ /* 0x000fc8000fffe00a */
[----:B------:R-:W-:Y:S01]  /*1f60*/  @P4 I2FP.F32.S32 R49, R10 ;  /* 0x0000000a00314245 */ /* 0x000fe20000201400 */
[----:B---3--:R-:W-:-:S04]  /*1f70*/  @P1 FADD.FTZ R48, R48, R29 ;  /* 0x0000001d30301221 */ /* 0x008fc80000010000 */
[----:B--2---:R-:W-:-:S05]  /*1f80*/  @P4 FFMA.FTZ R48, R49, R36, R48 ;  /* 0x0000002431304223 */ /* 0x004fca0000010030 */
[----:B------:R1:W-:Y:S01]  /*1f90*/  STS [R6], R48 ;  /* 0x0000003006007388 */ /* 0x0003e20000000800 */
[----:B------:R-:W-:-:S07]  /*1fa0*/  @!P2 FMNMX.FTZ R0, R0, R48, !PT ;  /* 0x000000300000a209 */ /* 0x000fce0007810000 */
.L_x_2209:
[----:B------:R-:W-:Y:S05]  /*1fb0*/  BSYNC.RECONVERGENT B1 ;  /* 0x0000000000017941 */ /* 0x000fea0003800200 */
.L_x_2208:
[----:B------:R-:W-:Y:S01]  /*1fc0*/  IMAD.U32 R10, RZ, RZ, UR33 ;  /* 0x00000021ff0a7e24 */ /* 0x000fe2000f8e00ff */
[----:B------:R-:W-:Y:S01]  /*1fd0*/  UIADD3 UR6, UPT, UPT, UR18, 0x1, URZ ;  /* 0x0000000112067890 */ /* 0x000fe2000fffe0ff */
[----:B------:R-:W-:Y:S01]  /*1fe0*/  IADD3 R3, PT, PT, R3, 0x40, RZ ;  /* 0x0000004003037810 */ /* 0x000fe20007ffe0ff */
[----:B------:R-:W-:Y:S01]  /*1ff0*/  VIADD R9, R9, 0x40 ;  /* 0x0000004009097836 */ /* 0x000fe20000000000 */
[----:B------:R-:W-:Y:S02]  /*2000*/  IADD3 R4, P2, PT, R4, 0x40, RZ ;  /* 0x0000004004047810 */ /* 0x000fe40007f5e0ff */
[----:B------:R-:W-:Y:S02]  /*2010*/  IADD3 R10, PT, PT, RZ, -R10, RZ ;  /* 0x8000000aff0a7210 */ /* 0x000fe40007ffe0ff */
[----:B-1----:R-:W-:Y:S02]  /*2020*/  IADD3 R6, PT, PT, R6, 0x100, RZ ;  /* 0x0000010006067810 */ /* 0x002fe40007ffe0ff */
[----:B------:R-:W-:-:S02]  /*2030*/  VIADDMNMX R10, R10, UR6, RZ, !PT ;  /* 0x000000060a0a7c46 */ /* 0x000fc4000f8001ff */
[----:B------:R-:W-:Y:S02]  /*2040*/  IADD3.X R11, PT, PT, RZ, R11, RZ, P2, !PT ;  /* 0x0000000bff0b7210 */ /* 0x000fe400017fe4ff */
[----:B------:R-:W-:-:S05]  /*2050*/  IADD3 R28, PT, PT, -R10, UR18, RZ ;  /* 0x000000120a1c7c10 */ /* 0x000fca000fffe1ff */
[----:B------:R-:W-:-:S05]  /*2060*/  VIADD R28, R28, 0xf ;  /* 0x0000000f1c1c7836 */ /* 0x000fca0000000000 */
[----:B------:R-:W-:-:S04]  /*2070*/  SHF.R.S32.HI R29, RZ, 0x1f, R28 ;  /* 0x0000001fff1d7819 */ /* 0x000fc8000001141c */
[----:B------:R-:W-:-:S04]  /*2080*/  LEA.HI R29, R29, R28, RZ, 0x4 ;  /* 0x0000001c1d1d7211 */ /* 0x000fc800078f20ff */
[----:B------:R-:W-:-:S05]  /*2090*/  LOP3.LUT R29, R29, 0xfffffff0, RZ, 0xc0, !PT ;  /* 0xfffffff01d1d7812 */ /* 0x000fca00078ec0ff */
[----:B------:R-:W-:-:S05]  /*20a0*/  IMAD.IADD R10, R10, 0x1, R29 ;  /* 0x000000010a0a7824 */ /* 0x000fca00078e021d */
[----:B------:R-:W-:-:S13]  /*20b0*/  ISETP.GE.AND P1, PT, R3, R10, PT ;  /* 0x0000000a0300720c */ /* 0x000fda0003f26270 */
[----:B------:R-:W-:Y:S05]  /*20c0*/  @!P1 BRA `(.L_x_2210) ;  /* 0xfffffff400249947 */ /* 0x000fea000383ffff */
.L_x_2204:
[----:B0-2---:R-:W-:Y:S05]  /*20d0*/  BSYNC B0 ;  /* 0x0000000000007941 */ /* 0x005fea0003800000 */
.L_x_2203:
[----:B------:R-:W0:Y:S01]  /*20e0*/  LDCU UR6, c[0x0][0x3f4] ;  /* 0x00007e80ff0677ac */ /* 0x000e220008000800 */
[----:B------:R-:W2:Y:S01]  /*20f0*/  S2R R28, SR_TID.X ;  /* 0x00000000001c7919 */ /* 0x000ea20000002100 */
[----:B------:R-:W-:-:S05]  /*2100*/  IMAD.U32 R3, RZ, RZ, UR18 ;  /* 0x00000012ff037e24 */ /* 0x000fca000f8e00ff */
[----:B------:R-:W-:-:S04]  /*2110*/  IADD3 R3, PT, PT, R3, 0x1, RZ ;  /* 0x0000000103037810 */ /* 0x000fc80007ffe0ff */
[----:B0-----:R-:W-:Y:S01]  /*2120*/  VIADDMNMX R29, R3, -UR6, RZ, !PT ;  /* 0x80000006031d7c46 */ /* 0x001fe2000f8001ff */
        /* <DEDUP_REMOVED lines=9> */
.L_x_2291:
[----:B---3--:R-:W3:Y:S01]  /*21c0*/  S2R R15, SR_CgaCtaId ;  /* 0x00000000000f7919 */ /* 0x008ee20000008800 */
[----:B------:R-:W-:Y:S01]  /*21d0*/  MOV R14, 0x400 ;  /* 0x00000400000e7802 */ /* 0x000fe20000000f00 */
[----:B------:R-:W-:Y:S05]  /*21e0*/  WARPSYNC.ALL ;  /* 0x0000000000007948 */ /* 0x000fea0003800000 */
[----:B--2---:R-:W-:Y:S02]  /*21f0*/  LOP3.LUT P0, R4, R28, 0x1f, RZ, 0xc0, !PT ;  /* 0x0000001f1c047812 */ /* 0x004fe4000780c0ff */
[----:B------:R-:W-:Y:S02]  /*2200*/  SHF.R.U32.HI R0, RZ, 0x3, R28 ;  /* 0x00000003ff007819 */ /* 0x000fe4000001161c */
[----:B----4-:R-:W-:-:S02]  /*2210*/  FMNMX.FTZ R48, R6, R48, !PT ;  /* 0x0000003006307209 */ /* 0x010fc40007810000 */
[----:B---3--:R-:W-:-:S05]  /*2220*/  LEA R7, R15, R14, 0x18 ;  /* 0x0000000e0f077211 */ /* 0x008fca00078ec0ff */
[----:B------:R-:W-:-:S05]  /*2230*/  IMAD.IADD R5, R0, 0x1, R7 ;  /* 0x0000000100057824 */ /* 0x000fca00078e0207 */
[----:B------:R-:W-:Y:S01]  /*2240*/  @!P0 STS [R5], R48 ;  /* 0x0000003005008388 */ /* 0x000fe20000000800 */
[----:B------:R-:W-:Y:S01]  /*2250*/  BAR.SYNC.DEFER_BLOCKING 0x0 ;  /* 0x0000000000007b1d */ /* 0x000fe20000010000 */
[C---:B------:R-:W-:Y:S01]  /*2260*/  ISETP.GT.U32.AND P0, PT, R4.reuse, 0x3, PT ;  /* 0x000000030400780c */ /* 0x040fe20003f04070 */
[----:B------:R-:W-:Y:S01]  /*2270*/  IMAD.MOV.U32 R10, RZ, RZ, -0x800001 ;  /* 0xff7fffffff0a7424 */ /* 0x000fe200078e00ff */
[----:B------:R-:W-:-:S03]  /*2280*/  LEA R7, R4, R7, 0x2 ;  /* 0x0000000704077211 */ /* 0x000fc600078e10ff */
[----:B------:R-:W-:Y:S08]  /*2290*/  BSSY.RECONVERGENT B0, `(.L_x_2212) ;  /* 0x0000170000007945 */ /* 0x000ff00003800200 */
[----:B------:R-:W2:Y:S04]  /*22a0*/  @!P0 LDS R10, [R7] ;  /* 0x00000000070a8984 */ /* 0x000ea80000000800 */
[----:B--2---:R-:W2:Y:S02]  /*22b0*/  SHFL.BFLY PT, R9, R10, 0x2, 0x1f ;  /* 0x0c401f000a097f89 */ /* 0x004ea400000e0000 */
[----:B--2---:R-:W-:Y:S01]  /*22c0*/  FMNMX.FTZ R11, R9, R10, !PT ;  /* 0x0000000a090b7209 */ /* 0x004fe20007810000 */
[----:B------:R-:W-:-:S04]  /*22d0*/  IMAD.MOV.U32 R9, RZ, RZ, RZ ;  /* 0x000000ffff097224 */ /* 0x000fc800078e00ff */
[----:B0-----:R-:W0:Y:S02]  /*22e0*/  SHFL.BFLY PT, R6, R11, 0x1, 0x1f ;  /* 0x0c201f000b067f89 */ /* 0x001e2400000e0000 */
[----:B0-----:R-:W-:Y:S02]  /*22f0*/  FMNMX.FTZ R8, R11, R6, !PT ;  /* 0x000000060b087209 */ /* 0x001fe40007810000 */
[----:B------:R-:W-:-:S04]  /*2300*/  IADD3 R6, PT, PT, R29, R28, RZ ;  /* 0x0000001c1d067210 */ /* 0x000fc80007ffe0ff */
[----:B------:R-:W-:Y:S01]  /*2310*/  ISETP.GT.AND P0, PT, R6, UR18, PT ;  /* 0x0000001206007c0c */ /* 0x000fe2000bf04270 */
[----:B------:R-:W0:-:S12]  /*2320*/  SHFL.IDX PT, R8, R8, RZ, 0x1f ;  /* 0x00001fff08087589 */ /* 0x000e1800000e0000 */
[----:B------:R-:W-:Y:S05]  /*2330*/  @P0 BRA `(.L_x_2213) ;  /* 0x0000001400940947 */ /* 0x000fea0003800000 */
[----:B------:R-:W2:Y:S02]  /*2340*/  LDC.64 R10, c[0x0][0x420] ;  /* 0x00010800ff0a7b82 */ /* 0x000ea40000000a00 */
[----:B--2---:R-:W-:-:S04]  /*2350*/  ISETP.NE.U32.AND P0, PT, R10, RZ, PT ;  /* 0x000000ff0a00720c */ /* 0x004fc80003f05070 */
        /* <DEDUP_REMOVED lines=15> */
[----:B------:R-:W-:Y:S01]  /*2450*/  LOP3.LUT R11, R9, 0x3, RZ, 0xc0, !PT ;  /* 0x00000003090b7812 */ /* 0x000fe200078ec0ff */
[----:B------:R-:W-:Y:S01]  /*2460*/  IMAD.MOV.U32 R9, RZ, RZ, RZ ;  /* 0x000000ffff097224 */ /* 0x000fe200078e00ff */
[----:B------:R-:W-:Y:S01]  /*2470*/  MOV R10, R6 ;  /* 0x00000006000a7202 */ /* 0x000fe20000000f00 */
[----:B------:R-:W-:Y:S01]  /*2480*/  IMAD R12, R28, 0x4, R13 ;  /* 0x000000041c0c7824 */ /* 0x000fe200078e020d */
[----:B------:R-:W-:-:S07]  /*2490*/  IADD3 R11, PT, PT, -R11, RZ, RZ ;  /* 0x000000ff0b0b7210 */ /* 0x000fce0007ffe1ff */
.L_x_2217:
        /* <DEDUP_REMOVED lines=11> */
.L_x_2216:
[----:B------:R-:W-:Y:S05]  /*2550*/  BSYNC.RECONVERGENT B1 ;  /* 0x0000000000017941 */ /* 0x000fea0003800200 */
.L_x_2215:
[----:B------:R-:W-:Y:S05]  /*2560*/  @!P1 BRA `(.L_x_2213) ;  /* 0x0000001400089947 */ /* 0x000fea0003800000 */
[----:B------:R-:W-:Y:S01]  /*2570*/  IMAD.SHL.U32 R11, R29, 0x4, RZ ;  /* 0x000000041d0b7824 */ /* 0x000fe200078e00ff */
[----:B------:R-:W-:-:S04]  /*2580*/  IADD3 R14, PT, PT, R14, 0xa0, RZ ;  /* 0x000000a00e0e7810 */ /* 0x000fc80007ffe0ff */
[----:B------:R-:W-:Y:S02]  /*2590*/  LEA R12, R15, R14, 0x18 ;  /* 0x0000000e0f0c7211 */ /* 0x000fe400078ec0ff */
[C---:B------:R-:W-:Y:S02]  /*25a0*/  LEA R11, R10.reuse, -R11, 0x2 ;  /* 0x8000000b0a0b7211 */ /* 0x040fe400078e10ff */
[----:B------:R-:W-:-:S03]  /*25b0*/  IADD3 R10, PT, PT, R10, 0x200, RZ ;  /* 0x000002000a0a7810 */ /* 0x000fc60007ffe0ff */
[----:B------:R-:W-:Y:S01]  /*25c0*/  IMAD.IADD R12, R12, 0x1, R11 ;  /* 0x000000010c0c7824 */ /* 0x000fe200078e020b */
[----:B------:R-:W-:-:S04]  /*25d0*/  ISETP.GT.AND P0, PT, R10, UR18, PT ;  /* 0x000000120a007c0c */ /* 0x000fc8000bf04270 */
[----:B------:R-:W0:Y:S04]  /*25e0*/  LDS R11, [R12] ;  /* 0x000000000c0b7984 */ /* 0x000e280000000800 */
[----:B------:R-:W2:Y:S04]  /*25f0*/  LDS R13, [R12+0x200] ;  /* 0x000200000c0d7984 */ /* 0x000ea80000000800 */
[----:B------:R-:W3:Y:S04]  /*2600*/  LDS R15, [R12+0x400] ;  /* 0x000400000c0f7984 */ /* 0x000ee80000000800 */
[----:B-1----:R-:W1:Y:S01]  /*2610*/  LDS R17, [R12+0x600] ;  /* 0x000600000c117984 */ /* 0x002e620000000800 */
[C---:B0-----:R-:W-:Y:S01]  /*2620*/  FADD.FTZ R11, -R8.reuse, R11 ;  /* 0x0000000b080b7221 */ /* 0x041fe20000010100 */
[----:B--2---:R-:W-:-:S03]  /*2630*/  FADD.FTZ R13, -R8, R13 ;  /* 0x0000000d080d7221 */ /* 0x004fc60000010100 */
[----:B------:R-:W-:Y:S01]  /*2640*/  FMUL.FTZ R11, R11, 1.4426950216293334961 ;  /* 0x3fb8aa3b0b0b7820 */ /* 0x000fe20000410000 */
[----:B---3--:R-:W-:Y:S01]  /*2650*/  FADD.FTZ R15, -R8, R15 ;  /* 0x0000000f080f7221 */ /* 0x008fe20000010100 */
[----:B------:R-:W-:-:S04]  /*2660*/  FMUL.FTZ R13, R13, 1.4426950216293334961 ;  /* 0x3fb8aa3b0d0d7820 */ /* 0x000fc80000410000 */
[----:B------:R-:W0:Y:S01]  /*2670*/  MUFU.EX2 R11, R11 ;  /* 0x0000000b000b7308 */ /* 0x000e220000000800 */
[----:B-1----:R-:W-:Y:S01]  /*2680*/  FADD.FTZ R17, -R8, R17 ;  /* 0x0000001108117221 */ /* 0x002fe20000010100 */
        /* <DEDUP_REMOVED lines=14> */
[----:B---3--:R-:W-:Y:S01]  /*2770*/  IMAD.MOV.U32 R11, RZ, RZ, R10 ;  /* 0x000000ffff0b7224 */ /* 0x008fe200078e000a */
[----:B------:R-:W-:Y:S01]  /*2780*/  BSSY.RECONVERGENT B1, `(.L_x_2218) ;  /* 0x000006d000017945 */ /* 0x000fe20003800200 */
[----:B------:R-:W-:-:S03]  /*2790*/  PLOP3.LUT P0, PT, PT, PT, PT, 0x80, 0x8 ;  /* 0x000000000008781c */ /* 0x000fc60003f0f070 */
[----:B------:R-:W-:-:S04]  /*27a0*/  IADD3 R10, PT, PT, -R11, UR18, RZ ;  /* 0x000000120b0a7c10 */ /* 0x000fc8000fffe1ff */
[----:B------:R-:W-:Y:S02]  /*27b0*/  ISETP.GT.AND P1, PT, R10, 0x5ff, PT ;  /* 0x000005ff0a00780c */ /* 0x000fe40003f24270 */
[----:B------:R-:W-:-:S11]  /*27c0*/  IADD3 R10, PT, PT, R12, 0xc00, RZ ;  /* 0x00000c000c0a7810 */ /* 0x000fd60007ffe0ff */
[----:B------:R-:W-:Y:S05]  /*27d0*/  @!P1 BRA `(.L_x_2219) ;  /* 0x00000004009c9947 */ /* 0x000fea0003800000 */
[----:B------:R-:W-:Y:S01]  /*27e0*/  IMAD.U32 R12, RZ, RZ, UR18 ;  /* 0x00000012ff0c7e24 */ /* 0x000fe2000f8e00ff */
[----:B------:R-:W-:-:S04]  /*27f0*/  PLOP3.LUT P0, PT, PT, PT, PT, 0x8, 0x80 ;  /* 0x000000000080781c */ /* 0x000fc80003f0e170 */
[----:B------:R-:W-:-:S09]  /*2800*/  IADD3 R12, PT, PT, R12, -0x5ff, RZ ;  /* 0xfffffa010c0c7810 */ /* 0x000fd20007ffe0ff */
.L_x_2220:
        /* <DEDUP_REMOVED lines=100> */
.L_x_2219:
[----:B------:R-:W-:Y:S05]  /*2e50*/  BSYNC.RECONVERGENT B1 ;  /* 0x0000000000017941 */ /* 0x000fea0003800200 */
.L_x_2218:
        /* <DEDUP_REMOVED lines=55> */
.L_x_2222:
[----:B------:R-:W-:Y:S05]  /*31d0*/  BSYNC.RECONVERGENT B1 ;  /* 0x0000000000017941 */ /* 0x000fea0003800200 */
.L_x_2221:
[----:B------:R-:W-:-:S13]  /*31e0*/  ISETP.GT.AND P1, PT, R11, UR18, PT ;  /* 0x000000120b007c0c */ /* 0x000fda000bf24270 */
        /* <DEDUP_REMOVED lines=26> */
.L_x_2214:
        /* <DEDUP_REMOVED lines=13> */
[----:B-1----:R-:W-:Y:S02]  /*3460*/  IADD3 R17, P0, P2, R10, UR21, R6 ;  /* 0x000000150a117c10 */ /* 0x002fe4000fa1e006 */
[----:B------:R-:W-:Y:S01]  /*3470*/  LOP3.LUT R10, R9, 0x3, RZ, 0xc0, !PT ;  /* 0x00000003090a7812 */ /* 0x000fe200078ec0ff */
[----:B------:R-:W-:Y:S01]  /*3480*/  HFMA2 R9, -RZ, RZ, 0, 0 ;  /* 0x00000000ff097431 */ /* 0x000fe200000001ff */
[----:B------:R-:W-:Y:S02]  /*3490*/  LEA R13, R15, R14, 0x18 ;  /* 0x0000000e0f0d7211 */ /* 0x000fe400078ec0ff */
[----:B------:R-:W-:Y:S01]  /*34a0*/  IADD3.X R11, PT, PT, R11, UR22, RZ, P0, P2 ;  /* 0x000000160b0b7c10 */ /* 0x000fe200087e44ff */
[----:B------:R-:W-:Y:S01]  /*34b0*/  IMAD.MOV R14, RZ, RZ, -R10 ;  /* 0x000000ffff0e7224 */ /* 0x000fe200078e0a0a */
[----:B------:R-:W-:-:S07]  /*34c0*/  LEA R13, R28, R13, 0x2 ;  /* 0x0000000d1c0d7211 */ /* 0x000fce00078e10ff */
.L_x_2225:
        /* <DEDUP_REMOVED lines=17> */
.L_x_2224:
[----:B------:R-:W-:Y:S05]  /*35e0*/  BSYNC.RECONVERGENT B1 ;  /* 0x0000000000017941 */ /* 0x000fea0003800200 */
.L_x_2223:
[----:B------:R-:W-:Y:S05]  /*35f0*/  @!P1 BRA `(.L_x_2213) ;  /* 0x0000000000e49947 */ /* 0x000fea0003800000 */
[----:B------:R-:W2:Y:S01]  /*3600*/  S2R R13, SR_CgaCtaId ;  /* 0x00000000000d7919 */ /* 0x000ea20000008800 */
[----:B------:R-:W3:Y:S01]  /*3610*/  LDCU.64 UR6, c[0x0][0x420] ;  /* 0x00008400ff0677ac */ /* 0x000ee20008000a00 */
[----:B------:R-:W-:Y:S02]  /*3620*/  MOV R10, 0x400 ;  /* 0x00000400000a7802 */ /* 0x000fe40000000f00 */
[----:B------:R-:W-:-:S03]  /*3630*/  SHF.L.U32 R11, R29, 0x2, RZ ;  /* 0x000000021d0b7819 */ /* 0x000fc600000006ff */
[----:B------:R-:W-:Y:S01]  /*3640*/  VIADD R10, R10, 0xa0 ;  /* 0x000000a00a0a7836 */ /* 0x000fe20000000000 */
[----:B---3--:R-:W-:Y:S01]  /*3650*/  MOV R15, UR6 ;  /* 0x00000006000f7c02 */ /* 0x008fe20008000f00 */
[----:B------:R-:W-:-:S03]  /*3660*/  IMAD.U32 R14, RZ, RZ, UR7 ;  /* 0x00000007ff0e7e24 */ /* 0x000fc6000f8e00ff */
[----:B------:R-:W-:-:S04]  /*3670*/  IADD3 R15, P0, P1, R15, UR21, R12 ;  /* 0x000000150f0f7c10 */ /* 0x000fc8000f91e00c */
[----:B------:R-:W-:Y:S02]  /*3680*/  IADD3 R15, P2, PT, R15, 0x100, RZ ;  /* 0x000001000f0f7810 */ /* 0x000fe40007f5e0ff */
[----:B--2---:R-:W-:Y:S02]  /*3690*/  LEA R13, R13, R10, 0x18 ;  /* 0x0000000a0d0d7211 */ /* 0x004fe400078ec0ff */
[----:B------:R-:W-:Y:S02]  /*36a0*/  LEA R10, R12, -R11, 0x2 ;  /* 0x8000000b0c0a7211 */ /* 0x000fe400078e10ff */
[----:B------:R-:W-:Y:S02]  /*36b0*/  IADD3.X R11, PT, PT, R14, UR22, RZ, P0, P1 ;  /* 0x000000160e0b7c10 */ /* 0x000fe400087e24ff */
[----:B------:R-:W-:-:S03]  /*36c0*/  IADD3 R13, PT, PT, R10, 0x400, R13 ;  /* 0x000004000a0d7810 */ /* 0x000fc60007ffe00d */
[----:B------:R-:W-:-:S07]  /*36d0*/  IMAD.X R11, RZ, RZ, R11, P2 ;  /* 0x000000ffff0b7224 */ /* 0x000fce00010e060b */
.L_x_2226:
[----:B------:R-:W-:-:S05]  /*36e0*/  MOV R10, R15 ;  /* 0x0000000f000a7202 */ /* 0x000fca0000000f00 */
[----:B------:R-:W2:Y:S04]  /*36f0*/  LDG.E.U8 R15, desc[UR12][R10.64+-0x100] ;  /* 0xffff000c0a0f7981 */ /* 0x000ea8000c1e1100 */
[----:B------:R-:W3:Y:S04]  /*3700*/  LDG.E.U8 R14, desc[UR12][R10.64+-0x80] ;  /* 0xffff800c0a0e7981 */ /* 0x000ee8000c1e1100 */
[----:B------:R-:W4:Y:S04]  /*3710*/  LDG.E.U8 R16, desc[UR12][R10.64] ;  /* 0x0000000c0a107981 */ /* 0x000f28000c1e1100 */
[----:B------:R-:W5:Y:S01]  /*3720*/  LDG.E.U8 R18, desc[UR12][R10.64+0x80] ;  /* 0x0000800c0a127981 */ /* 0x000f62000c1e1100 */
[----:B------:R-:W-:Y:S01]  /*3730*/  MOV R20, RZ ;  /* 0x000000ff00147202 */ /* 0x000fe20000000f00 */
[----:B------:R-:W-:Y:S01]  /*3740*/  VIADD R12, R12, 0x200 ;  /* 0x000002000c0c7836 */ /* 0x000fe20000000000 */
[----:B--2---:R-:W-:-:S02]  /*3750*/  ISETP.NE.AND P0, PT, R15, RZ, PT ;  /* 0x000000ff0f00720c */ /* 0x004fc40003f05270 */
[----:B---3--:R-:W-:Y:S01]  /*3760*/  ISETP.NE.AND P1, PT, R14, RZ, PT ;  /* 0x000000ff0e00720c */ /* 0x008fe20003f25270 */
[----:B------:R-:W-:Y:S01]  /*3770*/  IMAD.MOV.U32 R14, RZ, RZ, RZ ;  /* 0x000000ffff0e7224 */ /* 0x000fe200078e00ff */
[----:B----4-:R-:W-:Y:S01]  /*3780*/  ISETP.NE.AND P2, PT, R16, RZ, PT ;  /* 0x000000ff1000720c */ /* 0x010fe20003f45270 */
[----:B------:R-:W-:Y:S01]  /*3790*/  HFMA2 R16, -RZ, RZ, 0, 0 ;  /* 0x00000000ff107431 */ /* 0x000fe200000001ff */
[----:B-----5:R-:W-:-:S07]  /*37a0*/  ISETP.NE.AND P3, PT, R18, RZ, PT ;  /* 0x000000ff1200720c */ /* 0x020fce0003f65270 */
[----:B------:R-:W0:Y:S01]  /*37b0*/  @!P0 LDS R15, [R13+-0x400] ;  /* 0xfffc00000d0f8984 */ /* 0x000e220000000800 */
[----:B------:R-:W-:-:S03]  /*37c0*/  IMAD.MOV.U32 R18, RZ, RZ, RZ ;  /* 0x000000ffff127224 */ /* 0x000fc600078e00ff */
[----:B-1----:R-:W1:Y:S04]  /*37d0*/  @!P1 LDS R17, [R13+-0x200] ;  /* 0xfffe00000d119984 */ /* 0x002e680000000800 */
        /* <DEDUP_REMOVED lines=8> */
[----:B------:R-:W-:Y:S01]  /*3860*/  ISETP.GT.AND P0, PT, R12, UR18, PT ;  /* 0x000000120c007c0c */ /* 0x000fe2000bf04270 */
        /* <DEDUP_REMOVED lines=18> */
.L_x_2213:
[----:B------:R-:W-:Y:S05]  /*3990*/  BSYNC.RECONVERGENT B0 ;  /* 0x0000000000007941 */ /* 0x000fea0003800200 */
.L_x_2212:
[----:B0-----:R-:W0:Y:S01]  /*39a0*/  SHFL.BFLY PT, R8, R9, 0x10, 0x1f ;  /* 0x0e001f0009087f89 */ /* 0x001e2200000e0000 */
[C---:B------:R-:W-:Y:S01]  /*39b0*/  ISETP.NE.AND P0, PT, R4.reuse, RZ, PT ;  /* 0x000000ff0400720c */ /* 0x040fe20003f05270 */
[----:B------:R-:W2:Y:S01]  /*39c0*/  LDCU.U8 UR11, c[0x0][0x48c] ;  /* 0x00009180ff0b77ac */ /* 0x000ea20008000000 */
[----:B------:R-:W-:Y:S01]  /*39d0*/  ISETP.GT.U32.AND P1, PT, R4, 0x3, PT ;  /* 0x000000030400780c */ /* 0x000fe20003f24070 */
[----:B------:R-:W-:Y:S01]  /*39e0*/  UMOV UR6, URZ ;  /* 0x000000ff00067c82 */ /* 0x000fe20008000000 */
[----:B------:R-:W-:Y:S01]  /*39f0*/  UMOV UR7, URZ ;  /* 0x000000ff00077c82 */ /* 0x000fe20008000000 */
[----:B--2---:R-:W-:Y:S01]  /*3a00*/  UISETP.NE.AND UP0, UPT, UR11, URZ, UPT ;  /* 0x000000ff0b00728c */ /* 0x004fe2000bf05270 */
[----:B0-----:R-:W-:-:S05]  /*3a10*/  FADD.FTZ R8, R8, R9 ;  /* 0x0000000908087221 */ /* 0x001fca0000010000 */
[----:B---34-:R-:W0:Y:S02]  /*3a20*/  SHFL.BFLY PT, R11, R8, 0x8, 0x1f ;  /* 0x0d001f00080b7f89 */ /* 0x018e2400000e0000 */
        /* <DEDUP_REMOVED lines=9> */
[----:B------:R-:W-:-:S05]  /*3ac0*/  ISETP.GT.AND P0, PT, R6, UR18, PT ;  /* 0x0000001206007c0c */ /* 0x000fca000bf04270 */
        /* <DEDUP_REMOVED lines=9> */
[----:B------:R-:W2:Y:S01]  /*3b60*/  LDCU UR5, c[0x0][0x488] ;  /* 0x00009100ff0577ac */ /* 0x000ea20008000800 */
[----:B------:R-:W2:Y:S01]  /*3b70*/  LDCU UR6, c[0x0][0x40c] ;  /* 0x00008180ff0677ac */ /* 0x000ea20008000800 */
[----:B------:R-:W3:Y:S01]  /*3b80*/  LDCU UR7, c[0x0][0x3f4] ;  /* 0x00007e80ff0777ac */ /* 0x000ee20008000800 */
[----:B--2---:R-:W-:-:S04]  /*3b90*/  UIMAD UR5, UR9, UR5, UR6 ;  /* 0x00000005090572a4 */ /* 0x004fc8000f8e0206 */
[----:B---3--:R-:W-:-:S04]  /*3ba0*/  UIMAD UR6, UR5, UR7, URZ ;  /* 0x00000007050672a4 */ /* 0x008fc8000f8e02ff */
[----:B------:R-:W-:-:S12]  /*3bb0*/  USHF.R.S32.HI UR7, URZ, 0x1f, UR6 ;  /* 0x0000001fff077899 */ /* 0x000fd80008011406 */
.L_x_2227:
        /* <DEDUP_REMOVED lines=12> */
[----:B------:R-:W2:Y:S01]  /*3c80*/  S2UR UR10, SR_CgaCtaId ;  /* 0x00000000000a79c3 */ /* 0x000ea20000008800 */
        /* <DEDUP_REMOVED lines=8> */
[----:B--2---:R-:W-:-:S06]  /*3d10*/  ULEA UR5, UR10, UR5, 0x18 ;  /* 0x000000050a057291 */ /* 0x004fcc000f8ec0ff */
[----:B------:R-:W-:-:S07]  /*3d20*/  LEA R3, R28, UR5, 0x2 ;  /* 0x000000051c037c11 */ /* 0x000fce000f8e10ff */
.L_x_2233:
[----:B------:R-:W0:Y:S01]  /*3d30*/  LDS R5, [R3] ;  /* 0x0000000003057984 */ /* 0x000e220000000800 */
[----:B------:R-:W-:-:S05]  /*3d40*/  VIADD R7, R7, 0x1 ;  /* 0x0000000107077836 */ /* 0x000fca0000000000 */
[----:B------:R-:W-:Y:S01]  /*3d50*/  ISETP.NE.AND P0, PT, R7, RZ, PT ;  /* 0x000000ff0700720c */ /* 0x000fe20003f05270 */
[----:B0-----:R-:W-:-:S05]  /*3d60*/  FMUL.FTZ R8, R5, R4 ;  /* 0x0000000405087220 */ /* 0x001fca0000410000 */
[----:B------:R0:W-:Y:S02]  /*3d70*/  STS [R3], R8 ;  /* 0x0000000803007388 */ /* 0x0001e40000000800 */
[----:B0-----:R-:W-:-:S05]  /*3d80*/  IADD3 R3, PT, PT, R3, 0x200, RZ ;  /* 0x0000020003037810 */ /* 0x001fca0007ffe0ff */
[----:B------:R-:W-:Y:S05]  /*3d90*/  @P0 BRA `(.L_x_2233) ;  /* 0xfffffffc00e40947 */ /* 0x000fea000383ffff */
.L_x_2232:
[----:B------:R-:W-:Y:S05]  /*3da0*/  BSYNC.RECONVERGENT B1 ;  /* 0x0000000000017941 */ /* 0x000fea0003800200 */
.L_x_2231:
[----:B------:R-:W-:Y:S05]  /*3db0*/  @!P1 BRA `(.L_x_2229) ;  /* 0x0000001400189947 */ /* 0x000fea0003800000 */
[----:B------:R-:W2:Y:S01]  /*3dc0*/  S2UR UR10, SR_CgaCtaId ;  /* 0x00000000000a79c3 */ /* 0x000ea20000008800 */
[----:B------:R-:W-:Y:S01]  /*3dd0*/  UMOV UR5, 0x400 ;  /* 0x0000040000057882 */ /* 0x000fe20000000000 */
[----:B------:R-:W-:Y:S01]  /*3de0*/  IMAD.SHL.U32 R3, R29, 0x4, RZ ;  /* 0x000000041d037824 */ /* 0x000fe200078e00ff */
[----:B------:R-:W-:-:S04]  /*3df0*/  UIADD3 UR5, UPT, UPT, UR5, 0xa0, URZ ;  /* 0x000000a005057890 */ /* 0x000fc8000fffe0ff */
[C---:B------:R-:W-:Y:S01]  /*3e00*/  LEA R3, R6.reuse, -R3, 0x2 ;  /* 0x8000000306037211 */ /* 0x040fe200078e10ff */
[----:B------:R-:W-:-:S05]  /*3e10*/  VIADD R6, R6, 0x200 ;  /* 0x0000020006067836 */ /* 0x000fca0000000000 */
[----:B------:R-:W-:Y:S01]  /*3e20*/  ISETP.GT.AND P0, PT, R6, UR18, PT ;  /* 0x0000001206007c0c */ /* 0x000fe2000bf04270 */
[----:B--2---:R-:W-:-:S09]  /*3e30*/  ULEA UR5, UR10, UR5, 0x18 ;  /* 0x000000050a057291 */ /* 0x004fd2000f8ec0ff */
[----:B------:R-:W0:Y:S04]  /*3e40*/  LDS R5, [R3+UR5] ;  /* 0x0000000503057984 */ /* 0x000e280008000800 */
[----:B------:R-:W2:Y:S04]  /*3e50*/  LDS R7, [R3+UR5+0x200] ;  /* 0x0002000503077984 */ /* 0x000ea80008000800 */
[----:B------:R-:W3:Y:S04]  /*3e60*/  LDS R9, [R3+UR5+0x400] ;  /* 0x0004000503097984 */ /* 0x000ee80008000800 */
[----:B------:R-:W4:Y:S01]  /*3e70*/  LDS R11, [R3+UR5+0x600] ;  /* 0x00060005030b7984 */ /* 0x000f220008000800 */
[-C--:B0-----:R-:W-:Y:S01]  /*3e80*/  FMUL.FTZ R8, R5, R4.reuse ;  /* 0x0000000405087220 */ /* 0x081fe20000410000 */
[----:B------:R-:W-:Y:S01]  /*3e90*/  IADD3 R5, PT, PT, R3, UR5, RZ ;  /* 0x0000000503057c10 */ /* 0x000fe2000fffe0ff */
[----:B--2---:R-:W-:-:S03]  /*3ea0*/  FMUL.FTZ R10, R7, R4 ;  /* 0x00000004070a7220 */ /* 0x004fc60000410000 */
[----:B------:R2:W-:Y:S01]  /*3eb0*/  STS [R3+UR5], R8 ;  /* 0x0000000803007988 */ /* 0x0005e20008000805 */
[----:B---3--:R-:W-:-:S03]  /*3ec0*/  FMUL.FTZ R12, R9, R4 ;  /* 0x00000004090c7220 */ /* 0x008fc60000410000 */
[----:B------:R2:W-:Y:S01]  /*3ed0*/  STS [R3+UR5+0x200], R10 ;  /* 0x0002000a03007988 */ /* 0x0005e20008000805 */
[----:B----4-:R-:W-:-:S03]  /*3ee0*/  FMUL.FTZ R14, R11, R4 ;  /* 0x000000040b0e7220 */ /* 0x010fc60000410000 */
[----:B------:R2:W-:Y:S04]  /*3ef0*/  STS [R3+UR5+0x400], R12 ;  /* 0x0004000c03007988 */ /* 0x0005e80008000805 */
[----:B------:R2:W-:Y:S01]  /*3f00*/  STS [R3+UR5+0x600], R14 ;  /* 0x0006000e03007988 */ /* 0x0005e20008000805 */
[----:B------:R-:W-:Y:S05]  /*3f10*/  @P0 BRA `(.L_x_2229) ;  /* 0x0000001000c00947 */ /* 0x000fea0003800000 */
[----:B--2---:R-:W-:Y:S01]  /*3f20*/  IADD3 R3, PT, PT, -R6, UR18, RZ ;  /* 0x0000001206037c10 */ /* 0x004fe2000fffe1ff */
[----:B------:R-:W-:Y:S01]  /*3f30*/  BSSY.RECONVERGENT B1, `(.L_x_2234) ;  /* 0x000003c000017945 */ /* 0x000fe20003800200 */
[----:B------:R-:W-:Y:S02]  /*3f40*/  PLOP3.LUT P0, PT, PT, PT, PT, 0x80, 0x8 ;  /* 0x000000000008781c */ /* 0x000fe40003f0f070 */
[----:B------:R-:W-:Y:S01]  /*3f50*/  ISETP.GT.AND P1, PT, R3, 0x5ff, PT ;  /* 0x000005ff0300780c */ /* 0x000fe20003f24270 */
[----:B------:R-:W-:-:S12]  /*3f60*/  VIADD R3, R5, 0xc00 ;  /* 0x00000c0005037836 */ /* 0x000fd80000000000 */
[----:B------:R-:W-:Y:S05]  /*3f70*/  @!P1 BRA `(.L_x_2235) ;  /* 0x0000000000dc9947 */ /* 0x000fea0003800000 */
[----:B------:R-:W-:Y:S02]  /*3f80*/  MOV R39, UR18 ;  /* 0x0000001200277c02 */ /* 0x000fe40008000f00 */
[----:B------:R-:W-:-:S03]  /*3f90*/  PLOP3.LUT P0, PT, PT, PT, PT, 0x8, 0x80 ;  /* 0x000000000080781c */ /* 0x000fc60003f0e170 */
[----:B------:R-:W-:-:S10]  /*3fa0*/  VIADD R39, R39, 0xfffffa01 ;  /* 0xfffffa0127277836 */ /* 0x000fd40000000000 */
.L_x_2236:
[----:B------:R-:W0:Y:S01]  /*3fb0*/  LDS R5, [R3+-0x400] ;  /* 0xfffc000003057984 */ /* 0x000e220000000800 */
[----:B------:R-:W-:-:S03]  /*3fc0*/  IADD3 R6, PT, PT, R6, 0x800, RZ ;  /* 0x0000080006067810 */ /* 0x000fc60007ffe0ff */
[----:B------:R-:W2:Y:S01]  /*3fd0*/  LDS R7, [R3+-0x200] ;  /* 0xfffe000003077984 */ /* 0x000ea20000000800 */
[----:B------:R-:W-:-:S03]  /*3fe0*/  ISETP.GE.AND P1, PT, R6, R39, PT ;  /* 0x000000270600720c */ /* 0x000fc60003f26270 */
[----:B------:R-:W3:Y:S04]  /*3ff0*/  LDS R9, [R3] ;  /* 0x0000000003097984 */ /* 0x000ee80000000800 */
[----:B------:R-:W4:Y:S04]  /*4000*/  LDS R11, [R3+0x200] ;  /* 0x00020000030b7984 */ /* 0x000f280000000800 */
[----:B------:R-:W5:Y:S04]  /*4010*/  LDS R13, [R3+0x400] ;  /* 0x00040000030d7984 */ /* 0x000f680000000800 */
[----:B------:R-:W5:Y:S04]  /*4020*/  LDS R15, [R3+0x600] ;  /* 0x00060000030f7984 */ /* 0x000f680000000800 */
        /* <DEDUP_REMOVED lines=13> */
[----:B-----5:R-:W-:-:S03]  /*4100*/  FMUL.FTZ R16, R4, R13 ;  /* 0x0000000d04107220 */ /* 0x020fc60000410000 */
[----:B------:R-:W5:Y:S01]  /*4110*/  LDS R37, [R3+0x1a00] ;  /* 0x001a000003257984 */ /* 0x000f620000000800 */
        /* <DEDUP_REMOVED lines=29> */
.L_x_2235:
[----:B------:R-:W-:Y:S05]  /*42f0*/  BSYNC.RECONVERGENT B1 ;  /* 0x0000000000017941 */ /* 0x000fea0003800200 */
.L_x_2234:
        /* <DEDUP_REMOVED lines=10> */
[----:B------:R-:W5:Y:S04]  /*43a0*/  LDS R13, [R3+0x400] ;  /* 0x00040000030d7984 */ /* 0x000f680000000800 */
[----:B------:R-:W5:Y:S04]  /*43b0*/  LDS R15, [R3+0x600] ;  /* 0x00060000030f7984 */ /* 0x000f680000000800 */
        /* <DEDUP_REMOVED lines=9> */
[----:B-----5:R-:W-:-:S03]  /*4450*/  FMUL.FTZ R16, R4, R13 ;  /* 0x0000000d04107220 */ /* 0x020fc60000410000 */
        /* <DEDUP_REMOVED lines=9> */
.L_x_2238:
[----:B------:R-:W-:Y:S05]  /*44f0*/  BSYNC.RECONVERGENT B1 ;  /* 0x0000000000017941 */ /* 0x000fea0003800200 */
.L_x_2237:
[----:B------:R-:W-:-:S13]  /*4500*/  ISETP.GT.AND P1, PT, R6, UR18, PT ;  /* 0x0000001206007c0c */ /* 0x000fda000bf24270 */
[----:B------:R-:W-:Y:S05]  /*4510*/  @!P0 BRA P1, `(.L_x_2229) ;  /* 0x0000000c00408947 */ /* 0x000fea0000800000 */
[----:B------:R-:W0:Y:S04]  /*4520*/  LDS R5, [R3+-0x400] ;  /* 0xfffc000003057984 */ /* 0x000e280000000800 */
[----:B------:R-:W2:Y:S04]  /*4530*/  LDS R7, [R3+-0x200] ;  /* 0xfffe000003077984 */ /* 0x000ea80000000800 */
[----:B------:R-:W3:Y:S04]  /*4540*/  LDS R9, [R3] ;  /* 0x0000000003097984 */ /* 0x000ee80000000800 */
[----:B------:R-:W4:Y:S01]  /*4550*/  LDS R11, [R3+0x200] ;  /* 0x00020000030b7984 */ /* 0x000f220000000800 */
[C---:B0-----:R-:W-:Y:S01]  /*4560*/  FMUL.FTZ R6, R4.reuse, R5 ;  /* 0x0000000504067220 */ /* 0x041fe20000410000 */
        /* <DEDUP_REMOVED lines=8> */
.L_x_2230:
        /* <DEDUP_REMOVED lines=20> */
[----:B---3--:R-:W-:-:S04]  /*4730*/  LEA R10, P0, R11, UR14, 0x2 ;  /* 0x0000000e0b0a7c11 */ /* 0x008fc8000f8010ff */
[----:B------:R-:W-:Y:S01]  /*4740*/  LEA.HI.X R11, R11, UR15, R8, 0x2, P0 ;  /* 0x0000000f0b0b7c11 */ /* 0x000fe200080f1408 */
[----:B--2---:R-:W-:-:S06]  /*4750*/  ULEA UR5, UR10, UR5, 0x18 ;  /* 0x000000050a057291 */ /* 0x004fcc000f8ec0ff */
[----:B------:R-:W-:-:S07]  /*4760*/  LEA R3, R28, UR5, 0x2 ;  /* 0x000000051c037c11 */ /* 0x000fce000f8e10ff */
.L_x_2241:
[----:B------:R-:W0:Y:S01]  /*4770*/  LDS R7, [R3] ;  /* 0x0000000003077984 */ /* 0x000e220000000800 */
[----:B------:R-:W-:Y:S01]  /*4780*/  MOV R8, R10 ;  /* 0x0000000a00087202 */ /* 0x000fe20000000f00 */
[----:B------:R-:W-:Y:S01]  /*4790*/  IMAD.MOV.U32 R9, RZ, RZ, R11 ;  /* 0x000000ffff097224 */ /* 0x000fe200078e000b */
[----:B------:R-:W-:Y:S02]  /*47a0*/  IADD3 R5, PT, PT, R5, 0x1, RZ ;  /* 0x0000000105057810 */ /* 0x000fe40007ffe0ff */
[----:B------:R-:W-:Y:S02]  /*47b0*/  IADD3 R10, P2, PT, R10, 0x200, RZ ;  /* 0x000002000a0a7810 */ /* 0x000fe40007f5e0ff */
[----:B------:R-:W-:-:S03]  /*47c0*/  ISETP.NE.AND P0, PT, R5, RZ, PT ;  /* 0x000000ff0500720c */ /* 0x000fc60003f05270 */
[----:B------:R-:W-:Y:S02]  /*47d0*/  IMAD.X R11, RZ, RZ, R11, P2 ;  /* 0x000000ffff0b7224 */ /* 0x000fe400010e060b */
[----:B0-----:R-:W-:-:S05]  /*47e0*/  FMUL.FTZ R7, R7, R4 ;  /* 0x0000000407077220 */ /* 0x001fca0000410000 */
[----:B------:R-:W-:Y:S04]  /*47f0*/  STG.E desc[UR12][R8.64], R7 ;  /* 0x0000000708007986 */ /* 0x000fe8000c10190c */
[----:B------:R0:W-:Y:S02]  /*4800*/  STS [R3], R7 ;  /* 0x0000000703007388 */ /* 0x0001e40000000800 */
[----:B0-----:R-:W-:Y:S01]  /*4810*/  IADD3 R3, PT, PT, R3, 0x200, RZ ;  /* 0x0000020003037810 */ /* 0x001fe20007ffe0ff */
[----:B------:R-:W-:Y:S06]  /*4820*/  @P0 BRA `(.L_x_2241) ;  /* 0xfffffffc00d00947 */ /* 0x000fec000383ffff */
.L_x_2240:
[----:B------:R-:W-:Y:S05]  /*4830*/  BSYNC.RECONVERGENT B1 ;  /* 0x0000000000017941 */ /* 0x000fea0003800200 */
.L_x_2239:
[----:B------:R-:W-:Y:S05]  /*4840*/  @!P1 BRA `(.L_x_2229) ;  /* 0x0000000800749947 */ /* 0x000fea0003800000 */
[----:B------:R-:W2:Y:S01]  /*4850*/  S2R R10, SR_CgaCtaId ;  /* 0x00000000000a7919 */ /* 0x000ea20000008800 */
[----:B------:R-:W3:Y:S01]  /*4860*/  LDCU.64 UR14, c[0x0][0x480] ;  /* 0x00009000ff0e77ac */ /* 0x000ee20008000a00 */
[C---:B------:R-:W-:Y:S01]  /*4870*/  IADD3 R5, P0, PT, R6.reuse, UR6, RZ ;  /* 0x0000000606057c10 */ /* 0x040fe2000ff1e0ff */
[----:B------:R-:W-:Y:S01]  /*4880*/  BSSY.RECONVERGENT B1, `(.L_x_2242) ;  /* 0x000005b000017945 */ /* 0x000fe20003800200 */
[----:B------:R-:W-:Y:S02]  /*4890*/  IADD3 R11, PT, PT, -R6, UR18, RZ ;  /* 0x00000012060b7c10 */ /* 0x000fe4000fffe1ff */
[----:B------:R-:W-:Y:S01]  /*48a0*/  MOV R3, 0x400 ;  /* 0x0000040000037802 */ /* 0x000fe20000000f00 */
[----:B------:R-:W-:Y:S01]  /*48b0*/  IMAD.X R8, RZ, RZ, UR7, P0 ;  /* 0x00000007ff087e24 */ /* 0x000fe200080e06ff */
[----:B------:R-:W-:Y:S02]  /*48c0*/  ISETP.GT.AND P1, PT, R11, 0x5ff, PT ;  /* 0x000005ff0b00780c */ /* 0x000fe40003f24270 */
[----:B---3--:R-:W-:-:S04]  /*48d0*/  LEA R9, P0, R5, UR14, 0x2 ;  /* 0x0000000e05097c11 */ /* 0x008fc8000f8010ff */
[----:B------:R-:W-:Y:S02]  /*48e0*/  LEA.HI.X R7, R5, UR15, R8, 0x2, P0 ;  /* 0x0000000f05077c11 */ /* 0x000fe400080f1408 */
[----:B------:R-:W-:Y:S01]  /*48f0*/  IADD3 R5, PT, PT, R3, 0xa0, RZ ;  /* 0x000000a003057810 */ /* 0x000fe20007ffe0ff */
[----:B------:R-:W-:Y:S01]  /*4900*/  IMAD.SHL.U32 R3, R29, 0x4, RZ ;  /* 0x000000041d037824 */ /* 0x000fe200078e00ff */
[----:B------:R-:W-:-:S04]  /*4910*/  IADD3 R8, P0, PT, R9, 0x400, RZ ;  /* 0x0000040009087810 */ /* 0x000fc80007f1e0ff */
[----:B------:R-:W-:Y:S01]  /*4920*/  LEA R3, R6, -R3, 0x2 ;  /* 0x8000000306037211 */ /* 0x000fe200078e10ff */
[----:B------:R-:W-:Y:S01]  /*4930*/  IMAD.X R9, RZ, RZ, R7, P0 ;  /* 0x000000ffff097224 */ /* 0x000fe200000e0607 */
[----:B--2---:R-:W-:Y:S02]  /*4940*/  LEA R10, R10, R5, 0x18 ;  /* 0x000000050a0a7211 */ /* 0x004fe400078ec0ff */
[----:B------:R-:W-:Y:S02]  /*4950*/  PLOP3.LUT P0, PT, PT, PT, PT, 0x80, 0x8 ;  /* 0x000000000008781c */ /* 0x000fe40003f0f070 */
[----:B------:R-:W-:Y:S01]  /*4960*/  IADD3 R3, PT, PT, R3, 0x400, R10 ;  /* 0x0000040003037810 */ /* 0x000fe20007ffe00a */
[----:B------:R-:W-:Y:S10]  /*4970*/  @!P1 BRA `(.L_x_2243) ;  /* 0x00000004002c9947 */ /* 0x000ff40003800000 */
[----:B------:R-:W-:Y:S02]  /*4980*/  MOV R41, UR18 ;  /* 0x0000001200297c02 */ /* 0x000fe40008000f00 */
[----:B------:R-:W-:-:S03]  /*4990*/  PLOP3.LUT P0, PT, PT, PT, PT, 0x8, 0x80 ;  /* 0x000000000080781c */ /* 0x000fc60003f0e170 */
[----:B------:R-:W-:-:S10]  /*49a0*/  VIADD R41, R41, 0xfffffa01 ;  /* 0xfffffa0129297836 */ /* 0x000fd40000000000 */
.L_x_2244:
[----:B------:R-:W0:Y:S01]  /*49b0*/  LDS R5, [R3+-0x400] ;  /* 0xfffc000003057984 */ /* 0x000e220000000800 */
[----:B------:R-:W-:-:S03]  /*49c0*/  IADD3 R6, PT, PT, R6, 0x800, RZ ;  /* 0x0000080006067810 */ /* 0x000fc60007ffe0ff */
[----:B------:R-:W2:Y:S01]  /*49d0*/  LDS R7, [R3+-0x200] ;  /* 0xfffe000003077984 */ /* 0x000ea20000000800 */
[----:B------:R-:W-:-:S03]  /*49e0*/  ISETP.GE.AND P1, PT, R6, R41, PT ;  /* 0x000000290600720c */ /* 0x000fc60003f26270 */
[----:B------:R-:W3:Y:S04]  /*49f0*/  LDS R11, [R3] ;  /* 0x00000000030b7984 */ /* 0x000ee80000000800 */
[----:B------:R-:W4:Y:S04]  /*4a00*/  LDS R13, [R3+0x200] ;  /* 0x00020000030d7984 */ /* 0x000f280000000800 */
[----:B------:R-:W5:Y:S04]  /*4a10*/  LDS R15, [R3+0x400] ;  /* 0x00040000030f7984 */ /* 0x000f680000000800 */
        /* <DEDUP_REMOVED lines=25> */
[----:B-1----:R-:W-:Y:S01]  /*4bb0*/  IADD3 R5, P2, PT, R8, 0x2000, RZ ;  /* 0x0000200008057810 */ /* 0x002fe20007f5e0ff */
[C---:B------:R-:W-:Y:S02]  /*4bc0*/  FMUL.FTZ R27, R4.reuse, R27 ;  /* 0x0000001b041b7220 */ /* 0x040fe40000410000 */
[----:B------:R-:W-:Y:S02]  /*4bd0*/  STG.E desc[UR12][R8.64], R11 ;  /* 0x0000000b08007986 */ /* 0x000fe4000c10190c */
[----:B------:R-:W-:Y:S02]  /*4be0*/  IMAD.X R10, RZ, RZ, R9, P2 ;  /* 0x000000ffff0a7224 */ /* 0x000fe400010e0609 */
[C---:B0-----:R-:W-:Y:S01]  /*4bf0*/  FMUL.FTZ R31, R4.reuse, R31 ;  /* 0x0000001f041f7220 */ /* 0x041fe20000410000 */
[----:B------:R-:W-:Y:S01]  /*4c00*/  STS [R3], R11 ;  /* 0x0000000b03007388 */ /* 0x000fe20000000800 */
[----:B--2---:R-:W-:-:S03]  /*4c10*/  FMUL.FTZ R33, R4, R33 ;  /* 0x0000002104217220 */ /* 0x004fc60000410000 */
[----:B------:R-:W-:Y:S01]  /*4c20*/  STG.E desc[UR12][R8.64+0x200], R13 ;  /* 0x0002000d08007986 */ /* 0x000fe2000c10190c */
[----:B---3--:R-:W-:-:S03]  /*4c30*/  FMUL.FTZ R35, R4, R35 ;  /* 0x0000002304237220 */ /* 0x008fc60000410000 */
[----:B------:R-:W-:Y:S01]  /*4c40*/  STS [R3+0x200], R13 ;  /* 0x0002000d03007388 */ /* 0x000fe20000000800 */
[----:B----4-:R-:W-:-:S03]  /*4c50*/  FMUL.FTZ R37, R4, R37 ;  /* 0x0000002504257220 */ /* 0x010fc60000410000 */
[----:B------:R-:W-:Y:S01]  /*4c60*/  STG.E desc[UR12][R8.64+0x400], R15 ;  /* 0x0004000f08007986 */ /* 0x000fe2000c10190c */
[----:B-----5:R-:W-:-:S03]  /*4c70*/  FMUL.FTZ R39, R4, R39 ;  /* 0x0000002704277220 */ /* 0x020fc60000410000 */
        /* <DEDUP_REMOVED lines=27> */
.L_x_2243:
[----:B------:R-:W-:Y:S05]  /*4e30*/  BSYNC.RECONVERGENT B1 ;  /* 0x0000000000017941 */ /* 0x000fea0003800200 */
.L_x_2242:
        /* <DEDUP_REMOVED lines=21> */
[----:B-----5:R-:W-:-:S03]  /*4f90*/  FMUL.FTZ R15, R4, R15 ;  /* 0x0000000f040f7220 */ /* 0x020fc60000410000 */
[----:B------:R-:W-:Y:S01]  /*4fa0*/  STS [R3+-0x200], R7 ;  /* 0xfffe000703007388 */ /* 0x000fe20000000800 */
[----:B0-----:R-:W-:Y:S01]  /*4fb0*/  IADD3 R5, P1, PT, R8, 0x1000, RZ ;  /* 0x0000100008057810 */ /* 0x001fe20007f3e0ff */
[C---:B-1----:R-:W-:Y:S02]  /*4fc0*/  FMUL.FTZ R17, R4.reuse, R17 ;  /* 0x0000001104117220 */ /* 0x042fe40000410000 */
        /* <DEDUP_REMOVED lines=18> */
.L_x_2246:
[----:B------:R-:W-:Y:S05]  /*50f0*/  BSYNC.RECONVERGENT B1 ;  /* 0x0000000000017941 */ /* 0x000fea0003800200 */
.L_x_2245:
[----:B------:R-:W-:-:S13]  /*5100*/  ISETP.LE.OR P0, PT, R6, UR18, P0 ;  /* 0x0000001206007c0c */ /* 0x000fda0008703670 */
        /* <DEDUP_REMOVED lines=17> */
.L_x_2229:
[----:B------:R-:W-:Y:S05]  /*5220*/  BSYNC.RECONVERGENT B0 ;  /* 0x0000000000007941 */ /* 0x000fea0003800200 */
.L_x_2228:
[----:B------:R-:W3:Y:S01]  /*5230*/  LDCU.64 UR6, c[0x0][0x3b0] ;  /* 0x00007600ff0677ac */ /* 0x000ee20008000a00 */
[----:B------:R-:W-:Y:S01]  /*5240*/  SHF.L.U32 R31, R28, 0x2, RZ ;  /* 0x000000021c1f7819 */ /* 0x000fe200000006ff */
[----:B0-----:R-:W-:Y:S01]  /*5250*/  IMAD.U32 R4, RZ, RZ, UR19 ;  /* 0x00000013ff047e24 */ /* 0x001fe2000f8e00ff */
[----:B--2---:R-:W0:Y:S01]  /*5260*/  LDC.64 R10, c[0x0][0x3c0] ;  /* 0x0000f000ff0a7b82 */ /* 0x004e220000000a00 */
[----:B------:R-:W-:Y:S01]  /*5270*/  USHF.R.S32.HI UR5, URZ, 0x1f, UR18 ;  /* 0x0000001fff057899 */ /* 0x000fe20008011412 */
[----:B------:R-:W-:Y:S02]  /*5280*/  LOP3.LUT R31, R31, 0x1c, RZ, 0xc0, !PT ;  /* 0x0000001c1f1f7812 */ /* 0x000fe400078ec0ff */
[----:B------:R-:W-:Y:S02]  /*5290*/  CS2R R6, SRZ ;  /* 0x0000000000067805 */ /* 0x000fe4000001ff00 */
[----:B------:R-:W-:Y:S01]  /*52a0*/  IADD3 R32, PT, PT, R29, R0, RZ ;  /* 0x000000001d207210 */ /* 0x000fe20007ffe0ff */
[----:B------:R-:W-:Y:S01]  /*52b0*/  ULEA.HI UR5, UR5, UR18, URZ, 0x4 ;  /* 0x0000001205057291 */ /* 0x000fe2000f8f20ff */
[----:B------:R-:W2:Y:S03]  /*52c0*/  LDCU.64 UR10, c[0x0][0x3c8] ;  /* 0x00007900ff0a77ac */ /* 0x000ea60008000a00 */
[----:B------:R-:W-:Y:S01]  /*52d0*/  ULOP3.LUT UR5, UR5, 0xfffffff0, URZ, 0xc0, !UPT ;  /* 0xfffffff005057892 */ /* 0x000fe2000f8ec0ff */
[----:B---3--:R-:W-:-:S03]  /*52e0*/  ISETP.NE.U32.AND P0, PT, RZ, UR6, PT ;  /* 0x00000006ff007c0c */ /* 0x008fc6000bf05070 */
[----:B------:R-:W-:Y:S01]  /*52f0*/  UIADD3 UR5, UPT, UPT, -UR5, UR18, URZ ;  /* 0x0000001205057290 */ /* 0x000fe2000fffe1ff */
[----:B------:R-:W3:Y:S01]  /*5300*/  LDCU UR6, c[0x0][0x3f4] ;  /* 0x00007e80ff0677ac */ /* 0x000ee20008000800 */
[----:B------:R-:W-:-:S04]  /*5310*/  ISETP.NE.AND.EX P0, PT, RZ, UR7, PT, P0 ;  /* 0x00000007ff007c0c */ /* 0x000fc8000bf05300 */
[----:B------:R-:W-:-:S13]  /*5320*/  ISETP.NE.OR P0, PT, R0, UR5, !P0 ;  /* 0x0000000500007c0c */ /* 0x000fda000c705670 */
[----:B------:R-:W4:Y:S01]  /*5330*/  @!P0 LDC.64 R8, c[0x0][0x3b0] ;  /* 0x0000ec00ff088b82 */ /* 0x000f220000000a00 */
[----:B------:R-:W-:Y:S01]  /*5340*/  @!P0 LEA R3, R4, R31, 0x5 ;  /* 0x0000001f04038211 */ /* 0x000fe200078e28ff */
[----:B---3--:R-:W-:Y:S01]  /*5350*/  IMAD.U32 R30, RZ, RZ, UR6 ;  /* 0x00000006ff1e7e24 */ /* 0x008fe2000f8e00ff */
[----:B------:R-:W-:-:S04]  /*5360*/  CS2R R4, SRZ ;  /* 0x0000000000047805 */ /* 0x000fc8000001ff00 */
[----:B------:R-:W-:Y:S01]  /*5370*/  VIMNMX R35, PT, PT, R30, UR18, PT ;  /* 0x000000121e237c48 */ /* 0x000fe2000bfe0100 */
[----:B----4-:R-:W-:-:S05]  /*5380*/  @!P0 IMAD.WIDE.U32 R8, R3, 0x4, R8 ;  /* 0x0000000403088825 */ /* 0x010fca00078e0008 */
[----:B------:R3:W5:Y:S01]  /*5390*/  @!P0 LDG.E.128 R4, desc[UR12][R8.64] ;  /* 0x0000000c08048981 */ /* 0x000762000c1e1d00 */
[----:B------:R-:W-:Y:S01]  /*53a0*/  BAR.SYNC.DEFER_BLOCKING 0x0 ;  /* 0x0000000000007b1d */ /* 0x000fe20000010000 */
[----:B------:R-:W-:Y:S01]  /*53b0*/  ISETP.GE.AND P0, PT, R32, R35, PT ;  /* 0x000000232000720c */ /* 0x000fe20003f06270 */
[----:B------:R-:W-:Y:S01]  /*53c0*/  IMAD R3, R2, R30, R31 ;  /* 0x0000001e02037224 */ /* 0x000fe200078e021f */
[----:B------:R-:W-:-:S03]  /*53d0*/  USHF.L.U32 UR9, UR9, 0x5, URZ ;  /* 0x0000000509097899 */ /* 0x000fc600080006ff */
[----:B------:R-:W-:Y:S01]  /*53e0*/  BSSY.RECONVERGENT B0, `(.L_x_2247) ;  /* 0x000008f000007945 */ /* 0x000fe20003800200 */
[----:B0-----:R-:W-:Y:S01]  /*53f0*/  IMAD.WIDE R2, R3, 0x4, R10 ;  /* 0x0000000403027825 */ /* 0x001fe200078e020a */
[----:B------:R-:W-:Y:S02]  /*5400*/  CS2R R10, SRZ ;  /* 0x00000000000a7805 */ /* 0x000fe4000001ff00 */
[----:B---3--:R-:W-:-:S04]  /*5410*/  CS2R R8, SRZ ;  /* 0x0000000000087805 */ /* 0x008fc8000001ff00 */
[----:B--2---:R-:W-:Y:S05]  /*5420*/  @P0 BRA `(.L_x_2248) ;  /* 0x0000000800280947 */ /* 0x004fea0003800000 */
[----:B------:R-:W-:Y:S01]  /*5430*/  VIADDMNMX R35, R32, 0x10, R35, !PT ;  /* 0x0000001020237846 */ /* 0x000fe20007800123 */
[----:B------:R-:W0:Y:S01]  /*5440*/  LDCU UR6, c[0x0][0x3f8] ;  /* 0x00007f00ff0677ac */ /* 0x000e220008000800 */
[----:B------:R-:W-:Y:S01]  /*5450*/  LOP3.LUT R8, RZ, R29, RZ, 0x33, !PT ;  /* 0x0000001dff087212 */ /* 0x000fe200078e33ff */
[----:B------:R-:W-:Y:S01]  /*5460*/  BSSY.RECONVERGENT B1, `(.L_x_2249) ;  /* 0x0000049000017945 */ /* 0x000fe20003800200 */
[----:B------:R-:W-:Y:S01]  /*5470*/  IMAD.MOV.U32 R34, RZ, RZ, R32 ;  /* 0x000000ffff227224 */ /* 0x000fe200078e0020 */
[----:B------:R-:W-:Y:S02]  /*5480*/  CS2R R10, SRZ ;  /* 0x00000000000a7805 */ /* 0x000fe4000001ff00 */
[----:B------:R-:W-:Y:S02]  /*5490*/  IADD3 R35, PT, PT, -R0, R35, R8 ;  /* 0x0000002300237210 */ /* 0x000fe40007ffe108 */
[----:B------:R-:W-:Y:S02]  /*54a0*/  CS2R R8, SRZ ;  /* 0x0000000000087805 */ /* 0x000fe4000001ff00 */
[----:B------:R-:W-:-:S02]  /*54b0*/  ISETP.GE.U32.AND P0, PT, R35, 0x30, PT ;  /* 0x000000302300780c */ /* 0x000fc40003f06070 */
[----:B------:R-:W-:-:S04]  /*54c0*/  LEA.HI R36, R35, 0x1, RZ, 0x1c ;  /* 0x0000000123247811 */ /* 0x000fc800078fe0ff */
[----:B------:R-:W-:Y:S01]  /*54d0*/  LOP3.LUT P1, R40, R36, 0x3, RZ, 0xc0, !PT ;  /* 0x0000000324287812 */ /* 0x000fe2000782c0ff */
[----:B0-----:R-:W-:-:S06]  /*54e0*/  IMAD R33, R30, UR6, RZ ;  /* 0x000000061e217c24 */ /* 0x001fcc000f8e02ff */
[----:B------:R-:W-:Y:S06]  /*54f0*/  @!P0 BRA `(.L_x_2250) ;  /* 0x0000000000fc8947 */ /* 0x000fec0003800000 */
[----:B------:R-:W0:Y:S01]  /*5500*/  S2UR UR7, SR_CgaCtaId ;  /* 0x00000000000779c3 */ /* 0x000e220000008800 */
[----:B------:R-:W-:Y:S01]  /*5510*/  UMOV UR6, 0x400 ;  /* 0x0000040000067882 */ /* 0x000fe20000000000 */
[----:B------:R-:W-:Y:S01]  /*5520*/  LOP3.LUT R36, R36, 0x1ffffffc, RZ, 0xc0, !PT ;  /* 0x1ffffffc24247812 */ /* 0x000fe200078ec0ff */
[----:B------:R-:W-:Y:S01]  /*5530*/  UIADD3 UR6, UPT, UPT, UR6, 0xa0, URZ ;  /* 0x000000a006067890 */ /* 0x000fe2000fffe0ff */
[----:B------:R-:W-:Y:S01]  /*5540*/  HFMA2 R8, -RZ, RZ, 0, 0 ;  /* 0x00000000ff087431 */ /* 0x000fe200000001ff */
[----:B------:R-:W-:Y:S01]  /*5550*/  SHF.L.U32 R37, R29, 0x5, RZ ;  /* 0x000000051d257819 */ /* 0x000fe200000006ff */
[----:B------:R-:W-:Y:S02]  /*5560*/  IMAD.MOV.U32 R34, RZ, RZ, R32 ;  /* 0x000000ffff227224 */ /* 0x000fe400078e0020 */
[----:B------:R-:W-:Y:S01]  /*5570*/  IMAD.MOV R36, RZ, RZ, -R36 ;  /* 0x000000ffff247224 */ /* 0x000fe200078e0a24 */
[----:B0-----:R-:W-:-:S06]  /*5580*/  ULEA UR6, UR7, UR6, 0x18 ;  /* 0x0000000607067291 */ /* 0x001fcc000f8ec0ff */
[----:B------:R-:W-:-:S04]  /*5590*/  LEA R38, R0, UR6, 0x2 ;  /* 0x0000000600267c11 */ /* 0x000fc8000f8e10ff */
[----:B------:R-:W-:-:S07]  /*55a0*/  IADD3 R38, PT, PT, R38, 0x80, RZ ;  /* 0x0000008026267810 */ /* 0x000fce0007ffe0ff */
.L_x_2251:
[----:B------:R-:W-:Y:S01]  /*55b0*/  IADD3 R13, P0, PT, R34, UR21, RZ ;  /* 0x00000015220d7c10 */ /* 0x000fe2000ff1e0ff */
[----:B------:R-:W-:Y:S01]  /*55c0*/  IMAD.SHL.U32 R15, R33, 0x20, RZ ;  /* 0x00000020210f7824 */ /* 0x000fe200078e00ff */
[----:B-1----:R-:W-:Y:S01]  /*55d0*/  LEA R17, R0, R37, 0x5 ;  /* 0x0000002500117211 */ /* 0x002fe200078e28ff */
[----:B------:R-:W0:Y:S02]  /*55e0*/  LDS R39, [R38+-0x80] ;  /* 0xffff800026277984 */ /* 0x000e240000000800 */
[----:B------:R-:W-:Y:S01]  /*55f0*/  IMAD.X R14, RZ, RZ, UR22, P0 ;  /* 0x00000016ff0e7e24 */ /* 0x000fe200080e06ff */
[C---:B------:R-:W-:Y:S01]  /*5600*/  LEA R12, P0, R13.reuse, UR10, 0x2 ;  /* 0x0000000a0d0c7c11 */ /* 0x040fe2000f8010ff */
[----:B------:R-:W1:Y:S03]  /*5610*/  LDS R42, [R38+-0x40] ;  /* 0xffffc000262a7984 */ /* 0x000e660000000800 */
[----:B------:R-:W-:Y:S01]  /*5620*/  LEA.HI.X R13, R13, UR11, R14, 0x2, P0 ;  /* 0x0000000b0d0d7c11 */ /* 0x000fe200080f140e */
[----:B------:R-:W2:Y:S04]  /*5630*/  LDS R43, [R38] ;  /* 0x00000000262b7984 */ /* 0x000ea80000000800 */
[----:B------:R-:W3:Y:S04]  /*5640*/  LDG.E R16, desc[UR12][R12.64+0x40] ;  /* 0x0000400c0c107981 */ /* 0x000ee8000c1e1900 */
[----:B------:R-:W4:Y:S04]  /*5650*/  LDG.E R14, desc[UR12][R12.64] ;  /* 0x0000000c0c0e7981 */ /* 0x000f28000c1e1900 */
[----:B------:R-:W2:Y:S04]  /*5660*/  LDG.E R18, desc[UR12][R12.64+0x80] ;  /* 0x0000800c0c127981 */ /* 0x000ea8000c1e1900 */
[----:B------:R-:W2:Y:S01]  /*5670*/  LDG.E R20, desc[UR12][R12.64+0xc0] ;  /* 0x0000c00c0c147981 */ /* 0x000ea2000c1e1900 */
[----:B------:R-:W-:-:S03]  /*5680*/  SHF.L.U32 R21, R33, 0x5, RZ ;  /* 0x0000000521157819 */ /* 0x000fc600000006ff */
[----:B------:R0:W1:Y:S01]  /*5690*/  LDS R44, [R38+0x40] ;  /* 0x00004000262c7984 */ /* 0x0000620000000800 */
[-CC-:B---3--:R-:W-:Y:S02]  /*56a0*/  IMAD R16, R16, R15.reuse, R17.reuse ;  /* 0x0000000f10107224 */ /* 0x188fe400078e0211 */
[--C-:B----4-:R-:W-:Y:S02]  /*56b0*/  IMAD R15, R14, R15, R17.reuse ;  /* 0x0000000f0e0f7224 */ /* 0x110fe400078e0211 */
[----:B------:R-:W-:Y:S02]  /*56c0*/  VIADD R19, R16, 0x200 ;  /* 0x0000020010137836 */ /* 0x000fe40000000000 */
[----:B--2---:R-:W-:Y:S02]  /*56d0*/  IMAD R18, R18, R21, R17 ;  /* 0x0000001512127224 */ /* 0x004fe400078e0211 */
[----:B------:R-:W-:-:S04]  /*56e0*/  IMAD.WIDE R14, R15, 0x4, R2 ;  /* 0x000000040f0e7825 */ /* 0x000fc800078e0202 */
[----:B------:R-:W-:Y:S01]  /*56f0*/  IMAD R20, R20, R21, R17 ;  /* 0x0000001514147224 */ /* 0x000fe200078e0211 */
[----:B------:R-:W-:Y:S01]  /*5700*/  IADD3 R21, PT, PT, R18, 0x400, RZ ;  /* 0x0000040012157810 */ /* 0x000fe20007ffe0ff */
[--C-:B------:R-:W-:Y:S01]  /*5710*/  IMAD.WIDE R16, R19, 0x4, R2.reuse ;  /* 0x0000000413107825 */ /* 0x100fe200078e0202 */
[----:B------:R-:W2:Y:S03]  /*5720*/  LDG.E.128 R12, desc[UR12][R14.64] ;  /* 0x0000000c0e0c7981 */ /* 0x000ea6000c1e1d00 */
[----:B------:R-:W-:Y:S02]  /*5730*/  VIADD R25, R20, 0x600 ;  /* 0x0000060014197836 */ /* 0x000fe40000000000 */
[--C-:B------:R-:W-:Y:S01]  /*5740*/  IMAD.WIDE R20, R21, 0x4, R2.reuse ;  /* 0x0000000415147825 */ /* 0x100fe200078e0202 */
[----:B------:R-:W1:Y:S03]  /*5750*/  LDG.E.128 R16, desc[UR12][R16.64] ;  /* 0x0000000c10107981 */ /* 0x000e66000c1e1d00 */
[----:B------:R-:W-:-:S02]  /*5760*/  IMAD.WIDE R24, R25, 0x4, R2 ;  /* 0x0000000419187825 */ /* 0x000fc400078e0202 */
[----:B------:R-:W3:Y:S04]  /*5770*/  LDG.E.128 R20, desc[UR12][R20.64] ;  /* 0x0000000c14147981 */ /* 0x000ee8000c1e1d00 */
[----:B------:R-:W4:Y:S01]  /*5780*/  LDG.E.128 R24, desc[UR12][R24.64] ;  /* 0x0000000c18187981 */ /* 0x000f22000c1e1d00 */
[----:B------:R-:W-:Y:S01]  /*5790*/  IADD3 R36, PT, PT, R36, 0x4, RZ ;  /* 0x0000000424247810 */ /* 0x000fe20007ffe0ff */
[----:B------:R-:W-:Y:S01]  /*57a0*/  VIADD R34, R34, 0x40 ;  /* 0x0000004022227836 */ /* 0x000fe20000000000 */
[----:B------:R-:W-:Y:S01]  /*57b0*/  IADD3 R37, PT, PT, R37, 0x800, RZ ;  /* 0x0000080025257810 */ /* 0x000fe20007ffe0ff */
[----:B0-----:R-:W-:Y:S01]  /*57c0*/  VIADD R38, R38, 0x100 ;  /* 0x0000010026267836 */ /* 0x001fe20000000000 */
[----:B------:R-:W-:Y:S01]  /*57d0*/  ISETP.NE.AND P0, PT, R36, RZ, PT ;  /* 0x000000ff2400720c */ /* 0x000fe20003f05270 */
[-C--:B--2---:R-:W-:Y:S01]  /*57e0*/  FFMA.FTZ R41, R12, R39.reuse, R8 ;  /* 0x000000270c297223 */ /* 0x084fe20000010008 */
[-C--:B------:R-:W-:Y:S01]  /*57f0*/  FFMA.FTZ R8, R13, R39.reuse, R9 ;  /* 0x000000270d087223 */ /* 0x080fe20000010009 */
[-C--:B------:R-:W-:Y:S01]  /*5800*/  FFMA.FTZ R9, R14, R39.reuse, R10 ;  /* 0x000000270e097223 */ /* 0x080fe2000001000a */
[----:B------:R-:W-:-:S03]  /*5810*/  FFMA.FTZ R10, R15, R39, R11 ;  /* 0x000000270f0a7223 */ /* 0x000fc6000001000b */
        /* <DEDUP_REMOVED lines=13> */
.L_x_2250:
[----:B------:R-:W-:Y:S05]  /*58f0*/  BSYNC.RECONVERGENT B1 ;  /* 0x0000000000017941 */ /* 0x000fea0003800200 */
.L_x_2249:
[----:B------:R-:W-:Y:S05]  /*5900*/  @!P1 BRA `(.L_x_2248) ;  /* 0x0000000000f09947 */ /* 0x000fea0003800000 */
[----:B------:R-:W-:Y:S01]  /*5910*/  ISETP.NE.AND P1, PT, R40, 0x1, PT ;  /* 0x000000012800780c */ /* 0x000fe20003f25270 */
[----:B------:R-:W-:Y:S01]  /*5920*/  BSSY.RECONVERGENT B1, `(.L_x_2252) ;  /* 0x0000024000017945 */ /* 0x000fe20003800200 */
[----:B------:R-:W-:-:S11]  /*5930*/  LOP3.LUT P0, RZ, R35, 0x10, RZ, 0xc0, !PT ;  /* 0x0000001023ff7812 */ /* 0x000fd6000780c0ff */
[----:B------:R-:W-:Y:S05]  /*5940*/  @!P1 BRA `(.L_x_2253) ;  /* 0x0000000000849947 */ /* 0x000fea0003800000 */
[----:B------:R-:W0:Y:S01]  /*5950*/  LDCU.64 UR6, c[0x0][0x3c8] ;  /* 0x00007900ff0677ac */ /* 0x000e220008000a00 */
[----:B------:R-:W-:-:S04]  /*5960*/  IADD3 R12, P1, PT, R34, UR21, RZ ;  /* 0x00000015220c7c10 */ /* 0x000fc8000ff3e0ff */
[----:B------:R-:W-:Y:S02]  /*5970*/  IADD3.X R13, PT, PT, RZ, UR22, RZ, P1, !PT ;  /* 0x00000016ff0d7c10 */ /* 0x000fe40008ffe4ff */
[----:B0-----:R-:W-:-:S04]  /*5980*/  LEA R20, P1, R12, UR6, 0x2 ;  /* 0x000000060c147c11 */ /* 0x001fc8000f8210ff */
[----:B------:R-:W-:-:S05]  /*5990*/  LEA.HI.X R21, R12, UR7, R13, 0x2, P1 ;  /* 0x000000070c157c11 */ /* 0x000fca00088f140d */
[----:B------:R-:W2:Y:S04]  /*59a0*/  LDG.E R14, desc[UR12][R20.64+0x40] ;  /* 0x0000400c140e7981 */ /* 0x000ea8000c1e1900 */
[----:B------:R0:W3:Y:S01]  /*59b0*/  LDG.E R12, desc[UR12][R20.64] ;  /* 0x0000000c140c7981 */ /* 0x0000e2000c1e1900 */
[----:B------:R-:W-:Y:S01]  /*59c0*/  SHF.L.U32 R15, R33, 0x5, RZ ;  /* 0x00000005210f7819 */ /* 0x000fe200000006ff */
[----:B------:R-:W-:Y:S01]  /*59d0*/  IMAD.SHL.U32 R13, R34, 0x20, RZ ;  /* 0x00000020220d7824 */ /* 0x000fe200078e00ff */
[----:B------:R-:W4:Y:S01]  /*59e0*/  S2UR UR7, SR_CgaCtaId ;  /* 0x00000000000779c3 */ /* 0x000f220000008800 */
[----:B------:R-:W-:Y:S02]  /*59f0*/  UMOV UR6, 0x400 ;  /* 0x0000040000067882 */ /* 0x000fe40000000000 */
[----:B------:R-:W-:Y:S01]  /*5a00*/  UIADD3 UR6, UPT, UPT, UR6, 0xa0, URZ ;  /* 0x000000a006067890 */ /* 0x000fe2000fffe0ff */
[----:B0-----:R-:W-:-:S03]  /*5a10*/  IADD3 R20, PT, PT, -R29, R34, RZ ;  /* 0x000000221d147210 */ /* 0x001fc60007ffe1ff */
[----:B----4-:R-:W-:Y:S01]  /*5a20*/  ULEA UR6, UR7, UR6, 0x18 ;  /* 0x0000000607067291 */ /* 0x010fe2000f8ec0ff */
[-CC-:B--2---:R-:W-:Y:S02]  /*5a30*/  IMAD R14, R14, R15.reuse, R13.reuse ;  /* 0x0000000f0e0e7224 */ /* 0x184fe400078e020d */
[----:B---3--:R-:W-:Y:S02]  /*5a40*/  IMAD R13, R12, R15, R13 ;  /* 0x0000000f0c0d7224 */ /* 0x008fe400078e020d */
[----:B-1----:R-:W-:Y:S02]  /*5a50*/  VIADD R17, R14, 0x200 ;  /* 0x000002000e117836 */ /* 0x002fe40000000000 */
[----:B------:R-:W-:-:S04]  /*5a60*/  IMAD.WIDE R12, R13, 0x4, R2 ;  /* 0x000000040d0c7825 */ /* 0x000fc800078e0202 */
[----:B------:R-:W-:Y:S02]  /*5a70*/  IMAD.WIDE R16, R17, 0x4, R2 ;  /* 0x0000000411107825 */ /* 0x000fe400078e0202 */
[----:B------:R-:W2:Y:S04]  /*5a80*/  LDG.E.128 R12, desc[UR12][R12.64] ;  /* 0x0000000c0c0c7981 */ /* 0x000ea8000c1e1d00 */
[----:B------:R-:W3:Y:S01]  /*5a90*/  LDG.E.128 R16, desc[UR12][R16.64] ;  /* 0x0000000c10107981 */ /* 0x000ee2000c1e1d00 */
[----:B------:R-:W-:Y:S01]  /*5aa0*/  LEA R20, R20, UR6, 0x2 ;  /* 0x0000000614147c11 */ /* 0x000fe2000f8e10ff */
[----:B------:R-:W-:-:S04]  /*5ab0*/  VIADD R34, R34, 0x20 ;  /* 0x0000002022227836 */ /* 0x000fc80000000000 */
        /* <DEDUP_REMOVED lines=10> */
.L_x_2253:
[----:B------:R-:W-:Y:S05]  /*5b60*/  BSYNC.RECONVERGENT B1 ;  /* 0x0000000000017941 */ /* 0x000fea0003800200 */
.L_x_2252:
[----:B------:R-:W-:Y:S05]  /*5b70*/  @P0 BRA `(.L_x_2248) ;  /* 0x0000000000540947 */ /* 0x000fea0003800000 */
[----:B------:R-:W0:Y:S01]  /*5b80*/  LDCU.64 UR6, c[0x0][0x3c8] ;  /* 0x00007900ff0677ac */ /* 0x000e220008000a00 */
[----:B------:R-:W-:-:S04]  /*5b90*/  IADD3 R12, P0, PT, R34, UR21, RZ ;  /* 0x00000015220c7c10 */ /* 0x000fc8000ff1e0ff */
[----:B------:R-:W-:Y:S02]  /*5ba0*/  IADD3.X R13, PT, PT, RZ, UR22, RZ, P0, !PT ;  /* 0x00000016ff0d7c10 */ /* 0x000fe400087fe4ff */
[----:B0-----:R-:W-:-:S04]  /*5bb0*/  LEA R14, P0, R12, UR6, 0x2 ;  /* 0x000000060c0e7c11 */ /* 0x001fc8000f8010ff */
[----:B------:R-:W-:-:S05]  /*5bc0*/  LEA.HI.X R15, R12, UR7, R13, 0x2, P0 ;  /* 0x000000070c0f7c11 */ /* 0x000fca00080f140d */
[----:B------:R-:W2:Y:S01]  /*5bd0*/  LDG.E R14, desc[UR12][R14.64] ;  /* 0x0000000c0e0e7981 */ /* 0x000ea2000c1e1900 */
[----:B------:R-:W0:Y:S01]  /*5be0*/  S2UR UR7, SR_CgaCtaId ;  /* 0x00000000000779c3 */ /* 0x000e220000008800 */
[----:B------:R-:W-:Y:S02]  /*5bf0*/  UMOV UR6, 0x400 ;  /* 0x0000040000067882 */ /* 0x000fe40000000000 */
[----:B------:R-:W-:Y:S01]  /*5c00*/  UIADD3 UR6, UPT, UPT, UR6, 0xa0, URZ ;  /* 0x000000a006067890 */ /* 0x000fe2000fffe0ff */
[----:B------:R-:W-:-:S03]  /*5c10*/  IADD3 R20, PT, PT, -R29, R34, RZ ;  /* 0x000000221d147210 */ /* 0x000fc60007ffe1ff */
[----:B0-----:R-:W-:-:S06]  /*5c20*/  ULEA UR6, UR7, UR6, 0x18 ;  /* 0x0000000607067291 */ /* 0x001fcc000f8ec0ff */
[----:B------:R-:W-:-:S06]  /*5c30*/  LEA R20, R20, UR6, 0x2 ;  /* 0x0000000614147c11 */ /* 0x000fcc000f8e10ff */
[----:B------:R-:W0:Y:S01]  /*5c40*/  LDS R20, [R20] ;  /* 0x0000000014147984 */ /* 0x000e220000000800 */
[----:B--2---:R-:W-:-:S04]  /*5c50*/  IMAD R13, R33, R14, R34 ;  /* 0x0000000e210d7224 */ /* 0x004fc800078e0222 */
[----:B------:R-:W-:-:S04]  /*5c60*/  IMAD.SHL.U32 R13, R13, 0x20, RZ ;  /* 0x000000200d0d7824 */ /* 0x000fc800078e00ff */
[----:B------:R-:W-:-:S05]  /*5c70*/  IMAD.WIDE R12, R13, 0x4, R2 ;  /* 0x000000040d0c7825 */ /* 0x000fca00078e0202 */
[----:B-1----:R-:W0:Y:S02]  /*5c80*/  LDG.E.128 R16, desc[UR12][R12.64] ;  /* 0x0000000c0c107981 */ /* 0x002e24000c1e1d00 */
[-C--:B0-----:R-:W-:Y:S01]  /*5c90*/  FFMA.FTZ R8, R16, R20.reuse, R8 ;  /* 0x0000001410087223 */ /* 0x081fe20000010008 */
[-C--:B------:R-:W-:Y:S01]  /*5ca0*/  FFMA.FTZ R9, R17, R20.reuse, R9 ;  /* 0x0000001411097223 */ /* 0x080fe20000010009 */
[-C--:B------:R-:W-:Y:S01]  /*5cb0*/  FFMA.FTZ R10, R18, R20.reuse, R10 ;  /* 0x00000014120a7223 */ /* 0x080fe2000001000a */
[----:B------:R-:W-:-:S07]  /*5cc0*/  FFMA.FTZ R11, R19, R20, R11 ;  /* 0x00000014130b7223 */ /* 0x000fce000001000b */
.L_x_2248:
[----:B------:R-:W-:Y:S05]  /*5cd0*/  BSYNC.RECONVERGENT B0 ;  /* 0x0000000000007941 */ /* 0x000fea0003800200 */
.L_x_2247:
[----:B------:R-:W-:Y:S01]  /*5ce0*/  ISETP.GE.AND P0, PT, R32, UR18, PT ;  /* 0x0000001220007c0c */ /* 0x000fe2000bf06270 */
[----:B------:R-:W0:Y:S01]  /*5cf0*/  LDCU.64 UR10, c[0x0][0x3c8] ;  /* 0x00007900ff0a77ac */ /* 0x000e220008000a00 */
[----:B------:R-:W-:Y:S11]  /*5d00*/  BSSY.RECONVERGENT B2, `(.L_x_2254) ;  /* 0x0000151000027945 */ /* 0x000ff60003800200 */
[----:B------:R-:W-:Y:S05]  /*5d10*/  @P0 BRA `(.L_x_2255) ;  /* 0x00000014003c0947 */ /* 0x000fea0003800000 */
[----:B------:R-:W-:Y:S01]  /*5d20*/  IMAD.MOV.U32 R13, RZ, RZ, 0x10 ;  /* 0x00000010ff0d7424 */ /* 0x000fe200078e00ff */
[----:B------:R-:W-:Y:S01]  /*5d30*/  LOP3.LUT R16, RZ, R29, RZ, 0x33, !PT ;  /* 0x0000001dff107212 */ /* 0x000fe200078e33ff */
[----:B------:R-:W1:Y:S01]  /*5d40*/  LDCU UR6, c[0x0][0x3f8] ;  /* 0x00007f00ff0677ac */ /* 0x000e620008000800 */
[----:B------:R-:W-:Y:S02]  /*5d50*/  BSSY.RECONVERGENT B1, `(.L_x_2256) ;  /* 0x00000bc000017945 */ /* 0x000fe40003800200 */
[----:B------:R-:W-:-:S04]  /*5d60*/  VIADDMNMX R13, R32, R13, UR18, !PT ;  /* 0x00000012200d7e46 */ /* 0x000fc8000f80010d */
[----:B------:R-:W-:-:S04]  /*5d70*/  IADD3 R16, PT, PT, -R0, R13, R16 ;  /* 0x0000000d00107210 */ /* 0x000fc80007ffe110 */
[C---:B------:R-:W-:Y:S02]  /*5d80*/  ISETP.GE.U32.AND P0, PT, R16.reuse, 0x30, PT ;  /* 0x000000301000780c */ /* 0x040fe40003f06070 */
[----:B------:R-:W-:Y:S01]  /*5d90*/  LEA.HI R18, R16, 0x1, RZ, 0x1c ;  /* 0x0000000110127811 */ /* 0x000fe200078fe0ff */
[----:B-1----:R-:W-:-:S10]  /*5da0*/  IMAD R17, R30, UR6, RZ ;  /* 0x000000061e117c24 */ /* 0x002fd4000f8e02ff */
        /* <DEDUP_REMOVED lines=12> */
.L_x_2267:
[C---:B------:R-:W-:Y:S01]  /*5e70*/  IADD3 R15, PT, PT, R19.reuse, -0x20, RZ ;  /* 0xffffffe0130f7810 */ /* 0x040fe20007ffe0ff */
[----:B------:R-:W-:Y:S01]  /*5e80*/  VIADD R20, R20, 0x4 ;  /* 0x0000000414147836 */ /* 0x000fe20000000000 */
[C---:B------:R-:W-:Y:S01]  /*5e90*/  IADD3 R23, PT, PT, R19.reuse, 0x10, RZ ;  /* 0x0000001013177810 */ /* 0x040fe20007ffe0ff */
[----:B------:R-:W-:Y:S01]  /*5ea0*/  VIADD R25, R19, 0xfffffff0 ;  /* 0xfffffff013197836 */ /* 0x000fe20000000000 */
        /* <DEDUP_REMOVED lines=14> */
[----:B------:R1:W2:Y:S02]  /*5f90*/  F2I.FTZ.U32.TRUNC.NTZ R13, R22 ;  /* 0x00000016000d7305 */ /* 0x0002a4000021f000 */
[----:B-1----:R-:W1:Y:S01]  /*5fa0*/  LDS R22, [R21+-0x80] ;  /* 0xffff800015167984 */ /* 0x002e620000000800 */
        /* <DEDUP_REMOVED lines=14> */
[----:B------:R-:W-:-:S05]  /*6090*/  IADD3 R13, P4, PT, R12, UR21, RZ ;  /* 0x000000150c0d7c10 */ /* 0x000fca000ff9e0ff */
[----:B------:R-:W-:Y:S01]  /*60a0*/  IMAD.X R14, RZ, RZ, UR22, P4 ;  /* 0x00000016ff0e7e24 */ /* 0x000fe2000a0e06ff */
        /* <DEDUP_REMOVED lines=11> */
.L_x_2260:
[----:B0-----:R-:W-:Y:S05]  /*6160*/  BSYNC.RECONVERGENT B3 ;  /* 0x0000000000037941 */ /* 0x001fea0003800200 */
.L_x_2259:
        /* <DEDUP_REMOVED lines=10> */
[----:B0-----:R-:W0:Y:S01]  /*6210*/  LDS R22, [R21+-0x40] ;  /* 0xffffc00015167984 */ /* 0x001e220000000800 */
[----:B-1----:R-:W-:-:S05]  /*6220*/  IADD3 R12, PT, PT, RZ, -R13, RZ ;  /* 0x8000000dff0c7210 */ /* 0x002fca0007ffe0ff */
        /* <DEDUP_REMOVED lines=26> */
.L_x_2262:
[----:B------:R-:W-:Y:S05]  /*63d0*/  BSYNC.RECONVERGENT B3 ;  /* 0x0000000000037941 */ /* 0x000fea0003800200 */
.L_x_2261:
        /* <DEDUP_REMOVED lines=10> */
[----:B0-----:R-:W0:Y:S01]  /*6480*/  LDS R22, [R21] ;  /* 0x0000000015167984 */ /* 0x001e220000000800 */
        /* <DEDUP_REMOVED lines=27> */
.L_x_2264:
[----:B------:R-:W-:Y:S05]  /*6640*/  BSYNC.RECONVERGENT B3 ;  /* 0x0000000000037941 */ /* 0x000fea0003800200 */
.L_x_2263:
        /* <DEDUP_REMOVED lines=14> */
[----:B------:R-:W-:Y:S02]  /*6730*/  MOV R13, R24 ;  /* 0x00000018000d7202 */ /* 0x000fe40000000f00 */
[----:B------:R-:W0:Y:S03]  /*6740*/  LDS R24, [R21+0x40] ;  /* 0x0000400015187984 */ /* 0x000e260000000800 */
        /* <DEDUP_REMOVED lines=22> */
.L_x_2266:
[----:B------:R-:W-:Y:S05]  /*68b0*/  BSYNC.RECONVERGENT B3 ;  /* 0x0000000000037941 */ /* 0x000fea0003800200 */
.L_x_2265:
[----:B------:R-:W-:Y:S01]  /*68c0*/  VIADD R19, R19, 0x40 ;  /* 0x0000004013137836 */ /* 0x000fe20000000000 */
[----:B------:R-:W-:Y:S01]  /*68d0*/  IADD3 R21, PT, PT, R21, 0x100, RZ ;  /* 0x0000010015157810 */ /* 0x000fe20007ffe0ff */
[----:B------:R-:W-:Y:S06]  /*68e0*/  @P0 BRA `(.L_x_2267) ;  /* 0xfffffff400600947 */ /* 0x000fec000383ffff */
[----:B------:R-:W-:Y:S05]  /*68f0*/  BSYNC.RECONVERGENT B0 ;  /* 0x0000000000007941 */ /* 0x000fea0003800200 */
.L_x_2258:
[----:B------:R-:W-:-:S07]  /*6900*/  VIADD R32, R19, 0xffffffe0 ;  /* 0xffffffe013207836 */ /* 0x000fce0000000000 */
.L_x_2257:
[----:B0-----:R-:W-:Y:S05]  /*6910*/  BSYNC.RECONVERGENT B1 ;  /* 0x0000000000017941 */ /* 0x001fea0003800200 */
.L_x_2256:
        /* <DEDUP_REMOVED lines=10> */
[----:B------:R-:W-:Y:S01]  /*69c0*/  IADD3 R19, PT, PT, R32, 0x10, RZ ;  /* 0x0000001020137810 */ /* 0x000fe20007ffe0ff */
        /* <DEDUP_REMOVED lines=17> */
[----:B------:R-:W-:-:S04]  /*6ae0*/  IMAD.HI.U32 R12, R13, R21, R12 ;  /* 0x000000150d0c7227 */ /* 0x000fc800078e000c */
[----:B------:R-:W-:Y:S02]  /*6af0*/  IMAD.MOV.U32 R13, RZ, RZ, R22 ;  /* 0x000000ffff0d7224 */ /* 0x000fe400078e0016 */
[----:B------:R-:W1:Y:S02]  /*6b00*/  LDS R22, [R18] ;  /* 0x0000000012167984 */ /* 0x000e640000000800 */
        /* <DEDUP_REMOVED lines=10> */
[----:B------:R-:W-:Y:S02]  /*6bb0*/  IADD3.X R14, PT, PT, RZ, UR22, RZ, P1, !PT ;  /* 0x00000016ff0e7c10 */ /* 0x000fe40008ffe4ff */
[----:B0-----:R-:W-:-:S04]  /*6bc0*/  LEA R20, P1, R13, UR6, 0x2 ;  /* 0x000000060d147c11 */ /* 0x001fc8000f8210ff */
[----:B------:R-:W-:-:S05]  /*6bd0*/  LEA.HI.X R21, R13, UR7, R14, 0x2, P1 ;  /* 0x000000070d157c11 */ /* 0x000fca00088f140e */
[----:B------:R-:W2:Y:S02]  /*6be0*/  LDG.E R20, desc[UR12][R20.64] ;  /* 0x0000000c14147981 */ /* 0x000ea4000c1e1900 */
[----:B--2---:R-:W-:-:S04]  /*6bf0*/  IMAD R13, R17, R20, R12 ;  /* 0x00000014110d7224 */ /* 0x004fc800078e020c */
[----:B------:R-:W-:-:S04]  /*6c00*/  IMAD.SHL.U32 R13, R13, 0x20, RZ ;  /* 0x000000200d0d7824 */ /* 0x000fc800078e00ff */
[----:B------:R-:W-:-:S06]  /*6c10*/  IMAD.WIDE R12, R13, 0x4, R2 ;  /* 0x000000040d0c7825 */ /* 0x000fcc00078e0202 */
[----:B------:R-:W1:Y:S02]  /*6c20*/  LDG.E.128 R12, desc[UR12][R12.64] ;  /* 0x0000000c0c0c7981 */ /* 0x000e64000c1e1d00 */
[-C--:B-1----:R-:W-:Y:S01]  /*6c30*/  FFMA.FTZ R8, R12, R22.reuse, R8 ;  /* 0x000000160c087223 */ /* 0x082fe20000010008 */
[-C--:B------:R-:W-:Y:S01]  /*6c40*/  FFMA.FTZ R9, R13, R22.reuse, R9 ;  /* 0x000000160d097223 */ /* 0x080fe20000010009 */
[-C--:B------:R-:W-:Y:S01]  /*6c50*/  FFMA.FTZ R10, R14, R22.reuse, R10 ;  /* 0x000000160e0a7223 */ /* 0x080fe2000001000a */
[----:B------:R-:W-:-:S07]  /*6c60*/  FFMA.FTZ R11, R15, R22, R11 ;  /* 0x000000160f0b7223 */ /* 0x000fce000001000b */
.L_x_2271:
[----:B------:R-:W-:Y:S05]  /*6c70*/  BSYNC.RECONVERGENT B1 ;  /* 0x0000000000017941 */ /* 0x000fea0003800200 */
.L_x_2270:
[----:B------:R-:W-:Y:S04]  /*6c80*/  BSSY.RECONVERGENT B1, `(.L_x_2272) ;  /* 0x0000027000017945 */ /* 0x000fe80003800200 */
[----:B------:R-:W-:Y:S05]  /*6c90*/  @!P0 BRA `(.L_x_2273) ;  /* 0x0000000000948947 */ /* 0x000fea0003800000 */
[----:B------:R-:W-:Y:S01]  /*6ca0*/  IABS R15, R30 ;  /* 0x0000001e000f7213 */ /* 0x000fe20000000000 */
[----:B------:R-:W0:Y:S01]  /*6cb0*/  LDCU.64 UR6, c[0x0][0x3c8] ;  /* 0x00007900ff0677ac */ /* 0x000e220008000a00 */
[----:B------:R-:W-:Y:S01]  /*6cc0*/  IABS R22, R19 ;  /* 0x0000001300167213 */ /* 0x000fe20000000000 */
[----:B------:R-:W1:Y:S01]  /*6cd0*/  LDS R18, [R18+0x40] ;  /* 0x0000400012127984 */ /* 0x000e620000000800 */
        /* <DEDUP_REMOVED lines=27> */
[----:B------:R-:W-:-:S05]  /*6e90*/  IMAD.WIDE R12, R13, 0x4, R2 ;  /* 0x000000040d0c7825 */ /* 0x000fca00078e0202 */
[----:B------:R-:W1:Y:S02]  /*6ea0*/  LDG.E.128 R20, desc[UR12][R12.64] ;  /* 0x0000000c0c147981 */ /* 0x000e64000c1e1d00 */
[-C--:B-1----:R-:W-:Y:S01]  /*6eb0*/  FFMA.FTZ R8, R20, R18.reuse, R8 ;  /* 0x0000001214087223 */ /* 0x082fe20000010008 */
[-C--:B------:R-:W-:Y:S01]  /*6ec0*/  FFMA.FTZ R9, R21, R18.reuse, R9 ;  /* 0x0000001215097223 */ /* 0x080fe20000010009 */
[-C--:B------:R-:W-:Y:S01]  /*6ed0*/  FFMA.FTZ R10, R22, R18.reuse, R10 ;  /* 0x00000012160a7223 */ /* 0x080fe2000001000a */
[----:B------:R-:W-:-:S07]  /*6ee0*/  FFMA.FTZ R11, R23, R18, R11 ;  /* 0x00000012170b7223 */ /* 0x000fce000001000b */
.L_x_2273:
[----:B------:R-:W-:Y:S05]  /*6ef0*/  BSYNC.RECONVERGENT B1 ;  /* 0x0000000000017941 */ /* 0x000fea0003800200 */
.L_x_2272:
[----:B------:R-:W-:-:S07]  /*6f00*/  IADD3 R32, PT, PT, R32, 0x20, RZ ;  /* 0x0000002020207810 */ /* 0x000fce0007ffe0ff */
.L_x_2269:
[----:B------:R-:W-:Y:S05]  /*6f10*/  BSYNC.RECONVERGENT B0 ;  /* 0x0000000000007941 */ /* 0x000fea0003800200 */
.L_x_2268:
[----:B------:R-:W-:-:S04]  /*6f20*/  LOP3.LUT P0, RZ, R16, 0x10, RZ, 0xc0, !PT ;  /* 0x0000001010ff7812 */ /* 0x000fc8000780c0ff */
[----:B------:R-:W-:-:S13]  /*6f30*/  ISETP.LT.OR P0, PT, R32, R30, P0 ;  /* 0x0000001e2000720c */ /* 0x000fda0000701670 */
[----:B------:R-:W-:Y:S05]  /*6f40*/  @P0 BRA `(.L_x_2255) ;  /* 0x0000000000b00947 */ /* 0x000fea0003800000 */
[----:B------:R-:W-:Y:S01]  /*6f50*/  IABS R15, R30 ;  /* 0x0000001e000f7213 */ /* 0x000fe20000000000 */
[----:B------:R-:W0:Y:S01]  /*6f60*/  LDCU.64 UR6, c[0x0][0x3c8] ;  /* 0x00007900ff0677ac */ /* 0x000e220008000a00 */
        /* <DEDUP_REMOVED lines=19> */
[----:B------:R-:W-:-:S05]  /*70a0*/  MOV R14, R12 ;  /* 0x0000000c000e7202 */ /* 0x000fca0000000f00 */
[----:B------:R-:W-:Y:S01]  /*70b0*/  @!P1 IMAD.MOV R14, RZ, RZ, -R14 ;  /* 0x000000ffff0e9224 */ /* 0x000fe200078e0a0e */
[----:B------:R-:W-:-:S04]  /*70c0*/  @!P2 LOP3.LUT R14, RZ, R30, RZ, 0x33, !PT ;  /* 0x0000001eff0ea212 */ /* 0x000fc800078e33ff */
        /* <DEDUP_REMOVED lines=15> */
[----:B------:R-:W0:Y:S02]  /*71c0*/  LDG.E.128 R16, desc[UR12][R2.64] ;  /* 0x0000000c02107981 */ /* 0x000e24000c1e1d00 */
[-C--:B0-----:R-:W-:Y:S01]  /*71d0*/  FFMA.FTZ R8, R16, R32.reuse, R8 ;  /* 0x0000002010087223 */ /* 0x081fe20000010008 */
[-C--:B------:R-:W-:Y:S01]  /*71e0*/  FFMA.FTZ R9, R17, R32.reuse, R9 ;  /* 0x0000002011097223 */ /* 0x080fe20000010009 */
[-C--:B------:R-:W-:Y:S01]  /*71f0*/  FFMA.FTZ R10, R18, R32.reuse, R10 ;  /* 0x00000020120a7223 */ /* 0x080fe2000001000a */
[----:B------:R-:W-:-:S07]  /*7200*/  FFMA.FTZ R11, R19, R32, R11 ;  /* 0x00000020130b7223 */ /* 0x000fce000001000b */
.L_x_2255:
[----:B0-----:R-:W-:Y:S05]  /*7210*/  BSYNC.RECONVERGENT B2 ;  /* 0x0000000000027941 */ /* 0x001fea0003800200 */
.L_x_2254:
[----:B------:R-:W-:Y:S01]  /*7220*/  ISETP.NE.AND P0, PT, R0, UR5, PT ;  /* 0x0000000500007c0c */ /* 0x000fe2000bf05270 */
[----:B------:R-:W-:-:S12]  /*7230*/  BSSY.RECONVERGENT B0, `(.L_x_2274) ;  /* 0x0000040000007945 */ /* 0x000fd80003800200 */
[----:B------:R-:W-:Y:S05]  /*7240*/  @P0 BRA `(.L_x_2275) ;  /* 0x0000000000f80947 */ /* 0x000fea0003800000 */
[----:B------:R-:W0:Y:S01]  /*7250*/  LDC R2, c[0x0][0x478] ;  /* 0x00011e00ff027b82 */ /* 0x000e220000000800 */
[----:B-1----:R-:W-:Y:S01]  /*7260*/  VIADD R17, R31, UR20 ;  /* 0x000000141f117c36 */ /* 0x002fe20008000000 */
[----:B------:R-:W1:Y:S01]  /*7270*/  LDCU.64 UR6, c[0x0][0x460] ;  /* 0x00008c00ff0677ac */ /* 0x000e620008000a00 */
[----:B0-----:R-:W-:-:S13]  /*7280*/  ISETP.NE.AND P1, PT, R2, 0x2, PT ;  /* 0x000000020200780c */ /* 0x001fda0003f25270 */
[----:B------:R-:W0:Y:S08]  /*7290*/  @!P1 LDC.64 R2, c[0x0][0x3a8] ;  /* 0x0000ea00ff029b82 */ /* 0x000e300000000a00 */
[----:B------:R-:W2:Y:S01]  /*72a0*/  @!P1 LDC.64 R14, c[0x0][0x468] ;  /* 0x00011a00ff0e9b82 */ /* 0x000ea20000000a00 */
[----:B-1----:R-:W-:-:S07]  /*72b0*/  UISETP.NE.U32.AND UP0, UPT, UR6, URZ, UPT ;  /* 0x000000ff0600728c */ /* 0x002fce000bf05070 */
[----:B------:R-:W1:Y:S01]  /*72c0*/  @P1 LDC.64 R12, c[0x0][0x3a8] ;  /* 0x0000ea00ff0c1b82 */ /* 0x000e620000000a00 */
[----:B0-----:R-:W-:-:S04]  /*72d0*/  @!P1 IADD3 R2, P0, PT, R17, R2, RZ ;  /* 0x0000000211029210 */ /* 0x001fc80007f1e0ff */
[----:B------:R-:W-:Y:S01]  /*72e0*/  @!P1 LEA.HI.X.SX32 R3, R17, R3, 0x1, P0 ;  /* 0x0000000311039211 */ /* 0x000fe200000f0eff */
[----:B--2---:R0:W2:Y:S04]  /*72f0*/  @!P1 LDG.E R15, desc[UR12][R14.64+0x8] ;  /* 0x0000080c0e0f9981 */ /* 0x0040a8000c1e1900 */
[----:B------:R-:W3:Y:S01]  /*7300*/  @!P1 LDG.E R18, desc[UR12][R2.64] ;  /* 0x0000000c02129981 */ /* 0x000ee2000c1e1900 */
[----:B------:R-:W-:-:S11]  /*7310*/  UISETP.NE.AND.EX UP0, UPT, UR7, URZ, UPT, UP0 ;  /* 0x000000ff0700728c */ /* 0x000fd6000bf05300 */
[----:B------:R-:W4:Y:S01]  /*7320*/  @UP0 LDCU UR5, c[0x0][0x3f8] ;  /* 0x00007f00ff0507ac */ /* 0x000f220008000800 */
[----:B------:R-:W0:Y:S01]  /*7330*/  @UP0 LDCU.64 UR6, c[0x0][0x458] ;  /* 0x00008b00ff0607ac */ /* 0x000e220008000a00 */
[----:B------:R-:W-:Y:S01]  /*7340*/  PLOP3.LUT P2, PT, PT, PT, UP0, 0x80, 0x8 ;  /* 0x000000000008781c */ /* 0x000fe20003f4f008 */
[----:B-1----:R-:W-:Y:S01]  /*7350*/  @P1 IMAD.WIDE R2, R17, 0x4, R12 ;  /* 0x0000000411021825 */ /* 0x002fe200078e020c */
[----:B----4-:R-:W-:-:S06]  /*7360*/  @UP0 UIMAD UR5, UR4, UR5, UR19 ;  /* 0x00000005040502a4 */ /* 0x010fcc000f8e0213 */
[----:B0-----:R-:W-:Y:S01]  /*7370*/  MOV R14, UR5 ;  /* 0x00000005000e7c02 */ /* 0x001fe20008000f00 */
[----:B------:R-:W-:Y:S01]  /*7380*/  IMAD.U32 R16, RZ, RZ, UR6 ;  /* 0x00000006ff107e24 */ /* 0x000fe2000f8e00ff */
[----:B------:R-:W-:Y:S01]  /*7390*/  MOV R17, UR7 ;  /* 0x0000000700117c02 */ /* 0x000fe20008000f00 */
[----:B------:R-:W0:Y:S01]  /*73a0*/  S2R R21, SR_CgaCtaId ;  /* 0x0000000000157919 */ /* 0x000e220000008800 */
[----:B------:R-:W-:Y:S01]  /*73b0*/  IADD3 R29, PT, PT, -R29, UR18, RZ ;  /* 0x000000121d1d7c10 */ /* 0x000fe2000fffe1ff */
[----:B------:R-:W-:Y:S01]  /*73c0*/  @P2 IMAD R19, R14, 0x20, R31 ;  /* 0x000000200e132824 */ /* 0x000fe200078e021f */
[----:B------:R-:W1:Y:S03]  /*73d0*/  LDCU.64 UR6, c[0x0][0x3c0] ;  /* 0x00007800ff0677ac */ /* 0x000e660008000a00 */
[----:B------:R-:W-:Y:S01]  /*73e0*/  @P2 IMAD.WIDE R16, R19, 0x4, R16 ;  /* 0x0000000413102825 */ /* 0x000fe200078e0210 */
[----:B---3--:R-:W2:Y:S08]  /*73f0*/  @!P1 I2F.S8 R20, R18 ;  /* 0x0000001200149306 */ /* 0x008eb00000001400 */
[----:B------:R-:W3:Y:S08]  /*7400*/  @!P1 I2F.S8 R22, R18.B1 ;  /* 0x1000001200169306 */ /* 0x000ef00000001400 */
[----:B------:R-:W4:Y:S08]  /*7410*/  @!P1 I2F.S8 R24, R18.B2 ;  /* 0x2000001200189306 */ /* 0x000f300000001400 */
[----:B------:R1:W0:Y:S01]  /*7420*/  @!P1 I2F.S8 R26, R18.B3 ;  /* 0x30000012001a9306 */ /* 0x0002220000001400 */
[C---:B--2---:R-:W-:Y:S01]  /*7430*/  @!P1 FMUL.FTZ R12, R15.reuse, R20 ;  /* 0x000000140f0c9220 */ /* 0x044fe20000410000 */
[C---:B---3--:R-:W-:Y:S01]  /*7440*/  @!P1 FMUL.FTZ R13, R15.reuse, R22 ;  /* 0x000000160f0d9220 */ /* 0x048fe20000410000 */
[C---:B----4-:R-:W-:Y:S01]  /*7450*/  @!P1 FMUL.FTZ R14, R15.reuse, R24 ;  /* 0x000000180f0e9220 */ /* 0x050fe20000410000 */
[----:B-1----:R-:W2:Y:S01]  /*7460*/  @P2 LDG.E.128 R16, desc[UR12][R16.64] ;  /* 0x0000000c10102981 */ /* 0x002ea2000c1e1d00 */
[----:B0-----:R-:W-:-:S06]  /*7470*/  @!P1 FMUL.FTZ R15, R15, R26 ;  /* 0x0000001a0f0f9220 */ /* 0x001fcc0000410000 */
[----:B------:R0:W3:Y:S01]  /*7480*/  @P1 LDG.E.128 R12, desc[UR12][R2.64] ;  /* 0x0000000c020c1981 */ /* 0x0000e2000c1e1d00 */
[----:B------:R-:W-:-:S04]  /*7490*/  MOV R20, 0x400 ;  /* 0x0000040000147802 */ /* 0x000fc80000000f00 */
[----:B------:R-:W-:-:S04]  /*74a0*/  IADD3 R20, PT, PT, R20, 0xa0, RZ ;  /* 0x000000a014147810 */ /* 0x000fc80007ffe0ff */
[----:B------:R-:W-:-:S05]  /*74b0*/  LEA R20, R21, R20, 0x18 ;  /* 0x0000001415147211 */ /* 0x000fca00078ec0ff */
[----:B------:R-:W-:Y:S01]  /*74c0*/  IMAD R20, R29, 0x4, R20 ;  /* 0x000000041d147824 */ /* 0x000fe200078e0214 */
[----:B------:R-:W-:Y:S01]  /*74d0*/  USHF.L.U32 UR5, UR8, 0x5, URZ ;  /* 0x0000000508057899 */ /* 0x000fe200080006ff */
[----:B------:R-:W-:-:S03]  /*74e0*/  IMAD R30, R30, UR9, R31 ;  /* 0x000000091e1e7c24 */ /* 0x000fc6000f8e021f */
[----:B------:R-:W1:Y:S02]  /*74f0*/  LDS R21, [R20] ;  /* 0x0000000014157984 */ /* 0x000e640000000800 */
[----:B0-----:R-:W-:Y:S02]  /*7500*/  SHF.R.S32.HI R2, RZ, 0x1f, R30 ;  /* 0x0000001fff027819 */ /* 0x001fe4000001141e */
[----:B------:R-:W-:Y:S02]  /*7510*/  IADD3 R30, P0, PT, R30, UR5, RZ ;  /* 0x000000051e1e7c10 */ /* 0x000fe4000ff1e0ff */
[----:B------:R-:W-:-:S04]  /*7520*/  MOV R3, UR5 ;  /* 0x0000000500037c02 */ /* 0x000fc80008000f00 */
        /* <DEDUP_REMOVED lines=16> */
.L_x_2275:
[----:B------:R-:W-:Y:S05]  /*7630*/  BSYNC.RECONVERGENT B0 ;  /* 0x0000000000007941 */ /* 0x000fea0003800200 */
.L_x_2274:
[----:B------:R-:W2:Y:S08]  /*7640*/  S2UR UR6, SR_CgaCtaId ;  /* 0x00000000000679c3 */ /* 0x000eb00000008800 */
[----:B------:R-:W-:Y:S01]  /*7650*/  BAR.SYNC.DEFER_BLOCKING 0x0 ;  /* 0x0000000000007b1d */ /* 0x000fe20000010000 */
[C---:B0-----:R-:W-:Y:S01]  /*7660*/  LOP3.LUT R2, R28.reuse, 0x3c0, RZ, 0xc0, !PT ;  /* 0x000003c01c027812 */ /* 0x041fe200078ec0ff */
[----:B------:R-:W-:Y:S01]  /*7670*/  IMAD.SHL.U32 R3, R31, 0x4, RZ ;  /* 0x000000041f037824 */ /* 0x000fe200078e00ff */
[----:B------:R-:W-:-:S02]  /*7680*/  ISETP.GT.U32.AND P1, PT, R28, 0x3f, PT ;  /* 0x0000003f1c00780c */ /* 0x000fc40003f24070 */
[----:B------:R-:W-:Y:S01]  /*7690*/  ISETP.NE.AND P0, PT, R2, 0x40, PT ;  /* 0x000000400200780c */ /* 0x000fe20003f05270 */
[----:B------:R-:W-:Y:S01]  /*76a0*/  UMOV UR5, 0x400 ;  /* 0x0000040000057882 */ /* 0x000fe20000000000 */
[----:B------:R-:W-:Y:S01]  /*76b0*/  LEA R0, R0, R3, 0x7 ;  /* 0x0000000300007211 */ /* 0x000fe200078e38ff */
[----:B------:R-:W-:Y:S01]  /*76c0*/  UIADD3 UR5, UPT, UPT, UR5, 0xa0, URZ ;  /* 0x000000a005057890 */ /* 0x000fe2000fffe0ff */
[C---:B------:R-:W-:Y:S02]  /*76d0*/  LOP3.LUT R2, R28.reuse, 0x3e0, RZ, 0xc0, !PT ;  /* 0x000003e01c027812 */ /* 0x040fe400078ec0ff */
[----:B------:R-:W-:Y:S01]  /*76e0*/  ISETP.GT.U32.AND P2, PT, R28, 0x1f, PT ;  /* 0x0000001f1c00780c */ /* 0x000fe20003f44070 */
[----:B--2---:R-:W-:-:S09]  /*76f0*/  ULEA UR5, UR6, UR5, 0x18 ;  /* 0x0000000506057291 */ /* 0x004fd2000f8ec0ff */
[----:B------:R-:W-:Y:S01]  /*7700*/  @!P0 STS.128 [R0+UR5+-0x400], R8 ;  /* 0xfffc000800008988 */ /* 0x000fe20008000c05 */
[----:B------:R-:W-:Y:S01]  /*7710*/  BAR.SYNC.DEFER_BLOCKING 0x0 ;  /* 0x0000000000007b1d */ /* 0x000fe20000010000 */
[----:B------:R-:W-:Y:S02]  /*7720*/  ISETP.NE.AND P0, PT, R2, 0x20, PT ;  /* 0x000000200200780c */ /* 0x000fe40003f05270 */
[----:B------:R-:W-:-:S03]  /*7730*/  LOP3.LUT R2, R28, 0x3f0, RZ, 0xc0, !PT ;  /* 0x000003f01c027812 */ /* 0x000fc600078ec0ff */
[----:B-----5:R-:W0:Y:S02]  /*7740*/  @!P1 LDS.128 R4, [R0+UR5] ;  /* 0x0000000500049984 */ /* 0x020e240008000c00 */
        /* <DEDUP_REMOVED lines=69> */
.L_x_2276:
[----:B------:R-:W0:Y:S01]  /*7ba0*/  LDC.64 R2, c[0x0][0x380] ;  /* 0x0000e000ff027b82 */ /* 0x000e220000000a00 */
[----:B------:R-:W-:-:S05]  /*7bb0*/  IADD3 R31, PT, PT, R31, UR9, RZ ;  /* 0x000000091f1f7c10 */ /* 0x000fca000fffe0ff */
[----:B0-----:R-:W-:-:S05]  /*7bc0*/  IMAD.WIDE R2, R31, 0x4, R2 ;  /* 0x000000041f027825 */ /* 0x001fca00078e0202 */
[----:B------:R-:W-:Y:S01]  /*7bd0*/  STG.E.128 desc[UR12][R2.64], R8 ;  /* 0x0000000802007986 */ /* 0x000fe2000c101d0c */
[----:B------:R-:W-:Y:S05]  /*7be0*/  EXIT ;  /* 0x000000000000794d */ /* 0x000fea0003800000 */
.L_x_2201:
[----:B------:R-:W-:Y:S02]  /*7bf0*/  HFMA2 R36, -RZ, RZ, 0, 9.5367431640625e-07 ;  /* 0x00000010ff247431 */ /* 0x000fe400000001ff */
[----:B------:R-:W-:Y:S01]  /*7c00*/  IMAD.MOV.U32 R49, RZ, RZ, R7 ;  /* 0x000000ffff317224 */ /* 0x000fe200078e0007 */
[----:B0-----:R-:W-:Y:S01]  /*7c10*/  MOV R10, 0xffffffff ;  /* 0xffffffff000a7802 */ /* 0x001fe20000000f00 */
[----:B------:R-:W-:-:S07]  /*7c20*/  IMAD.MOV.U32 R37, RZ, RZ, 0x1f ;  /* 0x0000001fff257424 */ /* 0x000fce00078e00ff */
[----:B------:R-:W-:Y:S05]  /*7c30*/  WARPSYNC.COLLECTIVE R10, `(.L_x_2277) ;  /* 0x000000000a087348 */ /* 0x000fea0003c00000 */
[----:B------:R0:W1:Y:S02]  /*7c40*/  SHFL.BFLY P3, R48, R49, R36, R37 ;  /* 0x0c00002431307389 */ /* 0x0000640000060025 */
[----:B01----:R-:W-:Y:S05]  /*7c50*/  ENDCOLLECTIVE ;  /* 0x000000000000791b */ /* 0x003fea0003800000 */
.L_x_2277:
[----:B------:R-:W-:Y:S02]  /*7c60*/  HFMA2 R36, -RZ, RZ, 0, 4.76837158203125e-07 ;  /* 0x00000008ff247431 */ /* 0x000fe400000001ff */
[----:B------:R-:W-:-:S04]  /*7c70*/  FADD.FTZ R8, R7, R48 ;  /* 0x0000003007087221 */ /* 0x000fc80000010000 */
[----:B------:R-:W-:-:S07]  /*7c80*/  IMAD.MOV.U32 R49, RZ, RZ, R8 ;  /* 0x000000ffff317224 */ /* 0x000fce00078e0008 */
[----:B------:R-:W-:Y:S05]  /*7c90*/  WARPSYNC.COLLECTIVE R10, `(.L_x_2278) ;  /* 0x000000000a087348 */ /* 0x000fea0003c00000 */
[----:B------:R0:W1:Y:S02]  /*7ca0*/  SHFL.BFLY P3, R48, R49, R36, R37 ;  /* 0x0c00002431307389 */ /* 0x0000640000060025 */
[----:B01----:R-:W-:Y:S05]  /*7cb0*/  ENDCOLLECTIVE ;  /* 0x000000000000791b */ /* 0x003fea0003800000 */
.L_x_2278:
[----:B------:R-:W-:Y:S01]  /*7cc0*/  MOV R36, 0x4 ;  /* 0x0000000400247802 */ /* 0x000fe20000000f00 */
[----:B------:R-:W-:-:S04]  /*7cd0*/  FADD.FTZ R11, R8, R48 ;  /* 0x00000030080b7221 */ /* 0x000fc80000010000 */
[----:B------:R-:W-:-:S07]  /*7ce0*/  IMAD.MOV.U32 R49, RZ, RZ, R11 ;  /* 0x000000ffff317224 */ /* 0x000fce00078e000b */
[----:B------:R-:W-:Y:S05]  /*7cf0*/  WARPSYNC.COLLECTIVE R10, `(.L_x_2279) ;  /* 0x000000000a087348 */ /* 0x000fea0003c00000 */
[----:B------:R0:W1:Y:S02]  /*7d00*/  SHFL.BFLY P3, R48, R49, R36, R37 ;  /* 0x0c00002431307389 */ /* 0x0000640000060025 */
[----:B01----:R-:W-:Y:S05]  /*7d10*/  ENDCOLLECTIVE ;  /* 0x000000000000791b */ /* 0x003fea0003800000 */
.L_x_2279:
[----:B------:R-:W-:Y:S02]  /*7d20*/  HFMA2 R36, -RZ, RZ, 0, 1.1920928955078125e-07 ;  /* 0x00000002ff247431 */ /* 0x000fe400000001ff */
[----:B------:R-:W-:-:S04]  /*7d30*/  FADD.FTZ R12, R11, R48 ;  /* 0x000000300b0c7221 */ /* 0x000fc80000010000 */
[----:B------:R-:W-:-:S07]  /*7d40*/  IMAD.MOV.U32 R49, RZ, RZ, R12 ;  /* 0x000000ffff317224 */ /* 0x000fce00078e000c */
[----:B------:R-:W-:Y:S05]  /*7d50*/  WARPSYNC.COLLECTIVE R10, `(.L_x_2280) ;  /* 0x000000000a087348 */ /* 0x000fea0003c00000 */
[----:B------:R0:W1:Y:S02]  /*7d60*/  SHFL.BFLY P3, R48, R49, R36, R37 ;  /* 0x0c00002431307389 */ /* 0x0000640000060025 */
[----:B01----:R-:W-:Y:S05]  /*7d70*/  ENDCOLLECTIVE ;  /* 0x000000000000791b */ /* 0x003fea0003800000 */
.L_x_2280:
[----:B------:R-:W-:Y:S01]  /*7d80*/  MOV R36, 0x1 ;  /* 0x0000000100247802 */ /* 0x000fe20000000f00 */
[----:B------:R-:W-:-:S04]  /*7d90*/  FADD.FTZ R13, R12, R48 ;  /* 0x000000300c0d7221 */ /* 0x000fc80000010000 */
[----:B------:R-:W-:-:S07]  /*7da0*/  IMAD.MOV.U32 R49, RZ, RZ, R13 ;  /* 0x000000ffff317224 */ /* 0x000fce00078e000d */
[----:B------:R-:W-:Y:S05]  /*7db0*/  WARPSYNC.COLLECTIVE R10, `(.L_x_2281) ;  /* 0x000000000a087348 */ /* 0x000fea0003c00000 */
[----:B------:R0:W1:Y:S02]  /*7dc0*/  SHFL.BFLY P3, R48, R49, R36, R37 ;  /* 0x0c00002431307389 */ /* 0x0000640000060025 */
[----:B01----:R-:W-:Y:S05]  /*7dd0*/  ENDCOLLECTIVE ;  /* 0x000000000000791b */ /* 0x003fea0003800000 */
.L_x_2281:
[----:B------:R-:W-:Y:S05]  /*7de0*/  BRA `(.L_x_2282) ;  /* 0xffffff9000c47947 */ /* 0x000fea000383ffff */
.L_x_2207:
[----:B------:R-:W-:Y:S01]  /*7df0*/  HFMA2 R36, -RZ, RZ, 0, 5.9604644775390625e-08 ;  /* 0x00000001ff247431 */ /* 0x000fe200000001ff */
[----:B------:R-:W-:Y:S01]  /*7e00*/  BSSY B1, `(.L_x_2283) ;  /* 0x0000007000017945 */ /* 0x000fe20003800000 */
[----:B------:R-:W-:Y:S01]  /*7e10*/  IMAD.MOV.U32 R49, RZ, RZ, R56 ;  /* 0x000000ffff317224 */ /* 0x000fe200078e0038 */
[----:B------:R-:W-:Y:S01]  /*7e20*/  MOV R10, 0xffffffff ;  /* 0xffffffff000a7802 */ /* 0x000fe20000000f00 */
[----:B------:R-:W-:-:S07]  /*7e30*/  IMAD.MOV.U32 R37, RZ, RZ, 0x1f ;  /* 0x0000001fff257424 */ /* 0x000fce00078e00ff */
[----:B------:R-:W-:Y:S05]  /*7e40*/  WARPSYNC.COLLECTIVE R10, `(.L_x_2284) ;  /* 0x000000000a087348 */ /* 0x000fea0003c00000 */
[----:B------:R0:W1:Y:S02]  /*7e50*/  SHFL.BFLY P3, R48, R49, R36, R37 ;  /* 0x0c00002431307389 */ /* 0x0000640000060025 */
[----:B01----:R-:W-:Y:S05]  /*7e60*/  ENDCOLLECTIVE ;  /* 0x000000000000791b */ /* 0x003fea0003800000 */
.L_x_2284:
[----:B------:R-:W-:Y:S05]  /*7e70*/  BSYNC B1 ;  /* 0x0000000000017941 */ /* 0x000fea0003800000 */
.L_x_2283:
[----:B------:R-:W-:Y:S05]  /*7e80*/  BRA `(.L_x_2285) ;  /* 0xffffff9c00e07947 */ /* 0x000fea000383ffff */
.L_x_2211:
[----:B------:R-:W-:Y:S01]  /*7e90*/  HFMA2 R36, -RZ, RZ, 0, 9.5367431640625e-07 ;  /* 0x00000010ff247431 */ /* 0x000fe200000001ff */
[----:B------:R-:W-:Y:S01]  /*7ea0*/  BSSY B0, `(.L_x_2286) ;  /* 0x0000007000007945 */ /* 0x000fe20003800000 */
[----:B------:R-:W-:Y:S01]  /*7eb0*/  IMAD.MOV.U32 R49, RZ, RZ, R0 ;  /* 0x000000ffff317224 */ /* 0x000fe200078e0000 */
[----:B------:R-:W-:Y:S01]  /*7ec0*/  MOV R10, 0xffffffff ;  /* 0xffffffff000a7802 */ /* 0x000fe20000000f00 */
[----:B------:R-:W-:-:S07]  /*7ed0*/  IMAD.MOV.U32 R37, RZ, RZ, 0x1f ;  /* 0x0000001fff257424 */ /* 0x000fce00078e00ff */
[----:B-123--:R-:W-:Y:S05]  /*7ee0*/  WARPSYNC.COLLECTIVE R10, `(.L_x_2287) ;  /* 0x000000000a087348 */ /* 0x00efea0003c00000 */
[----:B------:R0:W4:Y:S02]  /*7ef0*/  SHFL.BFLY P3, R48, R49, R36, R37 ;  /* 0x0c00002431307389 */ /* 0x0001240000060025 */
[----:B01234-:R-:W-:Y:S05]  /*7f00*/  ENDCOLLECTIVE ;  /* 0x000000000000791b */ /* 0x01ffea0003800000 */
.L_x_2287:
[----:B------:R-:W-:Y:S05]  /*7f10*/  BSYNC B0 ;  /* 0x0000000000007941 */ /* 0x000fea0003800000 */
.L_x_2286:
        /* <DEDUP_REMOVED lines=8> */
.L_x_2288:
[----:B------:R-:W-:Y:S01]  /*7fa0*/  HFMA2 R36, -RZ, RZ, 0, 2.384185791015625e-07 ;  /* 0x00000004ff247431 */ /* 0x000fe200000001ff */
[----:B------:R-:W-:-:S05]  /*7fb0*/  FMNMX.FTZ R5, R4, R48, !PT ;  /* 0x0000003004057209 */ /* 0x000fca0007810000 */
[----:B------:R-:W-:-:S07]  /*7fc0*/  IMAD.MOV.U32 R49, RZ, RZ, R5 ;  /* 0x000000ffff317224 */ /* 0x000fce00078e0005 */
[----:B------:R-:W-:Y:S05]  /*7fd0*/  WARPSYNC.COLLECTIVE R10, `(.L_x_2289) ;  /* 0x000000000a087348 */ /* 0x000fea0003c00000 */
[----:B------:R0:W1:Y:S02]  /*7fe0*/  SHFL.BFLY P3, R48, R49, R36, R37 ;  /* 0x0c00002431307389 */ /* 0x0000640000060025 */
[----:B01----:R-:W-:Y:S05]  /*7ff0*/  ENDCOLLECTIVE ;  /* 0x000000000000791b */ /* 0x003fea0003800000 */
.L_x_2289:
[----:B------:R-:W-:Y:S02]  /*8000*/  MOV R36, 0x2 ;  /* 0x0000000200247802 */ /* 0x000fe40000000f00 */
[----:B------:R-:W-:-:S05]  /*8010*/  FMNMX.FTZ R6, R5, R48, !PT ;  /* 0x0000003005067209 */ /* 0x000fca0007810000 */
[----:B------:R-:W-:-:S07]  /*8020*/  IMAD.MOV.U32 R49, RZ, RZ, R6 ;  /* 0x000000ffff317224 */ /* 0x000fce00078e0006 */
[----:B------:R-:W-:Y:S05]  /*8030*/  WARPSYNC.COLLECTIVE R10, `(.L_x_2290) ;  /* 0x000000000a087348 */ /* 0x000fea0003c00000 */
[----:B------:R0:W1:Y:S02]  /*8040*/  SHFL.BFLY P3, R48, R49, R36, R37 ;  /* 0x0c00002431307389 */ /* 0x0000640000060025 */
[----:B01----:R-:W-:Y:S05]  /*8050*/  ENDCOLLECTIVE ;  /* 0x000000000000791b */ /* 0x003fea0003800000 */
.L_x_2290:
[----:B------:R-:W-:Y:S05]  /*8060*/  BRA `(.L_x_2291) ;  /* 0xffffffa000547947 */ /* 0x000fea000383ffff */
.L_x_2292:
        /* <DEDUP_REMOVED lines=9> */
.L_x_2701:


//--------------------- .text._ZN4mmha33masked_multihead_attention_kernelIfLi32ELi32ELi4ELi8ELi64ELb0ELb1EEEv26Multihead_attention_paramsIT_XT5_EE --------------------------
	.section	.text._ZN4mmha33masked_multihead_attention_kernelIfLi32ELi32ELi4ELi8ELi64ELb0ELb1EEEv26Multihead_attention_paramsIT_XT5_EE,"ax",@progbits
	.align	128
        .global         _ZN4mmha33masked_multihead_attention_kernelIfLi32ELi32ELi4ELi8ELi64ELb0ELb1EEEv26Multihead_attention_paramsIT_XT5_EE
        .type           _ZN4mmha33masked_multihead_attention_kernelIfLi32ELi32ELi4ELi8ELi64ELb0ELb1EEEv26Multihead_attention_paramsIT_XT5_EE,@function
        .size           _ZN4mmha33masked_multihead_attention_kernelIfLi32ELi32ELi4ELi8ELi64ELb0ELb1EEEv26Multihead_attention_paramsIT_XT5_EE,(.L_x_2702 - _ZN4mmha33masked_multihead_attention_kernelIfLi32ELi32ELi4ELi8ELi64ELb0ELb1EEEv26Multihead_attention_paramsIT_XT5_EE)
        .other          _ZN4mmha33masked_multihead_attention_kernelIfLi32ELi32ELi4ELi8ELi64ELb0ELb1EEEv26Multihead_attention_paramsIT_XT5_EE,@"STO_CUDA_ENTRY STV_DEFAULT"
_ZN4mmha33masked_multihead_attention_kernelIfLi32ELi32ELi4ELi8ELi64ELb0ELb1EEEv26Multihead_attention_paramsIT_XT5_EE:
.text._ZN4mmha33masked_multihead_attention_kernelIfLi32ELi32ELi4ELi8ELi64ELb0ELb1EEEv26Multihead_attention_paramsIT_XT5_EE:
        /* <DEDUP_REMOVED lines=12> */
.L_x_2293:
[----:B------:R-:W0:Y:S08]  /*00c0*/  LDC R3, c[0x0][0x3f0] ;  /* 0x0000fc00ff037b82 */ /* 0x000e300000000800 */
[----:B------:R-:W2:Y:S01]  /*00d0*/  LDC.64 R6, c[0x0][0x4a0] ;  /* 0x00012800ff067b82 */ /* 0x000ea20000000a00 */
[----:B0-----:R-:W-:-:S04]  /*00e0*/  IABS R15, R3 ;  /* 0x00000003000f7213 */ /* 0x001fc80000000000 */
[----:B------:R-:W0:Y:S01]  /*00f0*/  I2F.RP R0, R15 ;  /* 0x0000000f00007306 */ /* 0x000e220000209400 */
[----:B--2---:R-:W-:-:S04]  /*0100*/  ISETP.NE.U32.AND P0, PT, R6, RZ, PT ;  /* 0x000000ff0600720c */ /* 0x004fc80003f05070 */
[----:B------:R-:W-:-:S03]  /*0110*/  ISETP.NE.AND.EX P0, PT, R7, RZ, PT, P0 ;  /* 0x000000ff0700720c */ /* 0x000fc60003f05300 */
[----:B0-----:R-:W0:Y:S10]  /*0120*/  MUFU.RCP R0, R0 ;  /* 0x0000000000007308 */ /* 0x001e340000001000 */
[----:B------:R-:W2:Y:S01]  /*0130*/  @P0 LDC.64 R6, c[0x0][0x4a0] ;  /* 0x00012800ff060b82 */ /* 0x000ea20000000a00 */
[----:B------:R-:W-:-:S07]  /*0140*/  IMAD.MOV.U32 R33, RZ, RZ, RZ ;  /* 0x000000ffff217224 */ /* 0x000fce00078e00ff */
[----:B------:R-:W3:Y:S01]  /*0150*/  @P0 LDC R17, c[0x0][0x430] ;  /* 0x00010c00ff110b82 */ /* 0x000ee20000000800 */
[----:B0-----:R-:W-:Y:S01]  /*0160*/  VIADD R8, R0, 0xffffffe ;  /* 0x0ffffffe00087836 */ /* 0x001fe20000000000 */
[----:B-1----:R-:W-:-:S03]  /*0170*/  IABS R0, R5 ;  /* 0x0000000500007213 */ /* 0x002fc60000000000 */
[----:B------:R0:W1:Y:S01]  /*0180*/  F2I.FTZ.U32.TRUNC.NTZ R9, R8 ;  /* 0x0000000800097305 */ /* 0x000062000021f000 */
[----:B--2---:R-:W-:-:S04]  /*0190*/  @P0 IMAD.WIDE.U32 R6, R5, 0x4, R6 ;  /* 0x0000000405060825 */ /* 0x004fc800078e0006 */
[----:B0-----:R-:W-:Y:S01]  /*01a0*/  IMAD.MOV.U32 R8, RZ, RZ, RZ ;  /* 0x000000ffff087224 */ /* 0x001fe200078e00ff */
[----:B-1----:R-:W-:-:S05]  /*01b0*/  IADD3 R2, PT, PT, RZ, -R9, RZ ;  /* 0x80000009ff027210 */ /* 0x002fca0007ffe0ff */
[----:B------:R-:W-:Y:S02]  /*01c0*/  IMAD R11, R2, R15, RZ ;  /* 0x0000000f020b7224 */ /* 0x000fe400078e02ff */
[----:B------:R0:W3:Y:S02]  /*01d0*/  @P0 LDG.E R2, desc[UR6][R6.64] ;  /* 0x0000000606020981 */ /* 0x0000e4000c1e1900 */
        /* <DEDUP_REMOVED lines=8> */
[----:B------:R-:W-:-:S05]  /*0260*/  @!P3 IMAD.IADD R0, R0, 0x1, -R15 ;  /* 0x000000010000b824 */ /* 0x000fca00078e0a0f */
[----:B------:R-:W-:Y:S02]  /*0270*/  ISETP.GE.U32.AND P2, PT, R0, R15, PT ;  /* 0x0000000f0000720c */ /* 0x000fe40003f46070 */
[----:B------:R-:W-:Y:S01]  /*0280*/  LOP3.LUT R0, R5, R3, RZ, 0x3c, !PT ;  /* 0x0000000305007212 */ /* 0x000fe200078e3cff */
[----:B------:R-:W0:Y:S01]  /*0290*/  @P1 LDC.64 R8, c[0x0][0x460] ;  /* 0x00011800ff081b82 */ /* 0x000e220000000a00 */
[----:B------:R-:W-:Y:S02]  /*02a0*/  @!P3 IADD3 R13, PT, PT, R13, 0x1, RZ ;  /* 0x000000010d0db810 */ /* 0x000fe40007ffe0ff */
[----:B------:R-:W-:Y:S02]  /*02b0*/  ISETP.GE.AND P4, PT, R0, RZ, PT ;  /* 0x000000ff0000720c */ /* 0x000fe40003f86270 */
[----:B------:R-:W-:-:S05]  /*02c0*/  ISETP.NE.AND P3, PT, R3, RZ, PT ;  /* 0x000000ff0300720c */ /* 0x000fca0003f65270 */
[----:B------:R-:W-:-:S06]  /*02d0*/  @P2 VIADD R13, R13, 0x1 ;  /* 0x000000010d0d2836 */ /* 0x000fcc0000000000 */
[----:B------:R-:W-:Y:S02]  /*02e0*/  @!P4 IADD3 R13, PT, PT, -R13, RZ, RZ ;  /* 0x000000ff0d0dc210 */ /* 0x000fe40007ffe1ff */
[----:B------:R-:W-:-:S05]  /*02f0*/  @!P3 LOP3.LUT R13, RZ, R3, RZ, 0x33, !PT ;  /* 0x00000003ff0db212 */ /* 0x000fca00078e33ff */
[----:B0-----:R-:W-:Y:S02]  /*0300*/  @P1 IMAD.WIDE R6, R13, 0x4, R8 ;  /* 0x000000040d061825 */ /* 0x001fe400078e0208 */
[----:B------:R-:W0:Y:S03]  /*0310*/  LDC R9, c[0x0][0x3f4] ;  /* 0x0000fd00ff097b82 */ /* 0x000e260000000800 */
[----:B------:R1:W5:Y:S05]  /*0320*/  @P1 LDG.E R33, desc[UR6][R6.64] ;  /* 0x0000000606211981 */ /* 0x00036a000c1e1900 */
[----:B------:R-:W2:Y:S01]  /*0330*/  @!P0 LDC R35, c[0x0][0x40c] ;  /* 0x00010300ff238b82 */ /* 0x000ea20000000800 */
[----:B------:R-:W4:Y:S07]  /*0340*/  S2R R0, SR_CTAID.X ;  /* 0x0000000000007919 */ /* 0x000f2e0000002500 */
[----:B------:R-:W2:Y:S01]  /*0350*/  LDC R8, c[0x0][0x3e8] ;  /* 0x0000fa00ff087b82 */ /* 0x000ea20000000800 */
[----:B0-----:R-:W-:-:S04]  /*0360*/  IABS R29, R9 ;  /* 0x00000009001d7213 */ /* 0x001fc80000000000 */
[----:B------:R-:W0:Y:S08]  /*0370*/  I2F.RP R4, R29 ;  /* 0x0000001d00047306 */ /* 0x000e300000209400 */
[----:B0-----:R-:W0:Y:S02]  /*0380*/  MUFU.RCP R4, R4 ;  /* 0x0000000400047308 */ /* 0x001e240000001000 */
[----:B0-----:R-:W-:-:S02]  /*0390*/  IADD3 R14, PT, PT, R4, 0xffffffe, RZ ;  /* 0x0ffffffe040e7810 */ /* 0x001fc40007ffe0ff */
[----:B------:R-:W4:Y:S04]  /*03a0*/  LDC R4, c[0x0][0x3f8] ;  /* 0x0000fe00ff047b82 */ /* 0x000f280000000800 */
[----:B------:R0:W1:Y:S02]  /*03b0*/  F2I.FTZ.U32.TRUNC.NTZ R15, R14 ;  /* 0x0000000e000f7305 */ /* 0x000064000021f000 */
[----:B0-----:R-:W-:Y:S02]  /*03c0*/  IMAD.MOV.U32 R14, RZ, RZ, RZ ;  /* 0x000000ffff0e7224 */ /* 0x001fe400078e00ff */
[----:B-1----:R-:W-:-:S04]  /*03d0*/  IMAD.MOV R6, RZ, RZ, -R15 ;  /* 0x000000ffff067224 */ /* 0x002fc800078e0a0f */
[----:B------:R-:W-:-:S04]  /*03e0*/  IMAD R7, R6, R29, RZ ;  /* 0x0000001d06077224 */ /* 0x000fc800078e02ff */
[----:B------:R-:W-:Y:S02]  /*03f0*/  IMAD.HI.U32 R15, R15, R7, R14 ;  /* 0x000000070f0f7227 */ /* 0x000fe400078e000e */
[----:B------:R-:W0:Y:S02]  /*0400*/  S2R R7, SR_TID.X ;  /* 0x0000000000077919 */ /* 0x000e240000002100 */
[----:B----4-:R-:W-:Y:S01]  /*0410*/  IMAD R34, R5, R4, R0 ;  /* 0x0000000405227224 */ /* 0x010fe200078e0200 */
[----:B------:R-:W-:Y:S01]  /*0420*/  BSSY.RECONVERGENT B0, `(.L_x_2294) ;  /* 0x000001e000007945 */ /* 0x000fe20003800200 */
[----:B0-----:R-:W-:Y:S02]  /*0430*/  ISETP.GT.U32.AND P3, PT, R7, 0x1f, PT ;  /* 0x0000001f0700780c */ /* 0x001fe40003f64070 */
[----:B---3--:R-:W-:-:S04]  /*0440*/  @P0 IADD3 R35, PT, PT, R2, R17, RZ ;  /* 0x0000001102230210 */ /* 0x008fc80007ffe0ff */
[----:B--2---:R-:W-:-:S05]  /*0450*/  IABS R6, R35 ;  /* 0x0000002300067213 */ /* 0x004fca0000000000 */
[----:B------:R-:W-:-:S05]  /*0460*/  IMAD.HI.U32 R15, R15, R6, RZ ;  /* 0x000000060f0f7227 */ /* 0x000fca00078e00ff */
[----:B------:R-:W-:Y:S02]  /*0470*/  IADD3 R15, PT, PT, -R15, RZ, RZ ;  /* 0x000000ff0f0f7210 */ /* 0x000fe40007ffe1ff */
[----:B------:R-:W-:-:S03]  /*0480*/  ISETP.NE.AND P0, PT, R8, RZ, PT ;  /* 0x000000ff0800720c */ /* 0x000fc60003f05270 */
[----:B------:R-:W-:-:S05]  /*0490*/  IMAD R6, R29, R15, R6 ;  /* 0x0000000f1d067224 */ /* 0x000fca00078e0206 */
[----:B------:R-:W-:-:S05]  /*04a0*/  ISETP.GT.U32.AND P1, PT, R29, R6, PT ;  /* 0x000000061d00720c */ /* 0x000fca0003f24070 */
[----:B------:R-:W-:Y:S02]  /*04b0*/  @P0 IMAD.SHL.U32 R2, R0, 0x20, RZ ;  /* 0x0000002000020824 */ /* 0x000fe400078e00ff */
[----:B------:R-:W-:Y:S02]  /*04c0*/  @!P0 IMAD.SHL.U32 R36, R34, 0x20, RZ ;  /* 0x0000002022248824 */ /* 0x000fe400078e00ff */
[----:B------:R-:W-:Y:S02]  /*04d0*/  @P0 IMAD R36, R5, R8, R2 ;  /* 0x0000000805240224 */ /* 0x000fe400078e0202 */
[----:B------:R-:W-:Y:S02]  /*04e0*/  HFMA2 R8, -RZ, RZ, 0, 0 ;  /* 0x00000000ff087431 */ /* 0x000fe400000001ff */
[----:B------:R-:W-:Y:S01]  /*04f0*/  @!P1 IADD3 R6, PT, PT, R6, -R29, RZ ;  /* 0x8000001d06069210 */ /* 0x000fe20007ffe0ff */
[----:B------:R-:W-:-:S03]  /*0500*/  IMAD.IADD R23, R36, 0x1, R7 ;  /* 0x0000000124177824 */ /* 0x000fc600078e0207 */
        /* <DEDUP_REMOVED lines=15> */
.L_x_2295:
[----:B------:R-:W-:Y:S05]  /*0600*/  BSYNC.RECONVERGENT B0 ;  /* 0x0000000000007941 */ /* 0x000fea0003800200 */
.L_x_2294:
[----:B------:R-:W1:Y:S01]  /*0610*/  LDCU UR4, c[0x0][0x478] ;  /* 0x00008f00ff0477ac */ /* 0x000e620008000800 */
[----:B------:R-:W-:Y:S01]  /*0620*/  ISETP.GE.AND P2, PT, R35, RZ, PT ;  /* 0x000000ff2300720c */ /* 0x000fe20003f46270 */
[----:B------:R-:W-:Y:S01]  /*0630*/  IMAD R37, R5, R9, RZ ;  /* 0x0000000905257224 */ /* 0x000fe200078e02ff */
[----:B------:R-:W-:Y:S01]  /*0640*/  ISETP.NE.AND P0, PT, R9, RZ, PT ;  /* 0x000000ff0900720c */ /* 0x000fe20003f05270 */
[----:B------:R-:W-:Y:S01]  /*0650*/  VIADD R14, R35, 0x1 ;  /* 0x00000001230e7836 */ /* 0x000fe20000000000 */
[----:B------:R-:W-:Y:S02]  /*0660*/  @!P1 IADD3 R6, PT, PT, R6, -R29, RZ ;  /* 0x8000001d06069210 */ /* 0x000fe40007ffe0ff */
[----:B------:R-:W-:Y:S02]  /*0670*/  LEA R21, R0, R7, 0x5 ;  /* 0x0000000700157211 */ /* 0x000fe400078e28ff */
[----:B------:R-:W-:Y:S01]  /*0680*/  SHF.R.S32.HI R38, RZ, 0x1f, R37 ;  /* 0x0000001fff267819 */ /* 0x000fe20000011425 */
[----:B------:R-:W-:Y:S01]  /*0690*/  IMAD.MOV.U32 R2, RZ, RZ, R6 ;  /* 0x000000ffff027224 */ /* 0x000fe200078e0006 */
[----:B------:R-:W-:Y:S01]  /*06a0*/  VIADDMNMX R14, R14, -R9, RZ, !PT ;  /* 0x800000090e0e7246 */ /* 0x000fe200078001ff */
[----:B------:R-:W-:-:S03]  /*06b0*/  IMAD R6, R13, R4, RZ ;  /* 0x000000040d067224 */ /* 0x000fc600078e02ff */
        /* <DEDUP_REMOVED lines=13> */
.L_x_2296:
[----:B------:R-:W-:Y:S01]  /*0790*/  BSSY.RECONVERGENT B0, `(.L_x_2297) ;  /* 0x0000006000007945 */ /* 0x000fe20003800200 */
[----:B------:R-:W-:-:S03]  /*07a0*/  IMAD.MOV.U32 R15, RZ, RZ, RZ ;  /* 0x000000ffff0f7224 */ /* 0x000fc600078e00ff */
[----:B------:R-:W-:Y:S05]  /*07b0*/  @P3 BRA `(.L_x_2298) ;  /* 0x00000000000c3947 */ /* 0x000fea0003800000 */
[----:B------:R-:W1:Y:S02]  /*07c0*/  LDC.64 R12, c[0x0][0x398] ;  /* 0x0000e600ff0c7b82 */ /* 0x000e640000000a00 */
[----:B-1----:R-:W-:-:S05]  /*07d0*/  IMAD.WIDE R12, R23, 0x4, R12 ;  /* 0x00000004170c7825 */ /* 0x002fca00078e020c */
[----:B------:R1:W5:Y:S02]  /*07e0*/  LDG.E R15, desc[UR6][R12.64] ;  /* 0x000000060c0f7981 */ /* 0x000364000c1e1900 */
.L_x_2298:
[----:B------:R-:W-:Y:S05]  /*07f0*/  BSYNC.RECONVERGENT B0 ;  /* 0x0000000000007941 */ /* 0x000fea0003800200 */
.L_x_2297:
[----:B------:R-:W2:Y:S01]  /*0800*/  LDCU.64 UR8, c[0x0][0x3a0] ;  /* 0x00007400ff0877ac */ /* 0x000ea20008000a00 */
[----:B------:R-:W3:Y:S01]  /*0810*/  LDC.64 R22, c[0x0][0x418] ;  /* 0x00010600ff167b82 */ /* 0x000ee20000000a00 */
[----:B------:R-:W-:Y:S01]  /*0820*/  ISETP.EQ.U32.AND P0, PT, R10, RZ, PT ;  /* 0x000000ff0a00720c */ /* 0x000fe20003f02070 */
[----:B------:R-:W-:Y:S01]  /*0830*/  IMAD.MOV.U32 R24, RZ, RZ, RZ ;  /* 0x000000ffff187224 */ /* 0x000fe200078e00ff */
[----:B------:R-:W4:Y:S02]  /*0840*/  LDCU.64 UR4, c[0x0][0x390] ;  /* 0x00007200ff0477ac */ /* 0x000f240008000a00 */
[----:B------:R-:W-:Y:S02]  /*0850*/  ISETP.EQ.OR.EX P0, PT, R11, RZ, P3, P0 ;  /* 0x000000ff0b00720c */ /* 0x000fe40001f02700 */
[----:B--2---:R-:W-:-:S11]  /*0860*/  ISETP.NE.U32.AND P1, PT, RZ, UR8, PT ;  /* 0x00000008ff007c0c */ /* 0x004fd6000bf25070 */
[----:B-1----:R-:W1:Y:S01]  /*0870*/  @!P0 LDC.64 R12, c[0x0][0x450] ;  /* 0x00011400ff0c8b82 */ /* 0x002e620000000a00 */
[----:B-----5:R-:W-:Y:S01]  /*0880*/  @!P0 IMAD R20, R33, R4, RZ ;  /* 0x0000000421148224 */ /* 0x020fe200078e02ff */
[----:B----4-:R-:W-:Y:S01]  /*0890*/  ISETP.NE.U32.AND P2, PT, RZ, UR4, PT ;  /* 0x00000004ff007c0c */ /* 0x010fe2000bf45070 */
[----:B------:R-:W-:Y:S01]  /*08a0*/  IMAD.MOV.U32 R28, RZ, RZ, RZ ;  /* 0x000000ffff1c7224 */ /* 0x000fe200078e00ff */
[----:B------:R-:W-:Y:S01]  /*08b0*/  ISETP.NE.AND.EX P1, PT, RZ, UR9, PT, P1 ;  /* 0x00000009ff007c0c */ /* 0x000fe2000bf25310 */
[----:B------:R-:W2:Y:S01]  /*08c0*/  LDCU.U8 UR4, c[0x0][0x404] ;  /* 0x00008080ff0477ac */ /* 0x000ea20008000000 */
[----:B------:R-:W-:Y:S02]  /*08d0*/  ISETP.NE.AND.EX P2, PT, RZ, UR5, PT, P2 ;  /* 0x00000005ff007c0c */ /* 0x000fe4000bf45320 */
[C---:B------:R-:W-:Y:S02]  /*08e0*/  ISETP.GT.U32.OR P1, PT, R7.reuse, 0x1f, !P1 ;  /* 0x0000001f0700780c */ /* 0x040fe40004f24470 */
[----:B------:R-:W-:-:S02]  /*08f0*/  ISETP.GT.U32.OR P2, PT, R7, 0x1f, !P2 ;  /* 0x0000001f0700780c */ /* 0x000fc40005744470 */
[----:B---3--:R-:W-:-:S04]  /*0900*/  ISETP.NE.U32.AND P4, PT, R22, RZ, PT ;  /* 0x000000ff1600720c */ /* 0x008fc80003f85070 */
[----:B------:R-:W-:Y:S02]  /*0910*/  ISETP.NE.AND.EX P4, PT, R23, RZ, PT, P4 ;  /* 0x000000ff1700720c */ /* 0x000fe40003f85340 */
[----:B------:R-:W-:-:S03]  /*0920*/  @!P0 LEA R23, R20, R21, 0x5 ;  /* 0x0000001514178211 */ /* 0x000fc600078e28ff */
[----:B0-----:R-:W0:Y:S02]  /*0930*/  @!P1 LDC.64 R16, c[0x0][0x3a0] ;  /* 0x0000e800ff109b82 */ /* 0x001e240000000a00 */
[----:B-1----:R-:W-:-:S05]  /*0940*/  @!P0 IMAD.WIDE R12, R23, 0x4, R12 ;  /* 0x00000004170c8825 */ /* 0x002fca00078e020c */
[----:B------:R1:W3:Y:S01]  /*0950*/  @!P0 LDG.E R25, desc[UR6][R12.64] ;  /* 0x000000060c198981 */ /* 0x0002e2000c1e1900 */
[----:B------:R-:W4:Y:S08]  /*0960*/  @!P2 LDC.64 R18, c[0x0][0x390] ;  /* 0x0000e400ff12ab82 */ /* 0x000f300000000a00 */
[----:B------:R-:W2:Y:S01]  /*0970*/  @P4 LDC.64 R10, c[0x0][0x418] ;  /* 0x00010600ff0a4b82 */ /* 0x000ea20000000a00 */
[----:B0-----:R-:W-:-:S05]  /*0980*/  @!P1 IMAD.WIDE.U32 R16, R21, 0x4, R16 ;  /* 0x0000000415109825 */ /* 0x001fca00078e0010 */
[----:B------:R-:W3:Y:S01]  /*0990*/  @!P1 LDG.E R24, desc[UR6][R16.64] ;  /* 0x0000000610189981 */ /* 0x000ee2000c1e1900 */
[----:B----4-:R-:W-:-:S04]  /*09a0*/  @!P2 IMAD.WIDE.U32 R20, R21, 0x4, R18 ;  /* 0x000000041514a825 */ /* 0x010fc800078e0012 */
[----:B------:R-:W-:Y:S01]  /*09b0*/  HFMA2 R19, -RZ, RZ, 0, 0 ;  /* 0x00000000ff137431 */ /* 0x000fe200000001ff */
[----:B------:R-:W0:Y:S01]  /*09c0*/  LDC R18, c[0x0][0x400] ;  /* 0x00010000ff127b82 */ /* 0x000e220000000800 */
[----:B--2---:R-:W-:-:S04]  /*09d0*/  @P4 IMAD.WIDE.U32 R22, R5, 0x4, R10 ;  /* 0x0000000405164825 */ /* 0x004fc800078e000a */
[----:B------:R-:W2:Y:S04]  /*09e0*/  @!P2 LDG.E R19, desc[UR6][R20.64] ;  /* 0x000000061413a981 */ /* 0x000ea8000c1e1900 */
[----:B------:R4:W5:Y:S01]  /*09f0*/  @P4 LDG.E R28, desc[UR6][R22.64] ;  /* 0x00000006161c4981 */ /* 0x000962000c1e1900 */
[----:B------:R-:W4:Y:S01]  /*0a00*/  S2R R10, SR_CgaCtaId ;  /* 0x00000000000a7919 */ /* 0x000f220000008800 */
[----:B------:R-:W-:-:S04]  /*0a10*/  ISETP.NE.AND P2, PT, RZ, UR4, PT ;  /* 0x00000004ff007c0c */ /* 0x000fc8000bf45270 */
[C---:B0-----:R-:W-:Y:S02]  /*0a20*/  ISETP.GT.AND P1, PT, R18.reuse, RZ, !P2 ;  /* 0x000000ff1200720c */ /* 0x041fe40005724270 */
[----:B------:R-:W-:-:S04]  /*0a30*/  ISETP.LT.OR P2, PT, R18, 0x1, !P2 ;  /* 0x000000011200780c */ /* 0x000fc80005741670 */
[----:B------:R-:W-:Y:S02]  /*0a40*/  PLOP3.LUT P1, PT, P1, P2, PT, 0xf8, 0x8f ;  /* 0x00000000008f781c */ /* 0x000fe40000f25f70 */
[----:B------:R-:W-:-:S04]  /*0a50*/  MOV R11, 0x400 ;  /* 0x00000400000b7802 */ /* 0x000fc80000000f00 */
[----:B------:R-:W-:Y:S01]  /*0a60*/  IADD3 R5, PT, PT, R11, 0x90, RZ ;  /* 0x000000900b057810 */ /* 0x000fe20007ffe0ff */
[----:B-1----:R-:W-:Y:S02]  /*0a70*/  IMAD.IADD R13, R35, 0x1, -R14 ;  /* 0x00000001230d7824 */ /* 0x002fe400078e0a0e */
[----:B---3--:R-:W-:-:S04]  /*0a80*/  FADD.FTZ R12, R24, R15 ;  /* 0x0000000f180c7221 */ /* 0x008fc80000010000 */
[----:B------:R-:W-:Y:S01]  /*0a90*/  @!P0 FMUL.FTZ R12, R12, R25 ;  /* 0x000000190c0c8220 */ /* 0x000fe20000410000 */
[----:B--2---:R-:W-:Y:S01]  /*0aa0*/  FADD.FTZ R15, R19, R8 ;  /* 0x00000008130f7221 */ /* 0x004fe20000010000 */
[----:B----4-:R-:W-:Y:S01]  /*0ab0*/  LEA R8, R10, R5, 0x18 ;  /* 0x000000050a087211 */ /* 0x010fe200078ec0ff */
        /* <DEDUP_REMOVED lines=28> */
[C---:B------:R-:W-:Y:S02]  /*0c80*/  ISETP.GE.AND P0, PT, R7.reuse, R18, PT ;  /* 0x000000120700720c */ /* 0x040fe40003f06270 */
[----:B0-----:R-:W-:Y:S01]  /*0c90*/  LEA R5, R16, R5, 0x18 ;  /* 0x0000000510057211 */ /* 0x001fe200078ec0ff */
[----:B------:R-:W-:Y:S01]  /*0ca0*/  IMAD.MOV.U32 R19, RZ, RZ, R17 ;  /* 0x000000ffff137224 */ /* 0x000fe200078e0011 */
[----:B------:R-:W-:-:S03]  /*0cb0*/  ISETP.GT.U32.OR P0, PT, R7, 0x1f, P0 ;  /* 0x0000001f0700780c */ /* 0x000fc60000704470 */
[----:B------:R-:W-:Y:S01]  /*0cc0*/  IMAD R18, R18, 0x4, R5 ;  /* 0x0000000412127824 */ /* 0x000fe200078e0205 */
[----:B------:R-:W-:Y:S02]  /*0cd0*/  @!P2 IADD3 R19, PT, PT, -R19, RZ, RZ ;  /* 0x000000ff1313a210 */ /* 0x000fe40007ffe1ff */
[----:B------:R-:W-:-:S05]  /*0ce0*/  @!P1 LOP3.LUT R19, RZ, R20, RZ, 0x33, !PT ;  /* 0x00000014ff139212 */ /* 0x000fca00078e33ff */
[----:B------:R-:W-:-:S04]  /*0cf0*/  IMAD.MOV R17, RZ, RZ, -R19 ;  /* 0x000000ffff117224 */ /* 0x000fc800078e0a13 */
[----:B------:R-:W-:-:S04]  /*0d00*/  IMAD R17, R20, R17, R7 ;  /* 0x0000001114117224 */ /* 0x000fc800078e0207 */
[CCC-:B------:R-:W-:Y:S02]  /*0d10*/  @!P0 IMAD R16, R20.reuse, R19.reuse, R17.reuse ;  /* 0x0000001314108224 */ /* 0x1c0fe400078e0211 */
[----:B------:R-:W-:Y:S02]  /*0d20*/  @!P0 IMAD R19, R20, R19, R17 ;  /* 0x0000001314138224 */ /* 0x000fe400078e0211 */
[C-C-:B------:R-:W-:Y:S01]  /*0d30*/  @!P0 IMAD R17, R16.reuse, 0x4, R18.reuse ;  /* 0x0000000410118824 */ /* 0x140fe200078e0212 */
[-C--:B------:R-:W-:Y:S01]  /*0d40*/  @!P0 LEA R20, R16, R5.reuse, 0x2 ;  /* 0x0000000510148211 */ /* 0x080fe200078e10ff */
[C---:B------:R-:W-:Y:S01]  /*0d50*/  @!P0 IMAD R18, R19.reuse, 0x4, R18 ;  /* 0x0000000413128824 */ /* 0x040fe200078e0212 */
[----:B------:R-:W-:-:S03]  /*0d60*/  @!P0 LEA R5, R19, R5, 0x2 ;  /* 0x0000000513058211 */ /* 0x000fc600078e10ff */
[----:B------:R0:W-:Y:S04]  /*0d70*/  @!P0 STS [R20], R15 ;  /* 0x0000000f14008388 */ /* 0x0001e80000000800 */
[----:B------:R0:W-:Y:S01]  /*0d80*/  @!P0 STS [R17], R12 ;  /* 0x0000000c11008388 */ /* 0x0001e20000000800 */
[----:B------:R-:W-:Y:S08]  /*0d90*/  BAR.SYNC.DEFER_BLOCKING 0x0 ;  /* 0x0000000000007b1d */ /* 0x000ff00000010000 */
[----:B------:R-:W-:Y:S06]  /*0da0*/  BAR.SYNC.DEFER_BLOCKING 0x0 ;  /* 0x0000000000007b1d */ /* 0x000fec0000010000 */
[----:B------:R0:W1:Y:S04]  /*0db0*/  @!P0 LDS R15, [R5] ;  /* 0x00000000050f8984 */ /* 0x0000680000000800 */
[----:B------:R0:W2:Y:S01]  /*0dc0*/  @!P0 LDS R12, [R18] ;  /* 0x00000000120c8984 */ /* 0x0000a20000000800 */
[----:B------:R-:W-:Y:S06]  /*0dd0*/  BAR.SYNC.DEFER_BLOCKING 0x0 ;  /* 0x0000000000007b1d */ /* 0x000fec0000010000 */
.L_x_2299:
[----:B0-----:R-:W-:Y:S01]  /*0de0*/  MOV R5, 0xff7fffff ;  /* 0xff7fffff00057802 */ /* 0x001fe20000000f00 */
[----:B------:R-:W-:Y:S01]  /*0df0*/  IMAD R24, R13, 0x4, R8 ;  /* 0x000000040d187824 */ /* 0x000fe200078e0208 */
[----:B------:R-:W-:Y:S06]  /*0e00*/  @P3 BRA `(.L_x_2300) ;  /* 0x0000000000ac3947 */ /* 0x000fec0003800000 */
[----:B------:R-:W0:Y:S01]  /*0e10*/  LDC.64 R16, c[0x0][0x3b8] ;  /* 0x0000ee00ff107b82 */ /* 0x000e220000000a00 */
[----:B------:R-:W-:Y:S01]  /*0e20*/  SHF.R.U32.HI R18, RZ, 0x2, R7 ;  /* 0x00000002ff127819 */ /* 0x000fe20000011607 */
[-C--:B------:R-:W-:Y:S01]  /*0e30*/  IMAD R21, R34, R9.reuse, RZ ;  /* 0x0000000922157224 */ /* 0x080fe200078e02ff */
[----:B------:R-:W-:Y:S01]  /*0e40*/  LOP3.LUT R20, R7, 0x3, RZ, 0xc0, !PT ;  /* 0x0000000307147812 */ /* 0x000fe200078ec0ff */
[----:B------:R-:W-:Y:S01]  /*0e50*/  UMOV UR4, 0xffffffff ;  /* 0xffffffff00047882 */ /* 0x000fe20000000000 */
[----:B------:R-:W-:Y:S01]  /*0e60*/  IADD3 R19, PT, PT, R11, 0x10, RZ ;  /* 0x000000100b137810 */ /* 0x000fe20007ffe0ff */
[----:B------:R-:W-:Y:S02]  /*0e70*/  IMAD R22, R18, R9, R2 ;  /* 0x0000000912167224 */ /* 0x000fe400078e0202 */
[----:B-12---:R-:W-:Y:S01]  /*0e80*/  FMUL.FTZ R23, R12, R15 ;  /* 0x0000000f0c177220 */ /* 0x006fe20000410000 */
[----:B------:R-:W-:Y:S01]  /*0e90*/  IMAD R21, R21, 0x20, R20 ;  /* 0x0000002015157824 */ /* 0x000fe200078e0214 */
[----:B------:R-:W-:-:S04]  /*0ea0*/  LEA R18, R10, R19, 0x18 ;  /* 0x000000130a127211 */ /* 0x000fc800078ec0ff */
[----:B------:R-:W-:Y:S01]  /*0eb0*/  LEA R21, R22, R21, 0x2 ;  /* 0x0000001516157211 */ /* 0x000fe200078e10ff */
[----:B------:R-:W-:-:S05]  /*0ec0*/  IMAD R18, R7, 0x4, R18 ;  /* 0x0000000407127824 */ /* 0x000fca00078e0212 */
[----:B------:R1:W-:Y:S01]  /*0ed0*/  STS [R18], R15 ;  /* 0x0000000f12007388 */ /* 0x0003e20000000800 */
[----:B0-----:R-:W-:-:S05]  /*0ee0*/  IMAD.WIDE R16, R21, 0x4, R16 ;  /* 0x0000000415107825 */ /* 0x001fca00078e0210 */
[----:B------:R1:W-:Y:S01]  /*0ef0*/  STG.E desc[UR6][R16.64], R12 ;  /* 0x0000000c10007986 */ /* 0x0003e2000c101906 */
        /* <DEDUP_REMOVED lines=10> */
.L_x_2382:
        /* <DEDUP_REMOVED lines=11> */
[----:B-----5:R-:W-:-:S05]  /*1050*/  IADD3 R15, PT, PT, -R28, R35, RZ ;  /* 0x000000231c0f7210 */ /* 0x020fca0007ffe1ff */
[----:B-1----:R-:W-:-:S04]  /*1060*/  IMAD R12, R0, UR4, R15 ;  /* 0x00000004000c7c24 */ /* 0x002fc8000f8e020f */
[----:B------:R-:W-:-:S04]  /*1070*/  IMAD R15, R12, UR4, R15 ;  /* 0x000000040c0f7c24 */ /* 0x000fc8000f8e020f */
[----:B0-----:R-:W-:-:S06]  /*1080*/  IMAD.WIDE R16, R15, 0x4, R16 ;  /* 0x000000040f107825 */ /* 0x001fcc00078e0210 */
[----:B------:R-:W2:Y:S02]  /*1090*/  LDG.E R16, desc[UR6][R16.64] ;  /* 0x0000000610107981 */ /* 0x000ea4000c1e1900 */
[----:B--2---:R-:W-:-:S07]  /*10a0*/  FADD.FTZ R5, R5, R16 ;  /* 0x0000001005057221 */ /* 0x004fce0000010000 */
.L_x_2302:
[----:B------:R3:W-:Y:S02]  /*10b0*/  STS [R24], R5 ;  /* 0x0000000518007388 */ /* 0x0007e40000000800 */
.L_x_2300:
[----:B------:R-:W-:Y:S05]  /*10c0*/  WARPSYNC.ALL ;  /* 0x0000000000007948 */ /* 0x000fea0003800000 */
[----:B------:R-:W-:Y:S01]  /*10d0*/  VIADD R13, R13, 0x7 ;  /* 0x000000070d0d7836 */ /* 0x000fe20000000000 */
[----:B------:R-:W-:Y:S01]  /*10e0*/  SHF.R.U32.HI R19, RZ, 0x2, R7 ;  /* 0x00000002ff137819 */ /* 0x000fe20000011607 */
[----:B------:R-:W-:Y:S01]  /*10f0*/  IMAD R6, R6, R3, R0 ;  /* 0x0000000306067224 */ /* 0x000fe200078e0200 */
[----:B------:R-:W4:Y:S01]  /*1100*/  LDCU UR15, c[0x0][0x3f4] ;  /* 0x00007e80ff0f77ac */ /* 0x000f220008000800 */
[----:B------:R-:W-:Y:S01]  /*1110*/  BSSY B0, `(.L_x_2303) ;  /* 0x00000d0000007945 */ /* 0x000fe20003800000 */
[----:B--2---:R-:W-:Y:S01]  /*1120*/  SHF.R.S32.HI R12, RZ, 0x1f, R13 ;  /* 0x0000001fff0c7819 */ /* 0x004fe2000001140d */
[----:B------:R-:W2:Y:S03]  /*1130*/  LDCU UR14, c[0x0][0x410] ;  /* 0x00008200ff0e77ac */ /* 0x000ea60008000800 */
[----:B------:R-:W-:Y:S01]  /*1140*/  LEA.HI R12, R12, R13, RZ, 0x3 ;  /* 0x0000000d0c0c7211 */ /* 0x000fe200078f18ff */
[----:B------:R-:W0:Y:S03]  /*1150*/  LDCU.64 UR10, c[0x0][0x3c8] ;  /* 0x00007900ff0a77ac */ /* 0x000e260008000a00 */
[----:B------:R-:W-:Y:S01]  /*1160*/  LOP3.LUT R12, R12, 0xfffffff8, RZ, 0xc0, !PT ;  /* 0xfffffff80c0c7812 */ /* 0x000fe200078ec0ff */
[----:B------:R-:W0:Y:S01]  /*1170*/  LDCU.64 UR16, c[0x0][0x438] ;  /* 0x00008700ff1077ac */ /* 0x000e220008000a00 */
[----:B------:R-:W-:Y:S02]  /*1180*/  BAR.SYNC.DEFER_BLOCKING 0x0 ;  /* 0x0000000000007b1d */ /* 0x000fe40000010000 */
[----:B------:R-:W-:-:S02]  /*1190*/  ISETP.GE.AND P0, PT, R19, R12, PT ;  /* 0x0000000c1300720c */ /* 0x000fc40003f06270 */
[----:B------:R-:W-:Y:S02]  /*11a0*/  SHF.L.U32 R12, R6, 0x5, RZ ;  /* 0x00000005060c7819 */ /* 0x000fe400000006ff */
[----:B------:R-:W0:Y:S09]  /*11b0*/  LDCU.64 UR12, c[0x0][0x3b8] ;  /* 0x00007700ff0c77ac */ /* 0x000e320008000a00 */
[----:B--2-4-:R-:W-:Y:S05]  /*11c0*/  @P0 BRA `(.L_x_2304) ;  /* 0x0000000c00100947 */ /* 0x014fea0003800000 */
[----:B------:R-:W2:Y:S01]  /*11d0*/  LDC R6, c[0x0][0x430] ;  /* 0x00010c00ff067b82 */ /* 0x000ea20000000800 */
[----:B------:R-:W4:Y:S01]  /*11e0*/  LDCU UR5, c[0x0][0x440] ;  /* 0x00008800ff0577ac */ /* 0x000f220008000800 */
[----:B------:R-:W-:Y:S01]  /*11f0*/  VIADD R11, R11, 0x10 ;  /* 0x000000100b0b7836 */ /* 0x000fe20000000000 */
[----:B------:R-:W-:Y:S01]  /*1200*/  LOP3.LUT R7, R7, 0x3, RZ, 0xc0, !PT ;  /* 0x0000000307077812 */ /* 0x000fe200078ec0ff */
[----:B------:R-:W-:Y:S01]  /*1210*/  IMAD.IADD R14, R14, 0x1, R19 ;  /* 0x000000010e0e7824 */ /* 0x000fe200078e0213 */
[----:B------:R-:W1:Y:S01]  /*1220*/  LDCU.64 UR8, c[0x0][0x420] ;  /* 0x00008400ff0877ac */ /* 0x000e620008000a00 */
[----:B------:R-:W-:Y:S02]  /*1230*/  LEA R8, R19, R8, 0x2 ;  /* 0x0000000813087211 */ /* 0x000fe400078e10ff */
[----:B------:R-:W-:Y:S01]  /*1240*/  LEA R10, R10, R11, 0x18 ;  /* 0x0000000b0a0a7211 */ /* 0x000fe200078ec0ff */
[----:B------:R-:W2:Y:S01]  /*1250*/  LDCU UR4, c[0x0][0x408] ;  /* 0x00008100ff0477ac */ /* 0x000ea20008000800 */
[----:B------:R-:W-:-:S02]  /*1260*/  IMAD R11, R4, R9, RZ ;  /* 0x00000009040b7224 */ /* 0x000fc400078e02ff */
[----:B------:R-:W-:Y:S01]  /*1270*/  LEA R3, R7, R10, 0x2 ;  /* 0x0000000a07037211 */ /* 0x000fe200078e10ff */
[----:B------:R-:W-:-:S04]  /*1280*/  IMAD R9, R12, R9, R7 ;  /* 0x000000090c097224 */ /* 0x000fc800078e0207 */
[----:B------:R-:W4:Y:S04]  /*1290*/  LDS R27, [R3] ;  /* 0x00000000031b7984 */ /* 0x000f280000000800 */
[----:B------:R-:W4:Y:S01]  /*12a0*/  LDS R26, [R3+0x10] ;  /* 0x00001000031a7984 */ /* 0x000f220000000800 */
[----:B-1----:R-:W-:-:S03]  /*12b0*/  ISETP.NE.U32.AND P0, PT, RZ, UR8, PT ;  /* 0x00000008ff007c0c */ /* 0x002fc6000bf05070 */
[----:B------:R-:W1:Y:S01]  /*12c0*/  LDS R25, [R3+0x20] ;  /* 0x0000200003197984 */ /* 0x000e620000000800 */
[----:B------:R-:W-:Y:S01]  /*12d0*/  IADD3 R10, P1, P2, R37, UR8, R14 ;  /* 0x00000008250a7c10 */ /* 0x000fe2000fa3e00e */
[----:B--2---:R-:W-:Y:S01]  /*12e0*/  VIADD R6, R6, UR4 ;  /* 0x0000000406067c36 */ /* 0x004fe20008000000 */
[----:B------:R-:W-:Y:S01]  /*12f0*/  ISETP.NE.AND.EX P0, PT, RZ, UR9, PT, P0 ;  /* 0x00000009ff007c0c */ /* 0x000fe2000bf05300 */
[----:B---3--:R-:W2:Y:S01]  /*1300*/  LDS R24, [R3+0x30] ;  /* 0x0000300003187984 */ /* 0x008ea20000000800 */
[----:B------:R-:W-:-:S03]  /*1310*/  IADD3.X R7, PT, PT, R38, UR9, RZ, P1, P2 ;  /* 0x0000000926077c10 */ /* 0x000fc60008fe44ff */
[----:B0-----:R-:W0:Y:S04]  /*1320*/  LDS R17, [R3+0x40] ;  /* 0x0000400003117984 */ /* 0x001e280000000800 */
[----:B------:R-:W3:Y:S04]  /*1330*/  LDS R16, [R3+0x50] ;  /* 0x0000500003107984 */ /* 0x000ee80000000800 */
[----:B------:R-:W0:Y:S04]  /*1340*/  LDS R15, [R3+0x60] ;  /* 0x00006000030f7984 */ /* 0x000e280000000800 */
[----:B------:R4:W0:Y:S02]  /*1350*/  LDS R13, [R3+0x70] ;  /* 0x00007000030d7984 */ /* 0x0008240000000800 */
[----:B----4-:R-:W-:-:S04]  /*1360*/  IMAD R3, R0, UR5, R35 ;  /* 0x0000000500037c24 */ /* 0x010fc8000f8e0223 */
[----:B------:R-:W-:Y:S01]  /*1370*/  IMAD R4, R3, UR5, R14 ;  /* 0x0000000503047c24 */ /* 0x000fe2000f8e020e */
[----:B-1----:R-:W-:-:S07]  /*1380*/  SHF.R.S32.HI R3, RZ, 0x1f, R9 ;  /* 0x0000001fff037819 */ /* 0x002fce0000011409 */
.L_x_2310:
[----:B------:R-:W1:Y:S01]  /*1390*/  I2F.RP R20, R29 ;  /* 0x0000001d00147306 */ /* 0x000e620000209400 */
[----:B------:R-:W4:Y:S01]  /*13a0*/  LDC R43, c[0x0][0x3f4] ;  /* 0x0000fd00ff2b7b82 */ /* 0x000f220000000800 */
[----:B------:R-:W-:Y:S02]  /*13b0*/  IABS R45, R14 ;  /* 0x0000000e002d7213 */ /* 0x000fe40000000000 */
[----:B------:R-:W-:-:S04]  /*13c0*/  ISETP.GE.AND P2, PT, R14, RZ, PT ;  /* 0x000000ff0e00720c */ /* 0x000fc80003f46270 */
[----:B-1----:R-:W1:Y:S01]  /*13d0*/  MUFU.RCP R20, R20 ;  /* 0x0000001400147308 */ /* 0x002e620000001000 */
[----:B----4-:R-:W-:Y:S02]  /*13e0*/  ISETP.NE.AND P3, PT, R43, RZ, PT ;  /* 0x000000ff2b00720c */ /* 0x010fe40003f65270 */
[----:B-1----:R-:W-:Y:S02]  /*13f0*/  IADD3 R19, PT, PT, R20, 0xffffffe, RZ ;  /* 0x0ffffffe14137810 */ /* 0x002fe40007ffe0ff */
[----:B------:R-:W-:-:S04]  /*1400*/  IABS R20, R43 ;  /* 0x0000002b00147213 */ /* 0x000fc80000000000 */
[----:B------:R-:W1:Y:S02]  /*1410*/  F2I.FTZ.U32.TRUNC.NTZ R19, R19 ;  /* 0x0000001300137305 */ /* 0x000e64000021f000 */
[----:B-1----:R-:W-:-:S04]  /*1420*/  IMAD.MOV R18, RZ, RZ, -R19 ;  /* 0x000000ffff127224 */ /* 0x002fc800078e0a13 */
[----:B------:R-:W-:Y:S02]  /*1430*/  IMAD R21, R18, R29, RZ ;  /* 0x0000001d12157224 */ /* 0x000fe400078e02ff */
[----:B------:R-:W-:-:S05]  /*1440*/  HFMA2 R18, -RZ, RZ, 0, 0 ;  /* 0x00000000ff127431 */ /* 0x000fca00000001ff */
[----:B------:R-:W-:-:S06]  /*1450*/  IMAD.HI.U32 R18, R19, R21, R18 ;  /* 0x0000001513127227 */ /* 0x000fcc00078e0012 */
[----:B------:R-:W-:-:S04]  /*1460*/  IMAD.HI.U32 R18, R18, R45, RZ ;  /* 0x0000002d12127227 */ /* 0x000fc800078e00ff */
[----:B------:R-:W-:-:S04]  /*1470*/  IMAD.MOV R18, RZ, RZ, -R18 ;  /* 0x000000ffff127224 */ /* 0x000fc800078e0a12 */
[----:B------:R-:W-:-:S05]  /*1480*/  IMAD R45, R20, R18, R45 ;  /* 0x00000012142d7224 */ /* 0x000fca00078e022d */
[----:B------:R-:W-:-:S13]  /*1490*/  ISETP.GT.U32.AND P1, PT, R29, R45, PT ;  /* 0x0000002d1d00720c */ /* 0x000fda0003f24070 */
[----:B------:R-:W-:-:S04]  /*14a0*/  @!P1 IADD3 R45, PT, PT, R45, -R20, RZ ;  /* 0x800000142d2d9210 */ /* 0x000fc80007ffe0ff */
[----:B------:R-:W-:-:S13]  /*14b0*/  ISETP.GT.U32.AND P1, PT, R29, R45, PT ;  /* 0x0000002d1d00720c */ /* 0x000fda0003f24070 */
[----:B------:R-:W-:Y:S01]  /*14c0*/  @!P1 IMAD.IADD R45, R45, 0x1, -R20 ;  /* 0x000000012d2d9824 */ /* 0x000fe200078e0a14 */
[----:B------:R-:W-:-:S04]  /*14d0*/  ISETP.GE.AND P1, PT, R14, R35, PT ;  /* 0x000000230e00720c */ /* 0x000fc80003f26270 */
[----:B------:R-:W-:Y:S02]  /*14e0*/  @!P2 IADD3 R45, PT, PT, -R45, RZ, RZ ;  /* 0x000000ff2d2da210 */ /* 0x000fe40007ffe1ff */
[----:B------:R-:W-:-:S04]  /*14f0*/  @!P3 LOP3.LUT R45, RZ, R43, RZ, 0x33, !PT ;  /* 0x0000002bff2db212 */ /* 0x000fc800078e33ff */
[----:B------:R-:W-:-:S05]  /*1500*/  IADD3 R19, P2, PT, R37, R45, RZ ;  /* 0x0000002d25137210 */ /* 0x000fca0007f5e0ff */
[----:B------:R-:W-:Y:S01]  /*1510*/  IMAD.X R20, RZ, RZ, R38, P2 ;  /* 0x000000ffff147224 */ /* 0x000fe200010e0626 */
[----:B------:R-:W-:-:S04]  /*1520*/  LEA R18, P2, R19, UR10, 0x2 ;  /* 0x0000000a13127c11 */ /* 0x000fc8000f8410ff */
[----:B------:R-:W-:Y:S02]  /*1530*/  LEA.HI.X R19, R19, UR11, R20, 0x2, P2 ;  /* 0x0000000b13137c11 */ /* 0x000fe400090f1414 */
[----:B------:R-:W1:Y:S03]  /*1540*/  @!P1 LDC.64 R20, c[0x0][0x3b8] ;  /* 0x0000ee00ff149b82 */ /* 0x000e660000000a00 */
[----:B------:R-:W4:Y:S01]  /*1550*/  @!P1 LDG.E R22, desc[UR6][R18.64] ;  /* 0x0000000612169981 */ /* 0x000f22000c1e1900 */
[----:B------:R-:W-:Y:S02]  /*1560*/  IADD3 R50, PT, PT, R45, R43, RZ ;  /* 0x0000002b2d327210 */ /* 0x000fe40007ffe0ff */
[----:B------:R-:W-:Y:S01]  /*1570*/  @!P1 LEA R48, R43, R45, 0x1 ;  /* 0x0000002d2b309211 */ /* 0x000fe200078e08ff */
[----:B------:R-:W2:Y:S04]  /*1580*/  @!P1 LDG.E R49, desc[UR6][R18.64] ;  /* 0x0000000612319981 */ /* 0x000ea8000c1e1900 */
[----:B-----5:R-:W5:Y:S04]  /*1590*/  @!P1 LDG.E R51, desc[UR6][R18.64] ;  /* 0x0000000612339981 */ /* 0x020f68000c1e1900 */
[----:B------:R-:W5:Y:S01]  /*15a0*/  @!P1 LDG.E R52, desc[UR6][R18.64] ;  /* 0x0000000612349981 */ /* 0x000f62000c1e1900 */
[----:B----4-:R-:W-:-:S04]  /*15b0*/  @!P1 IMAD R22, R11, R22, RZ ;  /* 0x000000160b169224 */ /* 0x010fc800078e02ff */
[----:B------:R-:W-:-:S04]  /*15c0*/  @!P1 IMAD.SHL.U32 R23, R22, 0x20, RZ ;  /* 0x0000002016179824 */ /* 0x000fc800078e00ff */
[----:B------:R-:W-:Y:S01]  /*15d0*/  @!P1 IMAD R22, R50, 0x4, R23 ;  /* 0x0000000432169824 */ /* 0x000fe200078e0217 */
[----:B------:R-:W-:-:S04]  /*15e0*/  @!P1 LEA R48, R48, R23, 0x2 ;  /* 0x0000001730309211 */ /* 0x000fc800078e10ff */
[----:B------:R-:W-:-:S04]  /*15f0*/  @!P1 IADD3 R23, P2, PT, R9, R22, RZ ;  /* 0x0000001609179210 */ /* 0x000fc80007f5e0ff */
[----:B------:R-:W-:Y:S02]  /*1600*/  @!P1 LEA.HI.X.SX32 R22, R22, R3, 0x1, P2 ;  /* 0x0000000316169211 */ /* 0x000fe400010f0eff */
[----:B-1----:R-:W-:-:S04]  /*1610*/  @!P1 LEA R46, P2, R23, R20, 0x2 ;  /* 0x00000014172e9211 */ /* 0x002fc800078410ff */
[----:B------:R-:W-:Y:S02]  /*1620*/  @!P1 LEA.HI.X R47, R23, R21, R22, 0x2, P2 ;  /* 0x00000015172f9211 */ /* 0x000fe400010f1416 */
[----:B------:R-:W-:Y:S01]  /*1630*/  @!P1 IADD3 R23, P2, PT, R9, R48, RZ ;  /* 0x0000003009179210 */ /* 0x000fe20007f5e0ff */
[----:B--2---:R-:W-:Y:S02]  /*1640*/  @!P1 IMAD R49, R11, R49, RZ ;  /* 0x000000310b319224 */ /* 0x004fe400078e02ff */
[----:B------:R1:W5:Y:S01]  /*1650*/  @!P1 LDG.E R31, desc[UR6][R46.64] ;  /* 0x000000062e1f9981 */ /* 0x000362000c1e1900 */
[----:B------:R-:W-:Y:S02]  /*1660*/  @!P1 LEA.HI.X.SX32 R48, R48, R3, 0x1, P2 ;  /* 0x0000000330309211 */ /* 0x000fe400010f0eff */
[----:B------:R-:W-:-:S04]  /*1670*/  @!P1 LEA R22, P2, R23, R20, 0x2 ;  /* 0x0000001417169211 */ /* 0x000fc800078410ff */
[----:B------:R-:W-:Y:S02]  /*1680*/  @!P1 LEA.HI.X R23, R23, R21, R48, 0x2, P2 ;  /* 0x0000001517179211 */ /* 0x000fe400010f1430 */
[----:B------:R2:W5:Y:S01]  /*1690*/  @!P1 LDG.E R48, desc[UR6][R18.64] ;  /* 0x0000000612309981 */ /* 0x000562000c1e1900 */
[----:B------:R-:W1:Y:S03]  /*16a0*/  @!P1 LDC.64 R20, c[0x0][0x3b8] ;  /* 0x0000ee00ff149b82 */ /* 0x000e660000000a00 */
[----:B------:R2:W5:Y:S01]  /*16b0*/  @!P1 LDG.E R30, desc[UR6][R22.64] ;  /* 0x00000006161e9981 */ /* 0x000562000c1e1900 */
[----:B------:R-:W-:-:S05]  /*16c0*/  @!P1 IMAD R49, R49, 0x8, R45 ;  /* 0x0000000831319824 */ /* 0x000fca00078e022d */
[----:B------:R-:W-:-:S04]  /*16d0*/  @!P1 SHF.L.U32 R49, R49, 0x2, RZ ;  /* 0x0000000231319819 */ /* 0x000fc800000006ff */
[----:B------:R-:W-:Y:S01]  /*16e0*/  @!P1 IADD3 R53, P2, PT, R9, R49, RZ ;  /* 0x0000003109359210 */ /* 0x000fe20007f5e0ff */
[----:B------:R-:W-:Y:S03]  /*16f0*/  BSSY.RECONVERGENT B1, `(.L_x_2305) ;  /* 0x0000017000017945 */ /* 0x000fe60003800200 */
[----:B------:R-:W-:Y:S02]  /*1700*/  @!P1 LEA.HI.X.SX32 R49, R49, R3, 0x1, P2 ;  /* 0x0000000331319211 */ /* 0x000fe400010f0eff */
[----:B-1----:R-:W-:-:S04]  /*1710*/  @!P1 LEA R46, P2, R53, R20, 0x2 ;  /* 0x00000014352e9211 */ /* 0x002fc800078410ff */
[----:B------:R-:W-:Y:S01]  /*1720*/  @!P1 LEA.HI.X R47, R53, R21, R49, 0x2, P2 ;  /* 0x00000015352f9211 */ /* 0x000fe200010f1431 */
[----:B--2---:R-:W-:Y:S08]  /*1730*/  @P1 BRA `(.L_x_2306) ;  /* 0x0000000000481947 */ /* 0x004ff00003800000 */
[----:B------:R-:W2:Y:S01]  /*1740*/  LDG.E R18, desc[UR6][R18.64] ;  /* 0x0000000612127981 */ /* 0x000ea2000c1e1900 */
[C---:B------:R-:W-:Y:S01]  /*1750*/  IMAD R20, R43.reuse, 0x2, R50 ;  /* 0x000000022b147824 */ /* 0x040fe200078e0232 */
[----:B------:R-:W-:Y:S01]  /*1760*/  LEA R45, R43, R45, 0x2 ;  /* 0x0000002d2b2d7211 */ /* 0x000fe200078e10ff */
        /* <DEDUP_REMOVED lines=12> */
[----:B------:R-:W-:-:S03]  /*1830*/  LEA.HI.X R19, R23, UR13, R22, 0x2, P3 ;  /* 0x0000000d17137c11 */ /* 0x000fc600098f1416 */
[----:B------:R1:W5:Y:S04]  /*1840*/  LDG.E R39, desc[UR6][R20.64] ;  /* 0x0000000614277981 */ /* 0x000368000c1e1900 */
[----:B------:R1:W5:Y:S02]  /*1850*/  LDG.E R32, desc[UR6][R18.64] ;  /* 0x0000000612207981 */ /* 0x000364000c1e1900 */
.L_x_2306:
[----:B------:R-:W-:Y:S05]  /*1860*/  BSYNC.RECONVERGENT B1 ;  /* 0x0000000000017941 */ /* 0x000fea0003800200 */
.L_x_2305:
[----:B-1----:R-:W1:Y:S01]  /*1870*/  @!P1 LDC.64 R18, c[0x0][0x3b8] ;  /* 0x0000ee00ff129b82 */ /* 0x002e620000000a00 */
[----:B-----5:R-:W-:Y:S01]  /*1880*/  @!P1 IMAD R51, R11, R51, RZ ;  /* 0x000000330b339224 */ /* 0x020fe200078e02ff */
[----:B------:R2:W4:Y:S01]  /*1890*/  @!P1 LDG.E R40, desc[UR6][R46.64] ;  /* 0x000000062e289981 */ /* 0x000522000c1e1900 */
[----:B------:R-:W-:-:S05]  /*18a0*/  IMAD R50, R43, 0x4, R50 ;  /* 0x000000042b327824 */ /* 0x000fca00078e0232 */
[----:B------:R-:W-:-:S05]  /*18b0*/  @!P1 LEA R20, R51, R50, 0x3 ;  /* 0x0000003233149211 */ /* 0x000fca00078e18ff */
[----:B------:R-:W-:-:S05]  /*18c0*/  @!P1 IMAD.SHL.U32 R20, R20, 0x4, RZ ;  /* 0x0000000414149824 */ /* 0x000fca00078e00ff */
[----:B------:R-:W-:-:S04]  /*18d0*/  @!P1 IADD3 R22, P2, PT, R9, R20, RZ ;  /* 0x0000001409169210 */ /* 0x000fc80007f5e0ff */
[----:B------:R-:W-:Y:S02]  /*18e0*/  @!P1 LEA.HI.X.SX32 R23, R20, R3, 0x1, P2 ;  /* 0x0000000314179211 */ /* 0x000fe400010f0eff */
[----:B-1----:R-:W-:Y:S01]  /*18f0*/  @!P1 LEA R18, P2, R22, R18, 0x2 ;  /* 0x0000001216129211 */ /* 0x002fe200078410ff */
[----:B------:R-:W1:Y:S01]  /*1900*/  @!P1 LDC.64 R20, c[0x0][0x3b8] ;  /* 0x0000ee00ff149b82 */ /* 0x000e620000000a00 */
[----:B------:R-:W-:Y:S01]  /*1910*/  @!P1 IMAD R45, R11, R52, RZ ;  /* 0x000000340b2d9224 */ /* 0x000fe200078e02ff */
[----:B------:R-:W-:Y:S02]  /*1920*/  IADD3 R50, PT, PT, R50, R43, RZ ;  /* 0x0000002b32327210 */ /* 0x000fe40007ffe0ff */
[----:B------:R-:W-:-:S04]  /*1930*/  @!P1 LEA.HI.X R19, R22, R19, R23, 0x2, P2 ;  /* 0x0000001316139211 */ /* 0x000fc800010f1417 */
[----:B------:R-:W0:Y:S01]  /*1940*/  @!P1 LDC.64 R22, c[0x0][0x3b8] ;  /* 0x0000ee00ff169b82 */ /* 0x000e220000000a00 */
[----:B------:R-:W-:Y:S01]  /*1950*/  @!P1 LEA R45, R45, R50, 0x3 ;  /* 0x000000322d2d9211 */ /* 0x000fe200078e18ff */
[----:B------:R-:W-:Y:S01]  /*1960*/  @!P1 IMAD.IADD R43, R50, 0x1, R43 ;  /* 0x00000001322b9824 */ /* 0x000fe200078e022b */
[----:B------:R3:W4:Y:S01]  /*1970*/  @!P1 LDG.E R41, desc[UR6][R18.64] ;  /* 0x0000000612299981 */ /* 0x000722000c1e1900 */
[----:B------:R-:W-:Y:S02]  /*1980*/  @!P1 IMAD R48, R11, R48, RZ ;  /* 0x000000300b309224 */ /* 0x000fe400078e02ff */
[----:B--2---:R-:W-:-:S03]  /*1990*/  @!P1 IMAD.SHL.U32 R46, R45, 0x4, RZ ;  /* 0x000000042d2e9824 */ /* 0x004fc600078e00ff */
[----:B------:R-:W-:Y:S02]  /*19a0*/  @!P1 LEA R43, R48, R43, 0x3 ;  /* 0x0000002b302b9211 */ /* 0x000fe400078e18ff */
[----:B------:R-:W-:-:S03]  /*19b0*/  @!P1 IADD3 R45, P2, PT, R9, R46, RZ ;  /* 0x0000002e092d9210 */ /* 0x000fc60007f5e0ff */
[----:B------:R-:W-:Y:S01]  /*19c0*/  @!P1 IMAD.SHL.U32 R48, R43, 0x4, RZ ;  /* 0x000000042b309824 */ /* 0x000fe200078e00ff */
[----:B------:R-:W-:Y:S02]  /*19d0*/  @!P1 LEA.HI.X.SX32 R46, R46, R3, 0x1, P2 ;  /* 0x000000032e2e9211 */ /* 0x000fe400010f0eff */
[----:B-1----:R-:W-:Y:S02]  /*19e0*/  @!P1 LEA R20, P2, R45, R20, 0x2 ;  /* 0x000000142d149211 */ /* 0x002fe400078410ff */
[----:B------:R-:W-:Y:S02]  /*19f0*/  @!P1 IADD3 R43, P3, PT, R9, R48, RZ ;  /* 0x00000030092b9210 */ /* 0x000fe40007f7e0ff */
[----:B------:R-:W-:Y:S02]  /*1a00*/  @!P1 LEA.HI.X R21, R45, R21, R46, 0x2, P2 ;  /* 0x000000152d159211 */ /* 0x000fe400010f142e */
[----:B------:R-:W-:Y:S02]  /*1a10*/  @!P1 LEA.HI.X.SX32 R48, R48, R3, 0x1, P3 ;  /* 0x0000000330309211 */ /* 0x000fe400018f0eff */
[C---:B0-----:R-:W-:Y:S01]  /*1a20*/  @!P1 LEA R22, P2, R43.reuse, R22, 0x2 ;  /* 0x000000162b169211 */ /* 0x041fe200078410ff */
[----:B---3--:R-:W-:Y:S01]  /*1a30*/  @P0 IMAD.MOV.U32 R19, RZ, RZ, R7 ;  /* 0x000000ffff130224 */ /* 0x008fe200078e0007 */
[----:B------:R-:W-:Y:S01]  /*1a40*/  @P0 MOV R18, R10 ;  /* 0x0000000a00120202 */ /* 0x000fe20000000f00 */
[----:B------:R-:W2:Y:S01]  /*1a50*/  @!P1 LDG.E R42, desc[UR6][R20.64] ;  /* 0x00000006142a9981 */ /* 0x000ea2000c1e1900 */
[----:B------:R-:W-:-:S03]  /*1a60*/  @!P1 LEA.HI.X R23, R43, R23, R48, 0x2, P2 ;  /* 0x000000172b179211 */ /* 0x000fc600010f1430 */
[----:B------:R-:W3:Y:S04]  /*1a70*/  @P0 LDG.E.U8 R45, desc[UR6][R18.64] ;  /* 0x00000006122d0981 */ /* 0x000ee8000c1e1100 */
[----:B------:R-:W3:Y:S01]  /*1a80*/  @!P1 LDG.E R44, desc[UR6][R22.64] ;  /* 0x00000006162c9981 */ /* 0x000ee2000c1e1900 */
[----:B------:R-:W0:Y:S01]  /*1a90*/  S2R R47, SR_TID.X ;  /* 0x00000000002f7919 */ /* 0x000e220000002100 */
[----:B------:R-:W-:Y:S01]  /*1aa0*/  FMUL.FTZ R46, R26, R31 ;  /* 0x0000001f1a2e7220 */ /* 0x000fe20000410000 */
[----:B------:R-:W-:Y:S01]  /*1ab0*/  UMOV UR4, 0xffffffff ;  /* 0xffffffff00047882 */ /* 0x000fe20000000000 */
[----:B0-----:R-:W-:Y:S02]  /*1ac0*/  LOP3.LUT R47, R47, 0x3, RZ, 0xc0, !PT ;  /* 0x000000032f2f7812 */ /* 0x001fe400078ec0ff */
[----:B----4-:R-:W-:-:S04]  /*1ad0*/  FFMA.FTZ R46, R27, R40, R46 ;  /* 0x000000281b2e7223 */ /* 0x010fc8000001002e */
[----:B------:R-:W-:-:S04]  /*1ae0*/  FFMA.FTZ R43, R25, R30, R46 ;  /* 0x0000001e192b7223 */ /* 0x000fc8000001002e */
[----:B------:R-:W-:-:S04]  /*1af0*/  FFMA.FTZ R46, R24, R39, R43 ;  /* 0x00000027182e7223 */ /* 0x000fc8000001002b */
[----:B------:R-:W-:-:S04]  /*1b00*/  FFMA.FTZ R43, R17, R32, R46 ;  /* 0x00000020112b7223 */ /* 0x000fc8000001002e */
[----:B------:R-:W-:-:S04]  /*1b10*/  FFMA.FTZ R46, R16, R41, R43 ;  /* 0x00000029102e7223 */ /* 0x000fc8000001002b */
[----:B--2---:R-:W-:Y:S01]  /*1b20*/  FFMA.FTZ R46, R15, R42, R46 ;  /* 0x0000002a0f2e7223 */ /* 0x004fe2000001002e */
[----:B---3--:R-:W-:-:S03]  /*1b30*/  ISETP.NE.AND P3, PT, R45, RZ, P0 ;  /* 0x000000ff2d00720c */ /* 0x008fc60000765270 */
[----:B------:R-:W-:Y:S01]  /*1b40*/  FFMA.FTZ R18, R13, R44, R46 ;  /* 0x0000002c0d127223 */ /* 0x000fe2000001002e */
[----:B------:R-:W-:Y:S09]  /*1b50*/  BRA.DIV UR4, `(.L_x_2307) ;  /* 0x0000005e04747947 */ /* 0x000ff2000b800000 */
[----:B------:R-:W0:Y:S02]  /*1b60*/  SHFL.BFLY PT, R22, R18, 0x2, 0x1f ;  /* 0x0c401f0012167f89 */ /* 0x000e2400000e0000 */
[----:B0-----:R-:W-:-:S05]  /*1b70*/  FADD.FTZ R18, R18, R22 ;  /* 0x0000001612127221 */ /* 0x001fca0000010000 */
[----:B------:R0:W1:Y:S02]  /*1b80*/  SHFL.BFLY PT, R22, R18, 0x1, 0x1f ;  /* 0x0c201f0012167f89 */ /* 0x00006400000e0000 */
.L_x_2386:
        /* <DEDUP_REMOVED lines=24> */
.L_x_2309:
[----:B------:R-:W-:Y:S05]  /*1d10*/  BSYNC.RECONVERGENT B1 ;  /* 0x0000000000017941 */ /* 0x000fea0003800200 */
.L_x_2308:
[C---:B0-----:R-:W-:Y:S01]  /*1d20*/  IADD3 R18, PT, PT, R35.reuse, 0x1, RZ ;  /* 0x0000000123127810 */ /* 0x041fe20007ffe0ff */
[----:B------:R-:W-:Y:S01]  /*1d30*/  VIADD R14, R14, 0x10 ;  /* 0x000000100e0e7836 */ /* 0x000fe20000000000 */
[----:B------:R-:W-:Y:S01]  /*1d40*/  IADD3 R10, P2, PT, R10, 0x10, RZ ;  /* 0x000000100a0a7810 */ /* 0x000fe20007f5e0ff */
[----:B-1----:R-:W-:Y:S01]  /*1d50*/  VIADD R8, R8, 0x40 ;  /* 0x0000004008087836 */ /* 0x002fe20000000000 */
[----:B------:R-:W-:Y:S02]  /*1d60*/  VIADDMNMX R18, R18, -UR15, RZ, !PT ;  /* 0x8000000f12127c46 */ /* 0x000fe4000f8001ff */
[----:B------:R-:W-:Y:S01]  /*1d70*/  IADD3 R4, PT, PT, R4, 0x10, RZ ;  /* 0x0000001004047810 */ /* 0x000fe20007ffe0ff */
[----:B------:R-:W-:Y:S02]  /*1d80*/  IMAD.X R7, RZ, RZ, R7, P2 ;  /* 0x000000ffff077224 */ /* 0x000fe400010e0607 */
[----:B------:R-:W-:-:S05]  /*1d90*/  IMAD.IADD R19, R35, 0x1, -R18 ;  /* 0x0000000123137824 */ /* 0x000fca00078e0a12 */
[----:B------:R-:W-:-:S04]  /*1da0*/  IADD3 R19, PT, PT, R19, 0x7, RZ ;  /* 0x0000000713137810 */ /* 0x000fc80007ffe0ff */
[----:B------:R-:W-:-:S04]  /*1db0*/  SHF.R.S32.HI R20, RZ, 0x1f, R19 ;  /* 0x0000001fff147819 */ /* 0x000fc80000011413 */
[----:B------:R-:W-:-:S04]  /*1dc0*/  LEA.HI R20, R20, R19, RZ, 0x3 ;  /* 0x0000001314147211 */ /* 0x000fc800078f18ff */
[----:B------:R-:W-:-:S04]  /*1dd0*/  LOP3.LUT R19, R20, 0xfffffff8, RZ, 0xc0, !PT ;  /* 0xfffffff814137812 */ /* 0x000fc800078ec0ff */
[----:B------:R-:W-:-:S04]  /*1de0*/  IADD3 R19, PT, PT, R18, R19, RZ ;  /* 0x0000001312137210 */ /* 0x000fc80007ffe0ff */
[----:B------:R-:W-:-:S13]  /*1df0*/  ISETP.GE.AND P1, PT, R14, R19, PT ;  /* 0x000000130e00720c */ /* 0x000fda0003f26270 */
[----:B------:R-:W-:Y:S05]  /*1e00*/  @!P1 BRA `(.L_x_2310) ;  /* 0xfffffff400609947 */ /* 0x000fea000383ffff */
.L_x_2304:
[----:B0-----:R-:W-:Y:S05]  /*1e10*/  BSYNC B0 ;  /* 0x0000000000007941 */ /* 0x001fea0003800000 */
.L_x_2303:
[----:B------:R-:W0:Y:S01]  /*1e20*/  LDCU UR4, c[0x0][0x3f4] ;  /* 0x00007e80ff0477ac */ /* 0x000e220008000800 */
[----:B------:R-:W2:Y:S01]  /*1e30*/  S2R R3, SR_TID.X ;  /* 0x0000000000037919 */ /* 0x000ea20000002100 */
        /* <DEDUP_REMOVED lines=8> */
[----:B------:R0:W4:Y:S02]  /*1ec0*/  SHFL.BFLY PT, R22, R8, 0x4, 0x1f ;  /* 0x0c801f0008167f89 */ /* 0x00012400000e0000 */
.L_x_2391:
[----:B------:R-:W1:Y:S01]  /*1ed0*/  S2R R17, SR_CgaCtaId ;  /* 0x0000000000117919 */ /* 0x000e620000008800 */
[----:B------:R-:W-:Y:S01]  /*1ee0*/  MOV R20, 0x400 ;  /* 0x0000040000147802 */ /* 0x000fe20000000f00 */
[----:B------:R-:W-:Y:S05]  /*1ef0*/  WARPSYNC.ALL ;  /* 0x0000000000007948 */ /* 0x000fea0003800000 */
[----:B--2---:R-:W-:Y:S02]  /*1f00*/  LOP3.LUT P0, R7, R3, 0x1f, RZ, 0xc0, !PT ;  /* 0x0000001f03077812 */ /* 0x004fe4000780c0ff */
[----:B---3--:R-:W-:Y:S02]  /*1f10*/  SHF.R.U32.HI R5, RZ, 0x3, R3 ;  /* 0x00000003ff057819 */ /* 0x008fe40000011603 */
[----:B----4-:R-:W-:-:S02]  /*1f20*/  FMNMX.FTZ R22, R8, R22, !PT ;  /* 0x0000001608167209 */ /* 0x010fc40007810000 */
[----:B-1----:R-:W-:-:S05]  /*1f30*/  LEA R10, R17, R20, 0x18 ;  /* 0x00000014110a7211 */ /* 0x002fca00078ec0ff */
[----:B------:R-:W-:-:S05]  /*1f40*/  IMAD.IADD R9, R5, 0x1, R10 ;  /* 0x0000000105097824 */ /* 0x000fca00078e020a */
[----:B------:R-:W-:Y:S01]  /*1f50*/  @!P0 STS [R9], R22 ;  /* 0x0000001609008388 */ /* 0x000fe20000000800 */
[----:B------:R-:W-:Y:S01]  /*1f60*/  BAR.SYNC.DEFER_BLOCKING 0x0 ;  /* 0x0000000000007b1d */ /* 0x000fe20000010000 */
[C---:B------:R-:W-:Y:S01]  /*1f70*/  ISETP.GT.U32.AND P0, PT, R7.reuse, 0x1, PT ;  /* 0x000000010700780c */ /* 0x040fe20003f04070 */
[----:B------:R-:W-:Y:S01]  /*1f80*/  IMAD.MOV.U32 R14, RZ, RZ, -0x800001 ;  /* 0xff7fffffff0e7424 */ /* 0x000fe200078e00ff */
[----:B------:R-:W-:Y:S01]  /*1f90*/  LEA R10, R7, R10, 0x2 ;  /* 0x0000000a070a7211 */ /* 0x000fe200078e10ff */
[----:B------:R-:W-:Y:S01]  /*1fa0*/  IMAD.MOV.U32 R13, RZ, RZ, RZ ;  /* 0x000000ffff0d7224 */ /* 0x000fe200078e00ff */
[----:B0-----:R-:W-:Y:S01]  /*1fb0*/  IADD3 R8, PT, PT, R4, R3, RZ ;  /* 0x0000000304087210 */ /* 0x001fe20007ffe0ff */
[----:B------:R-:W-:Y:S08]  /*1fc0*/  BSSY.RECONVERGENT B0, `(.L_x_2312) ;  /* 0x0000169000007945 */ /* 0x000ff00003800200 */
[----:B------:R-:W0:Y:S01]  /*1fd0*/  @!P0 LDS R14, [R10] ;  /* 0x000000000a0e8984 */ /* 0x000e220000000800 */
[----:B------:R-:W-:-:S03]  /*1fe0*/  ISETP.GT.AND P0, PT, R8, R35, PT ;  /* 0x000000230800720c */ /* 0x000fc60003f04270 */
        /* <DEDUP_REMOVED lines=26> */
.L_x_2317:
        /* <DEDUP_REMOVED lines=11> */
.L_x_2316:
[----:B------:R-:W-:Y:S05]  /*2240*/  BSYNC.RECONVERGENT B1 ;  /* 0x0000000000017941 */ /* 0x000fea0003800200 */
.L_x_2315:
[----:B------:R-:W-:Y:S05]  /*2250*/  @!P1 BRA `(.L_x_2313) ;  /* 0x0000001000fc9947 */ /* 0x000fea0003800000 */
[----:B------:R-:W-:Y:S01]  /*2260*/  IMAD.SHL.U32 R15, R4, 0x4, RZ ;  /* 0x00000004040f7824 */ /* 0x000fe200078e00ff */
[----:B------:R-:W-:-:S04]  /*2270*/  IADD3 R20, PT, PT, R20, 0x90, RZ ;  /* 0x0000009014147810 */ /* 0x000fc80007ffe0ff */
[----:B------:R-:W-:Y:S02]  /*2280*/  LEA R20, R17, R20, 0x18 ;  /* 0x0000001411147211 */ /* 0x000fe400078ec0ff */
[C---:B------:R-:W-:Y:S02]  /*2290*/  LEA R15, R14.reuse, -R15, 0x2 ;  /* 0x8000000f0e0f7211 */ /* 0x040fe400078e10ff */
        /* <DEDUP_REMOVED lines=31> */
[----:B------:R-:W-:-:S04]  /*2490*/  IADD3 R14, PT, PT, -R16, R35, RZ ;  /* 0x00000023100e7210 */ /* 0x000fc80007ffe1ff */
[----:B------:R-:W-:Y:S01]  /*24a0*/  ISETP.GT.AND P1, PT, R14, 0x2ff, PT ;  /* 0x000002ff0e00780c */ /* 0x000fe20003f24270 */
[----:B------:R-:W-:-:S12]  /*24b0*/  VIADD R14, R15, 0x600 ;  /* 0x000006000f0e7836 */ /* 0x000fd80000000000 */
[----:B------:R-:W-:Y:S05]  /*24c0*/  @!P1 BRA `(.L_x_2319) ;  /* 0x0000000400989947 */ /* 0x000fea0003800000 */
[----:B------:R-:W-:Y:S02]  /*24d0*/  PLOP3.LUT P0, PT, PT, PT, PT, 0x8, 0x80 ;  /* 0x000000000080781c */ /* 0x000fe40003f0e170 */
[----:B------:R-:W-:-:S11]  /*24e0*/  IADD3 R15, PT, PT, R35, -0x2ff, RZ ;  /* 0xfffffd01230f7810 */ /* 0x000fd60007ffe0ff */
.L_x_2320:
[----:B------:R-:W0:Y:S01]  /*24f0*/  LDS R20, [R14+-0x100] ;  /* 0xffff00000e147984 */ /* 0x000e220000000800 */
[----:B------:R-:W-:-:S03]  /*2500*/  VIADD R16, R16, 0x400 ;  /* 0x0000040010107836 */ /* 0x000fc60000000000 */
[----:B------:R-:W1:Y:S02]  /*2510*/  LDS R18, [R14+-0x200] ;  /* 0xfffe00000e127984 */ /* 0x000e640000000800 */
[----:B------:R-:W-:Y:S02]  /*2520*/  ISETP.GE.AND P1, PT, R16, R15, PT ;  /* 0x0000000f1000720c */ /* 0x000fe40003f26270 */
[----:B------:R-:W2:Y:S04]  /*2530*/  LDS R22, [R14] ;  /* 0x000000000e167984 */ /* 0x000ea80000000800 */
[----:B------:R-:W3:Y:S04]  /*2540*/  LDS R24, [R14+0x100] ;  /* 0x000100000e187984 */ /* 0x000ee80000000800 */
[----:B------:R-:W4:Y:S04]  /*2550*/  LDS R26, [R14+0x200] ;  /* 0x000200000e1a7984 */ /* 0x000f280000000800 */
[----:B-----5:R-:W4:Y:S04]  /*2560*/  LDS R28, [R14+0x300] ;  /* 0x000300000e1c7984 */ /* 0x020f280000000800 */
[----:B------:R-:W4:Y:S01]  /*2570*/  LDS R30, [R14+0x400] ;  /* 0x000400000e1e7984 */ /* 0x000f220000000800 */
        /* <DEDUP_REMOVED lines=8> */
[----:B---3--:R-:W-:Y:S01]  /*2600*/  FADD.FTZ R24, -R11, R24 ;  /* 0x000000180b187221 */ /* 0x008fe20000010100 */
[----:B------:R-:W-:Y:S01]  /*2610*/  FMUL.FTZ R21, R21, 1.4426950216293334961 ;  /* 0x3fb8aa3b15157820 */ /* 0x000fe20000410000 */
[----:B------:R-:W3:Y:S02]  /*2620*/  LDS R22, [R14+0x700] ;  /* 0x000700000e167984 */ /* 0x000ee40000000800 */
[----:B------:R-:W-:Y:S01]  /*2630*/  FMUL.FTZ R23, R24, 1.4426950216293334961 ;  /* 0x3fb8aa3b18177820 */ /* 0x000fe20000410000 */
[C---:B----4-:R-:W-:Y:S01]  /*2640*/  FADD.FTZ R25, -R11.reuse, R26 ;  /* 0x0000001a0b197221 */ /* 0x050fe20000010100 */
[----:B------:R-:W4:Y:S01]  /*2650*/  LDS R24, [R14+0x800] ;  /* 0x000800000e187984 */ /* 0x000f220000000800 */
[----:B------:R-:W2:Y:S01]  /*2660*/  MUFU.EX2 R17, R17 ;  /* 0x0000001100117308 */ /* 0x000ea20000000800 */
[----:B------:R-:W-:Y:S01]  /*2670*/  FADD.FTZ R27, -R11, R28 ;  /* 0x0000001c0b1b7221 */ /* 0x000fe20000010100 */
[----:B------:R-:W-:Y:S01]  /*2680*/  FMUL.FTZ R25, R25, 1.4426950216293334961 ;  /* 0x3fb8aa3b19197820 */ /* 0x000fe20000410000 */
[----:B------:R-:W4:Y:S01]  /*2690*/  LDS R26, [R14+0x900] ;  /* 0x000900000e1a7984 */ /* 0x000f220000000800 */
[----:B------:R-:W-:Y:S01]  /*26a0*/  FADD.FTZ R29, -R11, R30 ;  /* 0x0000001e0b1d7221 */ /* 0x000fe20000010100 */
[----:B------:R-:W-:-:S02]  /*26b0*/  FMUL.FTZ R27, R27, 1.4426950216293334961 ;  /* 0x3fb8aa3b1b1b7820 */ /* 0x000fc40000410000 */
[----:B------:R-:W4:Y:S01]  /*26c0*/  LDS R28, [R14+0xa00] ;  /* 0x000a00000e1c7984 */ /* 0x000f220000000800 */
[----:B------:R-:W0:Y:S01]  /*26d0*/  MUFU.EX2 R21, R21 ;  /* 0x0000001500157308 */ /* 0x000e220000000800 */
[----:B------:R-:W-:Y:S02]  /*26e0*/  FMUL.FTZ R29, R29, 1.4426950216293334961 ;  /* 0x3fb8aa3b1d1d7820 */ /* 0x000fe40000410000 */
[----:B------:R-:W4:Y:S04]  /*26f0*/  LDS R30, [R14+0xb00] ;  /* 0x000b00000e1e7984 */ /* 0x000f280000000800 */
[----:B--2---:R-:W-:Y:S01]  /*2700*/  STS [R14+-0x100], R19 ;  /* 0xffff00130e007388 */ /* 0x004fe20000000800 */
[----:B------:R-:W2:Y:S03]  /*2710*/  MUFU.EX2 R23, R23 ;  /* 0x0000001700177308 */ /* 0x000ea60000000800 */
[----:B------:R-:W-:Y:S05]  /*2720*/  STS [R14+-0x200], R17 ;  /* 0xfffe00110e007388 */ /* 0x000fea0000000800 */
[----:B------:R-:W4:Y:S01]  /*2730*/  MUFU.EX2 R25, R25 ;  /* 0x0000001900197308 */ /* 0x000f220000000800 */
[----:B0-----:R-:W-:Y:S01]  /*2740*/  STS [R14], R21 ;  /* 0x000000150e007388 */ /* 0x001fe20000000800 */
[----:B------:R-:W-:-:S03]  /*2750*/  FADD.FTZ R31, -R11, R18 ;  /* 0x000000120b1f7221 */ /* 0x000fc60000010100 */
[----:B------:R-:W0:Y:S01]  /*2760*/  LDS R18, [R14+0xc00] ;  /* 0x000c00000e127984 */ /* 0x000e220000000800 */
[----:B-1----:R-:W-:Y:S02]  /*2770*/  FADD.FTZ R32, -R11, R20 ;  /* 0x000000140b207221 */ /* 0x002fe40000010100 */
[----:B------:R-:W1:Y:S01]  /*2780*/  MUFU.EX2 R27, R27 ;  /* 0x0000001b001b7308 */ /* 0x000e620000000800 */
[----:B------:R-:W0:Y:S01]  /*2790*/  LDS R20, [R14+0xd00] ;  /* 0x000d00000e147984 */ /* 0x000e220000000800 */
[----:B------:R-:W-:Y:S01]  /*27a0*/  FMUL.FTZ R31, R31, 1.4426950216293334961 ;  /* 0x3fb8aa3b1f1f7820 */ /* 0x000fe20000410000 */
[----:B---3--:R-:W-:Y:S01]  /*27b0*/  FADD.FTZ R22, -R11, R22 ;  /* 0x000000160b167221 */ /* 0x008fe20000010100 */
[----:B------:R-:W-:Y:S01]  /*27c0*/  FMUL.FTZ R32, R32, 1.4426950216293334961 ;  /* 0x3fb8aa3b20207820 */ /* 0x000fe20000410000 */
[----:B--2---:R-:W-:Y:S02]  /*27d0*/  STS [R14+0x100], R23 ;  /* 0x000100170e007388 */ /* 0x004fe40000000800 */
[----:B------:R-:W-:Y:S01]  /*27e0*/  FMUL.FTZ R41, R22, 1.4426950216293334961 ;  /* 0x3fb8aa3b16297820 */ /* 0x000fe20000410000 */
[----:B------:R-:W-:Y:S01]  /*27f0*/  FADD.FTZ R22, R17, R13 ;  /* 0x0000000d11167221 */ /* 0x000fe20000010000 */
[----:B------:R-:W2:Y:S01]  /*2800*/  MUFU.EX2 R29, R29 ;  /* 0x0000001d001d7308 */ /* 0x000ea20000000800 */
[C---:B----4-:R-:W-:Y:S01]  /*2810*/  FADD.FTZ R24, -R11.reuse, R24 ;  /* 0x000000180b187221 */ /* 0x050fe20000010100 */
[C---:B------:R-:W-:Y:S01]  /*2820*/  FADD.FTZ R26, -R11.reuse, R26 ;  /* 0x0000001a0b1a7221 */ /* 0x040fe20000010100 */
[----:B------:R-:W-:Y:S01]  /*2830*/  FADD.FTZ R22, R22, R19 ;  /* 0x0000001316167221 */ /* 0x000fe20000010000 */
[----:B------:R-:W-:Y:S01]  /*2840*/  STS [R14+0x200], R25 ;  /* 0x000200190e007388 */ /* 0x000fe20000000800 */
[----:B------:R-:W-:Y:S01]  /*2850*/  FMUL.FTZ R24, R24, 1.4426950216293334961 ;  /* 0x3fb8aa3b18187820 */ /* 0x000fe20000410000 */
[----:B------:R-:W-:Y:S01]  /*2860*/  FMUL.FTZ R26, R26, 1.4426950216293334961 ;  /* 0x3fb8aa3b1a1a7820 */ /* 0x000fe20000410000 */
[----:B------:R-:W-:Y:S01]  /*2870*/  FADD.FTZ R22, R22, R21 ;  /* 0x0000001516167221 */ /* 0x000fe20000010000 */
[----:B------:R-:W3:Y:S01]  /*2880*/  MUFU.EX2 R31, R31 ;  /* 0x0000001f001f7308 */ /* 0x000ee20000000800 */
[C---:B------:R-:W-:Y:S01]  /*2890*/  FADD.FTZ R28, -R11.reuse, R28 ;  /* 0x0000001c0b1c7221 */ /* 0x040fe20000010100 */
[----:B------:R-:W-:Y:S01]  /*28a0*/  FADD.FTZ R30, -R11, R30 ;  /* 0x0000001e0b1e7221 */ /* 0x000fe20000010100 */
[----:B------:R-:W-:Y:S01]  /*28b0*/  FADD.FTZ R22, R22, R23 ;  /* 0x0000001716167221 */ /* 0x000fe20000010000 */
[----:B-1----:R-:W-:Y:S01]  /*28c0*/  STS [R14+0x300], R27 ;  /* 0x0003001b0e007388 */ /* 0x002fe20000000800 */
[----:B------:R-:W-:Y:S01]  /*28d0*/  FMUL.FTZ R28, R28, 1.4426950216293334961 ;  /* 0x3fb8aa3b1c1c7820 */ /* 0x000fe20000410000 */
[----:B------:R-:W-:Y:S01]  /*28e0*/  FMUL.FTZ R30, R30, 1.4426950216293334961 ;  /* 0x3fb8aa3b1e1e7820 */ /* 0x000fe20000410000 */
[----:B------:R-:W-:Y:S01]  /*28f0*/  FADD.FTZ R22, R22, R25 ;  /* 0x0000001916167221 */ /* 0x000fe20000010000 */
[----:B------:R-:W1:Y:S01]  /*2900*/  MUFU.EX2 R39, R32 ;  /* 0x0000002000277308 */ /* 0x000e620000000800 */
[----:B--2---:R-:W-:Y:S02]  /*2910*/  STS [R14+0x400], R29 ;  /* 0x0004001d0e007388 */ /* 0x004fe40000000800 */
[----:B------:R-:W-:-:S04]  /*2920*/  FADD.FTZ R22, R22, R27 ;  /* 0x0000001b16167221 */ /* 0x000fc80000010000 */
[----:B------:R-:W-:Y:S01]  /*2930*/  FADD.FTZ R22, R22, R29 ;  /* 0x0000001d16167221 */ /* 0x000fe20000010000 */
[----:B------:R-:W2:Y:S01]  /*2940*/  MUFU.EX2 R41, R41 ;  /* 0x0000002900297308 */ /* 0x000ea20000000800 */
[----:B---3--:R-:W-:Y:S02]  /*2950*/  STS [R14+0x500], R31 ;  /* 0x0005001f0e007388 */ /* 0x008fe40000000800 */
[----:B------:R-:W-:Y:S01]  /*2960*/  FADD.FTZ R22, R22, R31 ;  /* 0x0000001f16167221 */ /* 0x000fe20000010000 */
[----:B0-----:R-:W-:-:S04]  /*2970*/  FADD.FTZ R18, -R11, R18 ;  /* 0x000000120b127221 */ /* 0x001fc80000010100 */
        /* <DEDUP_REMOVED lines=27> */
.L_x_2319:
[----:B------:R-:W-:Y:S05]  /*2b30*/  BSYNC.RECONVERGENT B1 ;  /* 0x0000000000017941 */ /* 0x000fea0003800200 */
.L_x_2318:
        /* <DEDUP_REMOVED lines=11> */
[----:B-----5:R-:W4:Y:S04]  /*2bf0*/  LDS R28, [R14+0x300] ;  /* 0x000300000e1c7984 */ /* 0x020f280000000800 */
        /* <DEDUP_REMOVED lines=43> */
.L_x_2322:
[----:B------:R-:W-:Y:S05]  /*2eb0*/  BSYNC.RECONVERGENT B1 ;  /* 0x0000000000017941 */ /* 0x000fea0003800200 */
.L_x_2321:
        /* <DEDUP_REMOVED lines=27> */
.L_x_2314:
        /* <DEDUP_REMOVED lines=12> */
[----:B------:R-:W-:Y:S02]  /*3130*/  IADD3 R21, P0, P2, R37, R14, R8 ;  /* 0x0000000e25157210 */ /* 0x000fe40007a1e008 */
[----:B------:R-:W-:Y:S02]  /*3140*/  LEA R20, R17, R20, 0x18 ;  /* 0x0000001411147211 */ /* 0x000fe400078ec0ff */
[----:B------:R-:W-:Y:S01]  /*3150*/  LOP3.LUT R14, R13, 0x3, RZ, 0xc0, !PT ;  /* 0x000000030d0e7812 */ /* 0x000fe200078ec0ff */
[----:B------:R-:W-:Y:S01]  /*3160*/  IMAD.MOV.U32 R13, RZ, RZ, RZ ;  /* 0x000000ffff0d7224 */ /* 0x000fe200078e00ff */
[----:B------:R-:W-:Y:S01]  /*3170*/  IADD3.X R15, PT, PT, R38, R15, RZ, P0, P2 ;  /* 0x0000000f260f7210 */ /* 0x000fe200007e44ff */
[----:B------:R-:W-:Y:S01]  /*3180*/  IMAD R17, R3, 0x4, R20 ;  /* 0x0000000403117824 */ /* 0x000fe200078e0214 */
[----:B------:R-:W-:-:S02]  /*3190*/  MOV R16, R8 ;  /* 0x0000000800107202 */ /* 0x000fc40000000f00 */
[----:B------:R-:W-:-:S07]  /*31a0*/  IADD3 R18, PT, PT, -R14, RZ, RZ ;  /* 0x000000ff0e127210 */ /* 0x000fce0007ffe1ff */
.L_x_2325:
[----:B------:R-:W-:-:S06]  /*31b0*/  IMAD.MOV.U32 R14, RZ, RZ, R21 ;  /* 0x000000ffff0e7224 */ /* 0x000fcc00078e0015 */
[----:B------:R1:W2:Y:S01]  /*31c0*/  LDG.E.U8 R14, desc[UR6][R14.64] ;  /* 0x000000060e0e7981 */ /* 0x0002a2000c1e1100 */
[----:B------:R-:W-:Y:S01]  /*31d0*/  VIADD R18, R18, 0x1 ;  /* 0x0000000112127836 */ /* 0x000fe20000000000 */
[----:B------:R-:W-:Y:S02]  /*31e0*/  IADD3 R21, P2, PT, R21, 0x40, RZ ;  /* 0x0000004015157810 */ /* 0x000fe40007f5e0ff */
[----:B------:R-:W-:-:S03]  /*31f0*/  IADD3 R16, PT, PT, R16, 0x40, RZ ;  /* 0x0000004010107810 */ /* 0x000fc60007ffe0ff */
[----:B-1----:R-:W-:Y:S01]  /*3200*/  IMAD.X R15, RZ, RZ, R15, P2 ;  /* 0x000000ffff0f7224 */ /* 0x002fe200010e060f */
[----:B--2---:R-:W-:-:S13]  /*3210*/  ISETP.NE.AND P0, PT, R14, RZ, PT ;  /* 0x000000ff0e00720c */ /* 0x004fda0003f05270 */
        /* <DEDUP_REMOVED lines=8> */
[----:B0-----:R-:W-:-:S10]  /*32a0*/  IADD3 R17, PT, PT, R17, 0x100, RZ ;  /* 0x0000010011117810 */ /* 0x001fd40007ffe0ff */
[----:B------:R-:W-:Y:S05]  /*32b0*/  @P0 BRA `(.L_x_2325) ;  /* 0xfffffffc00bc0947 */ /* 0x000fea000383ffff */
.L_x_2324:
[----:B------:R-:W-:Y:S05]  /*32c0*/  BSYNC.RECONVERGENT B1 ;  /* 0x0000000000017941 */ /* 0x000fea0003800200 */
.L_x_2323:
[----:B------:R-:W-:Y:S05]  /*32d0*/  @!P1 BRA `(.L_x_2313) ;  /* 0x0000000000dc9947 */ /* 0x000fea0003800000 */
[----:B------:R-:W1:Y:S01]  /*32e0*/  S2R R18, SR_CgaCtaId ;  /* 0x0000000000127919 */ /* 0x000e620000008800 */
[----:B------:R-:W2:Y:S01]  /*32f0*/  LDCU.64 UR4, c[0x0][0x420] ;  /* 0x00008400ff0477ac */ /* 0x000ea20008000a00 */
[----:B------:R-:W-:Y:S01]  /*3300*/  MOV R14, 0x400 ;  /* 0x00000400000e7802 */ /* 0x000fe20000000f00 */
[----:B------:R-:W-:-:S03]  /*3310*/  IMAD.SHL.U32 R15, R4, 0x4, RZ ;  /* 0x00000004040f7824 */ /* 0x000fc600078e00ff */
[----:B------:R-:W-:Y:S01]  /*3320*/  IADD3 R17, PT, PT, R14, 0x90, RZ ;  /* 0x000000900e117810 */ /* 0x000fe20007ffe0ff */
[----:B------:R-:W-:Y:S01]  /*3330*/  IMAD R14, R16, 0x4, -R15 ;  /* 0x00000004100e7824 */ /* 0x000fe200078e0a0f */
[----:B--2---:R-:W-:-:S04]  /*3340*/  IADD3 R19, P0, P1, R37, UR4, R16 ;  /* 0x0000000425137c10 */ /* 0x004fc8000f91e010 */
[----:B------:R-:W-:Y:S02]  /*3350*/  IADD3 R19, P2, PT, R19, 0x80, RZ ;  /* 0x0000008013137810 */ /* 0x000fe40007f5e0ff */
[----:B------:R-:W-:-:S04]  /*3360*/  IADD3.X R15, PT, PT, R38, UR5, RZ, P0, P1 ;  /* 0x00000005260f7c10 */ /* 0x000fc800087e24ff */
[----:B------:R-:W-:Y:S02]  /*3370*/  IADD3.X R15, PT, PT, RZ, R15, RZ, P2, !PT ;  /* 0x0000000fff0f7210 */ /* 0x000fe400017fe4ff */
[----:B-1----:R-:W-:-:S04]  /*3380*/  LEA R17, R18, R17, 0x18 ;  /* 0x0000001112117211 */ /* 0x002fc800078ec0ff */
[----:B------:R-:W-:-:S07]  /*3390*/  IADD3 R17, PT, PT, R14, 0x200, R17 ;  /* 0x000002000e117810 */ /* 0x000fce0007ffe011 */
.L_x_2326:
[----:B------:R-:W-:-:S05]  /*33a0*/  IMAD.MOV.U32 R14, RZ, RZ, R19 ;  /* 0x000000ffff0e7224 */ /* 0x000fca00078e0013 */
[----:B------:R-:W2:Y:S04]  /*33b0*/  LDG.E.U8 R20, desc[UR6][R14.64+-0x80] ;  /* 0xffff80060e147981 */ /* 0x000ea8000c1e1100 */
[----:B------:R-:W3:Y:S04]  /*33c0*/  LDG.E.U8 R18, desc[UR6][R14.64+-0x40] ;  /* 0xffffc0060e127981 */ /* 0x000ee8000c1e1100 */
[----:B------:R-:W4:Y:S04]  /*33d0*/  LDG.E.U8 R19, desc[UR6][R14.64] ;  /* 0x000000060e137981 */ /* 0x000f28000c1e1100 */
[----:B------:R-:W4:Y:S01]  /*33e0*/  LDG.E.U8 R21, desc[UR6][R14.64+0x40] ;  /* 0x000040060e157981 */ /* 0x000f22000c1e1100 */
[----:B------:R-:W-:-:S02]  /*33f0*/  IADD3 R16, PT, PT, R16, 0x100, RZ ;  /* 0x0000010010107810 */ /* 0x000fc40007ffe0ff */
[----:B--2---:R-:W-:Y:S02]  /*3400*/  ISETP.NE.AND P0, PT, R20, RZ, PT ;  /* 0x000000ff1400720c */ /* 0x004fe40003f05270 */
        /* <DEDUP_REMOVED lines=11> */
[----:B------:R-:W-:Y:S02]  /*34c0*/  IMAD.MOV.U32 R20, RZ, RZ, RZ ;  /* 0x000000ffff147224 */ /* 0x000fe400078e00ff */
[----:B--2---:R-:W-:Y:S01]  /*34d0*/  @!P2 FADD.FTZ R23, -R11, R22 ;  /* 0x000000160b17a221 */ /* 0x004fe20000010100 */
[----:B------:R-:W-:Y:S01]  /*34e0*/  @!P1 FMUL.FTZ R21, R21, 1.4426950216293334961 ;  /* 0x3fb8aa3b15159820 */ /* 0x000fe20000410000 */
[----:B------:R-:W-:Y:S01]  /*34f0*/  MOV R22, RZ ;  /* 0x000000ff00167202 */ /* 0x000fe20000000f00 */
[----:B------:R0:W1:Y:S01]  /*3500*/  @!P0 MUFU.EX2 R18, R19 ;  /* 0x0000001300128308 */ /* 0x0000620000000800 */
[----:B---3--:R-:W-:Y:S01]  /*3510*/  @!P3 FADD.FTZ R25, -R11, R24 ;  /* 0x000000180b19b221 */ /* 0x008fe20000010100 */
[----:B------:R-:W-:Y:S01]  /*3520*/  @!P2 FMUL.FTZ R23, R23, 1.4426950216293334961 ;  /* 0x3fb8aa3b1717a820 */ /* 0x000fe20000410000 */
[----:B------:R-:W-:Y:S01]  /*3530*/  IMAD.MOV.U32 R24, RZ, RZ, RZ ;  /* 0x000000ffff187224 */ /* 0x000fe200078e00ff */
[----:B------:R-:W-:Y:S01]  /*3540*/  ISETP.GT.AND P0, PT, R16, R35, PT ;  /* 0x000000231000720c */ /* 0x000fe20003f04270 */
[----:B------:R-:W-:-:S03]  /*3550*/  @!P3 FMUL.FTZ R25, R25, 1.4426950216293334961 ;  /* 0x3fb8aa3b1919b820 */ /* 0x000fc60000410000 */
[----:B------:R-:W2:Y:S01]  /*3560*/  @!P1 MUFU.EX2 R20, R21 ;  /* 0x0000001500149308 */ /* 0x000ea20000000800 */
[----:B0-----:R-:W-:-:S05]  /*3570*/  IADD3 R19, P1, PT, R14, 0x100, RZ ;  /* 0x000001000e137810 */ /* 0x001fca0007f3e0ff */
[----:B------:R-:W-:Y:S02]  /*3580*/  IMAD.X R15, RZ, RZ, R15, P1 ;  /* 0x000000ffff0f7224 */ /* 0x000fe400008e060f */
        /* <DEDUP_REMOVED lines=12> */
.L_x_2313:
[----:B------:R-:W-:Y:S05]  /*3650*/  BSYNC.RECONVERGENT B0 ;  /* 0x0000000000007941 */ /* 0x000fea0003800200 */
.L_x_2312:
        /* <DEDUP_REMOVED lines=8> */
[----:B---3--:R-:W0:Y:S02]  /*36e0*/  SHFL.BFLY PT, R16, R11, 0x4, 0x1f ;  /* 0x0c801f000b107f89 */ /* 0x008e2400000e0000 */
[----:B0-----:R-:W-:-:S05]  /*36f0*/  FADD.FTZ R16, R11, R16 ;  /* 0x000000100b107221 */ /* 0x001fca0000010000 */
[----:B------:R-:W0:Y:S02]  /*3700*/  SHFL.BFLY PT, R15, R16, 0x2, 0x1f ;  /* 0x0c401f00100f7f89 */ /* 0x000e2400000e0000 */
[----:B0-----:R-:W-:-:S05]  /*3710*/  FADD.FTZ R15, R16, R15 ;  /* 0x0000000f100f7221 */ /* 0x001fca0000010000 */
[----:B------:R-:W0:Y:S02]  /*3720*/  SHFL.BFLY PT, R18, R15, 0x1, 0x1f ;  /* 0x0c201f000f127f89 */ /* 0x000e2400000e0000 */
[----:B0-----:R-:W-:Y:S01]  /*3730*/  FADD.FTZ R18, R15, R18 ;  /* 0x000000120f127221 */ /* 0x001fe20000010000 */
[----:B------:R-:W-:-:S04]  /*3740*/  CS2R R14, SRZ ;  /* 0x00000000000e7805 */ /* 0x000fc8000001ff00 */
[----:B------:R-:W-:Y:S01]  /*3750*/  @!P0 STS [R9+0x8], R18 ;  /* 0x0000081209008388 */ /* 0x000fe20000000800 */
[----:B------:R-:W-:Y:S01]  /*3760*/  BAR.SYNC.DEFER_BLOCKING 0x0 ;  /* 0x0000000000007b1d */ /* 0x000fe20000010000 */
[----:B------:R-:W-:-:S05]  /*3770*/  ISETP.GT.AND P0, PT, R8, R35, PT ;  /* 0x000000230800720c */ /* 0x000fca0003f04270 */
[----:B------:R-:W0:Y:S04]  /*3780*/  @!P1 LDS R18, [R10+0x8] ;  /* 0x000008000a129984 */ /* 0x000e280000000800 */
[----:B0-----:R-:W0:Y:S02]  /*3790*/  SHFL.BFLY PT, R7, R18, 0x1, 0x1f ;  /* 0x0c201f0012077f89 */ /* 0x001e2400000e0000 */
        /* <DEDUP_REMOVED lines=11> */
.L_x_2327:
        /* <DEDUP_REMOVED lines=23> */
.L_x_2333:
[----:B------:R-:W0:Y:S01]  /*39c0*/  LDS R14, [R6] ;  /* 0x00000000060e7984 */ /* 0x000e220000000800 */
[----:B------:R-:W-:-:S04]  /*39d0*/  IADD3 R10, PT, PT, R10, 0x1, RZ ;  /* 0x000000010a0a7810 */ /* 0x000fc80007ffe0ff */
[----:B------:R-:W-:Y:S01]  /*39e0*/  ISETP.NE.AND P0, PT, R10, RZ, PT ;  /* 0x000000ff0a00720c */ /* 0x000fe20003f05270 */
[----:B0-----:R-:W-:-:S05]  /*39f0*/  FMUL.FTZ R9, R14, R7 ;  /* 0x000000070e097220 */ /* 0x001fca0000410000 */
[----:B------:R0:W-:Y:S02]  /*3a00*/  STS [R6], R9 ;  /* 0x0000000906007388 */ /* 0x0001e40000000800 */
[----:B0-----:R-:W-:-:S05]  /*3a10*/  VIADD R6, R6, 0x100 ;  /* 0x0000010006067836 */ /* 0x001fca0000000000 */
[----:B------:R-:W-:Y:S05]  /*3a20*/  @P0 BRA `(.L_x_2333) ;  /* 0xfffffffc00e40947 */ /* 0x000fea000383ffff */
.L_x_2332:
[----:B------:R-:W-:Y:S05]  /*3a30*/  BSYNC.RECONVERGENT B1 ;  /* 0x0000000000017941 */ /* 0x000fea0003800200 */
.L_x_2331:
[----:B------:R-:W-:Y:S05]  /*3a40*/  @!P1 BRA `(.L_x_2329) ;  /* 0x0000001400109947 */ /* 0x000fea0003800000 */
[----:B------:R-:W1:Y:S01]  /*3a50*/  S2UR UR5, SR_CgaCtaId ;  /* 0x00000000000579c3 */ /* 0x000e620000008800 */
[----:B------:R-:W-:Y:S01]  /*3a60*/  UMOV UR4, 0x400 ;  /* 0x0000040000047882 */ /* 0x000fe20000000000 */
[----:B------:R-:W-:Y:S01]  /*3a70*/  SHF.L.U32 R9, R4, 0x2, RZ ;  /* 0x0000000204097819 */ /* 0x000fe200000006ff */
[----:B------:R-:W-:-:S04]  /*3a80*/  UIADD3 UR4, UPT, UPT, UR4, 0x90, URZ ;  /* 0x0000009004047890 */ /* 0x000fc8000fffe0ff */
[C---:B------:R-:W-:Y:S01]  /*3a90*/  IMAD R6, R8.reuse, 0x4, -R9 ;  /* 0x0000000408067824 */ /* 0x040fe200078e0a09 */
[----:B------:R-:W-:-:S04]  /*3aa0*/  IADD3 R8, PT, PT, R8, 0x100, RZ ;  /* 0x0000010008087810 */ /* 0x000fc80007ffe0ff */
[----:B------:R-:W-:Y:S01]  /*3ab0*/  ISETP.GT.AND P0, PT, R8, R35, PT ;  /* 0x000000230800720c */ /* 0x000fe20003f04270 */
[----:B-1----:R-:W-:-:S06]  /*3ac0*/  ULEA UR4, UR5, UR4, 0x18 ;  /* 0x0000000405047291 */ /* 0x002fcc000f8ec0ff */
[----:B------:R-:W-:-:S03]  /*3ad0*/  VIADD R9, R6, UR4 ;  /* 0x0000000406097c36 */ /* 0x000fc60008000000 */
        /* <DEDUP_REMOVED lines=13> */
[----:B-1----:R-:W-:Y:S01]  /*3bb0*/  IADD3 R6, PT, PT, -R8, R35, RZ ;  /* 0x0000002308067210 */ /* 0x002fe20007ffe1ff */
[----:B------:R-:W-:Y:S01]  /*3bc0*/  BSSY.RECONVERGENT B1, `(.L_x_2334) ;  /* 0x000003b000017945 */ /* 0x000fe20003800200 */
[----:B------:R-:W-:Y:S02]  /*3bd0*/  PLOP3.LUT P0, PT, PT, PT, PT, 0x80, 0x8 ;  /* 0x000000000008781c */ /* 0x000fe40003f0f070 */
[----:B------:R-:W-:Y:S01]  /*3be0*/  ISETP.GT.AND P1, PT, R6, 0x2ff, PT ;  /* 0x000002ff0600780c */ /* 0x000fe20003f24270 */
[----:B------:R-:W-:-:S12]  /*3bf0*/  VIADD R6, R9, 0x600 ;  /* 0x0000060009067836 */ /* 0x000fd80000000000 */
[----:B------:R-:W-:Y:S05]  /*3c00*/  @!P1 BRA `(.L_x_2335) ;  /* 0x0000000000d89947 */ /* 0x000fea0003800000 */
[----:B------:R-:W-:Y:S02]  /*3c10*/  PLOP3.LUT P0, PT, PT, PT, PT, 0x8, 0x80 ;  /* 0x000000000080781c */ /* 0x000fe40003f0e170 */
[----:B------:R-:W-:-:S11]  /*3c20*/  IADD3 R29, PT, PT, R35, -0x2ff, RZ ;  /* 0xfffffd01231d7810 */ /* 0x000fd60007ffe0ff */
.L_x_2336:
        /* <DEDUP_REMOVED lines=8> */
[----:B------:R-:W-:Y:S04]  /*3cb0*/  LDS R24, [R6+0x400] ;  /* 0x0004000006187984 */ /* 0x000fe80000000800 */
[----:B------:R-:W4:Y:S04]  /*3cc0*/  LDS R26, [R6+0x500] ;  /* 0x00050000061a7984 */ /* 0x000f280000000800 */
[----:B-----5:R-:W4:Y:S04]  /*3cd0*/  LDS R28, [R6+0x600] ;  /* 0x00060000061c7984 */ /* 0x020f280000000800 */
        /* <DEDUP_REMOVED lines=13> */
[----:B------:R0:W-:Y:S04]  /*3db0*/  STS [R6+-0x200], R9 ;  /* 0xfffe000906007388 */ /* 0x0001e80000000800 */
[----:B------:R1:W-:Y:S01]  /*3dc0*/  STS [R6+-0x100], R11 ;  /* 0xffff000b06007388 */ /* 0x0003e20000000800 */
[----:B------:R-:W-:-:S03]  /*3dd0*/  FMUL.FTZ R21, R7, R26 ;  /* 0x0000001a07157220 */ /* 0x000fc60000410000 */
[----:B------:R1:W-:Y:S01]  /*3de0*/  STS [R6], R13 ;  /* 0x0000000d06007388 */ /* 0x0003e20000000800 */
[C---:B------:R-:W-:Y:S01]  /*3df0*/  FMUL.FTZ R23, R7.reuse, R28 ;  /* 0x0000001c07177220 */ /* 0x040fe20000410000 */
[C---:B0-----:R-:W-:Y:S02]  /*3e00*/  FMUL.FTZ R9, R7.reuse, R24 ;  /* 0x0000001807097220 */ /* 0x041fe40000410000 */
[----:B------:R2:W-:Y:S01]  /*3e10*/  STS [R6+0x100], R15 ;  /* 0x0001000f06007388 */ /* 0x0005e20000000800 */
[----:B------:R-:W-:-:S03]  /*3e20*/  FMUL.FTZ R25, R7, R30 ;  /* 0x0000001e07197220 */ /* 0x000fc60000410000 */
[----:B------:R3:W-:Y:S01]  /*3e30*/  STS [R6+0x200], R17 ;  /* 0x0002001106007388 */ /* 0x0007e20000000800 */
[----:B------:R-:W-:-:S03]  /*3e40*/  FMUL.FTZ R27, R7, R32 ;  /* 0x00000020071b7220 */ /* 0x000fc60000410000 */
[----:B------:R4:W-:Y:S01]  /*3e50*/  STS [R6+0x300], R19 ;  /* 0x0003001306007388 */ /* 0x0009e20000000800 */
[C---:B-1----:R-:W-:Y:S01]  /*3e60*/  FMUL.FTZ R11, R7.reuse, R40 ;  /* 0x00000028070b7220 */ /* 0x042fe20000410000 */
[C---:B------:R-:W-:Y:S02]  /*3e70*/  FMUL.FTZ R13, R7.reuse, R42 ;  /* 0x0000002a070d7220 */ /* 0x040fe40000410000 */
        /* <DEDUP_REMOVED lines=15> */
.L_x_2335:
[----:B------:R-:W-:Y:S05]  /*3f70*/  BSYNC.RECONVERGENT B1 ;  /* 0x0000000000017941 */ /* 0x000fea0003800200 */
.L_x_2334:
        /* <DEDUP_REMOVED lines=31> */
.L_x_2338:
[----:B------:R-:W-:Y:S05]  /*4170*/  BSYNC.RECONVERGENT B1 ;  /* 0x0000000000017941 */ /* 0x000fea0003800200 */
.L_x_2337:
        /* <DEDUP_REMOVED lines=15> */
.L_x_2330:
        /* <DEDUP_REMOVED lines=17> */
[----:B------:R-:W-:-:S04]  /*4380*/  LOP3.LUT R9, R9, 0xc0, RZ, 0xc0, !PT ;  /* 0x000000c009097812 */ /* 0x000fc800078ec0ff */
[----:B------:R-:W-:Y:S01]  /*4390*/  IADD3 R8, PT, PT, R8, R9, RZ ;  /* 0x0000000908087210 */ /* 0x000fe20007ffe0ff */
[----:B------:R-:W-:Y:S01]  /*43a0*/  IMAD.MOV R9, RZ, RZ, -R6 ;  /* 0x000000ffff097224 */ /* 0x000fe200078e0a06 */
[----:B--2---:R-:W-:-:S04]  /*43b0*/  LEA R16, P0, R17, UR10, 0x2 ;  /* 0x0000000a11107c11 */ /* 0x004fc8000f8010ff */
[----:B------:R-:W-:Y:S01]  /*43c0*/  LEA.HI.X R17, R17, UR11, R10, 0x2, P0 ;  /* 0x0000000b11117c11 */ /* 0x000fe200080f140a */
[----:B-1----:R-:W-:-:S06]  /*43d0*/  ULEA UR4, UR5, UR4, 0x18 ;  /* 0x0000000405047291 */ /* 0x002fcc000f8ec0ff */
[----:B------:R-:W-:-:S07]  /*43e0*/  LEA R6, R3, UR4, 0x2 ;  /* 0x0000000403067c11 */ /* 0x000fce000f8e10ff */
.L_x_2341:
        /* <DEDUP_REMOVED lines=12> */
.L_x_2340:
[----:B------:R-:W-:Y:S05]  /*44b0*/  BSYNC.RECONVERGENT B1 ;  /* 0x0000000000017941 */ /* 0x000fea0003800200 */
.L_x_2339:
[----:B------:R-:W-:Y:S05]  /*44c0*/  @!P1 BRA `(.L_x_2329) ;  /* 0x0000000800709947 */ /* 0x000fea0003800000 */
[----:B-1----:R-:W1:Y:S01]  /*44d0*/  S2R R11, SR_CgaCtaId ;  /* 0x00000000000b7919 */ /* 0x002e620000008800 */
[----:B------:R-:W2:Y:S01]  /*44e0*/  LDCU.64 UR4, c[0x0][0x480] ;  /* 0x00009000ff0477ac */ /* 0x000ea20008000a00 */
[C---:B------:R-:W-:Y:S01]  /*44f0*/  IADD3 R9, P0, PT, R8.reuse, R14, RZ ;  /* 0x0000000e08097210 */ /* 0x040fe20007f1e0ff */
[----:B------:R-:W-:Y:S01]  /*4500*/  BSSY.RECONVERGENT B1, `(.L_x_2342) ;  /* 0x000005a000017945 */ /* 0x000fe20003800200 */
[----:B------:R-:W-:Y:S02]  /*4510*/  IADD3 R13, PT, PT, -R8, R35, RZ ;  /* 0x00000023080d7210 */ /* 0x000fe40007ffe1ff */
[----:B------:R-:W-:Y:S01]  /*4520*/  MOV R6, 0x400 ;  /* 0x0000040000067802 */ /* 0x000fe20000000f00 */
[----:B------:R-:W-:Y:S01]  /*4530*/  IMAD.X R14, RZ, RZ, R15, P0 ;  /* 0x000000ffff0e7224 */ /* 0x000fe200000e060f */
[----:B------:R-:W-:-:S03]  /*4540*/  ISETP.GT.AND P1, PT, R13, 0x2ff, PT ;  /* 0x000002ff0d00780c */ /* 0x000fc60003f24270 */
[----:B------:R-:W-:Y:S01]  /*4550*/  VIADD R6, R6, 0x90 ;  /* 0x0000009006067836 */ /* 0x000fe20000000000 */
[----:B--2---:R-:W-:-:S04]  /*4560*/  LEA R10, P0, R9, UR4, 0x2 ;  /* 0x00000004090a7c11 */ /* 0x004fc8000f8010ff */
[----:B------:R-:W-:Y:S02]  /*4570*/  LEA.HI.X R14, R9, UR5, R14, 0x2, P0 ;  /* 0x00000005090e7c11 */ /* 0x000fe400080f140e */
[----:B------:R-:W-:Y:S02]  /*4580*/  SHF.L.U32 R9, R4, 0x2, RZ ;  /* 0x0000000204097819 */ /* 0x000fe400000006ff */
[----:B------:R-:W-:Y:S02]  /*4590*/  IADD3 R10, P0, PT, R10, 0x200, RZ ;  /* 0x000002000a0a7810 */ /* 0x000fe40007f1e0ff */
[----:B-1----:R-:W-:Y:S01]  /*45a0*/  LEA R13, R11, R6, 0x18 ;  /* 0x000000060b0d7211 */ /* 0x002fe200078ec0ff */
[----:B------:R-:W-:Y:S01]  /*45b0*/  IMAD R6, R8, 0x4, -R9 ;  /* 0x0000000408067824 */ /* 0x000fe200078e0a09 */
[----:B------:R-:W-:Y:S02]  /*45c0*/  IADD3.X R11, PT, PT, RZ, R14, RZ, P0, !PT ;  /* 0x0000000eff0b7210 */ /* 0x000fe400007fe4ff */
[----:B------:R-:W-:-:S02]  /*45d0*/  PLOP3.LUT P0, PT, PT, PT, PT, 0x80, 0x8 ;  /* 0x000000000008781c */ /* 0x000fc40003f0f070 */
[----:B------:R-:W-:Y:S01]  /*45e0*/  IADD3 R6, PT, PT, R6, 0x200, R13 ;  /* 0x0000020006067810 */ /* 0x000fe20007ffe00d */
[----:B------:R-:W-:Y:S10]  /*45f0*/  @!P1 BRA `(.L_x_2343) ;  /* 0x0000000400289947 */ /* 0x000ff40003800000 */
[----:B------:R-:W-:Y:S01]  /*4600*/  PLOP3.LUT P0, PT, PT, PT, PT, 0x8, 0x80 ;  /* 0x000000000080781c */ /* 0x000fe20003f0e170 */
[----:B------:R-:W-:-:S12]  /*4610*/  VIADD R25, R35, 0xfffffd01 ;  /* 0xfffffd0123197836 */ /* 0x000fd80000000000 */
.L_x_2344:
[----:B------:R-:W0:Y:S01]  /*4620*/  LDS R14, [R6+-0x200] ;  /* 0xfffe0000060e7984 */ /* 0x000e220000000800 */
[----:B------:R-:W-:-:S03]  /*4630*/  IADD3 R8, PT, PT, R8, 0x400, RZ ;  /* 0x0000040008087810 */ /* 0x000fc60007ffe0ff */
[----:B------:R-:W1:Y:S01]  /*4640*/  LDS R16, [R6+-0x100] ;  /* 0xffff000006107984 */ /* 0x000e620000000800 */
[----:B------:R-:W-:-:S03]  /*4650*/  ISETP.GE.AND P1, PT, R8, R25, PT ;  /* 0x000000190800720c */ /* 0x000fc60003f26270 */
[----:B------:R-:W2:Y:S04]  /*4660*/  LDS R18, [R6] ;  /* 0x0000000006127984 */ /* 0x000ea80000000800 */
[----:B------:R-:W-:Y:S04]  /*4670*/  LDS R30, [R6+0x600] ;  /* 0x00060000061e7984 */ /* 0x000fe80000000800 */
[----:B------:R-:W3:Y:S04]  /*4680*/  LDS R20, [R6+0x100] ;  /* 0x0001000006147984 */ /* 0x000ee80000000800 */
[----:B------:R-:W4:Y:S04]  /*4690*/  LDS R22, [R6+0x200] ;  /* 0x0002000006167984 */ /* 0x000f280000000800 */
[----:B------:R-:W4:Y:S04]  /*46a0*/  LDS R24, [R6+0x300] ;  /* 0x0003000006187984 */ /* 0x000f280000000800 */
[----:B------:R-:W4:Y:S04]  /*46b0*/  LDS R26, [R6+0x400] ;  /* 0x00040000061a7984 */ /* 0x000f280000000800 */
[----:B-----5:R-:W4:Y:S04]  /*46c0*/  LDS R28, [R6+0x500] ;  /* 0x00050000061c7984 */ /* 0x020f280000000800 */
[----:B------:R-:W4:Y:S01]  /*46d0*/  LDS R32, [R6+0x700] ;  /* 0x0007000006207984 */ /* 0x000f220000000800 */
        /* <DEDUP_REMOVED lines=11> */
[----:B------:R-:W-:-:S03]  /*4790*/  FMUL.FTZ R21, R7, R24 ;  /* 0x0000001807157220 */ /* 0x000fc60000410000 */
        /* <DEDUP_REMOVED lines=8> */
[----:B0-----:R-:W-:-:S03]  /*4820*/  FMUL.FTZ R9, R7, R28 ;  /* 0x0000001c07097220 */ /* 0x001fc60000410000 */
        /* <DEDUP_REMOVED lines=24> */
[----:B-1----:R-:W-:-:S03]  /*49b0*/  IMAD.X R15, RZ, RZ, R11, P2 ;  /* 0x000000ffff0f7224 */ /* 0x002fc600010e060b */
        /* <DEDUP_REMOVED lines=14> */
.L_x_2343:
[----:B------:R-:W-:Y:S05]  /*4aa0*/  BSYNC.RECONVERGENT B1 ;  /* 0x0000000000017941 */ /* 0x000fea0003800200 */
.L_x_2342:
        /* <DEDUP_REMOVED lines=13> */
[----:B-----5:R-:W4:Y:S01]  /*4b80*/  LDS R28, [R6+0x500] ;  /* 0x00050000061c7984 */ /* 0x020f220000000800 */
        /* <DEDUP_REMOVED lines=8> */
[----:B------:R1:W-:Y:S01]  /*4c10*/  STS [R6+-0x200], R9 ;  /* 0xfffe000906007388 */ /* 0x0003e20000000800 */
[----:B0-----:R-:W-:Y:S01]  /*4c20*/  IADD3 R13, P1, PT, R10, 0x800, RZ ;  /* 0x000008000a0d7810 */ /* 0x001fe20007f3e0ff */
[C---:B------:R-:W-:Y:S02]  /*4c30*/  FMUL.FTZ R21, R7.reuse, R24 ;  /* 0x0000001807157220 */ /* 0x040fe40000410000 */
[----:B------:R-:W-:Y:S01]  /*4c40*/  STG.E desc[UR6][R10.64], R15 ;  /* 0x0000000f0a007986 */ /* 0x000fe2000c101906 */
[----:B------:R-:W-:Y:S01]  /*4c50*/  IADD3.X R14, PT, PT, RZ, R11, RZ, P1, !PT ;  /* 0x0000000bff0e7210 */ /* 0x000fe20000ffe4ff */
[C---:B------:R-:W-:Y:S02]  /*4c60*/  FMUL.FTZ R23, R7.reuse, R26 ;  /* 0x0000001a07177220 */ /* 0x040fe40000410000 */
[----:B------:R-:W-:Y:S01]  /*4c70*/  STS [R6], R15 ;  /* 0x0000000f06007388 */ /* 0x000fe20000000800 */
[----:B-1----:R-:W-:-:S03]  /*4c80*/  FMUL.FTZ R9, R7, R28 ;  /* 0x0000001c07097220 */ /* 0x002fc60000410000 */
        /* <DEDUP_REMOVED lines=13> */
.L_x_2346:
[----:B------:R-:W-:Y:S05]  /*4d60*/  BSYNC.RECONVERGENT B1 ;  /* 0x0000000000017941 */ /* 0x000fea0003800200 */
.L_x_2345:
        /* <DEDUP_REMOVED lines=18> */
.L_x_2329:
[----:B------:R-:W-:Y:S05]  /*4e90*/  BSYNC.RECONVERGENT B0 ;  /* 0x0000000000007941 */ /* 0x000fea0003800200 */
.L_x_2328:
[----:B------:R-:W2:Y:S01]  /*4ea0*/  LDCU.64 UR4, c[0x0][0x3b0] ;  /* 0x00007600ff0477ac */ /* 0x000ea20008000a00 */
[----:B01--4-:R-:W-:Y:S01]  /*4eb0*/  SHF.R.S32.HI R6, RZ, 0x1f, R35 ;  /* 0x0000001fff067819 */ /* 0x013fe20000011423 */
[----:B------:R-:W0:Y:S01]  /*4ec0*/  LDC.64 R42, c[0x0][0x3c0] ;  /* 0x0000f000ff2a7b82 */ /* 0x000e220000000a00 */
[----:B------:R-:W-:Y:S02]  /*4ed0*/  SHF.L.U32 R7, R3, 0x2, RZ ;  /* 0x0000000203077819 */ /* 0x000fe400000006ff */
[----:B------:R-:W-:Y:S02]  /*4ee0*/  CS2R R8, SRZ ;  /* 0x0000000000087805 */ /* 0x000fe4000001ff00 */
[----:B------:R-:W-:Y:S01]  /*4ef0*/  LEA.HI R6, R6, R35, RZ, 0x3 ;  /* 0x0000002306067211 */ /* 0x000fe200078f18ff */
[----:B------:R-:W-:Y:S01]  /*4f00*/  IMAD.IADD R39, R4, 0x1, R5 ;  /* 0x0000000104277824 */ /* 0x000fe200078e0205 */
[----:B------:R-:W-:Y:S01]  /*4f10*/  LOP3.LUT R7, R7, 0x1c, RZ, 0xc0, !PT ;  /* 0x0000001c07077812 */ /* 0x000fe200078ec0ff */
[----:B------:R-:W1:Y:S01]  /*4f20*/  LDCU.64 UR8, c[0x0][0x3c8] ;  /* 0x00007900ff0877ac */ /* 0x000e620008000a00 */
[----:B------:R-:W-:-:S05]  /*4f30*/  LOP3.LUT R6, R6, 0xfffffff8, RZ, 0xc0, !PT ;  /* 0xfffffff806067812 */ /* 0x000fca00078ec0ff */
[----:B------:R-:W-:Y:S01]  /*4f40*/  IMAD.IADD R6, R35, 0x1, -R6 ;  /* 0x0000000123067824 */ /* 0x000fe200078e0a06 */
[----:B--2---:R-:W-:Y:S01]  /*4f50*/  ISETP.NE.U32.AND P0, PT, RZ, UR4, PT ;  /* 0x00000004ff007c0c */ /* 0x004fe2000bf05070 */
[----:B------:R-:W2:Y:S03]  /*4f60*/  LDCU UR4, c[0x0][0x3f4] ;  /* 0x00007e80ff0477ac */ /* 0x000ea60008000800 */
[----:B------:R-:W-:-:S04]  /*4f70*/  ISETP.NE.AND.EX P0, PT, RZ, UR5, PT, P0 ;  /* 0x00000005ff007c0c */ /* 0x000fc8000bf05300 */
[----:B------:R-:W-:-:S13]  /*4f80*/  ISETP.NE.OR P0, PT, R5, R6, !P0 ;  /* 0x000000060500720c */ /* 0x000fda0004705670 */
[----:B------:R-:W3:Y:S01]  /*4f90*/  @!P0 LDC.64 R14, c[0x0][0x3b0] ;  /* 0x0000ec00ff0e8b82 */ /* 0x000ee20000000a00 */
[----:B------:R-:W-:Y:S01]  /*4fa0*/  @!P0 IMAD R11, R0, 0x20, R7 ;  /* 0x00000020000b8824 */ /* 0x000fe200078e0207 */
[----:B--2---:R-:W-:-:S04]  /*4fb0*/  MOV R32, UR4 ;  /* 0x0000000400207c02 */ /* 0x004fc80008000f00 */
[----:B------:R-:W-:Y:S01]  /*4fc0*/  VIMNMX R16, PT, PT, R35, R32, PT ;  /* 0x0000002023107248 */ /* 0x000fe20003fe0100 */
[----:B---3--:R-:W-:Y:S01]  /*4fd0*/  @!P0 IMAD.WIDE.U32 R14, R11, 0x4, R14 ;  /* 0x000000040b0e8825 */ /* 0x008fe200078e000e */
[----:B------:R-:W-:-:S06]  /*4fe0*/  CS2R R10, SRZ ;  /* 0x00000000000a7805 */ /* 0x000fcc000001ff00 */
[----:B------:R2:W5:Y:S01]  /*4ff0*/  @!P0 LDG.E.128 R8, desc[UR6][R14.64] ;  /* 0x000000060e088981 */ /* 0x000562000c1e1d00 */
[----:B------:R-:W-:Y:S01]  /*5000*/  BAR.SYNC.DEFER_BLOCKING 0x0 ;  /* 0x0000000000007b1d */ /* 0x000fe20000010000 */
[----:B------:R-:W-:Y:S01]  /*5010*/  ISETP.GE.AND P0, PT, R39, R16, PT ;  /* 0x000000102700720c */ /* 0x000fe20003f06270 */
[----:B------:R-:W-:Y:S01]  /*5020*/  IMAD R13, R12, R32, R7 ;  /* 0x000000200c0d7224 */ /* 0x000fe200078e0207 */
[----:B------:R-:W-:-:S03]  /*5030*/  SHF.L.U32 R34, R34, 0x5, RZ ;  /* 0x0000000522227819 */ /* 0x000fc600000006ff */
[----:B------:R-:W-:Y:S01]  /*5040*/  BSSY.RECONVERGENT B0, `(.L_x_2347) ;  /* 0x000008f000007945 */ /* 0x000fe20003800200 */
[----:B0-----:R-:W-:Y:S01]  /*5050*/  IMAD.WIDE R42, R13, 0x4, R42 ;  /* 0x000000040d2a7825 */ /* 0x001fe200078e022a */
[----:B--2---:R-:W-:Y:S02]  /*5060*/  CS2R R14, SRZ ;  /* 0x00000000000e7805 */ /* 0x004fe4000001ff00 */
[----:B------:R-:W-:-:S04]  /*5070*/  CS2R R12, SRZ ;  /* 0x00000000000c7805 */ /* 0x000fc8000001ff00 */
[----:B-1----:R-:W-:Y:S05]  /*5080*/  @P0 BRA `(.L_x_2348) ;  /* 0x0000000800280947 */ /* 0x002fea0003800000 */
        /* <DEDUP_REMOVED lines=24> */
.L_x_2351:
[----:B------:R-:W-:Y:S01]  /*5210*/  IADD3 R16, P0, PT, R37, R40, RZ ;  /* 0x0000002825107210 */ /* 0x000fe20007f1e0ff */
[----:B------:R-:W-:Y:S01]  /*5220*/  IMAD.SHL.U32 R25, R41, 0x20, RZ ;  /* 0x0000002029197824 */ /* 0x000fe200078e00ff */
[----:B------:R-:W-:Y:S01]  /*5230*/  LEA R23, R5, R48, 0x5 ;  /* 0x0000003005177211 */ /* 0x000fe200078e28ff */
[----:B------:R-:W0:Y:S02]  /*5240*/  LDS R49, [R47+-0x40] ;  /* 0xffffc0002f317984 */ /* 0x000e240000000800 */
[----:B------:R-:W-:Y:S01]  /*5250*/  IMAD.X R17, RZ, RZ, R38, P0 ;  /* 0x000000ffff117224 */ /* 0x000fe200000e0626 */
[C---:B------:R-:W-:Y:S01]  /*5260*/  LEA R20, P0, R16.reuse, UR8, 0x2 ;  /* 0x0000000810147c11 */ /* 0x040fe2000f8010ff */
[----:B------:R-:W1:Y:S03]  /*5270*/  LDS R50, [R47+-0x20] ;  /* 0xffffe0002f327984 */ /* 0x000e660000000800 */
[----:B------:R-:W-:-:S05]  /*5280*/  LEA.HI.X R21, R16, UR9, R17, 0x2, P0 ;  /* 0x0000000910157c11 */ /* 0x000fca00080f1411 */
[----:B------:R-:W2:Y:S04]  /*5290*/  LDG.E R16, desc[UR6][R20.64] ;  /* 0x0000000614107981 */ /* 0x000ea8000c1e1900 */
[----:B------:R-:W3:Y:S04]  /*52a0*/  LDG.E R22, desc[UR6][R20.64+0x20] ;  /* 0x0000200614167981 */ /* 0x000ee8000c1e1900 */
[----:B------:R-:W4:Y:S04]  /*52b0*/  LDG.E R24, desc[UR6][R20.64+0x40] ;  /* 0x0000400614187981 */ /* 0x000f28000c1e1900 */
[----:B------:R-:W4:Y:S01]  /*52c0*/  LDG.E R26, desc[UR6][R20.64+0x60] ;  /* 0x00006006141a7981 */ /* 0x000f22000c1e1900 */
[----:B------:R-:W-:Y:S01]  /*52d0*/  SHF.L.U32 R27, R41, 0x5, RZ ;  /* 0x00000005291b7819 */ /* 0x000fe200000006ff */
[----:B--2---:R-:W-:-:S04]  /*52e0*/  IMAD R17, R16, R25, R23 ;  /* 0x0000001910117224 */ /* 0x004fc800078e0217 */
[----:B------:R-:W-:-:S06]  /*52f0*/  IMAD.WIDE R16, R17, 0x4, R42 ;  /* 0x0000000411107825 */ /* 0x000fcc00078e022a */
[----:B------:R-:W0:Y:S01]  /*5300*/  LDG.E.128 R16, desc[UR6][R16.64] ;  /* 0x0000000610107981 */ /* 0x000e22000c1e1d00 */
[--C-:B---3--:R-:W-:Y:S02]  /*5310*/  IMAD R22, R22, R25, R23.reuse ;  /* 0x0000001916167224 */ /* 0x108fe400078e0217 */
[-CC-:B----4-:R-:W-:Y:S02]  /*5320*/  IMAD R24, R24, R27.reuse, R23.reuse ;  /* 0x0000001b18187224 */ /* 0x190fe400078e0217 */
[----:B------:R-:W-:Y:S02]  /*5330*/  VIADD R25, R22, 0x100 ;  /* 0x0000010016197836 */ /* 0x000fe40000000000 */
[----:B------:R-:W-:Y:S01]  /*5340*/  IMAD R26, R26, R27, R23 ;  /* 0x0000001b1a1a7224 */ /* 0x000fe200078e0217 */
[----:B------:R-:W-:Y:S01]  /*5350*/  IADD3 R23, PT, PT, R24, 0x200, RZ ;  /* 0x0000020018177810 */ /* 0x000fe20007ffe0ff */
[----:B------:R-:W-:-:S04]  /*5360*/  IMAD.WIDE R20, R25, 0x4, R42 ;  /* 0x0000000419147825 */ /* 0x000fc800078e022a */
[----:B------:R-:W-:Y:S02]  /*5370*/  VIADD R29, R26, 0x300 ;  /* 0x000003001a1d7836 */ /* 0x000fe40000000000 */
[--C-:B------:R-:W-:Y:S02]  /*5380*/  IMAD.WIDE R24, R23, 0x4, R42.reuse ;  /* 0x0000000417187825 */ /* 0x100fe400078e022a */
[----:B------:R-:W1:Y:S02]  /*5390*/  LDG.E.128 R20, desc[UR6][R20.64] ;  /* 0x0000000614147981 */ /* 0x000e64000c1e1d00 */
[----:B-----5:R-:W-:Y:S02]  /*53a0*/  IMAD.WIDE R28, R29, 0x4, R42 ;  /* 0x000000041d1c7825 */ /* 0x020fe400078e022a */
[----:B------:R-:W2:Y:S04]  /*53b0*/  LDG.E.128 R24, desc[UR6][R24.64] ;  /* 0x0000000618187981 */ /* 0x000ea8000c1e1d00 */
[----:B------:R-:W3:Y:S01]  /*53c0*/  LDG.E.128 R28, desc[UR6][R28.64] ;  /* 0x000000061c1c7981 */ /* 0x000ee2000c1e1d00 */
[----:B------:R-:W-:Y:S01]  /*53d0*/  IADD3 R44, PT, PT, R44, 0x4, RZ ;  /* 0x000000042c2c7810 */ /* 0x000fe20007ffe0ff */
[----:B------:R-:W-:Y:S01]  /*53e0*/  VIADD R40, R40, 0x20 ;  /* 0x0000002028287836 */ /* 0x000fe20000000000 */
[----:B------:R-:W-:-:S02]  /*53f0*/  IADD3 R48, PT, PT, R48, 0x400, RZ ;  /* 0x0000040030307810 */ /* 0x000fc40007ffe0ff */
[----:B------:R-:W-:Y:S01]  /*5400*/  ISETP.NE.AND P0, PT, R44, RZ, PT ;  /* 0x000000ff2c00720c */ /* 0x000fe20003f05270 */
[-C--:B0-----:R-:W-:Y:S01]  /*5410*/  FFMA.FTZ R51, R16, R49.reuse, R12 ;  /* 0x0000003110337223 */ /* 0x081fe2000001000c */
[-C--:B------:R-:W-:Y:S01]  /*5420*/  FFMA.FTZ R52, R17, R49.reuse, R13 ;  /* 0x0000003111347223 */ /* 0x080fe2000001000d */
[----:B------:R-:W2:Y:S01]  /*5430*/  LDS R12, [R47] ;  /* 0x000000002f0c7984 */ /* 0x000ea20000000800 */
[-C--:B------:R-:W-:Y:S01]  /*5440*/  FFMA.FTZ R13, R18, R49.reuse, R14 ;  /* 0x00000031120d7223 */ /* 0x080fe2000001000e */
[----:B------:R-:W-:Y:S02]  /*5450*/  FFMA.FTZ R14, R19, R49, R15 ;  /* 0x00000031130e7223 */ /* 0x000fe4000001000f */
[----:B------:R0:W3:Y:S02]  /*5460*/  LDS R16, [R47+0x20] ;  /* 0x000020002f107984 */ /* 0x0000e40000000800 */
[----:B0-----:R-:W-:Y:S02]  /*5470*/  VIADD R47, R47, 0x80 ;  /* 0x000000802f2f7836 */ /* 0x001fe40000000000 */
[-C--:B-1----:R-:W-:Y:S01]  /*5480*/  FFMA.FTZ R13, R22, R50.reuse, R13 ;  /* 0x00000032160d7223 */ /* 0x082fe2000001000d */
[-C--:B------:R-:W-:Y:S01]  /*5490*/  FFMA.FTZ R51, R20, R50.reuse, R51 ;  /* 0x0000003214337223 */ /* 0x080fe20000010033 */
[-C--:B------:R-:W-:Y:S01]  /*54a0*/  FFMA.FTZ R52, R21, R50.reuse, R52 ;  /* 0x0000003215347223 */ /* 0x080fe20000010034 */
[----:B------:R-:W-:Y:S01]  /*54b0*/  FFMA.FTZ R14, R23, R50, R14 ;  /* 0x00000032170e7223 */ /* 0x000fe2000001000e */
        /* <DEDUP_REMOVED lines=8> */
[----:B------:R-:W-:Y:S06]  /*5540*/  @P0 BRA `(.L_x_2351) ;  /* 0xfffffffc00300947 */ /* 0x000fec000383ffff */
.L_x_2350:
[----:B------:R-:W-:Y:S05]  /*5550*/  BSYNC.RECONVERGENT B1 ;  /* 0x0000000000017941 */ /* 0x000fea0003800200 */
.L_x_2349:
        /* <DEDUP_REMOVED lines=12> */
[----:B------:R-:W-:Y:S01]  /*5620*/  SHF.L.U32 R19, R41, 0x5, RZ ;  /* 0x0000000529137819 */ /* 0x000fe200000006ff */
[----:B------:R-:W-:Y:S01]  /*5630*/  IMAD.SHL.U32 R17, R40, 0x20, RZ ;  /* 0x0000002028117824 */ /* 0x000fe200078e00ff */
[----:B------:R-:W1:Y:S01]  /*5640*/  S2UR UR5, SR_CgaCtaId ;  /* 0x00000000000579c3 */ /* 0x000e620000008800 */
[----:B------:R-:W-:Y:S02]  /*5650*/  UMOV UR4, 0x400 ;  /* 0x0000040000047882 */ /* 0x000fe40000000000 */
[----:B------:R-:W-:Y:S01]  /*5660*/  UIADD3 UR4, UPT, UPT, UR4, 0x90, URZ ;  /* 0x0000009004047890 */ /* 0x000fe2000fffe0ff */
[----:B0-----:R-:W-:-:S03]  /*5670*/  IADD3 R24, PT, PT, -R4, R40, RZ ;  /* 0x0000002804187210 */ /* 0x001fc60007ffe1ff */
[----:B-1----:R-:W-:Y:S01]  /*5680*/  ULEA UR4, UR5, UR4, 0x18 ;  /* 0x0000000405047291 */ /* 0x002fe2000f8ec0ff */
[-CC-:B--2---:R-:W-:Y:S02]  /*5690*/  IMAD R18, R18, R19.reuse, R17.reuse ;  /* 0x0000001312127224 */ /* 0x184fe400078e0211 */
[----:B---3--:R-:W-:Y:S02]  /*56a0*/  IMAD R17, R16, R19, R17 ;  /* 0x0000001310117224 */ /* 0x008fe400078e0211 */
[----:B------:R-:W-:Y:S02]  /*56b0*/  VIADD R21, R18, 0x100 ;  /* 0x0000010012157836 */ /* 0x000fe40000000000 */
        /* <DEDUP_REMOVED lines=16> */
.L_x_2353:
[----:B------:R-:W-:Y:S05]  /*57c0*/  BSYNC.RECONVERGENT B1 ;  /* 0x0000000000017941 */ /* 0x000fea0003800200 */
.L_x_2352:
[----:B------:R-:W-:Y:S05]  /*57d0*/  @P0 BRA `(.L_x_2348) ;  /* 0x0000000000540947 */ /* 0x000fea0003800000 */
[----:B------:R-:W0:Y:S01]  /*57e0*/  LDCU.64 UR4, c[0x0][0x3c8] ;  /* 0x00007900ff0477ac */ /* 0x000e220008000a00 */
        /* <DEDUP_REMOVED lines=20> */
.L_x_2348:
[----:B------:R-:W-:Y:S05]  /*5930*/  BSYNC.RECONVERGENT B0 ;  /* 0x0000000000007941 */ /* 0x000fea0003800200 */
.L_x_2347:
[----:B------:R-:W-:Y:S01]  /*5940*/  ISETP.GE.AND P0, PT, R39, R35, PT ;  /* 0x000000232700720c */ /* 0x000fe20003f06270 */
[----:B------:R-:W0:Y:S01]  /*5950*/  LDCU.64 UR8, c[0x0][0x3c8] ;  /* 0x00007900ff0877ac */ /* 0x000e220008000a00 */
[----:B------:R-:W-:Y:S11]  /*5960*/  BSSY.RECONVERGENT B2, `(.L_x_2354) ;  /* 0x000014f000027945 */ /* 0x000ff60003800200 */
[----:B------:R-:W-:Y:S05]  /*5970*/  @P0 BRA `(.L_x_2355) ;  /* 0x0000001400340947 */ /* 0x000fea0003800000 */
[----:B------:R-:W-:Y:S01]  /*5980*/  VIADDMNMX R16, R39, 0x8, R35, !PT ;  /* 0x0000000827107846 */ /* 0x000fe20007800123 */
[----:B------:R-:W1:Y:S01]  /*5990*/  LDCU UR4, c[0x0][0x3f8] ;  /* 0x00007f00ff0477ac */ /* 0x000e620008000800 */
[----:B------:R-:W-:Y:S01]  /*59a0*/  LOP3.LUT R21, RZ, R4, RZ, 0x33, !PT ;  /* 0x00000004ff157212 */ /* 0x000fe200078e33ff */
[----:B------:R-:W-:Y:S03]  /*59b0*/  BSSY.RECONVERGENT B1, `(.L_x_2356) ;  /* 0x00000bb000017945 */ /* 0x000fe60003800200 */
        /* <DEDUP_REMOVED lines=10> */
[----:B------:R-:W-:Y:S01]  /*5a60*/  VIADD R39, R39, 0x10 ;  /* 0x0000001027277836 */ /* 0x000fe20000000000 */
[----:B------:R-:W-:Y:S02]  /*5a70*/  IADD3 R23, PT, PT, -R23, RZ, RZ ;  /* 0x000000ff17177210 */ /* 0x000fe40007ffe1ff */
[----:B------:R-:W2:Y:S01]  /*5a80*/  LDC R32, c[0x0][0x3f4] ;  /* 0x0000fd00ff207b82 */ /* 0x000ea20000000800 */
[----:B-1----:R-:W-:-:S06]  /*5a90*/  ULEA UR4, UR5, UR4, 0x18 ;  /* 0x0000000405047291 */ /* 0x002fcc000f8ec0ff */
[----:B------:R-:W-:-:S05]  /*5aa0*/  LEA R24, R5, UR4, 0x2 ;  /* 0x0000000405187c11 */ /* 0x000fca000f8e10ff */
[----:B------:R-:W-:-:S07]  /*5ab0*/  VIADD R24, R24, 0x40 ;  /* 0x0000004018187836 */ /* 0x000fce0000000000 */
.L_x_2367:
[----:B------:R-:W-:Y:S01]  /*5ac0*/  VIADD R19, R39, 0xfffffff0 ;  /* 0xfffffff027137836 */ /* 0x000fe20000000000 */
[----:B------:R-:W-:Y:S01]  /*5ad0*/  IADD3 R23, PT, PT, R23, 0x4, RZ ;  /* 0x0000000417177810 */ /* 0x000fe20007ffe0ff */
[C---:B------:R-:W-:Y:S01]  /*5ae0*/  VIADD R25, R39.reuse, 0x8 ;  /* 0x0000000827197836 */ /* 0x040fe20000000000 */
[----:B------:R-:W-:Y:S01]  /*5af0*/  IADD3 R29, PT, PT, R39, -0x8, RZ ;  /* 0xfffffff8271d7810 */ /* 0x000fe20007ffe0ff */
[----:B------:R-:W-:Y:S01]  /*5b00*/  BSSY.RECONVERGENT B3, `(.L_x_2359) ;  /* 0x000002b000037945 */ /* 0x000fe20003800200 */
[-C--:B--2---:R-:W-:Y:S02]  /*5b10*/  ISETP.GE.AND P4, PT, R19, R32.reuse, PT ;  /* 0x000000201300720c */ /* 0x084fe40003f86270 */
[----:B------:R-:W-:Y:S02]  /*5b20*/  ISETP.NE.AND P0, PT, R23, RZ, PT ;  /* 0x000000ff1700720c */ /* 0x000fe40003f05270 */
[-C--:B------:R-:W-:Y:S02]  /*5b30*/  ISETP.GE.AND P1, PT, R29, R32.reuse, PT ;  /* 0x000000201d00720c */ /* 0x080fe40003f26270 */
[----:B------:R-:W-:-:S02]  /*5b40*/  ISETP.GE.AND P2, PT, R39, R32, PT ;  /* 0x000000202700720c */ /* 0x000fc40003f46270 */
[----:B------:R-:W-:-:S05]  /*5b50*/  ISETP.GE.AND P3, PT, R25, R32, PT ;  /* 0x000000201900720c */ /* 0x000fca0003f66270 */
[----:B------:R-:W-:Y:S08]  /*5b60*/  @!P4 BRA `(.L_x_2360) ;  /* 0x000000000090c947 */ /* 0x000ff00003800000 */
[----:B------:R-:W-:Y:S02]  /*5b70*/  IABS R27, R32 ;  /* 0x00000020001b7213 */ /* 0x000fe40000000000 */
[----:B-----5:R-:W-:Y:S02]  /*5b80*/  IABS R28, R19 ;  /* 0x00000013001c7213 */ /* 0x020fe40000000000 */
        /* <DEDUP_REMOVED lines=9> */
[----:B------:R-:W-:-:S04]  /*5c20*/  IMAD.HI.U32 R16, R17, R31, R16 ;  /* 0x0000001f11107227 */ /* 0x000fc800078e0010 */
[----:B------:R-:W-:Y:S02]  /*5c30*/  IMAD.MOV.U32 R17, RZ, RZ, R28 ;  /* 0x000000ffff117224 */ /* 0x000fe400078e001c */
[----:B------:R-:W1:Y:S02]  /*5c40*/  LDS R28, [R24+-0x40] ;  /* 0xffffc000181c7984 */ /* 0x000e640000000800 */
        /* <DEDUP_REMOVED lines=11> */
[----:B0-----:R-:W-:-:S04]  /*5d00*/  LEA R26, P4, R17, UR8, 0x2 ;  /* 0x00000008111a7c11 */ /* 0x001fc8000f8810ff */
[----:B------:R-:W-:-:S06]  /*5d10*/  LEA.HI.X R27, R17, UR9, R18, 0x2, P4 ;  /* 0x00000009111b7c11 */ /* 0x000fcc000a0f1412 */
        /* <DEDUP_REMOVED lines=9> */
.L_x_2360:
[----:B0-----:R-:W-:Y:S05]  /*5db0*/  BSYNC.RECONVERGENT B3 ;  /* 0x0000000000037941 */ /* 0x001fea0003800200 */
.L_x_2359:
[----:B------:R-:W-:Y:S04]  /*5dc0*/  BSSY.RECONVERGENT B3, `(.L_x_2361) ;  /* 0x0000026000037945 */ /* 0x000fe80003800200 */
[----:B------:R-:W-:Y:S05]  /*5dd0*/  @!P1 BRA `(.L_x_2362) ;  /* 0x0000000000909947 */ /* 0x000fea0003800000 */
[----:B------:R-:W-:Y:S02]  /*5de0*/  IABS R19, R32 ;  /* 0x0000002000137213 */ /* 0x000fe40000000000 */
[----:B-----5:R-:W-:Y:S02]  /*5df0*/  IABS R28, R29 ;  /* 0x0000001d001c7213 */ /* 0x020fe40000000000 */
        /* <DEDUP_REMOVED lines=10> */
[----:B------:R-:W-:Y:S02]  /*5ea0*/  IMAD.MOV.U32 R17, RZ, RZ, R28 ;  /* 0x000000ffff117224 */ /* 0x000fe400078e001c */
[----:B------:R-:W0:Y:S02]  /*5eb0*/  LDS R28, [R24+-0x20] ;  /* 0xffffe000181c7984 */ /* 0x000e240000000800 */
        /* <DEDUP_REMOVED lines=22> */
.L_x_2362:
[----:B------:R-:W-:Y:S05]  /*6020*/  BSYNC.RECONVERGENT B3 ;  /* 0x0000000000037941 */ /* 0x000fea0003800200 */
.L_x_2361:
        /* <DEDUP_REMOVED lines=11> */
[----:B------:R-:W-:Y:S01]  /*60e0*/  IMAD R27, R16, R19, RZ ;  /* 0x00000013101b7224 */ /* 0x000fe200078e02ff */
[----:B------:R-:W-:-:S05]  /*60f0*/  MOV R16, RZ ;  /* 0x000000ff00107202 */ /* 0x000fca0000000f00 */
[----:B------:R-:W-:-:S04]  /*6100*/  IMAD.HI.U32 R16, R17, R27, R16 ;  /* 0x0000001b11107227 */ /* 0x000fc800078e0010 */
[----:B------:R-:W-:Y:S02]  /*6110*/  IMAD.MOV.U32 R17, RZ, RZ, R28 ;  /* 0x000000ffff117224 */ /* 0x000fe400078e001c */
[----:B------:R-:W0:Y:S02]  /*6120*/  LDS R28, [R24] ;  /* 0x00000000181c7984 */ /* 0x000e240000000800 */
        /* <DEDUP_REMOVED lines=22> */
.L_x_2364:
[----:B------:R-:W-:Y:S05]  /*6290*/  BSYNC.RECONVERGENT B3 ;  /* 0x0000000000037941 */ /* 0x000fea0003800200 */
.L_x_2363:
[----:B------:R-:W-:Y:S04]  /*62a0*/  BSSY.RECONVERGENT B3, `(.L_x_2365) ;  /* 0x0000026000037945 */ /* 0x000fe80003800200 */
[----:B------:R-:W-:Y:S05]  /*62b0*/  @!P3 BRA `(.L_x_2366) ;  /* 0x000000000090b947 */ /* 0x000fea0003800000 */
[----:B------:R-:W-:Y:S02]  /*62c0*/  IABS R19, R32 ;  /* 0x0000002000137213 */ /* 0x000fe40000000000 */
[----:B-----5:R-:W-:Y:S02]  /*62d0*/  IABS R28, R25 ;  /* 0x00000019001c7213 */ /* 0x020fe40000000000 */
[----:B------:R-:W0:Y:S01]  /*62e0*/  I2F.RP R18, R19 ;  /* 0x0000001300127306 */ /* 0x000e220000209400 */
[----:B------:R-:W-:Y:S02]  /*62f0*/  ISETP.GE.AND P2, PT, R25, RZ, PT ;  /* 0x000000ff1900720c */ /* 0x000fe40003f46270 */
[----:B------:R-:W-:Y:S01]  /*6300*/  ISETP.NE.AND P3, PT, R32, RZ, PT ;  /* 0x000000ff2000720c */ /* 0x000fe20003f65270 */
[----:B------:R-:W1:Y:S04]  /*6310*/  LDS R25, [R24+0x20] ;  /* 0x0000200018197984 */ /* 0x000e680000000800 */
        /* <DEDUP_REMOVED lines=30> */
.L_x_2366:
[----:B------:R-:W-:Y:S05]  /*6500*/  BSYNC.RECONVERGENT B3 ;  /* 0x0000000000037941 */ /* 0x000fea0003800200 */
.L_x_2365:
[----:B------:R-:W-:Y:S01]  /*6510*/  IADD3 R39, PT, PT, R39, 0x20, RZ ;  /* 0x0000002027277810 */ /* 0x000fe20007ffe0ff */
[----:B------:R-:W-:Y:S01]  /*6520*/  VIADD R24, R24, 0x80 ;  /* 0x0000008018187836 */ /* 0x000fe20000000000 */
[----:B------:R-:W-:Y:S06]  /*6530*/  @P0 BRA `(.L_x_2367) ;  /* 0xfffffff400600947 */ /* 0x000fec000383ffff */
[----:B------:R-:W-:Y:S05]  /*6540*/  BSYNC.RECONVERGENT B0 ;  /* 0x0000000000007941 */ /* 0x000fea0003800200 */
.L_x_2358:
[----:B------:R-:W-:-:S07]  /*6550*/  IADD3 R39, PT, PT, R39, -0x10, RZ ;  /* 0xfffffff027277810 */ /* 0x000fce0007ffe0ff */
.L_x_2357:
[----:B0-----:R-:W-:Y:S05]  /*6560*/  BSYNC.RECONVERGENT B1 ;  /* 0x0000000000017941 */ /* 0x001fea0003800200 */
.L_x_2356:
        /* <DEDUP_REMOVED lines=9> */
[----:B------:R-:W-:Y:S01]  /*6600*/  IADD3 R22, PT, PT, -R4, R39, RZ ;  /* 0x0000002704167210 */ /* 0x000fe20007ffe1ff */
[----:B------:R-:W-:Y:S01]  /*6610*/  VIADD R23, R39, 0x8 ;  /* 0x0000000827177836 */ /* 0x000fe20000000000 */
[----:B------:R-:W-:Y:S04]  /*6620*/  BSSY.RECONVERGENT B1, `(.L_x_2370) ;  /* 0x000002a000017945 */ /* 0x000fe80003800200 */
        /* <DEDUP_REMOVED lines=18> */
[----:B------:R-:W1:Y:S03]  /*6750*/  LDS R26, [R22] ;  /* 0x00000000161a7984 */ /* 0x000e660000000800 */
        /* <DEDUP_REMOVED lines=12> */
[----:B------:R-:W-:-:S06]  /*6820*/  LEA.HI.X R25, R17, UR5, R18, 0x2, P1 ;  /* 0x0000000511197c11 */ /* 0x000fcc00088f1412 */
        /* <DEDUP_REMOVED lines=9> */
.L_x_2371:
[----:B------:R-:W-:Y:S05]  /*68c0*/  BSYNC.RECONVERGENT B1 ;  /* 0x0000000000017941 */ /* 0x000fea0003800200 */
.L_x_2370:
        /* <DEDUP_REMOVED lines=39> */
.L_x_2373:
[----:B------:R-:W-:Y:S05]  /*6b40*/  BSYNC.RECONVERGENT B1 ;  /* 0x0000000000017941 */ /* 0x000fea0003800200 */
.L_x_2372:
[----:B------:R-:W-:-:S07]  /*6b50*/  VIADD R39, R39, 0x10 ;  /* 0x0000001027277836 */ /* 0x000fce0000000000 */
.L_x_2369:
[----:B------:R-:W-:Y:S05]  /*6b60*/  BSYNC.RECONVERGENT B0 ;  /* 0x0000000000007941 */ /* 0x000fea0003800200 */
.L_x_2368:
        /* <DEDUP_REMOVED lines=46> */
.L_x_2355:
[----:B0-----:R-:W-:Y:S05]  /*6e50*/  BSYNC.RECONVERGENT B2 ;  /* 0x0000000000027941 */ /* 0x001fea0003800200 */
.L_x_2354:
[----:B------:R-:W-:Y:S01]  /*6e60*/  ISETP.NE.AND P0, PT, R5, R6, PT ;  /* 0x000000060500720c */ /* 0x000fe20003f05270 */
[----:B------:R-:W-:-:S12]  /*6e70*/  BSSY.RECONVERGENT B0, `(.L_x_2374) ;  /* 0x000003b000007945 */ /* 0x000fd80003800200 */
[----:B------:R-:W-:Y:S05]  /*6e80*/  @P0 BRA `(.L_x_2375) ;  /* 0x0000000000e40947 */ /* 0x000fea0003800000 */
[----:B------:R-:W0:Y:S01]  /*6e90*/  LDC R6, c[0x0][0x478] ;  /* 0x00011e00ff067b82 */ /* 0x000e220000000800 */
[----:B------:R-:W-:Y:S01]  /*6ea0*/  IMAD.IADD R23, R7, 0x1, R36 ;  /* 0x0000000107177824 */ /* 0x000fe200078e0224 */
        /* <DEDUP_REMOVED lines=8> */
[----:B------:R-:W4:Y:S01]  /*6f30*/  @!P1 LDG.E R6, desc[UR6][R16.64] ;  /* 0x0000000610069981 */ /* 0x000f22000c1e1900 */
[----:B-1----:R-:W-:-:S04]  /*6f40*/  ISETP.NE.U32.AND P0, PT, RZ, UR4, PT ;  /* 0x00000004ff007c0c */ /* 0x002fc8000bf05070 */
[----:B------:R-:W-:Y:S01]  /*6f50*/  ISETP.NE.AND.EX P0, PT, RZ, UR5, PT, P0 ;  /* 0x00000005ff007c0c */ /* 0x000fe2000bf05300 */
[----:B---3--:R-:W-:Y:S01]  /*6f60*/  @P1 IMAD.WIDE R24, R23, 0x4, R24 ;  /* 0x0000000417181825 */ /* 0x008fe200078e0218 */
[----:B------:R-:W-:Y:S01]  /*6f70*/  IADD3 R4, PT, PT, -R4, R35, RZ ;  /* 0x0000002304047210 */ /* 0x000fe20007ffe1ff */
[----:B------:R-:W0:Y:S10]  /*6f80*/  LDCU.64 UR4, c[0x0][0x3c0] ;  /* 0x00007800ff0477ac */ /* 0x000e340008000a00 */
[----:B------:R-:W1:Y:S08]  /*6f90*/  @P0 LDC R27, c[0x0][0x3f8] ;  /* 0x0000fe00ff1b0b82 */ /* 0x000e700000000800 */
[----:B------:R-:W3:Y:S01]  /*6fa0*/  @P0 LDC.64 R20, c[0x0][0x458] ;  /* 0x00011600ff140b82 */ /* 0x000ee20000000a00 */
[----:B-1----:R-:W-:-:S05]  /*6fb0*/  @P0 IMAD R0, R33, R27, R0 ;  /* 0x0000001b21000224 */ /* 0x002fca00078e0200 */
[----:B------:R-:W-:-:S05]  /*6fc0*/  @P0 LEA R23, R0, R7, 0x5 ;  /* 0x0000000700170211 */ /* 0x000fca00078e28ff */
[----:B---3--:R-:W-:Y:S01]  /*6fd0*/  @P0 IMAD.WIDE R20, R23, 0x4, R20 ;  /* 0x0000000417140825 */ /* 0x008fe200078e0214 */
[----:B----4-:R-:W2:Y:S08]  /*6fe0*/  @!P1 I2F.S8 R22, R6 ;  /* 0x0000000600169306 */ /* 0x010eb00000001400 */
[----:B------:R-:W1:Y:S08]  /*6ff0*/  @!P1 I2F.S8 R26, R6.B1 ;  /* 0x10000006001a9306 */ /* 0x000e700000001400 */
[----:B-----5:R-:W3:Y:S08]  /*7000*/  @!P1 I2F.S8 R28, R6.B2 ;  /* 0x20000006001c9306 */ /* 0x020ef00000001400 */
[----:B------:R-:W4:Y:S01]  /*7010*/  @!P1 I2F.S8 R30, R6.B3 ;  /* 0x30000006001e9306 */ /* 0x000f220000001400 */
[C---:B--2---:R-:W-:Y:S01]  /*7020*/  @!P1 FMUL.FTZ R16, R19.reuse, R22 ;  /* 0x0000001613109220 */ /* 0x044fe20000410000 */
[C---:B-1----:R-:W-:Y:S01]  /*7030*/  @!P1 FMUL.FTZ R17, R19.reuse, R26 ;  /* 0x0000001a13119220 */ /* 0x042fe20000410000 */
[----:B------:R-:W2:Y:S01]  /*7040*/  @P0 LDG.E.128 R20, desc[UR6][R20.64] ;  /* 0x0000000614140981 */ /* 0x000ea2000c1e1d00 */
[C---:B---3--:R-:W-:Y:S01]  /*7050*/  @!P1 FMUL.FTZ R18, R19.reuse, R28 ;  /* 0x0000001c13129220 */ /* 0x048fe20000410000 */
[----:B----4-:R-:W-:-:S06]  /*7060*/  @!P1 FMUL.FTZ R19, R19, R30 ;  /* 0x0000001e13139220 */ /* 0x010fcc0000410000 */
[----:B------:R1:W3:Y:S01]  /*7070*/  @P1 LDG.E.128 R16, desc[UR6][R24.64] ;  /* 0x0000000618101981 */ /* 0x0002e2000c1e1d00 */
[----:B------:R-:W4:Y:S01]  /*7080*/  S2R R27, SR_CgaCtaId ;  /* 0x00000000001b7919 */ /* 0x000f220000008800 */
[----:B------:R-:W-:-:S05]  /*7090*/  MOV R0, 0x400 ;  /* 0x0000040000007802 */ /* 0x000fca0000000f00 */
[----:B------:R-:W-:Y:S01]  /*70a0*/  VIADD R0, R0, 0x90 ;  /* 0x0000009000007836 */ /* 0x000fe20000000000 */
[----:B------:R-:W-:-:S04]  /*70b0*/  SHF.L.U32 R2, R2, 0x5, RZ ;  /* 0x0000000502027819 */ /* 0x000fc800000006ff */
[----:B----4-:R-:W-:-:S05]  /*70c0*/  LEA R27, R27, R0, 0x18 ;  /* 0x000000001b1b7211 */ /* 0x010fca00078ec0ff */
[----:B------:R-:W-:Y:S02]  /*70d0*/  IMAD R4, R4, 0x4, R27 ;  /* 0x0000000404047824 */ /* 0x000fe400078e021b */
[----:B------:R-:W-:-:S03]  /*70e0*/  IMAD R27, R34, R32, R7 ;  /* 0x00000020221b7224 */ /* 0x000fc600078e0207 */
[----:B------:R-:W4:Y:S02]  /*70f0*/  LDS R29, [R4] ;  /* 0x00000000041d7984 */ /* 0x000f240000000800 */
[----:B-1----:R-:W-:Y:S02]  /*7100*/  SHF.R.S32.HI R25, RZ, 0x1f, R27 ;  /* 0x0000001fff197819 */ /* 0x002fe4000001141b */
[----:B------:R-:W-:-:S04]  /*7110*/  IADD3 R27, P1, PT, R2, R27, RZ ;  /* 0x0000001b021b7210 */ /* 0x000fc80007f3e0ff */
[----:B------:R-:W-:Y:S02]  /*7120*/  LEA.HI.X.SX32 R2, R2, R25, 0x1, P1 ;  /* 0x0000001902027211 */ /* 0x000fe400008f0eff */
[----:B0-----:R-:W-:-:S04]  /*7130*/  LEA R24, P1, R27, UR4, 0x2 ;  /* 0x000000041b187c11 */ /* 0x001fc8000f8210ff */
[----:B------:R-:W-:Y:S01]  /*7140*/  LEA.HI.X R25, R27, UR5, R2, 0x2, P1 ;  /* 0x000000051b197c11 */ /* 0x000fe200088f1402 */
        /* <DEDUP_REMOVED lines=9> */
[C---:B----4-:R-:W-:Y:S01]  /*71e0*/  FFMA.FTZ R12, R29.reuse, R8, R12 ;  /* 0x000000081d0c7223 */ /* 0x050fe2000001000c */
[C---:B------:R-:W-:Y:S01]  /*71f0*/  FFMA.FTZ R13, R29.reuse, R9, R13 ;  /* 0x000000091d0d7223 */ /* 0x040fe2000001000d */
[C---:B------:R-:W-:Y:S01]  /*7200*/  FFMA.FTZ R14, R29.reuse, R10, R14 ;  /* 0x0000000a1d0e7223 */ /* 0x040fe2000001000e */
[----:B------:R-:W-:-:S07]  /*7210*/  FFMA.FTZ R15, R29, R11, R15 ;  /* 0x0000000b1d0f7223 */ /* 0x000fce000001000f */
.L_x_2375:
[----:B------:R-:W-:Y:S05]  /*7220*/  BSYNC.RECONVERGENT B0 ;  /* 0x0000000000007941 */ /* 0x000fea0003800200 */
.L_x_2374:
[----:B------:R-:W1:Y:S08]  /*7230*/  S2UR UR5, SR_CgaCtaId ;  /* 0x00000000000579c3 */ /* 0x000e700000008800 */
        /* <DEDUP_REMOVED lines=10> */
[----:B-1----:R-:W-:-:S09]  /*72e0*/  ULEA UR4, UR5, UR4, 0x18 ;  /* 0x0000000405047291 */ /* 0x002fd2000f8ec0ff */
[----:B------:R-:W-:Y:S01]  /*72f0*/  @!P0 STS.128 [R5+UR4+-0x200], R12 ;  /* 0xfffe000c05008988 */ /* 0x000fe20008000c04 */
[----:B------:R-:W-:Y:S01]  /*7300*/  BAR.SYNC.DEFER_BLOCKING 0x0 ;  /* 0x0000000000007b1d */ /* 0x000fe20000010000 */
[----:B------:R-:W-:Y:S02]  /*7310*/  ISETP.NE.AND P0, PT, R2, 0x10, PT ;  /* 0x000000100200780c */ /* 0x000fe40003f05270 */
[----:B------:R-:W-:-:S03]  /*7320*/  LOP3.LUT R2, R3, 0x3f8, RZ, 0xc0, !PT ;  /* 0x000003f803027812 */ /* 0x000fc600078ec0ff */
[----:B0----5:R-:W0:Y:S02]  /*7330*/  @!P2 LDS.128 R8, [R5+UR4] ;  /* 0x000000040508a984 */ /* 0x021e240008000c00 */
        /* <DEDUP_REMOVED lines=45> */
[----:B0-----:R-:W-:-:S03]  /*7610*/  PRMT R13, R13, 0x8880, RZ ;  /* 0x000088800d0d7816 */ /* 0x001fc600000000ff */
[----:B------:R-:W-:Y:S01]  /*7620*/  IMAD R3, R0, 0x1000000, R3 ;  /* 0x0100000000037824 */ /* 0x000fe200078e0203 */
[----:B------:R-:W-:Y:S02]  /*7630*/  PRMT R2, R13, 0x7710, RZ ;  /* 0x000077100d027816 */ /* 0x000fe400000000ff */
        /* <DEDUP_REMOVED lines=10> */
.L_x_2376:
[----:B------:R-:W0:Y:S01]  /*76e0*/  LDC.64 R2, c[0x0][0x380] ;  /* 0x0000e000ff027b82 */ /* 0x000e220000000a00 */
[----:B------:R-:W-:-:S05]  /*76f0*/  IADD3 R7, PT, PT, R34, R7, RZ ;  /* 0x0000000722077210 */ /* 0x000fca0007ffe0ff */
[----:B0-----:R-:W-:-:S05]  /*7700*/  IMAD.WIDE R2, R7, 0x4, R2 ;  /* 0x0000000407027825 */ /* 0x001fca00078e0202 */
[----:B------:R-:W-:Y:S01]  /*7710*/  STG.E.128 desc[UR6][R2.64], R12 ;  /* 0x0000000c02007986 */ /* 0x000fe2000c101d06 */
[----:B------:R-:W-:Y:S05]  /*7720*/  EXIT ;  /* 0x000000000000794d */ /* 0x000fea0003800000 */
.L_x_2301:
[----:B------:R-:W-:Y:S02]  /*7730*/  HFMA2 R19, -RZ, RZ, 0, 9.5367431640625e-07 ;  /* 0x00000010ff137431 */ /* 0x000fe400000001ff */
[----:B-1----:R-:W-:Y:S01]  /*7740*/  IMAD.MOV.U32 R18, RZ, RZ, R23 ;  /* 0x000000ffff127224 */ /* 0x002fe200078e0017 */
[----:B------:R-:W-:Y:S01]  /*7750*/  MOV R21, 0xffffffff ;  /* 0xffffffff00157802 */ /* 0x000fe20000000f00 */
[----:B------:R-:W-:-:S07]  /*7760*/  IMAD.MOV.U32 R20, RZ, RZ, 0x1f ;  /* 0x0000001fff147424 */ /* 0x000fce00078e00ff */
[----:B-----5:R-:W-:Y:S05]  /*7770*/  WARPSYNC.COLLECTIVE R21, `(.L_x_2377) ;  /* 0x0000000015087348 */ /* 0x020fea0003c00000 */
[----:B------:R0:W1:Y:S02]  /*7780*/  SHFL.BFLY P2, R22, R18, R19, R20 ;  /* 0x0c00001312167389 */ /* 0x0000640000040014 */
[----:B01---5:R-:W-:Y:S05]  /*7790*/  ENDCOLLECTIVE ;  /* 0x000000000000791b */ /* 0x023fea0003800000 */
.L_x_2377:
[----:B------:R-:W-:Y:S02]  /*77a0*/  HFMA2 R19, -RZ, RZ, 0, 4.76837158203125e-07 ;  /* 0x00000008ff137431 */ /* 0x000fe400000001ff */
[----:B------:R-:W-:-:S04]  /*77b0*/  FADD.FTZ R12, R23, R22 ;  /* 0x00000016170c7221 */ /* 0x000fc80000010000 */
[----:B------:R-:W-:-:S07]  /*77c0*/  IMAD.MOV.U32 R18, RZ, RZ, R12 ;  /* 0x000000ffff127224 */ /* 0x000fce00078e000c */
[----:B------:R-:W-:Y:S05]  /*77d0*/  WARPSYNC.COLLECTIVE R21, `(.L_x_2378) ;  /* 0x0000000015087348 */ /* 0x000fea0003c00000 */
[----:B------:R0:W1:Y:S02]  /*77e0*/  SHFL.BFLY P2, R22, R18, R19, R20 ;  /* 0x0c00001312167389 */ /* 0x0000640000040014 */
[----:B01----:R-:W-:Y:S05]  /*77f0*/  ENDCOLLECTIVE ;  /* 0x000000000000791b */ /* 0x003fea0003800000 */
.L_x_2378:
[----:B------:R-:W-:Y:S01]  /*7800*/  MOV R19, 0x4 ;  /* 0x0000000400137802 */ /* 0x000fe20000000f00 */
[----:B------:R-:W-:-:S04]  /*7810*/  FADD.FTZ R15, R12, R22 ;  /* 0x000000160c0f7221 */ /* 0x000fc80000010000 */
[----:B------:R-:W-:-:S07]  /*7820*/  IMAD.MOV.U32 R18, RZ, RZ, R15 ;  /* 0x000000ffff127224 */ /* 0x000fce00078e000f */
[----:B------:R-:W-:Y:S05]  /*7830*/  WARPSYNC.COLLECTIVE R21, `(.L_x_2379) ;  /* 0x0000000015087348 */ /* 0x000fea0003c00000 */
[----:B------:R0:W1:Y:S02]  /*7840*/  SHFL.BFLY P2, R22, R18, R19, R20 ;  /* 0x0c00001312167389 */ /* 0x0000640000040014 */
[----:B01----:R-:W-:Y:S05]  /*7850*/  ENDCOLLECTIVE ;  /* 0x000000000000791b */ /* 0x003fea0003800000 */
.L_x_2379:
[----:B------:R-:W-:Y:S02]  /*7860*/  HFMA2 R19, -RZ, RZ, 0, 1.1920928955078125e-07 ;  /* 0x00000002ff137431 */ /* 0x000fe400000001ff */
[----:B------:R-:W-:-:S04]  /*7870*/  FADD.FTZ R16, R15, R22 ;  /* 0x000000160f107221 */ /* 0x000fc80000010000 */
[----:B------:R-:W-:-:S07]  /*7880*/  IMAD.MOV.U32 R18, RZ, RZ, R16 ;  /* 0x000000ffff127224 */ /* 0x000fce00078e0010 */
[----:B------:R-:W-:Y:S05]  /*7890*/  WARPSYNC.COLLECTIVE R21, `(.L_x_2380) ;  /* 0x0000000015087348 */ /* 0x000fea0003c00000 */
[----:B------:R0:W1:Y:S02]  /*78a0*/  SHFL.BFLY P2, R22, R18, R19, R20 ;  /* 0x0c00001312167389 */ /* 0x0000640000040014 */
[----:B01----:R-:W-:Y:S05]  /*78b0*/  ENDCOLLECTIVE ;  /* 0x000000000000791b */ /* 0x003fea0003800000 */
.L_x_2380:
[----:B------:R-:W-:Y:S01]  /*78c0*/  MOV R19, 0x1 ;  /* 0x0000000100137802 */ /* 0x000fe20000000f00 */
[----:B------:R-:W-:-:S04]  /*78d0*/  FADD.FTZ R17, R16, R22 ;  /* 0x0000001610117221 */ /* 0x000fc80000010000 */
[----:B------:R-:W-:-:S07]  /*78e0*/  IMAD.MOV.U32 R18, RZ, RZ, R17 ;  /* 0x000000ffff127224 */ /* 0x000fce00078e0011 */
[----:B------:R-:W-:Y:S05]  /*78f0*/  WARPSYNC.COLLECTIVE R21, `(.L_x_2381) ;  /* 0x0000000015087348 */ /* 0x000fea0003c00000 */
[----:B------:R0:W1:Y:S02]  /*7900*/  SHFL.BFLY P2, R22, R18, R19, R20 ;  /* 0x0c00001312167389 */ /* 0x0000640000040014 */
[----:B01----:R-:W-:Y:S05]  /*7910*/  ENDCOLLECTIVE ;  /* 0x000000000000791b */ /* 0x003fea0003800000 */
.L_x_2381:
[----:B------:R-:W-:Y:S05]  /*7920*/  BRA `(.L_x_2382) ;  /* 0xffffff94009c7947 */ /* 0x000fea000383ffff */
.L_x_2307:
[----:B------:R-:W-:Y:S01]  /*7930*/  HFMA2 R20, -RZ, RZ, 0, 1.847743988037109375e-06 ;  /* 0x0000001fff147431 */ /* 0x000fe200000001ff */
[----:B------:R-:W-:Y:S01]  /*7940*/  BSSY B1, `(.L_x_2383) ;  /* 0x0000006000017945 */ /* 0x000fe20003800000 */
[----:B------:R-:W-:Y:S01]  /*7950*/  IMAD.MOV.U32 R19, RZ, RZ, 0x2 ;  /* 0x00000002ff137424 */ /* 0x000fe200078e00ff */
[----:B------:R-:W-:-:S07]  /*7960*/  MOV R21, 0xffffffff ;  /* 0xffffffff00157802 */ /* 0x000fce0000000f00 */
[----:B------:R-:W-:Y:S05]  /*7970*/  WARPSYNC.COLLECTIVE R21, `(.L_x_2384) ;  /* 0x0000000015087348 */ /* 0x000fea0003c00000 */
[----:B------:R0:W1:Y:S02]  /*7980*/  SHFL.BFLY P2, R22, R18, R19, R20 ;  /* 0x0c00001312167389 */ /* 0x0000640000040014 */
[----:B01----:R-:W-:Y:S05]  /*7990*/  ENDCOLLECTIVE ;  /* 0x000000000000791b */ /* 0x003fea0003800000 */
.L_x_2384:
[----:B------:R-:W-:Y:S05]  /*79a0*/  BSYNC B1 ;  /* 0x0000000000017941 */ /* 0x000fea0003800000 */
.L_x_2383:
[----:B------:R-:W-:Y:S02]  /*79b0*/  HFMA2 R20, -RZ, RZ, 0, 1.847743988037109375e-06 ;  /* 0x0000001fff147431 */ /* 0x000fe400000001ff */
[----:B------:R-:W-:Y:S01]  /*79c0*/  FADD.FTZ R18, R18, R22 ;  /* 0x0000001612127221 */ /* 0x000fe20000010000 */
[----:B------:R-:W-:Y:S01]  /*79d0*/  IMAD.MOV.U32 R19, RZ, RZ, 0x1 ;  /* 0x00000001ff137424 */ /* 0x000fe200078e00ff */
[----:B------:R-:W-:-:S07]  /*79e0*/  MOV R21, 0xffffffff ;  /* 0xffffffff00157802 */ /* 0x000fce0000000f00 */
[----:B------:R-:W-:Y:S05]  /*79f0*/  WARPSYNC.COLLECTIVE R21, `(.L_x_2385) ;  /* 0x0000000015087348 */ /* 0x000fea0003c00000 */
[----:B------:R0:W1:Y:S02]  /*7a00*/  SHFL.BFLY P2, R22, R18, R19, R20 ;  /* 0x0c00001312167389 */ /* 0x0000640000040014 */
[----:B01----:R-:W-:Y:S05]  /*7a10*/  ENDCOLLECTIVE ;  /* 0x000000000000791b */ /* 0x003fea0003800000 */
.L_x_2385:
[----:B------:R-:W-:Y:S05]  /*7a20*/  BRA `(.L_x_2386) ;  /* 0xffffffa000587947 */ /* 0x000fea000383ffff */
.L_x_2311:
        /* <DEDUP_REMOVED lines=8> */
.L_x_2388:
[----:B------:R-:W-:Y:S05]  /*7ab0*/  BSYNC B0 ;  /* 0x0000000000007941 */ /* 0x000fea0003800000 */
.L_x_2387:
[----:B------:R-:W-:Y:S01]  /*7ac0*/  HFMA2 R19, -RZ, RZ, 0, 4.76837158203125e-07 ;  /* 0x00000008ff137431 */ /* 0x000fe200000001ff */
[----:B------:R-:W-:Y:S01]  /*7ad0*/  FMNMX.FTZ R18, R22, R5, !PT ;  /* 0x0000000516127209 */ /* 0x000fe20007810000 */
[----:B------:R-:W-:Y:S01]  /*7ae0*/  IMAD.MOV.U32 R21, RZ, RZ, -0x1 ;  /* 0xffffffffff157424 */ /* 0x000fe200078e00ff */
[----:B------:R-:W-:-:S07]  /*7af0*/  MOV R20, 0x1f ;  /* 0x0000001f00147802 */ /* 0x000fce0000000f00 */
[----:B------:R-:W-:Y:S05]  /*7b00*/  WARPSYNC.COLLECTIVE R21, `(.L_x_2389) ;  /* 0x0000000015087348 */ /* 0x000fea0003c00000 */
[----:B------:R0:W1:Y:S02]  /*7b10*/  SHFL.BFLY P2, R22, R18, R19, R20 ;  /* 0x0c00001312167389 */ /* 0x0000640000040014 */
[----:B01----:R-:W-:Y:S05]  /*7b20*/  ENDCOLLECTIVE ;  /* 0x000000000000791b */ /* 0x003fea0003800000 */
.L_x_2389:
[----:B------:R-:W-:Y:S01]  /*7b30*/  HFMA2 R19, -RZ, RZ, 0, 2.384185791015625e-07 ;  /* 0x00000004ff137431 */ /* 0x000fe200000001ff */
[----:B------:R-:W-:-:S04]  /*7b40*/  FMNMX.FTZ R8, R18, R22, !PT ;  /* 0x0000001612087209 */ /* 0x000fc80007810000 */
[----:B------:R-:W-:-:S07]  /*7b50*/  MOV R18, R8 ;  /* 0x0000000800127202 */ /* 0x000fce0000000f00 */
[----:B------:R-:W-:Y:S05]  /*7b60*/  WARPSYNC.COLLECTIVE R21, `(.L_x_2390) ;  /* 0x0000000015087348 */ /* 0x000fea0003c00000 */
[----:B------:R0:W1:Y:S02]  /*7b70*/  SHFL.BFLY P2, R22, R18, R19, R20 ;  /* 0x0c00001312167389 */ /* 0x0000640000040014 */
[----:B01----:R-:W-:Y:S05]  /*7b80*/  ENDCOLLECTIVE ;  /* 0x000000000000791b */ /* 0x003fea0003800000 */
.L_x_2390:
[----:B------:R-:W-:Y:S05]  /*7b90*/  BRA `(.L_x_2391) ;  /* 0xffffffa000cc7947 */ /* 0x000fea000383ffff */
.L_x_2392:
        /* <DEDUP_REMOVED lines=14> */
.L_x_2702:


//--------------------- .text._ZN4mmha33masked_multihead_attention_kernelIfLi32ELi32ELi1ELi8ELi256ELb0ELb0EEEv26Multihead_attention_paramsIT_XT5_EE --------------------------
	.section	.text._ZN4mmha33masked_multihead_attention_kernelIfLi32ELi32ELi1ELi8ELi256ELb0ELb0EEEv26Multihead_attention_paramsIT_XT5_EE,"ax",@progbits
	.align	128
        .global         _ZN4mmha33masked_multihead_attention_kernelIfLi32ELi32ELi1ELi8ELi256ELb0ELb0EEEv26Multihead_attention_paramsIT_XT5_EE
        .type           _ZN4mmha33masked_multihead_attention_kernelIfLi32ELi32ELi1ELi8ELi256ELb0ELb0EEEv26Multihead_attention_paramsIT_XT5_EE,@function
        .size           _ZN4mmha33masked_multihead_attention_kernelIfLi32ELi32ELi1ELi8ELi256ELb0ELb0EEEv26Multihead_attention_paramsIT_XT5_EE,(.L_x_2703 - _ZN4mmha33masked_multihead_attention_kernelIfLi32ELi32ELi1ELi8ELi256ELb0ELb0EEEv26Multihead_attention_paramsIT_XT5_EE)
        .other          _ZN4mmha33masked_multihead_attention_kernelIfLi32ELi32ELi1ELi8ELi256ELb0ELb0EEEv26Multihead_attention_paramsIT_XT5_EE,@"STO_CUDA_ENTRY STV_DEFAULT"
_ZN4mmha33masked_multihead_attention_kernelIfLi32ELi32ELi1ELi8ELi256ELb0ELb0EEEv26Multihead_attention_paramsIT_XT5_EE:
.text._ZN4mmha33masked_multihead_attention_kernelIfLi32ELi32ELi1ELi8ELi256ELb0ELb0EEEv26Multihead_attention_paramsIT_XT5_EE:
        /* <DEDUP_REMOVED lines=12> */
.L_x_2393:
[----:B------:R-:W0:Y:S01]  /*00c0*/  LDC R8, c[0x0][0x3f0] ;  /* 0x0000fc00ff087b82 */ /* 0x000e220000000800 */
[----:B------:R-:W2:Y:S07]  /*00d0*/  LDCU UR4, c[0x0][0x3f4] ;  /* 0x00007e80ff0477ac */ /* 0x000eae0008000800 */
[----:B------:R-:W3:Y:S08]  /*00e0*/  LDC.64 R2, c[0x0][0x4a0] ;  /* 0x00012800ff027b82 */ /* 0x000ef00000000a00 */
[----:B------:R-:W4:Y:S01]  /*00f0*/  LDC.64 R10, c[0x0][0x460] ;  /* 0x00011800ff0a7b82 */ /* 0x000f220000000a00 */
[----:B0-----:R-:W-:Y:S01]  /*0100*/  IABS R7, R8 ;  /* 0x0000000800077213 */ /* 0x001fe20000000000 */
[----:B------:R-:W0:Y:S06]  /*0110*/  S2R R41, SR_CTAID.X ;  /* 0x0000000000297919 */ /* 0x000e2c0000002500 */
[----:B------:R-:W0:Y:S01]  /*0120*/  LDC R21, c[0x0][0x3f8] ;  /* 0x0000fe00ff157b82 */ /* 0x000e220000000800 */
[----:B------:R-:W1:Y:S01]  /*0130*/  I2F.RP R0, R7 ;  /* 0x0000000700007306 */ /* 0x000e620000209400 */
[----:B---3--:R-:W-:-:S04]  /*0140*/  ISETP.NE.U32.AND P0, PT, R2, RZ, PT ;  /* 0x000000ff0200720c */ /* 0x008fc80003f05070 */
[----:B------:R-:W-:-:S03]  /*0150*/  ISETP.NE.AND.EX P0, PT, R3, RZ, PT, P0 ;  /* 0x000000ff0300720c */ /* 0x000fc60003f05300 */
[----:B-1----:R-:W1:Y:S10]  /*0160*/  MUFU.RCP R0, R0 ;  /* 0x0000000000007308 */ /* 0x002e740000001000 */
[----:B------:R-:W3:Y:S01]  /*0170*/  @P0 LDC.64 R2, c[0x0][0x4a0] ;  /* 0x00012800ff020b82 */ /* 0x000ee20000000a00 */
[----:B----4-:R-:W-:-:S07]  /*0180*/  ISETP.NE.U32.AND P1, PT, R10, RZ, PT ;  /* 0x000000ff0a00720c */ /* 0x010fce0003f25070 */
        /* <DEDUP_REMOVED lines=9> */
[----:B------:R1:W4:Y:S04]  /*0220*/  @P0 LDG.E R9, desc[UR6][R2.64] ;  /* 0x0000000602090981 */ /* 0x000328000c1e1900 */
[----:B------:R-:W-:-:S05]  /*0230*/  IMAD.HI.U32 R5, R5, R0, RZ ;  /* 0x0000000005057227 */ /* 0x000fca00078e00ff */
[----:B------:R-:W-:-:S05]  /*0240*/  IADD3 R4, PT, PT, -R5, RZ, RZ ;  /* 0x000000ff05047210 */ /* 0x000fca0007ffe1ff */
[----:B------:R-:W-:-:S05]  /*0250*/  IMAD R0, R7, R4, R0 ;  /* 0x0000000407007224 */ /* 0x000fca00078e0200 */
[----:B------:R-:W-:-:S13]  /*0260*/  ISETP.GT.U32.AND P3, PT, R7, R0, PT ;  /* 0x000000000700720c */ /* 0x000fda0003f64070 */
[----:B------:R-:W-:-:S05]  /*0270*/  @!P3 IMAD.IADD R0, R0, 0x1, -R7 ;  /* 0x000000010000b824 */ /* 0x000fca00078e0a07 */
[----:B------:R-:W-:Y:S02]  /*0280*/  ISETP.GE.U32.AND P2, PT, R0, R7, PT ;  /* 0x000000070000720c */ /* 0x000fe40003f46070 */
[----:B------:R-:W-:Y:S01]  /*0290*/  @!P3 IADD3 R5, PT, PT, R5, 0x1, RZ ;  /* 0x000000010505b810 */ /* 0x000fe20007ffe0ff */
[----:B-1----:R-:W-:-:S05]  /*02a0*/  IMAD.U32 R3, RZ, RZ, UR4 ;  /* 0x00000004ff037e24 */ /* 0x002fca000f8e00ff */
[----:B------:R-:W-:-:S05]  /*02b0*/  IABS R2, R3 ;  /* 0x0000000300027213 */ /* 0x000fca0000000000 */
[----:B------:R-:W-:-:S05]  /*02c0*/  @P2 VIADD R5, R5, 0x1 ;  /* 0x0000000105052836 */ /* 0x000fca0000000000 */
[----:B------:R-:W-:Y:S02]  /*02d0*/  MOV R18, R5 ;  /* 0x0000000500127202 */ /* 0x000fe40000000f00 */
[----:B------:R-:W1:Y:S01]  /*02e0*/  I2F.RP R5, R2 ;  /* 0x0000000200057306 */ /* 0x000e620000209400 */
[----:B------:R-:W-:Y:S02]  /*02f0*/  ISETP.NE.AND.EX P1, PT, R11, RZ, PT, P1 ;  /* 0x000000ff0b00720c */ /* 0x000fe40003f25310 */
[----:B------:R-:W-:-:S05]  /*0300*/  LOP3.LUT R0, R40, R8, RZ, 0x3c, !PT ;  /* 0x0000000828007212 */ /* 0x000fca00078e3cff */
[----:B-1----:R-:W1:Y:S06]  /*0310*/  MUFU.RCP R5, R5 ;  /* 0x0000000500057308 */ /* 0x002e6c0000001000 */
[----:B------:R-:W2:Y:S01]  /*0320*/  @P1 LDC.64 R6, c[0x0][0x460] ;  /* 0x00011800ff061b82 */ /* 0x000ea20000000a00 */
[----:B------:R-:W-:Y:S02]  /*0330*/  ISETP.GE.AND P4, PT, R0, RZ, PT ;  /* 0x000000ff0000720c */ /* 0x000fe40003f86270 */
[----:B------:R-:W-:-:S05]  /*0340*/  ISETP.NE.AND P3, PT, R8, RZ, PT ;  /* 0x000000ff0800720c */ /* 0x000fca0003f65270 */
[----:B------:R-:W3:Y:S01]  /*0350*/  @!P0 LDC R0, c[0x0][0x40c] ;  /* 0x00010300ff008b82 */ /* 0x000ee20000000800 */
[----:B-1----:R-:W-:-:S05]  /*0360*/  IADD3 R12, PT, PT, R5, 0xffffffe, RZ ;  /* 0x0ffffffe050c7810 */ /* 0x002fca0007ffe0ff */
[----:B------:R-:W-:Y:S01]  /*0370*/  @!P4 IMAD.MOV R18, RZ, RZ, -R18 ;  /* 0x000000ffff12c224 */ /* 0x000fe200078e0a12 */
[----:B------:R1:W0:Y:S01]  /*0380*/  F2I.FTZ.U32.TRUNC.NTZ R13, R12 ;  /* 0x0000000c000d7305 */ /* 0x000222000021f000 */
[----:B------:R-:W-:Y:S01]  /*0390*/  @!P3 LOP3.LUT R18, RZ, R8, RZ, 0x33, !PT ;  /* 0x00000008ff12b212 */ /* 0x000fe200078e33ff */
[----:B------:R-:W-:-:S04]  /*03a0*/  HFMA2 R4, -RZ, RZ, 0, 0 ;  /* 0x00000000ff047431 */ /* 0x000fc800000001ff */
[----:B--2---:R-:W-:Y:S01]  /*03b0*/  @P1 IMAD.WIDE R6, R18, 0x4, R6 ;  /* 0x0000000412061825 */ /* 0x004fe200078e0206 */
[----:B------:R-:W2:Y:S04]  /*03c0*/  S2R R42, SR_TID.X ;  /* 0x00000000002a7919 */ /* 0x000ea80000002100 */
[----:B------:R0:W5:Y:S01]  /*03d0*/  @P1 LDG.E R4, desc[UR6][R6.64] ;  /* 0x0000000606041981 */ /* 0x000162000c1e1900 */
[----:B-1----:R-:W-:Y:S02]  /*03e0*/  IMAD.MOV.U32 R12, RZ, RZ, RZ ;  /* 0x000000ffff0c7224 */ /* 0x002fe400078e00ff */
[----:B0-----:R-:W-:Y:S01]  /*03f0*/  IMAD.MOV R7, RZ, RZ, -R13 ;  /* 0x000000ffff077224 */ /* 0x001fe200078e0a0d */
[----:B------:R-:W0:Y:S03]  /*0400*/  LDC R6, c[0x0][0x3e8] ;  /* 0x0000fa00ff067b82 */ /* 0x000e260000000800 */
[----:B------:R-:W-:-:S04]  /*0410*/  IMAD R7, R7, R2, RZ ;  /* 0x0000000207077224 */ /* 0x000fc800078e02ff */
[----:B------:R-:W-:Y:S01]  /*0420*/  IMAD.HI.U32 R13, R13, R7, R12 ;  /* 0x000000070d0d7227 */ /* 0x000fe200078e000c */
[----:B--2---:R-:W-:-:S03]  /*0430*/  ISETP.GT.U32.AND P3, PT, R42, 0x1f, PT ;  /* 0x0000001f2a00780c */ /* 0x004fc60003f64070 */
[----:B------:R-:W-:Y:S01]  /*0440*/  IMAD R12, R40, R21, R41 ;  /* 0x00000015280c7224 */ /* 0x000fe200078e0229 */
[----:B------:R-:W-:Y:S01]  /*0450*/  BSSY.RECONVERGENT B0, `(.L_x_2394) ;  /* 0x000001d000007945 */ /* 0x000fe20003800200 */
[----:B----4-:R-:W-:-:S04]  /*0460*/  @P0 IADD3 R0, PT, PT, R9, R14, RZ ;  /* 0x0000000e09000210 */ /* 0x010fc80007ffe0ff */
[----:B---3--:R-:W-:-:S05]  /*0470*/  IABS R9, R0 ;  /* 0x0000000000097213 */ /* 0x008fca0000000000 */
[----:B------:R-:W-:-:S05]  /*0480*/  IMAD.HI.U32 R13, R13, R9, RZ ;  /* 0x000000090d0d7227 */ /* 0x000fca00078e00ff */
[----:B------:R-:W-:Y:S02]  /*0490*/  IADD3 R13, PT, PT, -R13, RZ, RZ ;  /* 0x000000ff0d0d7210 */ /* 0x000fe40007ffe1ff */
[----:B0-----:R-:W-:-:S03]  /*04a0*/  ISETP.NE.AND P0, PT, R6, RZ, PT ;  /* 0x000000ff0600720c */ /* 0x001fc60003f05270 */
        /* <DEDUP_REMOVED lines=23> */
.L_x_2395:
[----:B------:R-:W-:Y:S05]  /*0620*/  BSYNC.RECONVERGENT B0 ;  /* 0x0000000000007941 */ /* 0x000fea0003800200 */
.L_x_2394:
[----:B------:R-:W1:Y:S01]  /*0630*/  LDCU UR4, c[0x0][0x478] ;  /* 0x00008f00ff0477ac */ /* 0x000e620008000800 */
[C---:B------:R-:W-:Y:S01]  /*0640*/  ISETP.GE.AND P2, PT, R0.reuse, RZ, PT ;  /* 0x000000ff0000720c */ /* 0x040fe20003f46270 */
[----:B------:R-:W-:Y:S01]  /*0650*/  IMAD R7, R41, 0x20, R42 ;  /* 0x0000002029077824 */ /* 0x000fe200078e022a */
[----:B------:R-:W-:Y:S02]  /*0660*/  ISETP.NE.AND P0, PT, R3, RZ, PT ;  /* 0x000000ff0300720c */ /* 0x000fe40003f05270 */
[----:B------:R-:W-:Y:S02]  /*0670*/  @!P1 IADD3 R9, PT, PT, R9, -R2, RZ ;  /* 0x8000000209099210 */ /* 0x000fe40007ffe0ff */
[----:B------:R-:W-:-:S03]  /*0680*/  IADD3 R5, PT, PT, R0, 0x1, -R3 ;  /* 0x0000000100057810 */ /* 0x000fc60007ffe803 */
[----:B------:R-:W-:Y:S01]  /*0690*/  IMAD.MOV.U32 R6, RZ, RZ, R9 ;  /* 0x000000ffff067224 */ /* 0x000fe200078e0009 */
[----:B------:R-:W-:Y:S01]  /*06a0*/  VIMNMX R5, PT, PT, RZ, R5, !PT ;  /* 0x00000005ff057248 */ /* 0x000fe20007fe0100 */
[----:B------:R-:W-:-:S03]  /*06b0*/  IMAD R9, R18, R21, RZ ;  /* 0x0000001512097224 */ /* 0x000fc600078e02ff */
[----:B------:R-:W-:Y:S02]  /*06c0*/  @!P2 IADD3 R6, PT, PT, -R6, RZ, RZ ;  /* 0x000000ff0606a210 */ /* 0x000fe40007ffe1ff */
[----:B------:R-:W-:Y:S01]  /*06d0*/  @!P0 LOP3.LUT R6, RZ, R3, RZ, 0x33, !PT ;  /* 0x00000003ff068212 */ /* 0x000fe200078e33ff */
        /* <DEDUP_REMOVED lines=11> */
.L_x_2396:
[----:B------:R-:W-:Y:S01]  /*0790*/  BSSY.RECONVERGENT B0, `(.L_x_2397) ;  /* 0x0000006000007945 */ /* 0x000fe20003800200 */
[----:B------:R-:W-:-:S03]  /*07a0*/  HFMA2 R22, -RZ, RZ, 0, 0 ;  /* 0x00000000ff167431 */ /* 0x000fc600000001ff */
[----:B------:R-:W-:Y:S05]  /*07b0*/  @P3 BRA `(.L_x_2398) ;  /* 0x00000000000c3947 */ /* 0x000fea0003800000 */
[----:B0-----:R-:W0:Y:S02]  /*07c0*/  LDC.64 R14, c[0x0][0x398] ;  /* 0x0000e600ff0e7b82 */ /* 0x001e240000000a00 */
[----:B0-----:R-:W-:-:S05]  /*07d0*/  IMAD.WIDE R14, R19, 0x4, R14 ;  /* 0x00000004130e7825 */ /* 0x001fca00078e020e */
[----:B------:R1:W5:Y:S02]  /*07e0*/  LDG.E R22, desc[UR6][R14.64] ;  /* 0x000000060e167981 */ /* 0x000364000c1e1900 */
.L_x_2398:
[----:B------:R-:W-:Y:S05]  /*07f0*/  BSYNC.RECONVERGENT B0 ;  /* 0x0000000000007941 */ /* 0x000fea0003800200 */
.L_x_2397:
[----:B------:R-:W2:Y:S01]  /*0800*/  LDCU.64 UR8, c[0x0][0x3a0] ;  /* 0x00007400ff0877ac */ /* 0x000ea20008000a00 */
[----:B------:R-:W3:Y:S01]  /*0810*/  LDC.64 R24, c[0x0][0x418] ;  /* 0x00010600ff187b82 */ /* 0x000ee20000000a00 */
[----:B------:R-:W-:Y:S01]  /*0820*/  ISETP.EQ.U32.AND P0, PT, R10, RZ, PT ;  /* 0x000000ff0a00720c */ /* 0x000fe20003f02070 */
[----:B------:R-:W4:Y:S01]  /*0830*/  LDCU.64 UR4, c[0x0][0x390] ;  /* 0x00007200ff0477ac */ /* 0x000f220008000a00 */
[----:B------:R-:W-:Y:S02]  /*0840*/  MOV R23, RZ ;  /* 0x000000ff00177202 */ /* 0x000fe40000000f00 */
[----:B------:R-:W-:Y:S02]  /*0850*/  ISETP.EQ.OR.EX P0, PT, R11, RZ, P3, P0 ;  /* 0x000000ff0b00720c */ /* 0x000fe40001f02700 */
[----:B--2---:R-:W-:-:S11]  /*0860*/  ISETP.NE.U32.AND P1, PT, RZ, UR8, PT ;  /* 0x00000008ff007c0c */ /* 0x004fd6000bf25070 */
[----:B------:R-:W2:Y:S01]  /*0870*/  @!P0 LDC.64 R18, c[0x0][0x450] ;  /* 0x00011400ff128b82 */ /* 0x000ea20000000a00 */
[----:B-----5:R-:W-:Y:S01]  /*0880*/  @!P0 IMAD R10, R4, R21, RZ ;  /* 0x00000015040a8224 */ /* 0x020fe200078e02ff */
[----:B----4-:R-:W-:Y:S01]  /*0890*/  ISETP.NE.U32.AND P2, PT, RZ, UR4, PT ;  /* 0x00000004ff007c0c */ /* 0x010fe2000bf45070 */
[----:B------:R-:W4:Y:S01]  /*08a0*/  LDCU.U8 UR4, c[0x0][0x404] ;  /* 0x00008080ff0477ac */ /* 0x000f220008000000 */
[----:B------:R-:W-:Y:S01]  /*08b0*/  ISETP.NE.AND.EX P1, PT, RZ, UR9, PT, P1 ;  /* 0x00000009ff007c0c */ /* 0x000fe2000bf25310 */
[----:B------:R-:W-:Y:S01]  /*08c0*/  @!P0 IMAD R11, R10, 0x20, R7 ;  /* 0x000000200a0b8824 */ /* 0x000fe200078e0207 */
[----:B------:R-:W-:Y:S02]  /*08d0*/  ISETP.NE.AND.EX P2, PT, RZ, UR5, PT, P2 ;  /* 0x00000005ff007c0c */ /* 0x000fe4000bf45320 */
[C---:B------:R-:W-:Y:S02]  /*08e0*/  ISETP.GT.U32.OR P1, PT, R42.reuse, 0x1f, !P1 ;  /* 0x0000001f2a00780c */ /* 0x040fe40004f24470 */
[----:B------:R-:W-:-:S02]  /*08f0*/  ISETP.GT.U32.OR P2, PT, R42, 0x1f, !P2 ;  /* 0x0000001f2a00780c */ /* 0x000fc40005744470 */
[----:B---3--:R-:W-:Y:S01]  /*0900*/  ISETP.NE.U32.AND P4, PT, R24, RZ, PT ;  /* 0x000000ff1800720c */ /* 0x008fe20003f85070 */
[----:B------:R-:W-:-:S03]  /*0910*/  IMAD.MOV.U32 R24, RZ, RZ, RZ ;  /* 0x000000ffff187224 */ /* 0x000fc600078e00ff */
[----:B------:R-:W-:Y:S02]  /*0920*/  ISETP.NE.AND.EX P4, PT, R25, RZ, PT, P4 ;  /* 0x000000ff1900720c */ /* 0x000fe40003f85340 */
[----:B------:R-:W3:Y:S01]  /*0930*/  LDC R25, c[0x0][0x400] ;  /* 0x00010000ff197b82 */ /* 0x000ee20000000800 */
[----:B--2---:R-:W-:-:S07]  /*0940*/  @!P0 IMAD.WIDE R18, R11, 0x4, R18 ;  /* 0x000000040b128825 */ /* 0x004fce00078e0212 */
[----:B------:R-:W2:Y:S01]  /*0950*/  @!P1 LDC.64 R16, c[0x0][0x3a0] ;  /* 0x0000e800ff109b82 */ /* 0x000ea20000000a00 */
[----:B------:R-:W3:Y:S07]  /*0960*/  @!P0 LDG.E R18, desc[UR6][R18.64] ;  /* 0x0000000612128981 */ /* 0x000eee000c1e1900 */
[----:B01----:R-:W0:Y:S08]  /*0970*/  @!P2 LDC.64 R14, c[0x0][0x390] ;  /* 0x0000e400ff0eab82 */ /* 0x003e300000000a00 */
[----:B------:R-:W1:Y:S01]  /*0980*/  @P4 LDC.64 R20, c[0x0][0x418] ;  /* 0x00010600ff144b82 */ /* 0x000e620000000a00 */
[----:B--2---:R-:W-:-:S05]  /*0990*/  @!P1 IMAD.WIDE.U32 R16, R7, 0x4, R16 ;  /* 0x0000000407109825 */ /* 0x004fca00078e0010 */
[----:B------:R-:W2:Y:S01]  /*09a0*/  @!P1 LDG.E R23, desc[UR6][R16.64] ;  /* 0x0000000610179981 */ /* 0x000ea2000c1e1900 */
[----:B0-----:R-:W-:-:S04]  /*09b0*/  @!P2 IMAD.WIDE.U32 R14, R7, 0x4, R14 ;  /* 0x00000004070ea825 */ /* 0x001fc800078e000e */
[----:B------:R-:W-:Y:S01]  /*09c0*/  HFMA2 R7, -RZ, RZ, 0, 0 ;  /* 0x00000000ff077431 */ /* 0x000fe200000001ff */
[----:B------:R0:W2:Y:S01]  /*09d0*/  @!P2 LDG.E R24, desc[UR6][R14.64] ;  /* 0x000000060e18a981 */ /* 0x0000a2000c1e1900 */
[----:B-1----:R-:W-:-:S05]  /*09e0*/  @P4 IMAD.WIDE.U32 R20, R40, 0x4, R20 ;  /* 0x0000000428144825 */ /* 0x002fca00078e0014 */
[----:B------:R1:W5:Y:S01]  /*09f0*/  @P4 LDG.E R7, desc[UR6][R20.64] ;  /* 0x0000000614074981 */ /* 0x000362000c1e1900 */
[----:B------:R-:W1:Y:S01]  /*0a00*/  S2R R10, SR_CgaCtaId ;  /* 0x00000000000a7919 */ /* 0x000e620000008800 */
[----:B----4-:R-:W-:-:S04]  /*0a10*/  ISETP.NE.AND P2, PT, RZ, UR4, PT ;  /* 0x00000004ff007c0c */ /* 0x010fc8000bf45270 */
[C---:B---3--:R-:W-:Y:S02]  /*0a20*/  ISETP.GT.AND P1, PT, R25.reuse, RZ, !P2 ;  /* 0x000000ff1900720c */ /* 0x048fe40005724270 */
[----:B------:R-:W-:-:S04]  /*0a30*/  ISETP.LT.OR P2, PT, R25, 0x1, !P2 ;  /* 0x000000011900780c */ /* 0x000fc80005741670 */
[----:B------:R-:W-:Y:S02]  /*0a40*/  PLOP3.LUT P1, PT, P1, P2, PT, 0xf8, 0x8f ;  /* 0x00000000008f781c */ /* 0x000fe40000f25f70 */
[----:B------:R-:W-:-:S05]  /*0a50*/  MOV R11, 0x400 ;  /* 0x00000400000b7802 */ /* 0x000fca0000000f00 */
[----:B------:R-:W-:Y:S01]  /*0a60*/  VIADD R77, R11, 0xc0 ;  /* 0x000000c00b4d7836 */ /* 0x000fe20000000000 */
[----:B0-----:R-:W-:-:S04]  /*0a70*/  IADD3 R14, PT, PT, -R5, R0, RZ ;  /* 0x00000000050e7210 */ /* 0x001fc80007ffe1ff */
        /* <DEDUP_REMOVED lines=18> */
[----:B------:R-:W-:Y:S02]  /*0ba0*/  IMAD.HI.U32 R17, R17, R15, R16 ;  /* 0x0000000f11117227 */ /* 0x000fe400078e0010 */
[----:B------:R-:W0:Y:S04]  /*0bb0*/  S2R R16, SR_CgaCtaId ;  /* 0x0000000000107919 */ /* 0x000e280000008800 */
        /* <DEDUP_REMOVED lines=14> */
[----:B------:R-:W-:Y:S02]  /*0ca0*/  ISETP.GT.U32.OR P0, PT, R42, 0x1f, P0 ;  /* 0x0000001f2a00780c */ /* 0x000fe40000704470 */
[----:B------:R-:W-:Y:S02]  /*0cb0*/  @!P2 IADD3 R17, PT, PT, -R17, RZ, RZ ;  /* 0x000000ff1111a210 */ /* 0x000fe40007ffe1ff */
[----:B------:R-:W-:-:S05]  /*0cc0*/  @!P1 LOP3.LUT R17, RZ, R19, RZ, 0x33, !PT ;  /* 0x00000013ff119212 */ /* 0x000fca00078e33ff */
[----:B------:R-:W-:-:S04]  /*0cd0*/  IMAD.MOV R15, RZ, RZ, -R17 ;  /* 0x000000ffff0f7224 */ /* 0x000fc800078e0a11 */
[----:B------:R-:W-:Y:S02]  /*0ce0*/  IMAD R18, R19, R15, R42 ;  /* 0x0000000f13127224 */ /* 0x000fe400078e022a */
[----:B------:R-:W-:Y:S02]  /*0cf0*/  IMAD R15, R25, 0x4, R13 ;  /* 0x00000004190f7824 */ /* 0x000fe400078e020d */
[CCC-:B------:R-:W-:Y:S02]  /*0d00*/  @!P0 IMAD R16, R19.reuse, R17.reuse, R18.reuse ;  /* 0x0000001113108224 */ /* 0x1c0fe400078e0212 */
[----:B------:R-:W-:-:S03]  /*0d10*/  @!P0 IMAD R18, R19, R17, R18 ;  /* 0x0000001113128224 */ /* 0x000fc600078e0212 */
[CC--:B------:R-:W-:Y:S01]  /*0d20*/  @!P0 LEA R17, R16.reuse, R13.reuse, 0x2 ;  /* 0x0000000d10118211 */ /* 0x0c0fe200078e10ff */
[--C-:B------:R-:W-:Y:S01]  /*0d30*/  @!P0 IMAD R16, R16, 0x4, R15.reuse ;  /* 0x0000000410108824 */ /* 0x100fe200078e020f */
[C---:B------:R-:W-:Y:S01]  /*0d40*/  @!P0 LEA R13, R18.reuse, R13, 0x2 ;  /* 0x0000000d120d8211 */ /* 0x040fe200078e10ff */
[----:B------:R-:W-:Y:S02]  /*0d50*/  @!P0 IMAD R15, R18, 0x4, R15 ;  /* 0x00000004120f8824 */ /* 0x000fe400078e020f */
[----:B------:R0:W-:Y:S04]  /*0d60*/  @!P0 STS [R17], R24 ;  /* 0x0000001811008388 */ /* 0x0001e80000000800 */
[----:B------:R0:W-:Y:S01]  /*0d70*/  @!P0 STS [R16], R23 ;  /* 0x0000001710008388 */ /* 0x0001e20000000800 */
[----:B------:R-:W-:Y:S08]  /*0d80*/  BAR.SYNC.DEFER_BLOCKING 0x0 ;  /* 0x0000000000007b1d */ /* 0x000ff00000010000 */
[----:B------:R-:W-:Y:S06]  /*0d90*/  BAR.SYNC.DEFER_BLOCKING 0x0 ;  /* 0x0000000000007b1d */ /* 0x000fec0000010000 */
[----:B------:R0:W1:Y:S04]  /*0da0*/  @!P0 LDS R24, [R13] ;  /* 0x000000000d188984 */ /* 0x0000680000000800 */
[----:B------:R0:W2:Y:S01]  /*0db0*/  @!P0 LDS R23, [R15] ;  /* 0x000000000f178984 */ /* 0x0000a20000000800 */
[----:B------:R-:W-:Y:S06]  /*0dc0*/  BAR.SYNC.DEFER_BLOCKING 0x0 ;  /* 0x0000000000007b1d */ /* 0x000fec0000010000 */
.L_x_2399:
[----:B------:R-:W-:Y:S01]  /*0dd0*/  MOV R72, 0xff7fffff ;  /* 0xff7fffff00487802 */ /* 0x000fe20000000f00 */
[----:B------:R-:W-:Y:S01]  /*0de0*/  IMAD R73, R14, 0x4, R77 ;  /* 0x000000040e497824 */ /* 0x000fe200078e024d */
[----:B------:R-:W-:Y:S06]  /*0df0*/  @P3 BRA `(.L_x_2400) ;  /* 0x0000000000ac3947 */ /* 0x000fec0003800000 */
[----:B0-----:R-:W0:Y:S01]  /*0e00*/  LDC.64 R16, c[0x0][0x3b8] ;  /* 0x0000ee00ff107b82 */ /* 0x001e220000000a00 */
[-C--:B------:R-:W-:Y:S01]  /*0e10*/  IMAD R19, R12, R3.reuse, RZ ;  /* 0x000000030c137224 */ /* 0x080fe200078e02ff */
[----:B------:R-:W-:Y:S01]  /*0e20*/  SHF.R.U32.HI R15, RZ, 0x2, R42 ;  /* 0x00000002ff0f7819 */ /* 0x000fe2000001162a */
[----:B------:R-:W-:Y:S01]  /*0e30*/  UMOV UR4, 0xffffffff ;  /* 0xffffffff00047882 */ /* 0x000fe20000000000 */
[----:B------:R-:W-:Y:S02]  /*0e40*/  LOP3.LUT R12, R42, 0x3, RZ, 0xc0, !PT ;  /* 0x000000032a0c7812 */ /* 0x000fe400078ec0ff */
        /* <DEDUP_REMOVED lines=20> */
.L_x_2480:
        /* <DEDUP_REMOVED lines=11> */
[----:B-----5:R-:W-:-:S05]  /*1040*/  IADD3 R16, PT, PT, -R7, R0, RZ ;  /* 0x0000000007107210 */ /* 0x020fca0007ffe1ff */
[----:B-1----:R-:W-:-:S04]  /*1050*/  IMAD R15, R41, UR4, R16 ;  /* 0x00000004290f7c24 */ /* 0x002fc8000f8e0210 */
[----:B------:R-:W-:-:S04]  /*1060*/  IMAD R15, R15, UR4, R16 ;  /* 0x000000040f0f7c24 */ /* 0x000fc8000f8e0210 */
[----:B--2---:R-:W-:-:S06]  /*1070*/  IMAD.WIDE R12, R15, 0x4, R12 ;  /* 0x000000040f0c7825 */ /* 0x004fcc00078e020c */
[----:B------:R-:W2:Y:S02]  /*1080*/  LDG.E R13, desc[UR6][R12.64] ;  /* 0x000000060c0d7981 */ /* 0x000ea4000c1e1900 */
[----:B--2---:R-:W-:-:S07]  /*1090*/  FADD.FTZ R72, R72, R13 ;  /* 0x0000000d48487221 */ /* 0x004fce0000010000 */
.L_x_2402:
[----:B------:R3:W-:Y:S02]  /*10a0*/  STS [R73], R72 ;  /* 0x0000004849007388 */ /* 0x0007e40000000800 */
.L_x_2400:
        /* <DEDUP_REMOVED lines=13> */
[----:B------:R-:W-:-:S13]  /*1180*/  ISETP.GE.AND P0, PT, R42, R13, PT ;  /* 0x0000000d2a00720c */ /* 0x000fda0003f06270 */
[----:B----4-:R-:W-:Y:S05]  /*1190*/  @P0 BRA `(.L_x_2404) ;  /* 0x0000000c00080947 */ /* 0x010fea0003800000 */
[----:B------:R-:W-:Y:S01]  /*11a0*/  LEA R43, R10, R11, 0x18 ;  /* 0x0000000b0a2b7211 */ /* 0x000fe200078ec0ff */
[----:B------:R-:W4:Y:S01]  /*11b0*/  LDCU.64 UR4, c[0x0][0x420] ;  /* 0x00008400ff0477ac */ /* 0x000f220008000a00 */
[----:B------:R-:W-:Y:S01]  /*11c0*/  IMAD R40, R40, R3, RZ ;  /* 0x0000000328287224 */ /* 0x000fe200078e02ff */
[----:B------:R-:W-:Y:S01]  /*11d0*/  LEA R77, R42, R77, 0x2 ;  /* 0x0000004d2a4d7211 */ /* 0x000fe200078e10ff */
[----:B------:R-:W-:Y:S01]  /*11e0*/  IMAD.IADD R75, R5, 0x1, R42 ;  /* 0x00000001054b7824 */ /* 0x000fe200078e022a */
[----:B------:R0:W0:Y:S01]  /*11f0*/  LDS.128 R8, [R43+0x40] ;  /* 0x000040002b087984 */ /* 0x0000220000000c00 */
[----:B------:R-:W3:Y:S03]  /*1200*/  LDCU UR10, c[0x0][0x440] ;  /* 0x00008800ff0a77ac */ /* 0x000ee60008000800 */
[----:B------:R0:W0:Y:S04]  /*1210*/  LDS.128 R12, [R43+0x50] ;  /* 0x000050002b0c7984 */ /* 0x0000280000000c00 */
[----:B------:R0:W0:Y:S04]  /*1220*/  LDS.128 R16, [R43+0x60] ;  /* 0x000060002b107984 */ /* 0x0000280000000c00 */
[----:B--2---:R2:W0:Y:S01]  /*1230*/  LDS.128 R20, [R43+0x70] ;  /* 0x000070002b147984 */ /* 0x0044220000000c00 */
[----:B----4-:R-:W-:-:S03]  /*1240*/  IADD3 R76, P1, P2, R40, UR4, R75 ;  /* 0x00000004284c7c10 */ /* 0x010fc6000fa3e04b */
[----:B-1----:R2:W1:Y:S01]  /*1250*/  LDS.128 R24, [R43+0x80] ;  /* 0x000080002b187984 */ /* 0x0024620000000c00 */
[----:B------:R-:W-:Y:S02]  /*1260*/  ISETP.NE.U32.AND P0, PT, RZ, UR4, PT ;  /* 0x00000004ff007c0c */ /* 0x000fe4000bf05070 */
[----:B------:R-:W-:Y:S01]  /*1270*/  SHF.R.S32.HI R40, RZ, 0x1f, R40 ;  /* 0x0000001fff287819 */ /* 0x000fe20000011428 */
[----:B------:R2:W4:Y:S01]  /*1280*/  LDS.128 R28, [R43+0x90] ;  /* 0x000090002b1c7984 */ /* 0x0005220000000c00 */
[----:B---3--:R-:W-:Y:S01]  /*1290*/  IMAD R80, R41, UR10, R0 ;  /* 0x0000000a29507c24 */ /* 0x008fe2000f8e0200 */
[----:B------:R-:W-:Y:S02]  /*12a0*/  ISETP.NE.AND.EX P0, PT, RZ, UR5, PT, P0 ;  /* 0x00000005ff007c0c */ /* 0x000fe4000bf05300 */
[----:B------:R2:W3:Y:S01]  /*12b0*/  LDS.128 R32, [R43+0xa0] ;  /* 0x0000a0002b207984 */ /* 0x0004e20000000c00 */
[----:B------:R-:W-:Y:S01]  /*12c0*/  IADD3.X R81, PT, PT, R40, UR5, RZ, P1, P2 ;  /* 0x0000000528517c10 */ /* 0x000fe20008fe44ff */
[----:B------:R-:W-:-:S02]  /*12d0*/  IMAD R80, R80, UR10, R75 ;  /* 0x0000000a50507c24 */ /* 0x000fc4000f8e024b */
[----:B------:R2:W0:Y:S07]  /*12e0*/  LDS.128 R36, [R43+0xb0] ;  /* 0x0000b0002b247984 */ /* 0x00042e0000000c00 */
.L_x_2407:
[----:B------:R-:W2:Y:S01]  /*12f0*/  I2F.RP R84, R2 ;  /* 0x0000000200547306 */ /* 0x000ea20000209400 */
[----:B------:R-:W-:Y:S01]  /*1300*/  IMAD.MOV.U32 R78, RZ, RZ, RZ ;  /* 0x000000ffff4e7224 */ /* 0x000fe200078e00ff */
[----:B------:R-:W-:Y:S02]  /*1310*/  IABS R82, R75 ;  /* 0x0000004b00527213 */ /* 0x000fe40000000000 */
[----:B------:R-:W-:-:S04]  /*1320*/  ISETP.GE.AND P3, PT, R75, RZ, PT ;  /* 0x000000ff4b00720c */ /* 0x000fc80003f66270 */
[----:B--2---:R-:W2:Y:S02]  /*1330*/  MUFU.RCP R84, R84 ;  /* 0x0000005400547308 */ /* 0x004ea40000001000 */
[----:B--2---:R-:W-:-:S06]  /*1340*/  VIADD R79, R84, 0xffffffe ;  /* 0x0ffffffe544f7836 */ /* 0x004fcc0000000000 */
[----:B------:R-:W2:Y:S02]  /*1350*/  F2I.FTZ.U32.TRUNC.NTZ R79, R79 ;  /* 0x0000004f004f7305 */ /* 0x000ea4000021f000 */
[----:B--2---:R-:W-:-:S05]  /*1360*/  IADD3 R3, PT, PT, RZ, -R79, RZ ;  /* 0x8000004fff037210 */ /* 0x004fca0007ffe0ff */
[----:B------:R-:W-:-:S04]  /*1370*/  IMAD R3, R3, R2, RZ ;  /* 0x0000000203037224 */ /* 0x000fc800078e02ff */
[----:B------:R-:W-:Y:S01]  /*1380*/  IMAD.HI.U32 R85, R79, R3, R78 ;  /* 0x000000034f557227 */ /* 0x000fe200078e004e */
[----:B------:R-:W-:-:S04]  /*1390*/  MOV R3, UR14 ;  /* 0x0000000e00037c02 */ /* 0x000fc80008000f00 */
[----:B------:R-:W-:Y:S01]  /*13a0*/  IABS R84, R3 ;  /* 0x0000000300547213 */ /* 0x000fe20000000000 */
[----:B------:R-:W-:Y:S01]  /*13b0*/  IMAD.HI.U32 R78, R85, R82, RZ ;  /* 0x00000052554e7227 */ /* 0x000fe200078e00ff */
[----:B------:R-:W-:-:S03]  /*13c0*/  ISETP.NE.AND P4, PT, R3, RZ, PT ;  /* 0x000000ff0300720c */ /* 0x000fc60003f85270 */
[----:B------:R-:W-:Y:S01]  /*13d0*/  IMAD.MOV.U32 R85, RZ, RZ, R84 ;  /* 0x000000ffff557224 */ /* 0x000fe200078e0054 */
[----:B------:R-:W-:-:S05]  /*13e0*/  IADD3 R79, PT, PT, -R78, RZ, RZ ;  /* 0x000000ff4e4f7210 */ /* 0x000fca0007ffe1ff */
[----:B------:R-:W-:-:S05]  /*13f0*/  IMAD R82, R85, R79, R82 ;  /* 0x0000004f55527224 */ /* 0x000fca00078e0252 */
[----:B------:R-:W-:-:S13]  /*1400*/  ISETP.GT.U32.AND P1, PT, R2, R82, PT ;  /* 0x000000520200720c */ /* 0x000fda0003f24070 */
[----:B------:R-:W-:Y:S02]  /*1410*/  @!P1 IADD3 R82, PT, PT, R82, -R85, RZ ;  /* 0x8000005552529210 */ /* 0x000fe40007ffe0ff */
[----:B------:R-:W-:Y:S02]  /*1420*/  ISETP.GE.AND P1, PT, R75, R0, PT ;  /* 0x000000004b00720c */ /* 0x000fe40003f26270 */
[----:B------:R-:W-:-:S11]  /*1430*/  ISETP.GT.U32.AND P2, PT, R2, R82, PT ;  /* 0x000000520200720c */ /* 0x000fd60003f44070 */
[----:B------:R-:W2:Y:S01]  /*1440*/  @!P1 LDC.64 R78, c[0x0][0x3b8] ;  /* 0x0000ee00ff4e9b82 */ /* 0x000ea20000000a00 */
[----:B------:R-:W-:Y:S02]  /*1450*/  @!P1 IMAD R89, R74, R3, RZ ;  /* 0x000000034a599224 */ /* 0x000fe400078e02ff */
[----:B------:R-:W-:-:S03]  /*1460*/  @!P2 IMAD.IADD R82, R82, 0x1, -R85 ;  /* 0x000000015252a824 */ /* 0x000fc600078e0a55 */
[----:B------:R-:W-:Y:S02]  /*1470*/  @!P1 SHF.R.S32.HI R85, RZ, 0x1f, R89 ;  /* 0x0000001fff559819 */ /* 0x000fe40000011459 */
[----:B------:R-:W-:Y:S02]  /*1480*/  @!P3 IADD3 R82, PT, PT, -R82, RZ, RZ ;  /* 0x000000ff5252b210 */ /* 0x000fe40007ffe1ff */
[----:B------:R-:W-:-:S04]  /*1490*/  @!P4 LOP3.LUT R82, RZ, R3, RZ, 0x33, !PT ;  /* 0x00000003ff52c212 */ /* 0x000fc800078e33ff */
[----:B------:R-:W-:-:S05]  /*14a0*/  IADD3 R84, PT, PT, R82, R3, RZ ;  /* 0x0000000352547210 */ /* 0x000fca0007ffe0ff */
[----:B------:R-:W-:-:S05]  /*14b0*/  @!P1 IMAD.SHL.U32 R86, R84, 0x4, RZ ;  /* 0x0000000454569824 */ /* 0x000fca00078e00ff */
[----:B------:R-:W-:-:S04]  /*14c0*/  @!P1 IADD3 R87, P2, PT, R89, R86, RZ ;  /* 0x0000005659579210 */ /* 0x000fc80007f5e0ff */
[----:B------:R-:W-:Y:S02]  /*14d0*/  @!P1 LEA.HI.X.SX32 R86, R86, R85, 0x1, P2 ;  /* 0x0000005556569211 */ /* 0x000fe400010f0eff */
[----:B--2---:R-:W-:-:S04]  /*14e0*/  @!P1 LEA R90, P2, R87, R78, 0x2 ;  /* 0x0000004e575a9211 */ /* 0x004fc800078410ff */
[----:B------:R-:W-:Y:S02]  /*14f0*/  @!P1 LEA.HI.X R91, R87, R79, R86, 0x2, P2 ;  /* 0x0000004f575b9211 */ /* 0x000fe400010f1456 */
[----:B------:R-:W-:Y:S01]  /*1500*/  @!P1 LEA R86, R3, R82, 0x1 ;  /* 0x0000005203569211 */ /* 0x000fe200078e08ff */
[----:B------:R-:W-:Y:S02]  /*1510*/  @!P1 IMAD R93, R74, R3, RZ ;  /* 0x000000034a5d9224 */ /* 0x000fe400078e02ff */
[----:B0----5:R-:W5:Y:S01]  /*1520*/  @!P1 LDG.E.128 R40, desc[UR6][R90.64] ;  /* 0x000000065a289981 */ /* 0x021f62000c1e1d00 */
[----:B------:R-:W-:-:S04]  /*1530*/  @!P1 SHF.L.U32 R86, R86, 0x2, RZ ;  /* 0x0000000256569819 */ /* 0x000fc800000006ff */
[----:B------:R-:W-:-:S04]  /*1540*/  @!P1 IADD3 R87, P2, PT, R89, R86, RZ ;  /* 0x0000005659579210 */ /* 0x000fc80007f5e0ff */
[----:B------:R-:W-:Y:S02]  /*1550*/  @!P1 LEA.HI.X.SX32 R88, R86, R85, 0x1, P2 ;  /* 0x0000005556589211 */ /* 0x000fe400010f0eff */
[----:B------:R-:W-:-:S04]  /*1560*/  @!P1 LEA R86, P2, R87, R78, 0x2 ;  /* 0x0000004e57569211 */ /* 0x000fc800078410ff */
[----:B------:R-:W-:Y:S02]  /*1570*/  @!P1 LEA.HI.X R87, R87, R79, R88, 0x2, P2 ;  /* 0x0000004f57579211 */ /* 0x000fe400010f1458 */
[----:B------:R-:W0:Y:S01]  /*1580*/  @!P1 LDC.64 R78, c[0x0][0x3b8] ;  /* 0x0000ee00ff4e9b82 */ /* 0x000e220000000a00 */
[----:B------:R-:W-:Y:S02]  /*1590*/  @!P1 IMAD R85, R74, R3, RZ ;  /* 0x000000034a559224 */ /* 0x000fe400078e02ff */
[----:B------:R2:W5:Y:S03]  /*15a0*/  @!P1 LDG.E.128 R44, desc[UR6][R86.64] ;  /* 0x00000006562c9981 */ /* 0x000566000c1e1d00 */
[----:B------:R-:W-:-:S04]  /*15b0*/  @!P1 LEA R89, P2, R82, R85, 0x2 ;  /* 0x0000005552599211 */ /* 0x000fc800078410ff */
[----:B------:R-:W-:Y:S02]  /*15c0*/  @!P1 LEA.HI.X.SX32 R92, R85, RZ, 0x1, P2 ;  /* 0x000000ff555c9211 */ /* 0x000fe400010f0eff */
[----:B0-----:R-:W-:-:S04]  /*15d0*/  @!P1 LEA R88, P2, R89, R78, 0x2 ;  /* 0x0000004e59589211 */ /* 0x001fc800078410ff */
[----:B------:R-:W-:Y:S01]  /*15e0*/  @!P1 LEA.HI.X R89, R89, R79, R92, 0x2, P2 ;  /* 0x0000004f59599211 */ /* 0x000fe200010f145c */
[----:B------:R-:W-:Y:S02]  /*15f0*/  IMAD R92, R3, 0x4, R84 ;  /* 0x00000004035c7824 */ /* 0x000fe400078e0254 */
[----:B--2---:R-:W-:Y:S02]  /*1600*/  @!P1 IMAD R87, R74, R3, RZ ;  /* 0x000000034a579224 */ /* 0x004fe400078e02ff */
[----:B------:R0:W5:Y:S01]  /*1610*/  @!P1 LDG.E.128 R48, desc[UR6][R88.64] ;  /* 0x0000000658309981 */ /* 0x000162000c1e1d00 */
[----:B------:R-:W-:-:S04]  /*1620*/  @!P1 SHF.L.U32 R78, R92, 0x2, RZ ;  /* 0x000000025c4e9819 */ /* 0x000fc800000006ff */
[----:B------:R-:W-:Y:S02]  /*1630*/  @!P1 SHF.R.S32.HI R79, RZ, 0x1f, R78 ;  /* 0x0000001fff4f9819 */ /* 0x000fe4000001144e */
[----:B------:R-:W-:-:S04]  /*1640*/  @!P1 IADD3 R85, P2, PT, R93, R78, RZ ;  /* 0x0000004e5d559210 */ /* 0x000fc80007f5e0ff */
[----:B------:R-:W-:Y:S02]  /*1650*/  @!P1 LEA.HI.X.SX32 R91, R93, R79, 0x1, P2 ;  /* 0x0000004f5d5b9211 */ /* 0x000fe400010f0eff */
[----:B------:R-:W2:Y:S01]  /*1660*/  @!P1 LDC.64 R78, c[0x0][0x3b8] ;  /* 0x0000ee00ff4e9b82 */ /* 0x000ea20000000a00 */
[----:B------:R-:W-:Y:S02]  /*1670*/  IADD3 R92, PT, PT, R92, R3, RZ ;  /* 0x000000035c5c7210 */ /* 0x000fe40007ffe0ff */
[----:B--2---:R-:W-:-:S03]  /*1680*/  @!P1 LEA R90, P2, R85, R78, 0x2 ;  /* 0x0000004e555a9211 */ /* 0x004fc600078410ff */
[----:B------:R-:W-:Y:S01]  /*1690*/  @!P1 IMAD.SHL.U32 R78, R92, 0x4, RZ ;  /* 0x000000045c4e9824 */ /* 0x000fe200078e00ff */
[----:B------:R-:W-:-:S04]  /*16a0*/  @!P1 LEA.HI.X R91, R85, R79, R91, 0x2, P2 ;  /* 0x0000004f555b9211 */ /* 0x000fc800010f145b */
[----:B------:R-:W-:Y:S02]  /*16b0*/  @!P1 SHF.R.S32.HI R79, RZ, 0x1f, R78 ;  /* 0x0000001fff4f9819 */ /* 0x000fe4000001144e */
[C---:B------:R-:W-:Y:S01]  /*16c0*/  @!P1 IADD3 R85, P2, PT, R87.reuse, R78, RZ ;  /* 0x0000004e57559210 */ /* 0x040fe20007f5e0ff */
[-C--:B0-----:R-:W-:Y:S01]  /*16d0*/  @!P1 IMAD R88, R74, R3.reuse, RZ ;  /* 0x000000034a589224 */ /* 0x081fe200078e02ff */
[----:B------:R-:W-:Y:S01]  /*16e0*/  @!P1 IADD3 R92, PT, PT, R92, R3, RZ ;  /* 0x000000035c5c9210 */ /* 0x000fe20007ffe0ff */
[----:B------:R0:W5:Y:S01]  /*16f0*/  @!P1 LDG.E.128 R52, desc[UR6][R90.64] ;  /* 0x000000065a349981 */ /* 0x000162000c1e1d00 */
[----:B------:R-:W-:Y:S02]  /*1700*/  @!P1 LEA.HI.X.SX32 R87, R87, R79, 0x1, P2 ;  /* 0x0000004f57579211 */ /* 0x000fe400010f0eff */
[----:B------:R-:W2:Y:S01]  /*1710*/  @!P1 LDC.64 R78, c[0x0][0x3b8] ;  /* 0x0000ee00ff4e9b82 */ /* 0x000ea20000000a00 */
[----:B------:R-:W-:Y:S02]  /*1720*/  @!P1 SHF.L.U32 R92, R92, 0x2, RZ ;  /* 0x000000025c5c9819 */ /* 0x000fe400000006ff */
[----:B--2---:R-:W-:-:S04]  /*1730*/  @!P1 LEA R86, P2, R85, R78, 0x2 ;  /* 0x0000004e55569211 */ /* 0x004fc800078410ff */
[----:B------:R-:W-:Y:S02]  /*1740*/  @!P1 LEA.HI.X R87, R85, R79, R87, 0x2, P2 ;  /* 0x0000004f55579211 */ /* 0x000fe400010f1457 */
[----:B------:R-:W2:Y:S01]  /*1750*/  @!P1 LDC.64 R78, c[0x0][0x3b8] ;  /* 0x0000ee00ff4e9b82 */ /* 0x000ea20000000a00 */
[----:B------:R-:W-:Y:S02]  /*1760*/  @!P1 SHF.R.S32.HI R85, RZ, 0x1f, R92 ;  /* 0x0000001fff559819 */ /* 0x000fe4000001145c */
[----:B------:R-:W-:Y:S01]  /*1770*/  @!P1 IADD3 R92, P2, PT, R88, R92, RZ ;  /* 0x0000005c585c9210 */ /* 0x000fe20007f5e0ff */
[C---:B0-----:R-:W-:Y:S01]  /*1780*/  @!P1 IMAD R90, R3.reuse, 0x4, R82 ;  /* 0x00000004035a9824 */ /* 0x041fe200078e0252 */
[----:B------:R-:W-:Y:S01]  /*1790*/  @!P1 LEA R84, R3, R84, 0x1 ;  /* 0x0000005403549211 */ /* 0x000fe200078e08ff */
[----:B------:R-:W-:Y:S01]  /*17a0*/  @!P1 IMAD R91, R74, R3, RZ ;  /* 0x000000034a5b9224 */ /* 0x000fe200078e02ff */
[----:B------:R-:W-:Y:S01]  /*17b0*/  @!P1 LEA.HI.X.SX32 R85, R88, R85, 0x1, P2 ;  /* 0x0000005558559211 */ /* 0x000fe200010f0eff */
[----:B------:R0:W5:Y:S01]  /*17c0*/  @!P1 LDG.E.128 R56, desc[UR6][R86.64] ;  /* 0x0000000656389981 */ /* 0x000162000c1e1d00 */
[----:B--2---:R-:W-:-:S04]  /*17d0*/  @!P1 LEA R88, P2, R92, R78, 0x2 ;  /* 0x0000004e5c589211 */ /* 0x004fc800078410ff */
[----:B------:R-:W-:Y:S02]  /*17e0*/  @!P1 LEA.HI.X R89, R92, R79, R85, 0x2, P2 ;  /* 0x0000004f5c599211 */ /* 0x000fe400010f1455 */
[----:B------:R-:W2:Y:S01]  /*17f0*/  @!P1 LDC.64 R78, c[0x0][0x3b8] ;  /* 0x0000ee00ff4e9b82 */ /* 0x000ea20000000a00 */
[----:B------:R-:W-:Y:S01]  /*1800*/  @!P1 IMAD.SHL.U32 R84, R84, 0x4, RZ ;  /* 0x0000000454549824 */ /* 0x000fe200078e00ff */
[----:B------:R-:W-:Y:S01]  /*1810*/  @!P1 SHF.L.U32 R90, R90, 0x2, RZ ;  /* 0x000000025a5a9819 */ /* 0x000fe200000006ff */
[----:B------:R0:W5:Y:S01]  /*1820*/  @!P1 LDG.E.128 R60, desc[UR6][R88.64] ;  /* 0x00000006583c9981 */ /* 0x000162000c1e1d00 */
[----:B------:R-:W-:Y:S02]  /*1830*/  @!P1 SHF.R.S32.HI R93, RZ, 0x1f, R91 ;  /* 0x0000001fff5d9819 */ /* 0x000fe4000001145b */
[C---:B------:R-:W-:Y:S02]  /*1840*/  @!P1 IADD3 R85, P3, PT, R91.reuse, R90, RZ ;  /* 0x0000005a5b559210 */ /* 0x040fe40007f7e0ff */
[----:B------:R-:W-:-:S02]  /*1850*/  @!P1 IADD3 R82, P2, PT, R91, R84, RZ ;  /* 0x000000545b529210 */ /* 0x000fc40007f5e0ff */
[-C--:B------:R-:W-:Y:S02]  /*1860*/  @!P1 LEA.HI.X.SX32 R90, R90, R93.reuse, 0x1, P3 ;  /* 0x0000005d5a5a9211 */ /* 0x080fe400018f0eff */
[----:B------:R-:W-:Y:S02]  /*1870*/  @!P1 LEA.HI.X.SX32 R91, R84, R93, 0x1, P2 ;  /* 0x0000005d545b9211 */ /* 0x000fe400010f0eff */
[----:B0-----:R-:W-:Y:S02]  /*1880*/  @P0 MOV R86, R76 ;  /* 0x0000004c00560202 */ /* 0x001fe40000000f00 */
[----:B------:R-:W-:Y:S02]  /*1890*/  @P0 MOV R87, R81 ;  /* 0x0000005100570202 */ /* 0x000fe40000000f00 */
[-C--:B--2---:R-:W-:Y:S02]  /*18a0*/  @!P1 LEA R84, P3, R85, R78.reuse, 0x2 ;  /* 0x0000004e55549211 */ /* 0x084fe400078610ff */
[----:B------:R-:W-:-:S02]  /*18b0*/  @!P1 LEA R78, P2, R82, R78, 0x2 ;  /* 0x0000004e524e9211 */ /* 0x000fc400078410ff */
[-C--:B------:R-:W-:Y:S02]  /*18c0*/  @!P1 LEA.HI.X R85, R85, R79.reuse, R90, 0x2, P3 ;  /* 0x0000004f55559211 */ /* 0x080fe400018f145a */
[----:B------:R-:W-:Y:S02]  /*18d0*/  @!P1 LEA.HI.X R79, R82, R79, R91, 0x2, P2 ;  /* 0x0000004f524f9211 */ /* 0x000fe400010f145b */
[----:B------:R-:W2:Y:S04]  /*18e0*/  @P0 LDG.E.U8 R82, desc[UR6][R86.64] ;  /* 0x0000000656520981 */ /* 0x000ea8000c1e1100 */
[----:B------:R0:W5:Y:S04]  /*18f0*/  @!P1 LDG.E.128 R64, desc[UR6][R84.64] ;  /* 0x0000000654409981 */ /* 0x000168000c1e1d00 */
[----:B------:R0:W5:Y:S01]  /*1900*/  @!P1 LDG.E.128 R68, desc[UR6][R78.64] ;  /* 0x000000064e449981 */ /* 0x000162000c1e1d00 */
[----:B------:R-:W-:Y:S01]  /*1910*/  BSSY.RECONVERGENT B1, `(.L_x_2405) ;  /* 0x000003d000017945 */ /* 0x000fe20003800200 */
[----:B--2---:R-:W-:-:S03]  /*1920*/  ISETP.NE.AND P3, PT, R82, RZ, P0 ;  /* 0x000000ff5200720c */ /* 0x004fc60000765270 */
[----:B0-----:R-:W-:Y:S10]  /*1930*/  @P1 BRA `(.L_x_2406) ;  /* 0x0000000000e81947 */ /* 0x001ff40003800000 */
        /* <DEDUP_REMOVED lines=16> */
[----:B0-----:R-:W-:Y:S01]  /*1a40*/  FMUL.FTZ R79, R14, R42 ;  /* 0x0000002a0e4f7220 */ /* 0x001fe20000410000 */
[----:B------:R-:W-:Y:S01]  /*1a50*/  FFMA.FTZ R86, R11, R51, R86 ;  /* 0x000000330b567223 */ /* 0x000fe20000010056 */
[----:B------:R-:W-:Y:S01]  /*1a60*/  FFMA.FTZ R87, R16, R44, R87 ;  /* 0x0000002c10577223 */ /* 0x000fe20000010057 */
[----:B------:R-:W-:Y:S01]  /*1a70*/  FFMA.FTZ R82, R17, R45, R82 ;  /* 0x0000002d11527223 */ /* 0x000fe20000010052 */
[----:B------:R-:W-:Y:S01]  /*1a80*/  FFMA.FTZ R79, R10, R50, R79 ;  /* 0x000000320a4f7223 */ /* 0x000fe2000001004f */
[----:B------:R-:W-:Y:S01]  /*1a90*/  FFMA.FTZ R86, R19, R47, R86 ;  /* 0x0000002f13567223 */ /* 0x000fe20000010056 */
[----:B------:R-:W-:Y:S01]  /*1aa0*/  FFMA.FTZ R87, R20, R68, R87 ;  /* 0x0000004414577223 */ /* 0x000fe20000010057 */
[----:B------:R-:W-:Y:S01]  /*1ab0*/  FFMA.FTZ R82, R21, R69, R82 ;  /* 0x0000004515527223 */ /* 0x000fe20000010052 */
[----:B-1----:R-:W-:Y:S01]  /*1ac0*/  FFMA.FTZ R85, R18, R46, R79 ;  /* 0x0000002e12557223 */ /* 0x002fe2000001004f */
[----:B------:R-:W-:Y:S01]  /*1ad0*/  FFMA.FTZ R86, R23, R71, R86 ;  /* 0x0000004717567223 */ /* 0x000fe20000010056 */
[----:B------:R-:W-:Y:S01]  /*1ae0*/  FFMA.FTZ R87, R24, R64, R87 ;  /* 0x0000004018577223 */ /* 0x000fe20000010057 */
[----:B------:R-:W-:-:S02]  /*1af0*/  FFMA.FTZ R82, R25, R65, R82 ;  /* 0x0000004119527223 */ /* 0x000fc40000010052 */
[----:B------:R-:W-:Y:S01]  /*1b00*/  FFMA.FTZ R86, R27, R67, R86 ;  /* 0x000000431b567223 */ /* 0x000fe20000010056 */
[----:B----4-:R-:W-:Y:S01]  /*1b10*/  FFMA.FTZ R87, R28, R52, R87 ;  /* 0x000000341c577223 */ /* 0x010fe20000010057 */
[----:B------:R-:W-:Y:S02]  /*1b20*/  FFMA.FTZ R82, R29, R53, R82 ;  /* 0x000000351d527223 */ /* 0x000fe40000010052 */
[----:B------:R-:W-:Y:S01]  /*1b30*/  FFMA.FTZ R86, R31, R55, R86 ;  /* 0x000000371f567223 */ /* 0x000fe20000010056 */
[----:B---3--:R-:W-:Y:S01]  /*1b40*/  FFMA.FTZ R87, R32, R56, R87 ;  /* 0x0000003820577223 */ /* 0x008fe20000010057 */
[----:B------:R-:W-:Y:S02]  /*1b50*/  FFMA.FTZ R82, R33, R57, R82 ;  /* 0x0000003921527223 */ /* 0x000fe40000010052 */
[----:B------:R-:W-:Y:S01]  /*1b60*/  FFMA.FTZ R86, R35, R59, R86 ;  /* 0x0000003b23567223 */ /* 0x000fe20000010056 */
[----:B------:R-:W-:Y:S01]  /*1b70*/  FFMA.FTZ R87, R36, R60, R87 ;  /* 0x0000003c24577223 */ /* 0x000fe20000010057 */
[----:B------:R-:W-:-:S02]  /*1b80*/  FFMA.FTZ R82, R37, R61, R82 ;  /* 0x0000003d25527223 */ /* 0x000fc40000010052 */
[----:B------:R-:W-:Y:S02]  /*1b90*/  FFMA.FTZ R86, R39, R63, R86 ;  /* 0x0000003f27567223 */ /* 0x000fe40000010056 */
[----:B------:R-:W-:Y:S01]  /*1ba0*/  FADD.FTZ R79, R87, R82 ;  /* 0x00000052574f7221 */ /* 0x000fe20000010000 */
[----:B------:R-:W-:Y:S01]  /*1bb0*/  FFMA.FTZ R87, R22, R70, R85 ;  /* 0x0000004616577223 */ /* 0x000fe20000010055 */
[----:B------:R-:W0:Y:S03]  /*1bc0*/  @P1 LDC R82, c[0x0][0x430] ;  /* 0x00010c00ff521b82 */ /* 0x000e260000000800 */
[----:B------:R-:W-:-:S04]  /*1bd0*/  FFMA.FTZ R87, R26, R66, R87 ;  /* 0x000000421a577223 */ /* 0x000fc80000010057 */
[----:B------:R-:W-:Y:S01]  /*1be0*/  FFMA.FTZ R87, R30, R54, R87 ;  /* 0x000000361e577223 */ /* 0x000fe20000010057 */
[----:B------:R-:W0:Y:S03]  /*1bf0*/  @P1 LDC R85, c[0x0][0x408] ;  /* 0x00010200ff551b82 */ /* 0x000e260000000800 */
[----:B------:R-:W-:-:S04]  /*1c00*/  FFMA.FTZ R87, R34, R58, R87 ;  /* 0x0000003a22577223 */ /* 0x000fc80000010057 */
[----:B------:R-:W-:-:S04]  /*1c10*/  FFMA.FTZ R88, R38, R62, R87 ;  /* 0x0000003e26587223 */ /* 0x000fc80000010057 */
[----:B------:R-:W-:-:S04]  /*1c20*/  FADD.FTZ R79, R88, R79 ;  /* 0x0000004f584f7221 */ /* 0x000fc80000010000 */
[----:B------:R-:W-:-:S04]  /*1c30*/  FADD.FTZ R79, R86, R79 ;  /* 0x0000004f564f7221 */ /* 0x000fc80000010000 */
[----:B------:R-:W-:Y:S01]  /*1c40*/  FMUL.FTZ R79, R79, UR11 ;  /* 0x0000000b4f4f7c20 */ /* 0x000fe20008410000 */
[----:B0-----:R-:W-:-:S05]  /*1c50*/  @P1 IMAD.IADD R82, R82, 0x1, R85 ;  /* 0x0000000152521824 */ /* 0x001fca00078e0255 */
[----:B------:R-:W-:-:S04]  /*1c60*/  @P1 ISETP.GE.AND P4, PT, R75, R82, PT ;  /* 0x000000524b00120c */ /* 0x000fc80003f86270 */
[----:B------:R-:W-:-:S04]  /*1c70*/  @P1 SEL R82, R7, RZ, !P4 ;  /* 0x000000ff07521207 */ /* 0x000fc80006000000 */
[----:B------:R-:W-:-:S04]  /*1c80*/  @P1 IADD3 R82, PT, PT, R75, R82, -R0 ;  /* 0x000000524b521210 */ /* 0x000fc80007ffe800 */
[----:B------:R-:W-:Y:S01]  /*1c90*/  @P1 I2FP.F32.S32 R82, R82 ;  /* 0x0000005200521245 */ /* 0x000fe20000201400 */
[----:B--2---:R-:W-:-:S04]  /*1ca0*/  @P2 FADD.FTZ R79, R79, R78 ;  /* 0x0000004e4f4f2221 */ /* 0x004fc80000010000 */
[----:B------:R-:W-:-:S05]  /*1cb0*/  @P1 FFMA.FTZ R79, R82, R84, R79 ;  /* 0x00000054524f1223 */ /* 0x000fca000001004f */
[----:B------:R0:W-:Y:S01]  /*1cc0*/  STS [R77], R79 ;  /* 0x0000004f4d007388 */ /* 0x0001e20000000800 */
[----:B------:R-:W-:-:S07]  /*1cd0*/  @!P3 FMNMX.FTZ R72, R72, R79, !PT ;  /* 0x0000004f4848b209 */ /* 0x000fce0007810000 */
.L_x_2406:
[----:B------:R-:W-:Y:S05]  /*1ce0*/  BSYNC.RECONVERGENT B1 ;  /* 0x0000000000017941 */ /* 0x000fea0003800200 */
.L_x_2405:
[----:B------:R-:W-:Y:S01]  /*1cf0*/  IADD3 R78, PT, PT, -R5, R0, RZ ;  /* 0x00000000054e7210 */ /* 0x000fe20007ffe1ff */
[----:B0-----:R-:W-:Y:S01]  /*1d00*/  VIADD R77, R77, 0x400 ;  /* 0x000004004d4d7836 */ /* 0x001fe20000000000 */
[----:B------:R-:W-:Y:S02]  /*1d10*/  IADD3 R76, P1, PT, R76, 0x100, RZ ;  /* 0x000001004c4c7810 */ /* 0x000fe40007f3e0ff */
[----:B------:R-:W-:Y:S02]  /*1d20*/  IADD3 R78, PT, PT, R78, 0x1f, RZ ;  /* 0x0000001f4e4e7810 */ /* 0x000fe40007ffe0ff */
[----:B------:R-:W-:Y:S02]  /*1d30*/  IADD3 R75, PT, PT, R75, 0x100, RZ ;  /* 0x000001004b4b7810 */ /* 0x000fe40007ffe0ff */
[----:B------:R-:W-:Y:S02]  /*1d40*/  SHF.R.S32.HI R79, RZ, 0x1f, R78 ;  /* 0x0000001fff4f7819 */ /* 0x000fe4000001144e */
[----:B------:R-:W-:-:S02]  /*1d50*/  IADD3.X R81, PT, PT, RZ, R81, RZ, P1, !PT ;  /* 0x00000051ff517210 */ /* 0x000fc40000ffe4ff */
[----:B------:R-:W-:Y:S02]  /*1d60*/  LEA.HI R79, R79, R78, RZ, 0x5 ;  /* 0x0000004e4f4f7211 */ /* 0x000fe400078f28ff */
[----:B------:R-:W-:Y:S02]  /*1d70*/  IADD3 R80, PT, PT, R80, 0x100, RZ ;  /* 0x0000010050507810 */ /* 0x000fe40007ffe0ff */
[----:B------:R-:W-:-:S05]  /*1d80*/  LOP3.LUT R78, R79, 0xffffffe0, RZ, 0xc0, !PT ;  /* 0xffffffe04f4e7812 */ /* 0x000fca00078ec0ff */
[----:B------:R-:W-:-:S05]  /*1d90*/  IMAD.IADD R78, R5, 0x1, R78 ;  /* 0x00000001054e7824 */ /* 0x000fca00078e024e */
[----:B------:R-:W-:-:S13]  /*1da0*/  ISETP.GE.AND P1, PT, R75, R78, PT ;  /* 0x0000004e4b00720c */ /* 0x000fda0003f26270 */
[----:B------:R-:W-:Y:S05]  /*1db0*/  @!P1 BRA `(.L_x_2407) ;  /* 0xfffffff4004c9947 */ /* 0x000fea000383ffff */
.L_x_2404:
[----:B0-----:R-:W-:Y:S05]  /*1dc0*/  BSYNC.RECONVERGENT B0 ;  /* 0x0000000000007941 */ /* 0x001fea0003800200 */
.L_x_2403:
[----:B-----5:R-:W0:Y:S01]  /*1dd0*/  SHFL.BFLY PT, R7, R72, 0x10, 0x1f ;  /* 0x0e001f0048077f89 */ /* 0x020e2200000e0000 */
[----:B------:R-:W1:Y:S01]  /*1de0*/  S2UR UR8, SR_CgaCtaId ;  /* 0x00000000000879c3 */ /* 0x000e620000008800 */
[----:B------:R-:W-:Y:S01]  /*1df0*/  UMOV UR5, 0x400 ;  /* 0x0000040000057882 */ /* 0x000fe20000000000 */
[----:B------:R-:W-:Y:S01]  /*1e00*/  MOV R12, 0xff7fffff ;  /* 0xff7fffff000c7802 */ /* 0x000fe20000000f00 */
[----:B------:R-:W2:Y:S01]  /*1e10*/  S2R R50, SR_TID.X ;  /* 0x0000000000327919 */ /* 0x000ea20000002100 */
[----:B------:R-:W-:Y:S01]  /*1e20*/  BSSY.RECONVERGENT B0, `(.L_x_2408) ;  /* 0x0000182000007945 */ /* 0x000fe20003800200 */
        /* <DEDUP_REMOVED lines=8> */
[----:B0-----:R-:W-:Y:S01]  /*1eb0*/  FMNMX.FTZ R10, R9, R2, !PT ;  /* 0x00000002090a7209 */ /* 0x001fe20007810000 */
[----:B------:R-:W-:Y:S01]  /*1ec0*/  IMAD.IADD R9, R5, 0x1, R50 ;  /* 0x0000000105097824 */ /* 0x000fe200078e0232 */
[----:B------:R-:W-:-:S03]  /*1ed0*/  LOP3.LUT P0, R2, R50, 0x1f, RZ, 0xc0, !PT ;  /* 0x0000001f32027812 */ /* 0x000fc6000780c0ff */
[----:B------:R-:W0:Y:S01]  /*1ee0*/  SHFL.BFLY PT, R11, R10, 0x1, 0x1f ;  /* 0x0c201f000a0b7f89 */ /* 0x000e2200000e0000 */
[C---:B------:R-:W-:Y:S02]  /*1ef0*/  ISETP.GT.U32.AND P1, PT, R2.reuse, 0x7, PT ;  /* 0x000000070200780c */ /* 0x040fe40003f24070 */
[----:B------:R-:W-:Y:S02]  /*1f00*/  LEA R8, R2, UR9, 0x2 ;  /* 0x0000000902087c11 */ /* 0x000fe4000f8e10ff */
[----:B0-----:R-:W-:-:S05]  /*1f10*/  FMNMX.FTZ R11, R10, R11, !PT ;  /* 0x0000000b0a0b7209 */ /* 0x001fca0007810000 */
[----:B------:R0:W-:Y:S01]  /*1f20*/  @!P0 STS [R48+UR9], R11 ;  /* 0x0000000b30008988 */ /* 0x0001e20008000809 */
        /* <DEDUP_REMOVED lines=27> */
[----:B------:R-:W-:Y:S01]  /*20e0*/  UIADD3 UR4, UPT, UPT, UR5, 0xc0, URZ ;  /* 0x000000c005047890 */ /* 0x000fe2000fffe0ff */
[----:B------:R-:W-:Y:S01]  /*20f0*/  LEA.HI R3, R12, 0x1, RZ, 0x18 ;  /* 0x000000010c037811 */ /* 0x000fe200078fc0ff */
[----:B------:R-:W-:Y:S02]  /*2100*/  HFMA2 R11, -RZ, RZ, 0, 0 ;  /* 0x00000000ff0b7431 */ /* 0x000fe400000001ff */
[----:B------:R-:W-:Y:S01]  /*2110*/  ULEA UR4, UR8, UR4, 0x18 ;  /* 0x0000000408047291 */ /* 0x000fe2000f8ec0ff */
[----:B------:R-:W-:Y:S01]  /*2120*/  LOP3.LUT R12, R3, 0x3, RZ, 0xc0, !PT ;  /* 0x00000003030c7812 */ /* 0x000fe200078ec0ff */
[----:B------:R-:W-:-:S03]  /*2130*/  IMAD.MOV.U32 R3, RZ, RZ, R9 ;  /* 0x000000ffff037224 */ /* 0x000fc600078e0009 */
[----:B------:R-:W-:Y:S02]  /*2140*/  IADD3 R13, PT, PT, -R12, RZ, RZ ;  /* 0x000000ff0c0d7210 */ /* 0x000fe40007ffe1ff */
[----:B------:R-:W-:-:S07]  /*2150*/  LEA R12, R50, UR4, 0x2 ;  /* 0x00000004320c7c11 */ /* 0x000fce000f8e10ff */
.L_x_2413:
        /* <DEDUP_REMOVED lines=11> */
.L_x_2412:
[----:B------:R-:W-:Y:S05]  /*2210*/  BSYNC.RECONVERGENT B1 ;  /* 0x0000000000017941 */ /* 0x000fea0003800200 */
.L_x_2411:
[----:B------:R-:W-:Y:S05]  /*2220*/  @!P1 BRA `(.L_x_2409) ;  /* 0x0000001400049947 */ /* 0x000fea0003800000 */
[----:B------:R-:W-:Y:S01]  /*2230*/  UIADD3 UR4, UPT, UPT, UR5, 0xc0, URZ ;  /* 0x000000c005047890 */ /* 0x000fe2000fffe0ff */
[----:B------:R-:W-:Y:S02]  /*2240*/  SHF.L.U32 R12, R5, 0x2, RZ ;  /* 0x00000002050c7819 */ /* 0x000fe400000006ff */
[C---:B------:R-:W-:Y:S01]  /*2250*/  IADD3 R13, PT, PT, R3.reuse, 0x400, RZ ;  /* 0x00000400030d7810 */ /* 0x040fe20007ffe0ff */
[----:B------:R-:W-:Y:S02]  /*2260*/  ULEA UR4, UR8, UR4, 0x18 ;  /* 0x0000000408047291 */ /* 0x000fe4000f8ec0ff */
[----:B------:R-:W-:Y:S01]  /*2270*/  IMAD R12, R3, 0x4, -R12 ;  /* 0x00000004030c7824 */ /* 0x000fe200078e0a0c */
[----:B------:R-:W-:-:S04]  /*2280*/  ISETP.GT.AND P0, PT, R13, R0, PT ;  /* 0x000000000d00720c */ /* 0x000fc80003f04270 */
[----:B------:R-:W-:Y:S02]  /*2290*/  IADD3 R3, PT, PT, R12, UR4, RZ ;  /* 0x000000040c037c10 */ /* 0x000fe4000fffe0ff */
[----:B------:R-:W0:Y:S04]  /*22a0*/  LDS R14, [R12+UR4] ;  /* 0x000000040c0e7984 */ /* 0x000e280008000800 */
[----:B------:R-:W1:Y:S04]  /*22b0*/  LDS R16, [R12+UR4+0x400] ;  /* 0x000400040c107984 */ /* 0x000e680008000800 */
[----:B------:R-:W2:Y:S04]  /*22c0*/  LDS R18, [R12+UR4+0x800] ;  /* 0x000800040c127984 */ /* 0x000ea80008000800 */
[----:B------:R-:W5:Y:S01]  /*22d0*/  LDS R20, [R12+UR4+0xc00] ;  /* 0x000c00040c147984 */ /* 0x000f620008000800 */
[----:B0-----:R-:W-:-:S04]  /*22e0*/  FADD.FTZ R14, -R7, R14 ;  /* 0x0000000e070e7221 */ /* 0x001fc80000010100 */
[----:B------:R-:W-:Y:S01]  /*22f0*/  FMUL.FTZ R14, R14, 1.4426950216293334961 ;  /* 0x3fb8aa3b0e0e7820 */ /* 0x000fe20000410000 */
[C---:B-1----:R-:W-:Y:S01]  /*2300*/  FADD.FTZ R16, -R7.reuse, R16 ;  /* 0x0000001007107221 */ /* 0x042fe20000010100 */
[----:B--2---:R-:W-:-:S03]  /*2310*/  FADD.FTZ R18, -R7, R18 ;  /* 0x0000001207127221 */ /* 0x004fc60000010100 */
[----:B------:R-:W-:Y:S01]  /*2320*/  FMUL.FTZ R16, R16, 1.4426950216293334961 ;  /* 0x3fb8aa3b10107820 */ /* 0x000fe20000410000 */
[----:B------:R-:W0:Y:S01]  /*2330*/  MUFU.EX2 R14, R14 ;  /* 0x0000000e000e7308 */ /* 0x000e220000000800 */
[----:B-----5:R-:W-:Y:S01]  /*2340*/  FADD.FTZ R20, -R7, R20 ;  /* 0x0000001407147221 */ /* 0x020fe20000010100 */
[----:B------:R-:W-:-:S03]  /*2350*/  FMUL.FTZ R18, R18, 1.4426950216293334961 ;  /* 0x3fb8aa3b12127820 */ /* 0x000fc60000410000 */
[----:B------:R-:W-:-:S03]  /*2360*/  FMUL.FTZ R20, R20, 1.4426950216293334961 ;  /* 0x3fb8aa3b14147820 */ /* 0x000fc60000410000 */
[----:B------:R-:W1:Y:S08]  /*2370*/  MUFU.EX2 R16, R16 ;  /* 0x0000001000107308 */ /* 0x000e700000000800 */
[----:B------:R-:W2:Y:S01]  /*2380*/  MUFU.EX2 R18, R18 ;  /* 0x0000001200127308 */ /* 0x000ea20000000800 */
[----:B0-----:R-:W-:Y:S01]  /*2390*/  FADD.FTZ R11, R11, R14 ;  /* 0x0000000e0b0b7221 */ /* 0x001fe20000010000 */
[----:B------:R0:W-:Y:S06]  /*23a0*/  STS [R12+UR4], R14 ;  /* 0x0000000e0c007988 */ /* 0x0001ec0008000804 */
[----:B------:R-:W5:Y:S01]  /*23b0*/  MUFU.EX2 R20, R20 ;  /* 0x0000001400147308 */ /* 0x000f620000000800 */
[----:B-1----:R-:W-:Y:S01]  /*23c0*/  FADD.FTZ R11, R11, R16 ;  /* 0x000000100b0b7221 */ /* 0x002fe20000010000 */
[----:B------:R0:W-:Y:S03]  /*23d0*/  STS [R12+UR4+0x400], R16 ;  /* 0x000400100c007988 */ /* 0x0001e60008000804 */
[----:B--2---:R-:W-:Y:S01]  /*23e0*/  FADD.FTZ R11, R11, R18 ;  /* 0x000000120b0b7221 */ /* 0x004fe20000010000 */
[----:B------:R0:W-:Y:S04]  /*23f0*/  STS [R12+UR4+0x800], R18 ;  /* 0x000800120c007988 */ /* 0x0001e80008000804 */
[----:B-----5:R0:W-:Y:S01]  /*2400*/  STS [R12+UR4+0xc00], R20 ;  /* 0x000c00140c007988 */ /* 0x0201e20008000804 */
[----:B------:R-:W-:Y:S01]  /*2410*/  FADD.FTZ R11, R11, R20 ;  /* 0x000000140b0b7221 */ /* 0x000fe20000010000 */
[----:B------:R-:W-:Y:S06]  /*2420*/  @P0 BRA `(.L_x_2409) ;  /* 0x0000001000840947 */ /* 0x000fec0003800000 */
[----:B0-----:R-:W-:Y:S01]  /*2430*/  IMAD.IADD R12, R0, 0x1, -R13 ;  /* 0x00000001000c7824 */ /* 0x001fe200078e0a0d */
[----:B------:R-:W-:Y:S01]  /*2440*/  BSSY.RECONVERGENT B1, `(.L_x_2414) ;  /* 0x000006b000017945 */ /* 0x000fe20003800200 */
[----:B------:R-:W-:Y:S02]  /*2450*/  IADD3 R3, PT, PT, R3, 0x1800, RZ ;  /* 0x0000180003037810 */ /* 0x000fe40007ffe0ff */
[----:B------:R-:W-:Y:S02]  /*2460*/  PLOP3.LUT P0, PT, PT, PT, PT, 0x80, 0x8 ;  /* 0x000000000008781c */ /* 0x000fe40003f0f070 */
[----:B------:R-:W-:-:S13]  /*2470*/  ISETP.GT.AND P1, PT, R12, 0xbff, PT ;  /* 0x00000bff0c00780c */ /* 0x000fda0003f24270 */
[----:B------:R-:W-:Y:S05]  /*2480*/  @!P1 BRA `(.L_x_2415) ;  /* 0x0000000400989947 */ /* 0x000fea0003800000 */
[----:B------:R-:W-:Y:S02]  /*2490*/  PLOP3.LUT P0, PT, PT, PT, PT, 0x8, 0x80 ;  /* 0x000000000080781c */ /* 0x000fe40003f0e170 */
[----:B------:R-:W-:-:S11]  /*24a0*/  IADD3 R12, PT, PT, R0, -0xbff, RZ ;  /* 0xfffff401000c7810 */ /* 0x000fd60007ffe0ff */
.L_x_2416:
[----:B------:R-:W0:Y:S01]  /*24b0*/  LDS R14, [R3+-0x800] ;  /* 0xfff80000030e7984 */ /* 0x000e220000000800 */
[----:B------:R-:W-:-:S03]  /*24c0*/  VIADD R13, R13, 0x1000 ;  /* 0x000010000d0d7836 */ /* 0x000fc60000000000 */
[----:B------:R-:W1:Y:S02]  /*24d0*/  LDS R16, [R3+-0x400] ;  /* 0xfffc000003107984 */ /* 0x000e640000000800 */
[----:B------:R-:W-:Y:S02]  /*24e0*/  ISETP.GE.AND P1, PT, R13, R12, PT ;  /* 0x0000000c0d00720c */ /* 0x000fe40003f26270 */
[----:B------:R-:W2:Y:S04]  /*24f0*/  LDS R18, [R3] ;  /* 0x0000000003127984 */ /* 0x000ea80000000800 */
[----:B------:R-:W5:Y:S04]  /*2500*/  LDS R20, [R3+0x400] ;  /* 0x0004000003147984 */ /* 0x000f680000000800 */
[----:B------:R-:W5:Y:S04]  /*2510*/  LDS R22, [R3+0x800] ;  /* 0x0008000003167984 */ /* 0x000f680000000800 */
[----:B------:R-:W5:Y:S04]  /*2520*/  LDS R24, [R3+0xc00] ;  /* 0x000c000003187984 */ /* 0x000f680000000800 */
[----:B------:R-:W5:Y:S04]  /*2530*/  LDS R26, [R3+0x1000] ;  /* 0x00100000031a7984 */ /* 0x000f680000000800 */
[----:B----4-:R-:W4:Y:S04]  /*2540*/  LDS R28, [R3+0x1400] ;  /* 0x00140000031c7984 */ /* 0x010f280000000800 */
[----:B------:R-:W4:Y:S04]  /*2550*/  LDS R30, [R3+0x1800] ;  /* 0x00180000031e7984 */ /* 0x000f280000000800 */
[----:B---3--:R-:W3:Y:S01]  /*2560*/  LDS R32, [R3+0x1c00] ;  /* 0x001c000003207984 */ /* 0x008ee20000000800 */
        /* <DEDUP_REMOVED lines=10> */
[C---:B-----5:R-:W-:Y:S01]  /*2610*/  FADD.FTZ R20, -R7.reuse, R20 ;  /* 0x0000001407147221 */ /* 0x060fe20000010100 */
[----:B------:R-:W5:Y:S01]  /*2620*/  LDS R40, [R3+0x2c00] ;  /* 0x002c000003287984 */ /* 0x000f620000000800 */
[----:B------:R-:W-:-:S02]  /*2630*/  FADD.FTZ R22, -R7, R22 ;  /* 0x0000001607167221 */ /* 0x000fc40000010100 */
[----:B------:R-:W-:Y:S01]  /*2640*/  FMUL.FTZ R20, R20, 1.4426950216293334961 ;  /* 0x3fb8aa3b14147820 */ /* 0x000fe20000410000 */
[----:B------:R-:W5:Y:S01]  /*2650*/  LDS R42, [R3+0x3000] ;  /* 0x00300000032a7984 */ /* 0x000f620000000800 */
[----:B------:R-:W3:Y:S01]  /*2660*/  MUFU.EX2 R16, R16 ;  /* 0x0000001000107308 */ /* 0x000ee20000000800 */
        /* <DEDUP_REMOVED lines=13> */
[----:B---3--:R-:W-:Y:S01]  /*2740*/  FADD.FTZ R11, R11, R16 ;  /* 0x000000100b0b7221 */ /* 0x008fe20000010000 */
[----:B------:R-:W-:Y:S01]  /*2750*/  FMUL.FTZ R30, R30, 1.4426950216293334961 ;  /* 0x3fb8aa3b1e1e7820 */ /* 0x000fe20000410000 */
[C---:B------:R-:W-:Y:S01]  /*2760*/  FADD.FTZ R32, -R7.reuse, R32 ;  /* 0x0000002007207221 */ /* 0x040fe20000010100 */
[----:B------:R-:W-:Y:S01]  /*2770*/  STS [R3+-0x400], R16 ;  /* 0xfffc001003007388 */ /* 0x000fe20000000800 */
[----:B0-----:R-:W-:Y:S02]  /*2780*/  FADD.FTZ R34, -R7, R34 ;  /* 0x0000002207227221 */ /* 0x001fe40000010100 */
        /* <DEDUP_REMOVED lines=9> */
[C---:B--2---:R-:W-:Y:S01]  /*2820*/  FADD.FTZ R38, -R7.reuse, R38 ;  /* 0x0000002607267221 */ /* 0x044fe20000010100 */
[----:B-----5:R-:W-:Y:S01]  /*2830*/  FADD.FTZ R40, -R7, R40 ;  /* 0x0000002807287221 */ /* 0x020fe20000010100 */
[----:B------:R-:W-:Y:S02]  /*2840*/  STS [R3+0x400], R20 ;  /* 0x0004001403007388 */ /* 0x000fe40000000800 */
[----:B------:R-:W-:Y:S01]  /*2850*/  FMUL.FTZ R38, R38, 1.4426950216293334961 ;  /* 0x3fb8aa3b26267820 */ /* 0x000fe20000410000 */
[----:B------:R-:W-:Y:S01]  /*2860*/  FMUL.FTZ R40, R40, 1.4426950216293334961 ;  /* 0x3fb8aa3b28287820 */ /* 0x000fe20000410000 */
[----:B------:R-:W2:Y:S01]  /*2870*/  MUFU.EX2 R26, R26 ;  /* 0x0000001a001a7308 */ /* 0x000ea20000000800 */
[----:B0-----:R-:W-:Y:S01]  /*2880*/  FADD.FTZ R11, R11, R22 ;  /* 0x000000160b0b7221 */ /* 0x001fe20000010000 */
[C---:B------:R-:W-:Y:S01]  /*2890*/  FADD.FTZ R42, -R7.reuse, R42 ;  /* 0x0000002a072a7221 */ /* 0x040fe20000010100 */
        /* <DEDUP_REMOVED lines=37> */
.L_x_2415:
[----:B------:R-:W-:Y:S05]  /*2af0*/  BSYNC.RECONVERGENT B1 ;  /* 0x0000000000017941 */ /* 0x000fea0003800200 */
.L_x_2414:
        /* <DEDUP_REMOVED lines=9> */
[----:B------:R-:W5:Y:S04]  /*2b90*/  LDS R18, [R3+0x400] ;  /* 0x0004000003127984 */ /* 0x000f680000000800 */
[----:B------:R-:W3:Y:S04]  /*2ba0*/  LDS R20, [R3+0x800] ;  /* 0x0008000003147984 */ /* 0x000ee80000000800 */
        /* <DEDUP_REMOVED lines=10> */
[C---:B-----5:R-:W-:Y:S01]  /*2c50*/  FADD.FTZ R18, -R7.reuse, R18 ;  /* 0x0000001207127221 */ /* 0x060fe20000010100 */
        /* <DEDUP_REMOVED lines=33> */
.L_x_2418:
[----:B------:R-:W-:Y:S05]  /*2e70*/  BSYNC.RECONVERGENT B1 ;  /* 0x0000000000017941 */ /* 0x000fea0003800200 */
.L_x_2417:
[----:B------:R-:W-:-:S13]  /*2e80*/  ISETP.GT.AND P1, PT, R13, R0, PT ;  /* 0x000000000d00720c */ /* 0x000fda0003f24270 */
[----:B------:R-:W-:Y:S05]  /*2e90*/  @!P0 BRA P1, `(.L_x_2409) ;  /* 0x0000000400e88947 */ /* 0x000fea0000800000 */
[----:B------:R-:W0:Y:S04]  /*2ea0*/  LDS R12, [R3+-0x800] ;  /* 0xfff80000030c7984 */ /* 0x000e280000000800 */
[----:B------:R-:W1:Y:S04]  /*2eb0*/  LDS R14, [R3+-0x400] ;  /* 0xfffc0000030e7984 */ /* 0x000e680000000800 */
[----:B------:R-:W2:Y:S04]  /*2ec0*/  LDS R16, [R3] ;  /* 0x0000000003107984 */ /* 0x000ea80000000800 */
[----:B------:R-:W5:Y:S01]  /*2ed0*/  LDS R18, [R3+0x400] ;  /* 0x0004000003127984 */ /* 0x000f620000000800 */
[C---:B0-----:R-:W-:Y:S01]  /*2ee0*/  FADD.FTZ R12, -R7.reuse, R12 ;  /* 0x0000000c070c7221 */ /* 0x041fe20000010100 */
[----:B-1----:R-:W-:-:S03]  /*2ef0*/  FADD.FTZ R14, -R7, R14 ;  /* 0x0000000e070e7221 */ /* 0x002fc60000010100 */
[----:B------:R-:W-:Y:S01]  /*2f00*/  FMUL.FTZ R12, R12, 1.4426950216293334961 ;  /* 0x3fb8aa3b0c0c7820 */ /* 0x000fe20000410000 */
[----:B--2---:R-:W-:Y:S01]  /*2f10*/  FADD.FTZ R16, -R7, R16 ;  /* 0x0000001007107221 */ /* 0x004fe20000010100 */
[----:B------:R-:W-:-:S04]  /*2f20*/  FMUL.FTZ R14, R14, 1.4426950216293334961 ;  /* 0x3fb8aa3b0e0e7820 */ /* 0x000fc80000410000 */
[----:B------:R-:W0:Y:S01]  /*2f30*/  MUFU.EX2 R12, R12 ;  /* 0x0000000c000c7308 */ /* 0x000e220000000800 */
[----:B-----5:R-:W-:Y:S01]  /*2f40*/  FADD.FTZ R18, -R7, R18 ;  /* 0x0000001207127221 */ /* 0x020fe20000010100 */
        /* <DEDUP_REMOVED lines=14> */
.L_x_2410:
[----:B------:R-:W1:Y:S01]  /*3030*/  S2UR UR4, SR_CTAID.Y ;  /* 0x00000000000479c3 */ /* 0x000e620000002600 */
[----:B------:R-:W-:Y:S01]  /*3040*/  VIADDMNMX R14, R9, 0x100, R10, !PT ;  /* 0x00000100090e7846 */ /* 0x000fe2000780010a */
[----:B------:R-:W-:Y:S01]  /*3050*/  BSSY.RECONVERGENT B1, `(.L_x_2419) ;  /* 0x0000026000017945 */ /* 0x000fe20003800200 */
[----:B------:R-:W-:-:S04]  /*3060*/  LOP3.LUT R11, RZ, R50, RZ, 0x33, !PT ;  /* 0x00000032ff0b7212 */ /* 0x000fc800078e33ff */
[----:B------:R-:W-:-:S04]  /*3070*/  IADD3 R14, PT, PT, -R5, R14, R11 ;  /* 0x0000000e050e7210 */ /* 0x000fc80007ffe10b */
[C---:B------:R-:W-:Y:S02]  /*3080*/  LOP3.LUT R11, R14.reuse, 0x300, RZ, 0xc0, !PT ;  /* 0x000003000e0b7812 */ /* 0x040fe400078ec0ff */
[----:B------:R-:W-:Y:S02]  /*3090*/  ISETP.GE.U32.AND P1, PT, R14, 0x300, PT ;  /* 0x000003000e00780c */ /* 0x000fe40003f26070 */
[----:B------:R-:W-:Y:S01]  /*30a0*/  ISETP.NE.AND P0, PT, R11, 0x300, PT ;  /* 0x000003000b00780c */ /* 0x000fe20003f05270 */
[----:B------:R-:W-:Y:S02]  /*30b0*/  HFMA2 R11, -RZ, RZ, 0, 0 ;  /* 0x00000000ff0b7431 */ /* 0x000fe400000001ff */
[----:B-1----:R-:W-:Y:S02]  /*30c0*/  IMAD R20, R3, UR4, RZ ;  /* 0x0000000403147c24 */ /* 0x002fe4000f8e02ff */
[----:B------:R-:W-:-:S03]  /*30d0*/  IMAD.MOV.U32 R3, RZ, RZ, R9 ;  /* 0x000000ffff037224 */ /* 0x000fc600078e0009 */
[----:B------:R-:W-:-:S05]  /*30e0*/  SHF.R.S32.HI R22, RZ, 0x1f, R20 ;  /* 0x0000001fff167819 */ /* 0x000fca0000011414 */
        /* <DEDUP_REMOVED lines=11> */
.L_x_2421:
[----:B------:R-:W-:-:S06]  /*31a0*/  MOV R12, R18 ;  /* 0x00000012000c7202 */ /* 0x000fcc0000000f00 */
[----:B------:R1:W2:Y:S01]  /*31b0*/  LDG.E.U8 R12, desc[UR6][R12.64] ;  /* 0x000000060c0c7981 */ /* 0x0002a2000c1e1100 */
[----:B------:R-:W-:Y:S01]  /*31c0*/  VIADD R15, R15, 0x1 ;  /* 0x000000010f0f7836 */ /* 0x000fe20000000000 */
[----:B------:R-:W-:Y:S02]  /*31d0*/  IADD3 R18, P2, PT, R18, 0x100, RZ ;  /* 0x0000010012127810 */ /* 0x000fe40007f5e0ff */
[----:B------:R-:W-:Y:S02]  /*31e0*/  IADD3 R3, PT, PT, R3, 0x100, RZ ;  /* 0x0000010003037810 */ /* 0x000fe40007ffe0ff */
[----:B-1----:R-:W-:Y:S02]  /*31f0*/  IADD3.X R13, PT, PT, RZ, R13, RZ, P2, !PT ;  /* 0x0000000dff0d7210 */ /* 0x002fe400017fe4ff */
        /* <DEDUP_REMOVED lines=9> */
[----:B0-----:R-:W-:-:S10]  /*3290*/  VIADD R14, R14, 0x400 ;  /* 0x000004000e0e7836 */ /* 0x001fd40000000000 */
[----:B------:R-:W-:Y:S05]  /*32a0*/  @P0 BRA `(.L_x_2421) ;  /* 0xfffffffc00bc0947 */ /* 0x000fea000383ffff */
.L_x_2420:
[----:B------:R-:W-:Y:S05]  /*32b0*/  BSYNC.RECONVERGENT B1 ;  /* 0x0000000000017941 */ /* 0x000fea0003800200 */
.L_x_2419:
[----:B------:R-:W-:Y:S05]  /*32c0*/  @!P1 BRA `(.L_x_2409) ;  /* 0x0000000000dc9947 */ /* 0x000fea0003800000 */
[----:B------:R-:W1:Y:S01]  /*32d0*/  S2R R14, SR_CgaCtaId ;  /* 0x00000000000e7919 */ /* 0x000e620000008800 */
[----:B------:R-:W2:Y:S01]  /*32e0*/  LDCU.64 UR10, c[0x0][0x420] ;  /* 0x00008400ff0a77ac */ /* 0x000ea20008000a00 */
[----:B------:R-:W-:Y:S02]  /*32f0*/  MOV R13, 0x400 ;  /* 0x00000400000d7802 */ /* 0x000fe40000000f00 */
[----:B------:R-:W-:Y:S02]  /*3300*/  SHF.L.U32 R12, R5, 0x2, RZ ;  /* 0x00000002050c7819 */ /* 0x000fe400000006ff */
[----:B------:R-:W-:-:S03]  /*3310*/  IADD3 R13, PT, PT, R13, 0xc0, RZ ;  /* 0x000000c00d0d7810 */ /* 0x000fc60007ffe0ff */
[----:B------:R-:W-:Y:S01]  /*3320*/  IMAD R12, R3, 0x4, -R12 ;  /* 0x00000004030c7824 */ /* 0x000fe200078e0a0c */
[----:B--2---:R-:W-:-:S04]  /*3330*/  IADD3 R16, P0, P1, R20, UR10, R3 ;  /* 0x0000000a14107c10 */ /* 0x004fc8000f91e003 */
[----:B------:R-:W-:Y:S02]  /*3340*/  IADD3 R16, P2, PT, R16, 0x200, RZ ;  /* 0x0000020010107810 */ /* 0x000fe40007f5e0ff */
[----:B-1----:R-:W-:Y:S02]  /*3350*/  LEA R15, R14, R13, 0x18 ;  /* 0x0000000d0e0f7211 */ /* 0x002fe400078ec0ff */
[----:B------:R-:W-:Y:S02]  /*3360*/  IADD3.X R13, PT, PT, R22, UR11, RZ, P0, P1 ;  /* 0x0000000b160d7c10 */ /* 0x000fe400087e24ff */
[----:B------:R-:W-:Y:S02]  /*3370*/  IADD3 R14, PT, PT, R12, 0x800, R15 ;  /* 0x000008000c0e7810 */ /* 0x000fe40007ffe00f */
[----:B------:R-:W-:-:S07]  /*3380*/  IADD3.X R13, PT, PT, RZ, R13, RZ, P2, !PT ;  /* 0x0000000dff0d7210 */ /* 0x000fce00017fe4ff */
.L_x_2422:
[----:B------:R-:W-:-:S05]  /*3390*/  MOV R12, R16 ;  /* 0x00000010000c7202 */ /* 0x000fca0000000f00 */
[----:B------:R-:W2:Y:S04]  /*33a0*/  LDG.E.U8 R16, desc[UR6][R12.64+-0x200] ;  /* 0xfffe00060c107981 */ /* 0x000ea8000c1e1100 */
[----:B------:R-:W5:Y:S04]  /*33b0*/  LDG.E.U8 R15, desc[UR6][R12.64+-0x100] ;  /* 0xffff00060c0f7981 */ /* 0x000f68000c1e1100 */
[----:B------:R-:W3:Y:S04]  /*33c0*/  LDG.E.U8 R17, desc[UR6][R12.64] ;  /* 0x000000060c117981 */ /* 0x000ee8000c1e1100 */
[----:B------:R-:W4:Y:S01]  /*33d0*/  LDG.E.U8 R19, desc[UR6][R12.64+0x100] ;  /* 0x000100060c137981 */ /* 0x000f22000c1e1100 */
[----:B------:R-:W-:Y:S01]  /*33e0*/  IMAD.MOV.U32 R21, RZ, RZ, RZ ;  /* 0x000000ffff157224 */ /* 0x000fe200078e00ff */
[----:B------:R-:W-:-:S02]  /*33f0*/  IADD3 R3, PT, PT, R3, 0x400, RZ ;  /* 0x0000040003037810 */ /* 0x000fc40007ffe0ff */
[----:B--2---:R-:W-:Y:S02]  /*3400*/  ISETP.NE.AND P0, PT, R16, RZ, PT ;  /* 0x000000ff1000720c */ /* 0x004fe40003f05270 */
[----:B-----5:R-:W-:Y:S01]  /*3410*/  ISETP.NE.AND P1, PT, R15, RZ, PT ;  /* 0x000000ff0f00720c */ /* 0x020fe20003f25270 */
[----:B------:R-:W-:Y:S01]  /*3420*/  IMAD.MOV.U32 R15, RZ, RZ, RZ ;  /* 0x000000ffff0f7224 */ /* 0x000fe200078e00ff */
[----:B---3--:R-:W-:Y:S01]  /*3430*/  ISETP.NE.AND P2, PT, R17, RZ, PT ;  /* 0x000000ff1100720c */ /* 0x008fe20003f45270 */
        /* <DEDUP_REMOVED lines=23> */
[----:B------:R-:W-:Y:S03]  /*35b0*/  STS [R14+-0x400], R17 ;  /* 0xfffc00110e007388 */ /* 0x000fe60000000800 */
[----:B--2---:R-:W-:Y:S01]  /*35c0*/  FADD.FTZ R18, R16, R19 ;  /* 0x0000001310127221 */ /* 0x004fe20000010000 */
[----:B------:R-:W-:Y:S01]  /*35d0*/  IADD3 R16, P1, PT, R12, 0x400, RZ ;  /* 0x000004000c107810 */ /* 0x000fe20007f3e0ff */
[----:B------:R-:W-:Y:S03]  /*35e0*/  STS [R14], R19 ;  /* 0x000000130e007388 */ /* 0x000fe60000000800 */
[----:B------:R-:W-:Y:S01]  /*35f0*/  IADD3.X R13, PT, PT, RZ, R13, RZ, P1, !PT ;  /* 0x0000000dff0d7210 */ /* 0x000fe20000ffe4ff */
[----:B0-----:R0:W-:Y:S01]  /*3600*/  STS [R14+0x400], R21 ;  /* 0x000400150e007388 */ /* 0x0011e20000000800 */
[----:B------:R-:W-:Y:S01]  /*3610*/  FADD.FTZ R11, R18, R21 ;  /* 0x00000015120b7221 */ /* 0x000fe20000010000 */
[----:B0-----:R-:W-:Y:S01]  /*3620*/  VIADD R14, R14, 0x1000 ;  /* 0x000010000e0e7836 */ /* 0x001fe20000000000 */
[----:B------:R-:W-:Y:S06]  /*3630*/  @!P0 BRA `(.L_x_2422) ;  /* 0xfffffffc00548947 */ /* 0x000fec000383ffff */
.L_x_2409:
[----:B------:R-:W-:Y:S05]  /*3640*/  BSYNC.RECONVERGENT B0 ;  /* 0x0000000000007941 */ /* 0x000fea0003800200 */
.L_x_2408:
[----:B0-----:R-:W0:Y:S01]  /*3650*/  SHFL.BFLY PT, R12, R11, 0x10, 0x1f ;  /* 0x0e001f000b0c7f89 */ /* 0x001e2200000e0000 */
[C---:B------:R-:W-:Y:S01]  /*3660*/  ISETP.NE.AND P0, PT, R2.reuse, RZ, PT ;  /* 0x000000ff0200720c */ /* 0x040fe20003f05270 */
[----:B------:R-:W1:Y:S01]  /*3670*/  LDCU.U8 UR8, c[0x0][0x48c] ;  /* 0x00009180ff0877ac */ /* 0x000e620008000000 */
[----:B------:R-:W-:Y:S01]  /*3680*/  ISETP.GT.U32.AND P1, PT, R2, 0x7, PT ;  /* 0x000000070200780c */ /* 0x000fe20003f24070 */
[----:B------:R-:W2:Y:S01]  /*3690*/  S2UR UR4, SR_CTAID.Y ;  /* 0x00000000000479c3 */ /* 0x000ea20000002600 */
[----:B-1----:R-:W-:Y:S01]  /*36a0*/  UISETP.NE.AND UP0, UPT, UR8, URZ, UPT ;  /* 0x000000ff0800728c */ /* 0x002fe2000bf05270 */
[----:B0-----:R-:W-:-:S05]  /*36b0*/  FADD.FTZ R12, R12, R11 ;  /* 0x0000000b0c0c7221 */ /* 0x001fca0000010000 */
[----:B------:R-:W0:Y:S02]  /*36c0*/  SHFL.BFLY PT, R3, R12, 0x8, 0x1f ;  /* 0x0d001f000c037f89 */ /* 0x000e2400000e0000 */
[----:B0-----:R-:W-:-:S05]  /*36d0*/  FADD.FTZ R3, R12, R3 ;  /* 0x000000030c037221 */ /* 0x001fca0000010000 */
[----:B------:R-:W0:Y:S02]  /*36e0*/  SHFL.BFLY PT, R14, R3, 0x4, 0x1f ;  /* 0x0c801f00030e7f89 */ /* 0x000e2400000e0000 */
[----:B0-----:R-:W-:-:S05]  /*36f0*/  FADD.FTZ R14, R3, R14 ;  /* 0x0000000e030e7221 */ /* 0x001fca0000010000 */
[----:B------:R-:W0:Y:S02]  /*3700*/  SHFL.BFLY PT, R7, R14, 0x2, 0x1f ;  /* 0x0c401f000e077f89 */ /* 0x000e2400000e0000 */
[----:B0-----:R-:W-:Y:S02]  /*3710*/  FADD.FTZ R7, R14, R7 ;  /* 0x000000070e077221 */ /* 0x001fe40000010000 */
[----:B------:R-:W2:Y:S03]  /*3720*/  LDC R14, c[0x0][0x3f8] ;  /* 0x0000fe00ff0e7b82 */ /* 0x000ea60000000800 */
[----:B------:R-:W0:Y:S02]  /*3730*/  SHFL.BFLY PT, R16, R7, 0x1, 0x1f ;  /* 0x0c201f0007107f89 */ /* 0x000e2400000e0000 */
[----:B0-----:R-:W-:Y:S02]  /*3740*/  FADD.FTZ R11, R7, R16 ;  /* 0x00000010070b7221 */ /* 0x001fe40000010000 */
[----:B------:R-:W2:Y:S03]  /*3750*/  S2R R7, SR_CTAID.X ;  /* 0x0000000000077919 */ /* 0x000ea60000002500 */
[----:B------:R-:W-:Y:S01]  /*3760*/  @!P0 STS [R48+UR9+0x20], R11 ;  /* 0x0000200b30008988 */ /* 0x000fe20008000809 */
[----:B------:R-:W-:Y:S01]  /*3770*/  BAR.SYNC.DEFER_BLOCKING 0x0 ;  /* 0x0000000000007b1d */ /* 0x000fe20000010000 */
[----:B------:R-:W-:-:S05]  /*3780*/  ISETP.GT.AND P0, PT, R9, R0, PT ;  /* 0x000000000900720c */ /* 0x000fca0003f04270 */
[----:B------:R-:W0:Y:S01]  /*3790*/  @!P1 LDS R11, [R8+0x20] ;  /* 0x00002000080b9984 */ /* 0x000e220000000800 */
[----:B--2---:R-:W-:-:S03]  /*37a0*/  IMAD R53, R14, UR4, R7 ;  /* 0x000000040e357c24 */ /* 0x004fc6000f8e0207 */
        /* <DEDUP_REMOVED lines=17> */
.L_x_2423:
        /* <DEDUP_REMOVED lines=23> */
.L_x_2429:
[----:B------:R-:W0:Y:S01]  /*3a30*/  LDS R11, [R2] ;  /* 0x00000000020b7984 */ /* 0x000e220000000800 */
[----:B------:R-:W-:-:S04]  /*3a40*/  IADD3 R3, PT, PT, R3, 0x1, RZ ;  /* 0x0000000103037810 */ /* 0x000fc80007ffe0ff */
[----:B------:R-:W-:Y:S01]  /*3a50*/  ISETP.NE.AND P0, PT, R3, RZ, PT ;  /* 0x000000ff0300720c */ /* 0x000fe20003f05270 */
[----:B0-----:R-:W-:-:S05]  /*3a60*/  FMUL.FTZ R11, R11, R8 ;  /* 0x000000080b0b7220 */ /* 0x001fca0000410000 */
[----:B------:R0:W-:Y:S02]  /*3a70*/  STS [R2], R11 ;  /* 0x0000000b02007388 */ /* 0x0001e40000000800 */
[----:B0-----:R-:W-:-:S05]  /*3a80*/  IADD3 R2, PT, PT, R2, 0x400, RZ ;  /* 0x0000040002027810 */ /* 0x001fca0007ffe0ff */
[----:B------:R-:W-:Y:S05]  /*3a90*/  @P0 BRA `(.L_x_2429) ;  /* 0xfffffffc00e40947 */ /* 0x000fea000383ffff */
.L_x_2428:
[----:B------:R-:W-:Y:S05]  /*3aa0*/  BSYNC.RECONVERGENT B1 ;  /* 0x0000000000017941 */ /* 0x000fea0003800200 */
.L_x_2427:
[----:B------:R-:W-:Y:S05]  /*3ab0*/  @!P1 BRA `(.L_x_2425) ;  /* 0x0000001400109947 */ /* 0x000fea0003800000 */
[----:B------:R-:W1:Y:S01]  /*3ac0*/  S2UR UR5, SR_CgaCtaId ;  /* 0x00000000000579c3 */ /* 0x000e620000008800 */
[----:B------:R-:W-:Y:S01]  /*3ad0*/  UMOV UR4, 0x400 ;  /* 0x0000040000047882 */ /* 0x000fe20000000000 */
[----:B------:R-:W-:Y:S01]  /*3ae0*/  IMAD.SHL.U32 R2, R5, 0x4, RZ ;  /* 0x0000000405027824 */ /* 0x000fe200078e00ff */
[----:B------:R-:W-:-:S04]  /*3af0*/  UIADD3 UR4, UPT, UPT, UR4, 0xc0, URZ ;  /* 0x000000c004047890 */ /* 0x000fc8000fffe0ff */
[C---:B------:R-:W-:Y:S02]  /*3b00*/  LEA R2, R9.reuse, -R2, 0x2 ;  /* 0x8000000209027211 */ /* 0x040fe400078e10ff */
[----:B------:R-:W-:-:S04]  /*3b10*/  IADD3 R9, PT, PT, R9, 0x400, RZ ;  /* 0x0000040009097810 */ /* 0x000fc80007ffe0ff */
[----:B------:R-:W-:Y:S01]  /*3b20*/  ISETP.GT.AND P0, PT, R9, R0, PT ;  /* 0x000000000900720c */ /* 0x000fe20003f04270 */
[----:B-1----:R-:W-:-:S09]  /*3b30*/  ULEA UR4, UR5, UR4, 0x18 ;  /* 0x0000000405047291 */ /* 0x002fd2000f8ec0ff */
[----:B------:R-:W0:Y:S04]  /*3b40*/  LDS R3, [R2+UR4] ;  /* 0x0000000402037984 */ /* 0x000e280008000800 */
[----:B------:R-:W1:Y:S04]  /*3b50*/  LDS R13, [R2+UR4+0x400] ;  /* 0x00040004020d7984 */ /* 0x000e680008000800 */
[----:B------:R-:W2:Y:S04]  /*3b60*/  LDS R15, [R2+UR4+0x800] ;  /* 0x00080004020f7984 */ /* 0x000ea80008000800 */
[----:B------:R-:W5:Y:S01]  /*3b70*/  LDS R17, [R2+UR4+0xc00] ;  /* 0x000c000402117984 */ /* 0x000f620008000800 */
[----:B0-----:R-:W-:Y:S01]  /*3b80*/  FMUL.FTZ R11, R3, R8 ;  /* 0x00000008030b7220 */ /* 0x001fe20000410000 */
[----:B------:R-:W-:-:S02]  /*3b90*/  VIADD R3, R2, UR4 ;  /* 0x0000000402037c36 */ /* 0x000fc40008000000 */
[-C--:B-1----:R-:W-:Y:S02]  /*3ba0*/  FMUL.FTZ R13, R13, R8.reuse ;  /* 0x000000080d0d7220 */ /* 0x082fe40000410000 */
[----:B------:R0:W-:Y:S01]  /*3bb0*/  STS [R2+UR4], R11 ;  /* 0x0000000b02007988 */ /* 0x0001e20008000804 */
[----:B--2---:R-:W-:-:S03]  /*3bc0*/  FMUL.FTZ R15, R15, R8 ;  /* 0x000000080f0f7220 */ /* 0x004fc60000410000 */
[----:B------:R0:W-:Y:S01]  /*3bd0*/  STS [R2+UR4+0x400], R13 ;  /* 0x0004000d02007988 */ /* 0x0001e20008000804 */
[----:B-----5:R-:W-:-:S03]  /*3be0*/  FMUL.FTZ R17, R17, R8 ;  /* 0x0000000811117220 */ /* 0x020fc60000410000 */
[----:B------:R0:W-:Y:S04]  /*3bf0*/  STS [R2+UR4+0x800], R15 ;  /* 0x0008000f02007988 */ /* 0x0001e80008000804 */
[----:B------:R0:W-:Y:S01]  /*3c00*/  STS [R2+UR4+0xc00], R17 ;  /* 0x000c001102007988 */ /* 0x0001e20008000804 */
[----:B------:R-:W-:Y:S05]  /*3c10*/  @P0 BRA `(.L_x_2425) ;  /* 0x0000001000b80947 */ /* 0x000fea0003800000 */
[----:B0-----:R-:W-:Y:S01]  /*3c20*/  IADD3 R2, PT, PT, -R9, R0, RZ ;  /* 0x0000000009027210 */ /* 0x001fe20007ffe1ff */
[----:B------:R-:W-:Y:S01]  /*3c30*/  BSSY.RECONVERGENT B1, `(.L_x_2430) ;  /* 0x000003b000017945 */ /* 0x000fe20003800200 */
[----:B------:R-:W-:Y:S02]  /*3c40*/  IADD3 R3, PT, PT, R3, 0x1800, RZ ;  /* 0x0000180003037810 */ /* 0x000fe40007ffe0ff */
[----:B------:R-:W-:Y:S02]  /*3c50*/  ISETP.GT.AND P1, PT, R2, 0xbff, PT ;  /* 0x00000bff0200780c */ /* 0x000fe40003f24270 */
[----:B------:R-:W-:-:S11]  /*3c60*/  PLOP3.LUT P0, PT, PT, PT, PT, 0x80, 0x8 ;  /* 0x000000000008781c */ /* 0x000fd60003f0f070 */
[----:B------:R-:W-:Y:S05]  /*3c70*/  @!P1 BRA `(.L_x_2431) ;  /* 0x0000000000d89947 */ /* 0x000fea0003800000 */
[----:B------:R-:W-:Y:S01]  /*3c80*/  PLOP3.LUT P0, PT, PT, PT, PT, 0x8, 0x80 ;  /* 0x000000000080781c */ /* 0x000fe20003f0e170 */
[----:B----4-:R-:W-:-:S12]  /*3c90*/  VIADD R28, R0, 0xfffff401 ;  /* 0xfffff401001c7836 */ /* 0x010fd80000000000 */
.L_x_2432:
[----:B------:R-:W0:Y:S01]  /*3ca0*/  LDS R11, [R3+-0x800] ;  /* 0xfff80000030b7984 */ /* 0x000e220000000800 */
[----:B------:R-:W-:-:S03]  /*3cb0*/  IADD3 R9, PT, PT, R9, 0x1000, RZ ;  /* 0x0000100009097810 */ /* 0x000fc60007ffe0ff */
[----:B------:R-:W1:Y:S01]  /*3cc0*/  LDS R13, [R3+-0x400] ;  /* 0xfffc0000030d7984 */ /* 0x000e620000000800 */
[----:B------:R-:W-:-:S03]  /*3cd0*/  ISETP.GE.AND P1, PT, R9, R28, PT ;  /* 0x0000001c0900720c */ /* 0x000fc60003f26270 */
[----:B------:R-:W2:Y:S04]  /*3ce0*/  LDS R15, [R3] ;  /* 0x00000000030f7984 */ /* 0x000ea80000000800 */
[----:B------:R-:W4:Y:S04]  /*3cf0*/  LDS R17, [R3+0x400] ;  /* 0x0004000003117984 */ /* 0x000f280000000800 */
[----:B------:R-:W5:Y:S04]  /*3d00*/  LDS R19, [R3+0x800] ;  /* 0x0008000003137984 */ /* 0x000f680000000800 */
[----:B------:R-:W5:Y:S04]  /*3d10*/  LDS R21, [R3+0xc00] ;  /* 0x000c000003157984 */ /* 0x000f680000000800 */
[----:B------:R-:W-:Y:S04]  /*3d20*/  LDS R23, [R3+0x1000] ;  /* 0x0010000003177984 */ /* 0x000fe80000000800 */
[----:B------:R-:W5:Y:S04]  /*3d30*/  LDS R25, [R3+0x1400] ;  /* 0x0014000003197984 */ /* 0x000f680000000800 */
[----:B------:R-:W5:Y:S04]  /*3d40*/  LDS R27, [R3+0x1800] ;  /* 0x00180000031b7984 */ /* 0x000f680000000800 */
[----:B------:R-:W5:Y:S04]  /*3d50*/  LDS R29, [R3+0x1c00] ;  /* 0x001c0000031d7984 */ /* 0x000f680000000800 */
[----:B------:R-:W5:Y:S01]  /*3d60*/  LDS R31, [R3+0x2000] ;  /* 0x00200000031f7984 */ /* 0x000f620000000800 */
[----:B0-----:R-:W-:-:S03]  /*3d70*/  FMUL.FTZ R2, R8, R11 ;  /* 0x0000000b08027220 */ /* 0x001fc60000410000 */
[----:B---3--:R-:W0:Y:S01]  /*3d80*/  LDS R33, [R3+0x2400] ;  /* 0x0024000003217984 */ /* 0x008e220000000800 */
[----:B-1----:R-:W-:-:S03]  /*3d90*/  FMUL.FTZ R10, R8, R13 ;  /* 0x0000000d080a7220 */ /* 0x002fc60000410000 */
[----:B------:R-:W1:Y:S01]  /*3da0*/  LDS R35, [R3+0x2800] ;  /* 0x0028000003237984 */ /* 0x000e620000000800 */
[----:B--2---:R-:W-:-:S03]  /*3db0*/  FMUL.FTZ R12, R8, R15 ;  /* 0x0000000f080c7220 */ /* 0x004fc60000410000 */
[----:B------:R-:W2:Y:S01]  /*3dc0*/  LDS R37, [R3+0x2c00] ;  /* 0x002c000003257984 */ /* 0x000ea20000000800 */
[----:B----4-:R-:W-:-:S03]  /*3dd0*/  FMUL.FTZ R14, R8, R17 ;  /* 0x00000011080e7220 */ /* 0x010fc60000410000 */
[----:B------:R-:W3:Y:S01]  /*3de0*/  LDS R39, [R3+0x3000] ;  /* 0x0030000003277984 */ /* 0x000ee20000000800 */
[----:B-----5:R-:W-:-:S03]  /*3df0*/  FMUL.FTZ R16, R8, R19 ;  /* 0x0000001308107220 */ /* 0x020fc60000410000 */
[----:B------:R-:W4:Y:S01]  /*3e00*/  LDS R41, [R3+0x3400] ;  /* 0x0034000003297984 */ /* 0x000f220000000800 */
[----:B------:R-:W-:-:S03]  /*3e10*/  FMUL.FTZ R18, R8, R21 ;  /* 0x0000001508127220 */ /* 0x000fc60000410000 */
        /* <DEDUP_REMOVED lines=28> */
.L_x_2431:
[----:B------:R-:W-:Y:S05]  /*3fe0*/  BSYNC.RECONVERGENT B1 ;  /* 0x0000000000017941 */ /* 0x000fea0003800200 */
.L_x_2430:
        /* <DEDUP_REMOVED lines=9> */
[----:B------:R-:W5:Y:S04]  /*4080*/  LDS R17, [R3+0x400] ;  /* 0x0004000003117984 */ /* 0x000f680000000800 */
[----:B------:R-:W3:Y:S04]  /*4090*/  LDS R19, [R3+0x800] ;  /* 0x0008000003137984 */ /* 0x000ee80000000800 */
        /* <DEDUP_REMOVED lines=8> */
[----:B-----5:R-:W-:-:S03]  /*4120*/  FMUL.FTZ R14, R8, R17 ;  /* 0x00000011080e7220 */ /* 0x020fc60000410000 */
[----:B------:R-:W-:Y:S01]  /*4130*/  STS [R3], R12 ;  /* 0x0000000c03007388 */ /* 0x000fe20000000800 */
[----:B---3--:R-:W-:-:S03]  /*4140*/  FMUL.FTZ R16, R8, R19 ;  /* 0x0000001308107220 */ /* 0x008fc60000410000 */
        /* <DEDUP_REMOVED lines=9> */
.L_x_2434:
[----:B------:R-:W-:Y:S05]  /*41e0*/  BSYNC.RECONVERGENT B1 ;  /* 0x0000000000017941 */ /* 0x000fea0003800200 */
.L_x_2433:
[----:B------:R-:W-:-:S13]  /*41f0*/  ISETP.GT.AND P1, PT, R9, R0, PT ;  /* 0x000000000900720c */ /* 0x000fda0003f24270 */
[----:B------:R-:W-:Y:S05]  /*4200*/  @!P0 BRA P1, `(.L_x_2425) ;  /* 0x0000000c003c8947 */ /* 0x000fea0000800000 */
[----:B------:R-:W0:Y:S04]  /*4210*/  LDS R9, [R3+-0x800] ;  /* 0xfff8000003097984 */ /* 0x000e280000000800 */
[----:B------:R-:W1:Y:S04]  /*4220*/  LDS R11, [R3+-0x400] ;  /* 0xfffc0000030b7984 */ /* 0x000e680000000800 */
[----:B------:R-:W2:Y:S04]  /*4230*/  LDS R13, [R3] ;  /* 0x00000000030d7984 */ /* 0x000ea80000000800 */
[----:B------:R-:W5:Y:S01]  /*4240*/  LDS R15, [R3+0x400] ;  /* 0x00040000030f7984 */ /* 0x000f620000000800 */
[C---:B0-----:R-:W-:Y:S01]  /*4250*/  FMUL.FTZ R2, R8.reuse, R9 ;  /* 0x0000000908027220 */ /* 0x041fe20000410000 */
[----:B-1----:R-:W-:-:S04]  /*4260*/  FMUL.FTZ R10, R8, R11 ;  /* 0x0000000b080a7220 */ /* 0x002fc80000410000 */
[----:B------:R0:W-:Y:S01]  /*4270*/  STS [R3+-0x800], R2 ;  /* 0xfff8000203007388 */ /* 0x0001e20000000800 */
[----:B--2---:R-:W-:-:S03]  /*4280*/  FMUL.FTZ R12, R8, R13 ;  /* 0x0000000d080c7220 */ /* 0x004fc60000410000 */
[----:B------:R0:W-:Y:S01]  /*4290*/  STS [R3+-0x400], R10 ;  /* 0xfffc000a03007388 */ /* 0x0001e20000000800 */
[----:B-----5:R-:W-:-:S03]  /*42a0*/  FMUL.FTZ R8, R8, R15 ;  /* 0x0000000f08087220 */ /* 0x020fc60000410000 */
[----:B------:R0:W-:Y:S04]  /*42b0*/  STS [R3], R12 ;  /* 0x0000000c03007388 */ /* 0x0001e80000000800 */
[----:B------:R0:W-:Y:S01]  /*42c0*/  STS [R3+0x400], R8 ;  /* 0x0004000803007388 */ /* 0x0001e20000000800 */
[----:B------:R-:W-:Y:S05]  /*42d0*/  BRA `(.L_x_2425) ;  /* 0x0000000c00087947 */ /* 0x000fea0003800000 */
.L_x_2426:
        /* <DEDUP_REMOVED lines=17> */
[----:B------:R-:W-:-:S03]  /*43f0*/  LOP3.LUT R12, R11, 0x300, RZ, 0xc0, !PT ;  /* 0x000003000b0c7812 */ /* 0x000fc600078ec0ff */
[----:B------:R-:W-:Y:S01]  /*4400*/  IMAD.MOV R13, RZ, RZ, -R10 ;  /* 0x000000ffff0d7224 */ /* 0x000fe200078e0a0a */
[----:B------:R-:W-:Y:S02]  /*4410*/  IADD3 R9, PT, PT, R9, R12, RZ ;  /* 0x0000000c09097210 */ /* 0x000fe40007ffe0ff */
[----:B--2---:R-:W-:-:S04]  /*4420*/  LEA R14, P0, R17, UR10, 0x2 ;  /* 0x0000000a110e7c11 */ /* 0x004fc8000f8010ff */
[----:B------:R-:W-:Y:S01]  /*4430*/  LEA.HI.X R17, R17, UR11, R16, 0x2, P0 ;  /* 0x0000000b11117c11 */ /* 0x000fe200080f1410 */
[----:B-1----:R-:W-:-:S06]  /*4440*/  ULEA UR4, UR5, UR4, 0x18 ;  /* 0x0000000405047291 */ /* 0x002fcc000f8ec0ff */
[----:B------:R-:W-:-:S07]  /*4450*/  LEA R12, R50, UR4, 0x2 ;  /* 0x00000004320c7c11 */ /* 0x000fce000f8e10ff */
.L_x_2437:
        /* <DEDUP_REMOVED lines=12> */
.L_x_2436:
[----:B------:R-:W-:Y:S05]  /*4520*/  BSYNC.RECONVERGENT B1 ;  /* 0x0000000000017941 */ /* 0x000fea0003800200 */
.L_x_2435:
[----:B------:R-:W-:Y:S05]  /*4530*/  @!P1 BRA `(.L_x_2425) ;  /* 0x0000000800709947 */ /* 0x000fea0003800000 */
[----:B------:R-:W2:Y:S01]  /*4540*/  S2R R12, SR_CgaCtaId ;  /* 0x00000000000c7919 */ /* 0x000ea20000008800 */
[----:B------:R-:W5:Y:S01]  /*4550*/  LDCU.64 UR4, c[0x0][0x480] ;  /* 0x00009000ff0477ac */ /* 0x000f620008000a00 */
[C---:B-1----:R-:W-:Y:S01]  /*4560*/  IADD3 R10, P0, PT, R9.reuse, R2, RZ ;  /* 0x00000002090a7210 */ /* 0x042fe20007f1e0ff */
[----:B------:R-:W-:Y:S01]  /*4570*/  BSSY.RECONVERGENT B1, `(.L_x_2438) ;  /* 0x000005a000017945 */ /* 0x000fe20003800200 */
[----:B------:R-:W-:Y:S02]  /*4580*/  IADD3 R14, PT, PT, -R9, R0, RZ ;  /* 0x00000000090e7210 */ /* 0x000fe40007ffe1ff */
[----:B------:R-:W-:Y:S01]  /*4590*/  MOV R2, 0x400 ;  /* 0x0000040000027802 */ /* 0x000fe20000000f00 */
[----:B------:R-:W-:Y:S01]  /*45a0*/  IMAD.X R3, RZ, RZ, R3, P0 ;  /* 0x000000ffff037224 */ /* 0x000fe200000e0603 */
[----:B------:R-:W-:Y:S02]  /*45b0*/  ISETP.GT.AND P1, PT, R14, 0xbff, PT ;  /* 0x00000bff0e00780c */ /* 0x000fe40003f24270 */
[----:B-----5:R-:W-:-:S04]  /*45c0*/  LEA R11, P0, R10, UR4, 0x2 ;  /* 0x000000040a0b7c11 */ /* 0x020fc8000f8010ff */
[----:B------:R-:W-:Y:S01]  /*45d0*/  LEA.HI.X R13, R10, UR5, R3, 0x2, P0 ;  /* 0x000000050a0d7c11 */ /* 0x000fe200080f1403 */
[----:B------:R-:W-:Y:S01]  /*45e0*/  IMAD.SHL.U32 R10, R5, 0x4, RZ ;  /* 0x00000004050a7824 */ /* 0x000fe200078e00ff */
[----:B------:R-:W-:Y:S02]  /*45f0*/  IADD3 R3, PT, PT, R2, 0xc0, RZ ;  /* 0x000000c002037810 */ /* 0x000fe40007ffe0ff */
[----:B------:R-:W-:Y:S02]  /*4600*/  IADD3 R2, P0, PT, R11, 0x800, RZ ;  /* 0x000008000b027810 */ /* 0x000fe40007f1e0ff */
[----:B------:R-:W-:Y:S02]  /*4610*/  LEA R10, R9, -R10, 0x2 ;  /* 0x8000000a090a7211 */ /* 0x000fe400078e10ff */
[----:B--2---:R-:W-:Y:S02]  /*4620*/  LEA R11, R12, R3, 0x18 ;  /* 0x000000030c0b7211 */ /* 0x004fe400078ec0ff */
[----:B------:R-:W-:-:S02]  /*4630*/  IADD3.X R3, PT, PT, RZ, R13, RZ, P0, !PT ;  /* 0x0000000dff037210 */ /* 0x000fc400007fe4ff */
[----:B------:R-:W-:Y:S02]  /*4640*/  IADD3 R10, PT, PT, R10, 0x800, R11 ;  /* 0x000008000a0a7810 */ /* 0x000fe40007ffe00b */
[----:B------:R-:W-:Y:S01]  /*4650*/  PLOP3.LUT P0, PT, PT, PT, PT, 0x80, 0x8 ;  /* 0x000000000008781c */ /* 0x000fe20003f0f070 */
[----:B------:R-:W-:-:S12]  /*4660*/  @!P1 BRA `(.L_x_2439) ;  /* 0x0000000400289947 */ /* 0x000fd80003800000 */
[----:B------:R-:W-:Y:S01]  /*4670*/  PLOP3.LUT P0, PT, PT, PT, PT, 0x8, 0x80 ;  /* 0x000000000080781c */ /* 0x000fe20003f0e170 */
[----:B------:R-:W-:-:S12]  /*4680*/  VIADD R14, R0, 0xfffff401 ;  /* 0xfffff401000e7836 */ /* 0x000fd80000000000 */
.L_x_2440:
[----:B------:R-:W0:Y:S01]  /*4690*/  LDS R11, [R10+-0x800] ;  /* 0xfff800000a0b7984 */ /* 0x000e220000000800 */
[----:B------:R-:W-:-:S03]  /*46a0*/  IADD3 R9, PT, PT, R9, 0x1000, RZ ;  /* 0x0000100009097810 */ /* 0x000fc60007ffe0ff */
[----:B------:R-:W1:Y:S01]  /*46b0*/  LDS R13, [R10+-0x400] ;  /* 0xfffc00000a0d7984 */ /* 0x000e620000000800 */
[----:B------:R-:W-:-:S03]  /*46c0*/  ISETP.GE.AND P1, PT, R9, R14, PT ;  /* 0x0000000e0900720c */ /* 0x000fc60003f26270 */
[----:B------:R-:W2:Y:S04]  /*46d0*/  LDS R15, [R10] ;  /* 0x000000000a0f7984 */ /* 0x000ea80000000800 */
[----:B------:R-:W5:Y:S04]  /*46e0*/  LDS R17, [R10+0x400] ;  /* 0x000400000a117984 */ /* 0x000f680000000800 */
[----:B------:R-:W5:Y:S04]  /*46f0*/  LDS R19, [R10+0x800] ;  /* 0x000800000a137984 */ /* 0x000f680000000800 */
[----:B------:R-:W5:Y:S04]  /*4700*/  LDS R21, [R10+0xc00] ;  /* 0x000c00000a157984 */ /* 0x000f680000000800 */
[----:B------:R-:W5:Y:S04]  /*4710*/  LDS R23, [R10+0x1000] ;  /* 0x001000000a177984 */ /* 0x000f680000000800 */
[----:B------:R-:W5:Y:S04]  /*4720*/  LDS R25, [R10+0x1400] ;  /* 0x001400000a197984 */ /* 0x000f680000000800 */
[----:B------:R-:W5:Y:S04]  /*4730*/  LDS R27, [R10+0x1800] ;  /* 0x001800000a1b7984 */ /* 0x000f680000000800 */
[----:B----4-:R-:W4:Y:S04]  /*4740*/  LDS R29, [R10+0x1c00] ;  /* 0x001c00000a1d7984 */ /* 0x010f280000000800 */
[----:B------:R-:W4:Y:S01]  /*4750*/  LDS R31, [R10+0x2000] ;  /* 0x002000000a1f7984 */ /* 0x000f220000000800 */
[----:B0-----:R-:W-:-:S03]  /*4760*/  FMUL.FTZ R11, R8, R11 ;  /* 0x0000000b080b7220 */ /* 0x001fc60000410000 */
[----:B---3--:R-:W0:Y:S01]  /*4770*/  LDS R33, [R10+0x2400] ;  /* 0x002400000a217984 */ /* 0x008e220000000800 */
[----:B-1----:R-:W-:-:S03]  /*4780*/  FMUL.FTZ R13, R8, R13 ;  /* 0x0000000d080d7220 */ /* 0x002fc60000410000 */
[----:B------:R-:W1:Y:S01]  /*4790*/  LDS R35, [R10+0x2800] ;  /* 0x002800000a237984 */ /* 0x000e620000000800 */
[----:B--2---:R-:W-:-:S03]  /*47a0*/  FMUL.FTZ R15, R8, R15 ;  /* 0x0000000f080f7220 */ /* 0x004fc60000410000 */
[----:B------:R-:W2:Y:S01]  /*47b0*/  LDS R37, [R10+0x2c00] ;  /* 0x002c00000a257984 */ /* 0x000ea20000000800 */
[----:B-----5:R-:W-:-:S03]  /*47c0*/  FMUL.FTZ R17, R8, R17 ;  /* 0x0000001108117220 */ /* 0x020fc60000410000 */
[----:B------:R-:W3:Y:S01]  /*47d0*/  LDS R39, [R10+0x3000] ;  /* 0x003000000a277984 */ /* 0x000ee20000000800 */
[----:B------:R-:W-:-:S03]  /*47e0*/  FMUL.FTZ R19, R8, R19 ;  /* 0x0000001308137220 */ /* 0x000fc60000410000 */
[----:B------:R-:W5:Y:S01]  /*47f0*/  LDS R41, [R10+0x3400] ;  /* 0x003400000a297984 */ /* 0x000f620000000800 */
[----:B------:R-:W-:-:S03]  /*4800*/  FMUL.FTZ R21, R8, R21 ;  /* 0x0000001508157220 */ /* 0x000fc60000410000 */
[----:B------:R-:W-:Y:S01]  /*4810*/  STG.E desc[UR6][R2.64+-0x800], R11 ;  /* 0xfff8000b02007986 */ /* 0x000fe2000c101906 */
[----:B------:R-:W-:-:S03]  /*4820*/  FMUL.FTZ R23, R8, R23 ;  /* 0x0000001708177220 */ /* 0x000fc60000410000 */
[----:B------:R4:W-:Y:S01]  /*4830*/  STS [R10+-0x800], R11 ;  /* 0xfff8000b0a007388 */ /* 0x0009e20000000800 */
[C---:B------:R-:W-:Y:S01]  /*4840*/  FMUL.FTZ R25, R8.reuse, R25 ;  /* 0x0000001908197220 */ /* 0x040fe20000410000 */
[C---:B------:R-:W-:Y:S02]  /*4850*/  FMUL.FTZ R27, R8.reuse, R27 ;  /* 0x0000001b081b7220 */ /* 0x040fe40000410000 */
[----:B------:R-:W-:Y:S01]  /*4860*/  STG.E desc[UR6][R2.64+-0x400], R13 ;  /* 0xfffc000d02007986 */ /* 0x000fe2000c101906 */
[----:B----4-:R-:W-:-:S03]  /*4870*/  FMUL.FTZ R29, R8, R29 ;  /* 0x0000001d081d7220 */ /* 0x010fc60000410000 */
[----:B------:R-:W-:Y:S01]  /*4880*/  STS [R10+-0x400], R13 ;  /* 0xfffc000d0a007388 */ /* 0x000fe20000000800 */
[----:B------:R-:W-:Y:S01]  /*4890*/  IADD3 R11, P2, PT, R2, 0x4000, RZ ;  /* 0x00004000020b7810 */ /* 0x000fe20007f5e0ff */
[C---:B------:R-:W-:Y:S02]  /*48a0*/  FMUL.FTZ R31, R8.reuse, R31 ;  /* 0x0000001f081f7220 */ /* 0x040fe40000410000 */
[----:B------:R-:W-:Y:S01]  /*48b0*/  STG.E desc[UR6][R2.64], R15 ;  /* 0x0000000f02007986 */ /* 0x000fe2000c101906 */
[----:B------:R-:W-:Y:S01]  /*48c0*/  IADD3.X R12, PT, PT, RZ, R3, RZ, P2, !PT ;  /* 0x00000003ff0c7210 */ /* 0x000fe200017fe4ff */
[C---:B0-----:R-:W-:Y:S02]  /*48d0*/  FMUL.FTZ R33, R8.reuse, R33 ;  /* 0x0000002108217220 */ /* 0x041fe40000410000 */
[----:B------:R-:W-:Y:S01]  /*48e0*/  STS [R10], R15 ;  /* 0x0000000f0a007388 */ /* 0x000fe20000000800 */
[----:B-1----:R-:W-:-:S03]  /*48f0*/  FMUL.FTZ R35, R8, R35 ;  /* 0x0000002308237220 */ /* 0x002fc60000410000 */
[----:B------:R-:W-:Y:S01]  /*4900*/  STG.E desc[UR6][R2.64+0x400], R17 ;  /* 0x0004001102007986 */ /* 0x000fe2000c101906 */
[----:B--2---:R-:W-:-:S03]  /*4910*/  FMUL.FTZ R37, R8, R37 ;  /* 0x0000002508257220 */ /* 0x004fc60000410000 */
[----:B------:R-:W-:Y:S01]  /*4920*/  STS [R10+0x400], R17 ;  /* 0x000400110a007388 */ /* 0x000fe20000000800 */
[----:B---3--:R-:W-:-:S03]  /*4930*/  FMUL.FTZ R39, R8, R39 ;  /* 0x0000002708277220 */ /* 0x008fc60000410000 */
        /* <DEDUP_REMOVED lines=29> */
.L_x_2439:
[----:B------:R-:W-:Y:S05]  /*4b10*/  BSYNC.RECONVERGENT B1 ;  /* 0x0000000000017941 */ /* 0x000fea0003800200 */
.L_x_2438:
        /* <DEDUP_REMOVED lines=19> */
[----:B-----5:R-:W-:-:S03]  /*4c50*/  FMUL.FTZ R17, R8, R17 ;  /* 0x0000001108117220 */ /* 0x020fc60000410000 */
[----:B------:R-:W-:Y:S01]  /*4c60*/  STG.E desc[UR6][R2.64+-0x400], R13 ;  /* 0xfffc000d02007986 */ /* 0x000fe2000c101906 */
[----:B---3--:R-:W-:-:S03]  /*4c70*/  FMUL.FTZ R19, R8, R19 ;  /* 0x0000001308137220 */ /* 0x008fc60000410000 */
[----:B------:R-:W-:Y:S01]  /*4c80*/  STS [R10+-0x400], R13 ;  /* 0xfffc000d0a007388 */ /* 0x000fe20000000800 */
[----:B0-----:R-:W-:Y:S01]  /*4c90*/  IADD3 R11, P1, PT, R2, 0x2000, RZ ;  /* 0x00002000020b7810 */ /* 0x001fe20007f3e0ff */
[C---:B----4-:R-:W-:Y:S02]  /*4ca0*/  FMUL.FTZ R21, R8.reuse, R21 ;  /* 0x0000001508157220 */ /* 0x050fe40000410000 */
        /* <DEDUP_REMOVED lines=18> */
.L_x_2442:
[----:B------:R-:W-:Y:S05]  /*4dd0*/  BSYNC.RECONVERGENT B1 ;  /* 0x0000000000017941 */ /* 0x000fea0003800200 */
.L_x_2441:
[----:B------:R-:W-:-:S13]  /*4de0*/  ISETP.LE.OR P0, PT, R9, R0, P0 ;  /* 0x000000000900720c */ /* 0x000fda0000703670 */
[----:B------:R-:W-:Y:S05]  /*4df0*/  @!P0 BRA `(.L_x_2425) ;  /* 0x0000000000408947 */ /* 0x000fea0003800000 */
[----:B------:R-:W0:Y:S04]  /*4e00*/  LDS R9, [R10+-0x800] ;  /* 0xfff800000a097984 */ /* 0x000e280000000800 */
[----:B------:R-:W1:Y:S04]  /*4e10*/  LDS R11, [R10+-0x400] ;  /* 0xfffc00000a0b7984 */ /* 0x000e680000000800 */
[----:B------:R-:W2:Y:S04]  /*4e20*/  LDS R13, [R10] ;  /* 0x000000000a0d7984 */ /* 0x000ea80000000800 */
[----:B------:R-:W5:Y:S01]  /*4e30*/  LDS R15, [R10+0x400] ;  /* 0x000400000a0f7984 */ /* 0x000f620000000800 */
[-C--:B0-----:R-:W-:Y:S01]  /*4e40*/  FMUL.FTZ R9, R9, R8.reuse ;  /* 0x0000000809097220 */ /* 0x081fe20000410000 */
[----:B-1----:R-:W-:-:S04]  /*4e50*/  FMUL.FTZ R11, R11, R8 ;  /* 0x000000080b0b7220 */ /* 0x002fc80000410000 */
[----:B------:R0:W-:Y:S01]  /*4e60*/  STG.E desc[UR6][R2.64+-0x800], R9 ;  /* 0xfff8000902007986 */ /* 0x0001e2000c101906 */
[----:B--2---:R-:W-:-:S03]  /*4e70*/  FMUL.FTZ R13, R13, R8 ;  /* 0x000000080d0d7220 */ /* 0x004fc60000410000 */
[----:B------:R0:W-:Y:S01]  /*4e80*/  STS [R10+-0x800], R9 ;  /* 0xfff800090a007388 */ /* 0x0001e20000000800 */
[----:B-----5:R-:W-:-:S03]  /*4e90*/  FMUL.FTZ R15, R15, R8 ;  /* 0x000000080f0f7220 */ /* 0x020fc60000410000 */
[----:B------:R0:W-:Y:S04]  /*4ea0*/  STG.E desc[UR6][R2.64+-0x400], R11 ;  /* 0xfffc000b02007986 */ /* 0x0001e8000c101906 */
[----:B------:R0:W-:Y:S04]  /*4eb0*/  STS [R10+-0x400], R11 ;  /* 0xfffc000b0a007388 */ /* 0x0001e80000000800 */
[----:B------:R0:W-:Y:S04]  /*4ec0*/  STG.E desc[UR6][R2.64], R13 ;  /* 0x0000000d02007986 */ /* 0x0001e8000c101906 */
[----:B------:R0:W-:Y:S04]  /*4ed0*/  STS [R10], R13 ;  /* 0x0000000d0a007388 */ /* 0x0001e80000000800 */
[----:B------:R0:W-:Y:S04]  /*4ee0*/  STG.E desc[UR6][R2.64+0x400], R15 ;  /* 0x0004000f02007986 */ /* 0x0001e8000c101906 */
[----:B------:R0:W-:Y:S02]  /*4ef0*/  STS [R10+0x400], R15 ;  /* 0x0004000f0a007388 */ /* 0x0001e40000000800 */
.L_x_2425:
[----:B------:R-:W-:Y:S05]  /*4f00*/  BSYNC.RECONVERGENT B0 ;  /* 0x0000000000007941 */ /* 0x000fea0003800200 */
.L_x_2424:
[----:B------:R-:W2:Y:S01]  /*4f10*/  LDCU.64 UR4, c[0x0][0x3b0] ;  /* 0x00007600ff0477ac */ /* 0x000ea20008000a00 */
[----:B0-----:R-:W-:Y:S02]  /*4f20*/  SHF.R.S32.HI R3, RZ, 0x1f, R0 ;  /* 0x0000001fff037819 */ /* 0x001fe40000011400 */
[----:B-1----:R-:W-:Y:S02]  /*4f30*/  CS2R R10, SRZ ;  /* 0x00000000000a7805 */ /* 0x002fe4000001ff00 */
[----:B------:R-:W-:Y:S02]  /*4f40*/  SHF.L.U32 R52, R50, 0x2, RZ ;  /* 0x0000000232347819 */ /* 0x000fe400000006ff */
[----:B------:R-:W-:Y:S02]  /*4f50*/  CS2R R8, SRZ ;  /* 0x0000000000087805 */ /* 0x000fe4000001ff00 */
[----:B------:R-:W-:Y:S02]  /*4f60*/  LEA.HI R3, R3, R0, RZ, 0x5 ;  /* 0x0000000003037211 */ /* 0x000fe400078f28ff */
[----:B------:R-:W-:-:S02]  /*4f70*/  LOP3.LUT R52, R52, 0x1c, RZ, 0xc0, !PT ;  /* 0x0000001c34347812 */ /* 0x000fc400078ec0ff */
[----:B------:R-:W-:-:S05]  /*4f80*/  LOP3.LUT R3, R3, 0xffffffe0, RZ, 0xc0, !PT ;  /* 0xffffffe003037812 */ /* 0x000fca00078ec0ff */
[----:B------:R-:W-:Y:S01]  /*4f90*/  IMAD.IADD R49, R0, 0x1, -R3 ;  /* 0x0000000100317824 */ /* 0x000fe200078e0a03 */
[----:B--2---:R-:W-:Y:S01]  /*4fa0*/  ISETP.NE.U32.AND P0, PT, RZ, UR4, PT ;  /* 0x00000004ff007c0c */ /* 0x004fe2000bf05070 */
[----:B------:R-:W0:Y:S03]  /*4fb0*/  LDCU UR4, c[0x0][0x3f4] ;  /* 0x00007e80ff0477ac */ /* 0x000e260008000800 */
[----:B------:R-:W-:-:S04]  /*4fc0*/  ISETP.NE.AND.EX P0, PT, RZ, UR5, PT, P0 ;  /* 0x00000005ff007c0c */ /* 0x000fc8000bf05300 */
[----:B------:R-:W-:-:S13]  /*4fd0*/  ISETP.NE.OR P0, PT, R48, R49, !P0 ;  /* 0x000000313000720c */ /* 0x000fda0004705670 */
[----:B------:R-:W1:Y:S01]  /*4fe0*/  @!P0 LDC.64 R12, c[0x0][0x3b0] ;  /* 0x0000ec00ff0c8b82 */ /* 0x000e620000000a00 */
[----:B------:R-:W-:Y:S01]  /*4ff0*/  @!P0 LEA R3, R7, R52, 0x5 ;  /* 0x0000003407038211 */ /* 0x000fe200078e28ff */
[----:B0-----:R-:W-:Y:S01]  /*5000*/  IMAD.U32 R51, RZ, RZ, UR4 ;  /* 0x00000004ff337e24 */ /* 0x001fe2000f8e00ff */
[----:B------:R-:W-:-:S04]  /*5010*/  IADD3 R54, PT, PT, R5, R48, RZ ;  /* 0x0000003005367210 */ /* 0x000fc80007ffe0ff */
[----:B------:R-:W-:Y:S01]  /*5020*/  VIMNMX R55, PT, PT, R0, R51, PT ;  /* 0x0000003300377248 */ /* 0x000fe20003fe0100 */
[----:B-1----:R-:W-:Y:S02]  /*5030*/  @!P0 IMAD.WIDE.U32 R12, R3, 0x4, R12 ;  /* 0x00000004030c8825 */ /* 0x002fe400078e000c */
[----:B------:R-:W0:Y:S03]  /*5040*/  LDC.64 R2, c[0x0][0x3c0] ;  /* 0x0000f000ff027b82 */ /* 0x000e260000000a00 */
[----:B------:R1:W5:Y:S05]  /*5050*/  @!P0 LDG.E.128 R8, desc[UR6][R12.64] ;  /* 0x000000060c088981 */ /* 0x00036a000c1e1d00 */
[----:B------:R-:W-:Y:S01]  /*5060*/  BAR.SYNC.DEFER_BLOCKING 0x0 ;  /* 0x0000000000007b1d */ /* 0x000fe20000010000 */
[----:B------:R-:W-:Y:S01]  /*5070*/  ISETP.GE.AND P0, PT, R54, R55, PT ;  /* 0x000000373600720c */ /* 0x000fe20003f06270 */
[----:B------:R-:W-:Y:S01]  /*5080*/  IMAD R15, R74, R51, R52 ;  /* 0x000000334a0f7224 */ /* 0x000fe200078e0234 */
[----:B------:R-:W-:-:S03]  /*5090*/  SHF.L.U32 R53, R53, 0x5, RZ ;  /* 0x0000000535357819 */ /* 0x000fc600000006ff */
[----:B------:R-:W-:Y:S01]  /*50a0*/  BSSY.RECONVERGENT B0, `(.L_x_2443) ;  /* 0x00000b9000007945 */ /* 0x000fe20003800200 */
[----:B-1----:R-:W-:Y:S01]  /*50b0*/  CS2R R12, SRZ ;  /* 0x00000000000c7805 */ /* 0x002fe2000001ff00 */
[----:B0-----:R-:W-:Y:S01]  /*50c0*/  IMAD.WIDE R2, R15, 0x4, R2 ;  /* 0x000000040f027825 */ /* 0x001fe200078e0202 */
[----:B------:R-:W-:-:S05]  /*50d0*/  CS2R R14, SRZ ;  /* 0x00000000000e7805 */ /* 0x000fca000001ff00 */
[----:B------:R-:W-:Y:S05]  /*50e0*/  @P0 BRA `(.L_x_2444) ;  /* 0x0000000800d00947 */ /* 0x000fea0003800000 */
[----:B------:R-:W-:Y:S01]  /*50f0*/  VIADDMNMX R55, R54, 0x20, R55, !PT ;  /* 0x0000002036377846 */ /* 0x000fe20007800137 */
[----:B------:R-:W-:Y:S01]  /*5100*/  BSSY.RECONVERGENT B1, `(.L_x_2445) ;  /* 0x0000059000017945 */ /* 0x000fe20003800200 */
[----:B------:R-:W-:Y:S01]  /*5110*/  LOP3.LUT R12, RZ, R5, RZ, 0x33, !PT ;  /* 0x00000005ff0c7212 */ /* 0x000fe200078e33ff */
[----:B------:R-:W-:Y:S01]  /*5120*/  IMAD.MOV.U32 R56, RZ, RZ, R54 ;  /* 0x000000ffff387224 */ /* 0x000fe200078e0036 */
[----:B------:R-:W-:Y:S02]  /*5130*/  CS2R R14, SRZ ;  /* 0x00000000000e7805 */ /* 0x000fe4000001ff00 */
[----:B------:R-:W-:Y:S02]  /*5140*/  IADD3 R55, PT, PT, -R48, R55, R12 ;  /* 0x0000003730377210 */ /* 0x000fe40007ffe10c */
[----:B------:R-:W-:Y:S02]  /*5150*/  CS2R R12, SRZ ;  /* 0x00000000000c7805 */ /* 0x000fe4000001ff00 */
[----:B------:R-:W-:-:S02]  /*5160*/  ISETP.GE.U32.AND P0, PT, R55, 0xe0, PT ;  /* 0x000000e03700780c */ /* 0x000fc40003f06070 */
[----:B------:R-:W-:-:S04]  /*5170*/  LEA.HI R58, R55, 0x1, RZ, 0x1b ;  /* 0x00000001373a7811 */ /* 0x000fc800078fd8ff */
[----:B------:R-:W-:-:S04]  /*5180*/  LOP3.LUT R68, R58, 0x7, RZ, 0xc0, !PT ;  /* 0x000000073a447812 */ /* 0x000fc800078ec0ff */
[----:B------:R-:W-:-:S03]  /*5190*/  ISETP.NE.AND P1, PT, R68, RZ, PT ;  /* 0x000000ff4400720c */ /* 0x000fc60003f25270 */
[----:B------:R-:W-:Y:S10]  /*51a0*/  @!P0 BRA `(.L_x_2446) ;  /* 0x0000000400388947 */ /* 0x000ff40003800000 */
[----:B------:R-:W0:Y:S01]  /*51b0*/  S2R R59, SR_CgaCtaId ;  /* 0x00000000003b7919 */ /* 0x000e220000008800 */
[----:B------:R-:W-:Y:S01]  /*51c0*/  MOV R12, 0x400 ;  /* 0x00000400000c7802 */ /* 0x000fe20000000f00 */
[----:B------:R-:W-:Y:S01]  /*51d0*/  HFMA2 R57, -RZ, RZ, 0, 0 ;  /* 0x00000000ff397431 */ /* 0x000fe200000001ff */
[----:B------:R-:W-:Y:S01]  /*51e0*/  LOP3.LUT R60, R58, 0xffffff8, RZ, 0xc0, !PT ;  /* 0x0ffffff83a3c7812 */ /* 0x000fe200078ec0ff */
[----:B------:R-:W-:Y:S01]  /*51f0*/  IMAD.MOV.U32 R56, RZ, RZ, R54 ;  /* 0x000000ffff387224 */ /* 0x000fe200078e0036 */
[----:B------:R-:W-:-:S04]  /*5200*/  IADD3 R12, PT, PT, R12, 0xc0, RZ ;  /* 0x000000c00c0c7810 */ /* 0x000fc80007ffe0ff */
[----:B0-----:R-:W-:Y:S02]  /*5210*/  LEA R59, R59, R12, 0x18 ;  /* 0x0000000c3b3b7211 */ /* 0x001fe400078ec0ff */
[----:B------:R-:W-:-:S07]  /*5220*/  MOV R12, RZ ;  /* 0x000000ff000c7202 */ /* 0x000fce0000000f00 */
.L_x_2447:
[----:B------:R-:W-:-:S04]  /*5230*/  SHF.L.U32 R39, R56, 0x5, RZ ;  /* 0x0000000538277819 */ /* 0x000fc800000006ff */
[C---:B------:R-:W-:Y:S01]  /*5240*/  IADD3 R25, PT, PT, R39.reuse, 0x800, RZ ;  /* 0x0000080027197810 */ /* 0x040fe20007ffe0ff */
[----:B------:R-:W-:-:S04]  /*5250*/  IMAD.WIDE.U32 R16, R39, 0x4, R2 ;  /* 0x0000000427107825 */ /* 0x000fc800078e0002 */
[----:B------:R-:W-:Y:S02]  /*5260*/  VIADD R21, R39, 0x400 ;  /* 0x0000040027157836 */ /* 0x000fe40000000000 */
[----:B------:R-:W2:Y:S02]  /*5270*/  LDG.E.128 R16, desc[UR6][R16.64] ;  /* 0x0000000610107981 */ /* 0x000ea4000c1e1d00 */
[----:B------:R-:W-:Y:S01]  /*5280*/  IMAD.WIDE.U32 R20, R21, 0x4, R2 ;  /* 0x0000000415147825 */ /* 0x000fe200078e0002 */
[----:B----4-:R-:W-:-:S03]  /*5290*/  IADD3 R29, PT, PT, R39, 0xc00, RZ ;  /* 0x00000c00271d7810 */ /* 0x010fc60007ffe0ff */
[--C-:B------:R-:W-:Y:S02]  /*52a0*/  IMAD.WIDE.U32 R24, R25, 0x4, R2.reuse ;  /* 0x0000000419187825 */ /* 0x100fe400078e0002 */
[----:B------:R-:W4:Y:S02]  /*52b0*/  LDG.E.128 R20, desc[UR6][R20.64] ;  /* 0x0000000614147981 */ /* 0x000f24000c1e1d00 */
[----:B---3--:R-:W-:Y:S02]  /*52c0*/  VIADD R33, R39, 0x1000 ;  /* 0x0000100027217836 */ /* 0x008fe40000000000 */
[--C-:B------:R-:W-:Y:S01]  /*52d0*/  IMAD.WIDE.U32 R28, R29, 0x4, R2.reuse ;  /* 0x000000041d1c7825 */ /* 0x100fe200078e0002 */
[----:B------:R-:W3:Y:S01]  /*52e0*/  LDG.E.128 R24, desc[UR6][R24.64] ;  /* 0x0000000618187981 */ /* 0x000ee2000c1e1d00 */
[----:B------:R-:W-:Y:S02]  /*52f0*/  IADD3 R37, PT, PT, R39, 0x1400, RZ ;  /* 0x0000140027257810 */ /* 0x000fe40007ffe0ff */
[--C-:B------:R-:W-:Y:S01]  /*5300*/  IMAD.WIDE.U32 R32, R33, 0x4, R2.reuse ;  /* 0x0000000421207825 */ /* 0x100fe200078e0002 */
[----:B------:R-:W-:Y:S01]  /*5310*/  IADD3 R41, PT, PT, R39, 0x1800, RZ ;  /* 0x0000180027297810 */ /* 0x000fe20007ffe0ff */
[----:B------:R-:W3:Y:S02]  /*5320*/  LDG.E.128 R28, desc[UR6][R28.64] ;  /* 0x000000061c1c7981 */ /* 0x000ee4000c1e1d00 */
[----:B------:R-:W-:-:S02]  /*5330*/  IMAD.WIDE.U32 R36, R37, 0x4, R2 ;  /* 0x0000000425247825 */ /* 0x000fc400078e0002 */
[----:B------:R-:W3:Y:S02]  /*5340*/  LDG.E.128 R32, desc[UR6][R32.64] ;  /* 0x0000000620207981 */ /* 0x000ee4000c1e1d00 */
[----:B------:R-:W-:Y:S02]  /*5350*/  VIADD R45, R39, 0x1c00 ;  /* 0x00001c00272d7836 */ /* 0x000fe40000000000 */
[--C-:B------:R-:W-:Y:S01]  /*5360*/  IMAD.WIDE.U32 R40, R41, 0x4, R2.reuse ;  /* 0x0000000429287825 */ /* 0x100fe200078e0002 */
[----:B------:R-:W3:Y:S03]  /*5370*/  LDG.E.128 R36, desc[UR6][R36.64] ;  /* 0x0000000624247981 */ /* 0x000ee6000c1e1d00 */
[----:B------:R-:W-:Y:S02]  /*5380*/  IMAD.WIDE.U32 R44, R45, 0x4, R2 ;  /* 0x000000042d2c7825 */ /* 0x000fe400078e0002 */
[----:B------:R-:W3:Y:S04]  /*5390*/  LDG.E.128 R40, desc[UR6][R40.64] ;  /* 0x0000000628287981 */ /* 0x000ee8000c1e1d00 */
[----:B------:R-:W3:Y:S01]  /*53a0*/  LDG.E.128 R44, desc[UR6][R44.64] ;  /* 0x000000062c2c7981 */ /* 0x000ee2000c1e1d00 */
[----:B------:R-:W-:-:S04]  /*53b0*/  IADD3 R62, PT, PT, -R5, R56, RZ ;  /* 0x00000038053e7210 */ /* 0x000fc80007ffe1ff */
[----:B------:R-:W-:-:S05]  /*53c0*/  LEA R64, R62, R59, 0x2 ;  /* 0x0000003b3e407211 */ /* 0x000fca00078e10ff */
[----:B------:R-:W2:Y:S04]  /*53d0*/  LDS R65, [R64] ;  /* 0x0000000040417984 */ /* 0x000ea80000000800 */
[----:B------:R-:W4:Y:S04]  /*53e0*/  LDS R66, [R64+0x80] ;  /* 0x0000800040427984 */ /* 0x000f280000000800 */
[----:B------:R-:W3:Y:S04]  /*53f0*/  LDS R69, [R64+0x100] ;  /* 0x0001000040457984 */ /* 0x000ee80000000800 */
[----:B------:R-:W0:Y:S04]  /*5400*/  LDS R70, [R64+0x180] ;  /* 0x0001800040467984 */ /* 0x000e280000000800 */
[----:B------:R-:W1:Y:S04]  /*5410*/  LDS R71, [R64+0x200] ;  /* 0x0002000040477984 */ /* 0x000e680000000800 */
[----:B------:R-:W1:Y:S04]  /*5420*/  LDS R62, [R64+0x280] ;  /* 0x00028000403e7984 */ /* 0x000e680000000800 */
[----:B------:R-:W1:Y:S04]  /*5430*/  LDS R61, [R64+0x300] ;  /* 0x00030000403d7984 */ /* 0x000e680000000800 */
[----:B------:R-:W1:Y:S01]  /*5440*/  LDS R63, [R64+0x380] ;  /* 0x00038000403f7984 */ /* 0x000e620000000800 */
[----:B------:R-:W-:-:S05]  /*5450*/  VIADD R57, R57, 0x8 ;  /* 0x0000000839397836 */ /* 0x000fca0000000000 */
[----:B------:R-:W-:Y:S02]  /*5460*/  ISETP.NE.AND P0, PT, R57, R60, PT ;  /* 0x0000003c3900720c */ /* 0x000fe40003f05270 */
[----:B------:R-:W-:Y:S01]  /*5470*/  IADD3 R56, PT, PT, R56, 0x100, RZ ;  /* 0x0000010038387810 */ /* 0x000fe20007ffe0ff */
[-C--:B--2---:R-:W-:Y:S01]  /*5480*/  FFMA.FTZ R67, R16, R65.reuse, R12 ;  /* 0x0000004110437223 */ /* 0x084fe2000001000c */
[-C--:B------:R-:W-:Y:S01]  /*5490*/  FFMA.FTZ R12, R17, R65.reuse, R13 ;  /* 0x00000041110c7223 */ /* 0x080fe2000001000d */
[-C--:B------:R-:W-:Y:S01]  /*54a0*/  FFMA.FTZ R13, R18, R65.reuse, R14 ;  /* 0x00000041120d7223 */ /* 0x080fe2000001000e */
[----:B------:R-:W-:-:S03]  /*54b0*/  FFMA.FTZ R14, R19, R65, R15 ;  /* 0x00000041130e7223 */ /* 0x000fc6000001000f */
[-C--:B----4-:R-:W-:Y:S01]  /*54c0*/  FFMA.FTZ R13, R22, R66.reuse, R13 ;  /* 0x00000042160d7223 */ /* 0x090fe2000001000d */
[-C--:B------:R-:W-:Y:S01]  /*54d0*/  FFMA.FTZ R67, R20, R66.reuse, R67 ;  /* 0x0000004214437223 */ /* 0x080fe20000010043 */
[-C--:B------:R-:W-:Y:S01]  /*54e0*/  FFMA.FTZ R12, R21, R66.reuse, R12 ;  /* 0x00000042150c7223 */ /* 0x080fe2000001000c */
[----:B------:R-:W-:Y:S01]  /*54f0*/  FFMA.FTZ R14, R23, R66, R14 ;  /* 0x00000042170e7223 */ /* 0x000fe2000001000e */
[-C--:B---3--:R-:W-:Y:S01]  /*5500*/  FFMA.FTZ R13, R26, R69.reuse, R13 ;  /* 0x000000451a0d7223 */ /* 0x088fe2000001000d */
[-C--:B------:R-:W-:Y:S01]  /*5510*/  FFMA.FTZ R67, R24, R69.reuse, R67 ;  /* 0x0000004518437223 */ /* 0x080fe20000010043 */
[-C--:B------:R-:W-:Y:S01]  /*5520*/  FFMA.FTZ R12, R25, R69.reuse, R12 ;  /* 0x00000045190c7223 */ /* 0x080fe2000001000c */
[----:B------:R-:W-:Y:S01]  /*5530*/  FFMA.FTZ R14, R27, R69, R14 ;  /* 0x000000451b0e7223 */ /* 0x000fe2000001000e */
[-C--:B0-----:R-:W-:Y:S01]  /*5540*/  FFMA.FTZ R13, R30, R70.reuse, R13 ;  /* 0x000000461e0d7223 */ /* 0x081fe2000001000d */
[-C--:B------:R-:W-:Y:S01]  /*5550*/  FFMA.FTZ R67, R28, R70.reuse, R67 ;  /* 0x000000461c437223 */ /* 0x080fe20000010043 */
[-C--:B------:R-:W-:Y:S01]  /*5560*/  FFMA.FTZ R12, R29, R70.reuse, R12 ;  /* 0x000000461d0c7223 */ /* 0x080fe2000001000c */
[----:B------:R-:W-:Y:S01]  /*5570*/  FFMA.FTZ R14, R31, R70, R14 ;  /* 0x000000461f0e7223 */ /* 0x000fe2000001000e */
[-C--:B-1----:R-:W-:Y:S01]  /*5580*/  FFMA.FTZ R13, R34, R71.reuse, R13 ;  /* 0x00000047220d7223 */ /* 0x082fe2000001000d */
        /* <DEDUP_REMOVED lines=16> */
.L_x_2446:
[----:B------:R-:W-:Y:S05]  /*5690*/  BSYNC.RECONVERGENT B1 ;  /* 0x0000000000017941 */ /* 0x000fea0003800200 */
.L_x_2445:
        /* <DEDUP_REMOVED lines=14> */
[----:B------:R-:W-:Y:S02]  /*5780*/  IMAD.WIDE.U32 R28, R29, 0x4, R2 ;  /* 0x000000041d1c7825 */ /* 0x000fe400078e0002 */
[----:B------:R-:W4:Y:S04]  /*5790*/  LDG.E.128 R24, desc[UR6][R24.64] ;  /* 0x0000000618187981 */ /* 0x000f28000c1e1d00 */
[----:B------:R-:W4:Y:S01]  /*57a0*/  LDG.E.128 R28, desc[UR6][R28.64] ;  /* 0x000000061c1c7981 */ /* 0x000f22000c1e1d00 */
[----:B------:R-:W0:Y:S01]  /*57b0*/  S2UR UR5, SR_CgaCtaId ;  /* 0x00000000000579c3 */ /* 0x000e220000008800 */
[----:B------:R-:W-:-:S02]  /*57c0*/  UMOV UR4, 0x400 ;  /* 0x0000040000047882 */ /* 0x000fc40000000000 */
[----:B------:R-:W-:Y:S01]  /*57d0*/  UIADD3 UR4, UPT, UPT, UR4, 0xc0, URZ ;  /* 0x000000c004047890 */ /* 0x000fe2000fffe0ff */
[----:B---3--:R-:W-:-:S03]  /*57e0*/  IMAD.IADD R32, R56, 0x1, -R5 ;  /* 0x0000000138207824 */ /* 0x008fc600078e0a05 */
[----:B0-----:R-:W-:-:S06]  /*57f0*/  ULEA UR4, UR5, UR4, 0x18 ;  /* 0x0000000405047291 */ /* 0x001fcc000f8ec0ff */
[----:B------:R-:W-:-:S05]  /*5800*/  LEA R32, R32, UR4, 0x2 ;  /* 0x0000000420207c11 */ /* 0x000fca000f8e10ff */
[----:B------:R-:W2:Y:S04]  /*5810*/  LDS R33, [R32] ;  /* 0x0000000020217984 */ /* 0x000ea80000000800 */
[----:B------:R-:W4:Y:S04]  /*5820*/  LDS R34, [R32+0x80] ;  /* 0x0000800020227984 */ /* 0x000f280000000800 */
[----:B------:R-:W0:Y:S04]  /*5830*/  LDS R36, [R32+0x100] ;  /* 0x0001000020247984 */ /* 0x000e280000000800 */
[----:B------:R-:W1:Y:S01]  /*5840*/  LDS R37, [R32+0x180] ;  /* 0x0001800020257984 */ /* 0x000e620000000800 */
[----:B------:R-:W-:Y:S01]  /*5850*/  IADD3 R56, PT, PT, R56, 0x80, RZ ;  /* 0x0000008038387810 */ /* 0x000fe20007ffe0ff */
[-C--:B--2---:R-:W-:Y:S01]  /*5860*/  FFMA.FTZ R35, R16, R33.reuse, R12 ;  /* 0x0000002110237223 */ /* 0x084fe2000001000c */
[-C--:B------:R-:W-:Y:S01]  /*5870*/  FFMA.FTZ R12, R17, R33.reuse, R13 ;  /* 0x00000021110c7223 */ /* 0x080fe2000001000d */
[-C--:B------:R-:W-:Y:S01]  /*5880*/  FFMA.FTZ R13, R18, R33.reuse, R14 ;  /* 0x00000021120d7223 */ /* 0x080fe2000001000e */
[----:B------:R-:W-:Y:S01]  /*5890*/  FFMA.FTZ R14, R19, R33, R15 ;  /* 0x00000021130e7223 */ /* 0x000fe2000001000f */
[-C--:B----4-:R-:W-:Y:S01]  /*58a0*/  FFMA.FTZ R35, R20, R34.reuse, R35 ;  /* 0x0000002214237223 */ /* 0x090fe20000010023 */
        /* <DEDUP_REMOVED lines=10> */
[----:B------:R-:W-:-:S07]  /*5950*/  FFMA.FTZ R15, R31, R37, R36 ;  /* 0x000000251f0f7223 */ /* 0x000fce0000010024 */
.L_x_2449:
[----:B------:R-:W-:Y:S05]  /*5960*/  BSYNC.RECONVERGENT B1 ;  /* 0x0000000000017941 */ /* 0x000fea0003800200 */
.L_x_2448:
        /* <DEDUP_REMOVED lines=11> */
[----:B------:R-:W0:Y:S01]  /*5a20*/  S2UR UR5, SR_CgaCtaId ;  /* 0x00000000000579c3 */ /* 0x000e220000008800 */
[----:B------:R-:W-:Y:S01]  /*5a30*/  UMOV UR4, 0x400 ;  /* 0x0000040000047882 */ /* 0x000fe20000000000 */
[----:B------:R-:W-:Y:S01]  /*5a40*/  IADD3 R24, PT, PT, -R5, R56, RZ ;  /* 0x0000003805187210 */ /* 0x000fe20007ffe1ff */
[----:B------:R-:W-:Y:S01]  /*5a50*/  UIADD3 UR4, UPT, UPT, UR4, 0xc0, URZ ;  /* 0x000000c004047890 */ /* 0x000fe2000fffe0ff */
[----:B------:R-:W-:-:S03]  /*5a60*/  IADD3 R56, PT, PT, R56, 0x40, RZ ;  /* 0x0000004038387810 */ /* 0x000fc60007ffe0ff */
[----:B0-----:R-:W-:-:S06]  /*5a70*/  ULEA UR4, UR5, UR4, 0x18 ;  /* 0x0000000405047291 */ /* 0x001fcc000f8ec0ff */
[----:B------:R-:W-:-:S05]  /*5a80*/  LEA R24, R24, UR4, 0x2 ;  /* 0x0000000418187c11 */ /* 0x000fca000f8e10ff */
        /* <DEDUP_REMOVED lines=10> */
.L_x_2451:
[----:B------:R-:W-:Y:S05]  /*5b30*/  BSYNC.RECONVERGENT B1 ;  /* 0x0000000000017941 */ /* 0x000fea0003800200 */
.L_x_2450:
[----:B------:R-:W-:Y:S05]  /*5b40*/  @P0 BRA `(.L_x_2444) ;  /* 0x0000000000380947 */ /* 0x000fea0003800000 */
[----:B------:R-:W-:-:S04]  /*5b50*/  IMAD.SHL.U32 R17, R56, 0x20, RZ ;  /* 0x0000002038117824 */ /* 0x000fc800078e00ff */
[----:B------:R-:W-:-:S06]  /*5b60*/  IMAD.WIDE.U32 R16, R17, 0x4, R2 ;  /* 0x0000000411107825 */ /* 0x000fcc00078e0002 */
[----:B------:R-:W2:Y:S01]  /*5b70*/  LDG.E.128 R16, desc[UR6][R16.64] ;  /* 0x0000000610107981 */ /* 0x000ea2000c1e1d00 */
[----:B------:R-:W0:Y:S01]  /*5b80*/  S2UR UR5, SR_CgaCtaId ;  /* 0x00000000000579c3 */ /* 0x000e220000008800 */
[----:B------:R-:W-:Y:S01]  /*5b90*/  UMOV UR4, 0x400 ;  /* 0x0000040000047882 */ /* 0x000fe20000000000 */
[----:B------:R-:W-:Y:S01]  /*5ba0*/  IADD3 R20, PT, PT, -R5, R56, RZ ;  /* 0x0000003805147210 */ /* 0x000fe20007ffe1ff */
[----:B------:R-:W-:-:S04]  /*5bb0*/  UIADD3 UR4, UPT, UPT, UR4, 0xc0, URZ ;  /* 0x000000c004047890 */ /* 0x000fc8000fffe0ff */
[----:B0-----:R-:W-:-:S06]  /*5bc0*/  ULEA UR4, UR5, UR4, 0x18 ;  /* 0x0000000405047291 */ /* 0x001fcc000f8ec0ff */
[----:B------:R-:W-:-:S06]  /*5bd0*/  LEA R20, R20, UR4, 0x2 ;  /* 0x0000000414147c11 */ /* 0x000fcc000f8e10ff */
[----:B------:R-:W2:Y:S02]  /*5be0*/  LDS R20, [R20] ;  /* 0x0000000014147984 */ /* 0x000ea40000000800 */
[-C--:B--2---:R-:W-:Y:S01]  /*5bf0*/  FFMA.FTZ R12, R16, R20.reuse, R12 ;  /* 0x00000014100c7223 */ /* 0x084fe2000001000c */
[-C--:B------:R-:W-:Y:S01]  /*5c00*/  FFMA.FTZ R13, R17, R20.reuse, R13 ;  /* 0x00000014110d7223 */ /* 0x080fe2000001000d */
[-C--:B------:R-:W-:Y:S01]  /*5c10*/  FFMA.FTZ R14, R18, R20.reuse, R14 ;  /* 0x00000014120e7223 */ /* 0x080fe2000001000e */
[----:B------:R-:W-:-:S07]  /*5c20*/  FFMA.FTZ R15, R19, R20, R15 ;  /* 0x00000014130f7223 */ /* 0x000fce000001000f */
.L_x_2444:
[----:B------:R-:W-:Y:S05]  /*5c30*/  BSYNC.RECONVERGENT B0 ;  /* 0x0000000000007941 */ /* 0x000fea0003800200 */
.L_x_2443:
[----:B------:R-:W-:Y:S01]  /*5c40*/  ISETP.GE.AND P0, PT, R54, R0, PT ;  /* 0x000000003600720c */ /* 0x000fe20003f06270 */
[----:B------:R-:W-:-:S12]  /*5c50*/  BSSY.RECONVERGENT B2, `(.L_x_2452) ;  /* 0x0000120000027945 */ /* 0x000fd80003800200 */
[----:B------:R-:W-:Y:S05]  /*5c60*/  @P0 BRA `(.L_x_2453) ;  /* 0x0000001000780947 */ /* 0x000fea0003800000 */
[----:B------:R-:W-:Y:S01]  /*5c70*/  VIADDMNMX R17, R54, 0x20, R0, !PT ;  /* 0x0000002036117846 */ /* 0x000fe20007800100 */
[----:B------:R-:W-:Y:S01]  /*5c80*/  BSSY.RECONVERGENT B1, `(.L_x_2454) ;  /* 0x00000a3000017945 */ /* 0x000fe20003800200 */
[----:B------:R-:W-:-:S04]  /*5c90*/  LOP3.LUT R0, RZ, R5, RZ, 0x33, !PT ;  /* 0x00000005ff007212 */ /* 0x000fc800078e33ff */
[----:B------:R-:W-:-:S04]  /*5ca0*/  IADD3 R0, PT, PT, -R48, R17, R0 ;  /* 0x0000001130007210 */ /* 0x000fc80007ffe100 */
[C---:B------:R-:W-:Y:S02]  /*5cb0*/  ISETP.GE.U32.AND P0, PT, R0.reuse, 0x60, PT ;  /* 0x000000600000780c */ /* 0x040fe40003f06070 */
[----:B------:R-:W-:-:S11]  /*5cc0*/  LEA.HI R20, R0, 0x1, RZ, 0x1b ;  /* 0x0000000100147811 */ /* 0x000fd600078fd8ff */
[----:B------:R-:W-:Y:S05]  /*5cd0*/  @!P0 BRA `(.L_x_2455) ;  /* 0x0000000800748947 */ /* 0x000fea0003800000 */
[----:B------:R-:W0:Y:S01]  /*5ce0*/  S2UR UR5, SR_CgaCtaId ;  /* 0x00000000000579c3 */ /* 0x000e220000008800 */
[----:B------:R-:W-:Y:S01]  /*5cf0*/  UMOV UR4, 0x400 ;  /* 0x0000040000047882 */ /* 0x000fe20000000000 */
[----:B------:R-:W-:Y:S01]  /*5d00*/  LOP3.LUT R21, R20, 0xffffffc, RZ, 0xc0, !PT ;  /* 0x0ffffffc14157812 */ /* 0x000fe200078ec0ff */
[----:B------:R-:W-:Y:S01]  /*5d10*/  UIADD3 UR4, UPT, UPT, UR4, 0xc0, URZ ;  /* 0x000000c004047890 */ /* 0x000fe2000fffe0ff */
[----:B------:R-:W-:Y:S01]  /*5d20*/  BSSY.RECONVERGENT B0, `(.L_x_2456) ;  /* 0x0000097000007945 */ /* 0x000fe20003800200 */
[----:B------:R-:W-:Y:S02]  /*5d30*/  IADD3 R54, PT, PT, R54, 0x40, RZ ;  /* 0x0000004036367810 */ /* 0x000fe40007ffe0ff */
[----:B------:R-:W-:Y:S01]  /*5d40*/  IMAD.MOV R21, RZ, RZ, -R21 ;  /* 0x000000ffff157224 */ /* 0x000fe200078e0a15 */
[----:B------:R-:W1:Y:S01]  /*5d50*/  LDC R51, c[0x0][0x3f4] ;  /* 0x0000fd00ff337b82 */ /* 0x000e620000000800 */
[----:B0-----:R-:W-:-:S06]  /*5d60*/  ULEA UR4, UR5, UR4, 0x18 ;  /* 0x0000000405047291 */ /* 0x001fcc000f8ec0ff */
[----:B------:R-:W-:-:S04]  /*5d70*/  LEA R22, R48, UR4, 0x2 ;  /* 0x0000000430167c11 */ /* 0x000fc8000f8e10ff */
[----:B------:R-:W-:-:S07]  /*5d80*/  IADD3 R22, PT, PT, R22, 0x100, RZ ;  /* 0x0000010016167810 */ /* 0x000fce0007ffe0ff */
.L_x_2465:
[C---:B------:R-:W-:Y:S01]  /*5d90*/  VIADD R18, R54.reuse, 0xffffffc0 ;  /* 0xffffffc036127836 */ /* 0x040fe20000000000 */
[----:B------:R-:W-:Y:S01]  /*5da0*/  IADD3 R21, PT, PT, R21, 0x4, RZ ;  /* 0x0000000415157810 */ /* 0x000fe20007ffe0ff */
[----:B------:R-:W-:Y:S01]  /*5db0*/  BSSY.RECONVERGENT B3, `(.L_x_2457) ;  /* 0x0000027000037945 */ /* 0x000fe20003800200 */
[----:B------:R-:W-:Y:S02]  /*5dc0*/  IADD3 R26, PT, PT, R54, -0x20, RZ ;  /* 0xffffffe0361a7810 */ /* 0x000fe40007ffe0ff */
[-C--:B-1----:R-:W-:Y:S02]  /*5dd0*/  ISETP.GE.AND P4, PT, R18, R51.reuse, PT ;  /* 0x000000331200720c */ /* 0x082fe40003f86270 */
[----:B------:R-:W-:Y:S02]  /*5de0*/  IADD3 R24, PT, PT, R54, 0x20, RZ ;  /* 0x0000002036187810 */ /* 0x000fe40007ffe0ff */
[----:B------:R-:W-:Y:S02]  /*5df0*/  ISETP.NE.AND P0, PT, R21, RZ, PT ;  /* 0x000000ff1500720c */ /* 0x000fe40003f05270 */
[----:B------:R-:W-:-:S02]  /*5e00*/  ISETP.GE.AND P1, PT, R26, R51, PT ;  /* 0x000000331a00720c */ /* 0x000fc40003f26270 */
[-C--:B------:R-:W-:Y:S02]  /*5e10*/  ISETP.GE.AND P2, PT, R54, R51.reuse, PT ;  /* 0x000000333600720c */ /* 0x080fe40003f46270 */
[----:B------:R-:W-:-:S03]  /*5e20*/  ISETP.GE.AND P3, PT, R24, R51, PT ;  /* 0x000000331800720c */ /* 0x000fc60003f66270 */
[----:B------:R-:W-:Y:S10]  /*5e30*/  @!P4 BRA `(.L_x_2458) ;  /* 0x000000000078c947 */ /* 0x000ff40003800000 */
[----:B------:R-:W-:Y:S02]  /*5e40*/  IABS R19, R51 ;  /* 0x0000003300137213 */ /* 0x000fe40000000000 */
[----:B----4-:R-:W-:Y:S02]  /*5e50*/  IABS R28, R18 ;  /* 0x00000012001c7213 */ /* 0x010fe40000000000 */
[----:B------:R-:W0:Y:S01]  /*5e60*/  I2F.RP R23, R19 ;  /* 0x0000001300177306 */ /* 0x000e220000209400 */
[----:B------:R-:W-:Y:S02]  /*5e70*/  ISETP.GE.AND P5, PT, R18, RZ, PT ;  /* 0x000000ff1200720c */ /* 0x000fe40003fa6270 */
[----:B------:R-:W-:-:S05]  /*5e80*/  ISETP.NE.AND P6, PT, R51, RZ, PT ;  /* 0x000000ff3300720c */ /* 0x000fca0003fc5270 */
[----:B0-----:R-:W0:Y:S02]  /*5e90*/  MUFU.RCP R23, R23 ;  /* 0x0000001700177308 */ /* 0x001e240000001000 */
[----:B0-----:R-:W-:Y:S02]  /*5ea0*/  VIADD R25, R23, 0xffffffe ;  /* 0x0ffffffe17197836 */ /* 0x001fe40000000000 */
[----:B------:R-:W0:Y:S04]  /*5eb0*/  LDS R23, [R22+-0x100] ;  /* 0xffff000016177984 */ /* 0x000e280000000800 */
        /* <DEDUP_REMOVED lines=17> */
[----:B------:R-:W0:Y:S02]  /*5fd0*/  LDG.E.128 R16, desc[UR6][R16.64] ;  /* 0x0000000610107981 */ /* 0x000e24000c1e1d00 */
[-C--:B0-----:R-:W-:Y:S01]  /*5fe0*/  FFMA.FTZ R12, R16, R23.reuse, R12 ;  /* 0x00000017100c7223 */ /* 0x081fe2000001000c */
[-C--:B------:R-:W-:Y:S01]  /*5ff0*/  FFMA.FTZ R13, R17, R23.reuse, R13 ;  /* 0x00000017110d7223 */ /* 0x080fe2000001000d */
[-C--:B------:R-:W-:Y:S01]  /*6000*/  FFMA.FTZ R14, R18, R23.reuse, R14 ;  /* 0x00000017120e7223 */ /* 0x080fe2000001000e */
[----:B------:R-:W-:-:S07]  /*6010*/  FFMA.FTZ R15, R19, R23, R15 ;  /* 0x00000017130f7223 */ /* 0x000fce000001000f */
.L_x_2458:
[----:B------:R-:W-:Y:S05]  /*6020*/  BSYNC.RECONVERGENT B3 ;  /* 0x0000000000037941 */ /* 0x000fea0003800200 */
.L_x_2457:
        /* <DEDUP_REMOVED lines=32> */
.L_x_2460:
[----:B------:R-:W-:Y:S05]  /*6230*/  BSYNC.RECONVERGENT B3 ;  /* 0x0000000000037941 */ /* 0x000fea0003800200 */
.L_x_2459:
        /* <DEDUP_REMOVED lines=32> */
.L_x_2462:
[----:B------:R-:W-:Y:S05]  /*6440*/  BSYNC.RECONVERGENT B3 ;  /* 0x0000000000037941 */ /* 0x000fea0003800200 */
.L_x_2461:
        /* <DEDUP_REMOVED lines=10> */
[----:B0-----:R-:W0:Y:S01]  /*64f0*/  LDS R23, [R22+0x80] ;  /* 0x0000800016177984 */ /* 0x001e220000000800 */
        /* <DEDUP_REMOVED lines=21> */
.L_x_2464:
[----:B------:R-:W-:Y:S05]  /*6650*/  BSYNC.RECONVERGENT B3 ;  /* 0x0000000000037941 */ /* 0x000fea0003800200 */
.L_x_2463:
[----:B------:R-:W-:Y:S01]  /*6660*/  VIADD R54, R54, 0x80 ;  /* 0x0000008036367836 */ /* 0x000fe20000000000 */
[----:B------:R-:W-:Y:S01]  /*6670*/  IADD3 R22, PT, PT, R22, 0x200, RZ ;  /* 0x0000020016167810 */ /* 0x000fe20007ffe0ff */
[----:B------:R-:W-:Y:S06]  /*6680*/  @P0 BRA `(.L_x_2465) ;  /* 0xfffffff400c00947 */ /* 0x000fec000383ffff */
[----:B------:R-:W-:Y:S05]  /*6690*/  BSYNC.RECONVERGENT B0 ;  /* 0x0000000000007941 */ /* 0x000fea0003800200 */
.L_x_2456:
[----:B------:R-:W-:-:S07]  /*66a0*/  IADD3 R54, PT, PT, R54, -0x40, RZ ;  /* 0xffffffc036367810 */ /* 0x000fce0007ffe0ff */
.L_x_2455:
[----:B------:R-:W-:Y:S05]  /*66b0*/  BSYNC.RECONVERGENT B1 ;  /* 0x0000000000017941 */ /* 0x000fea0003800200 */
.L_x_2454:
        /* <DEDUP_REMOVED lines=24> */
[----:B0-----:R-:W0:Y:S01]  /*6840*/  LDS R20, [R21] ;  /* 0x0000000015147984 */ /* 0x001e220000000800 */
        /* <DEDUP_REMOVED lines=21> */
.L_x_2469:
[----:B------:R-:W-:Y:S05]  /*69a0*/  BSYNC.RECONVERGENT B1 ;  /* 0x0000000000017941 */ /* 0x000fea0003800200 */
.L_x_2468:
        /* <DEDUP_REMOVED lines=10> */
[----:B0-----:R-:W0:Y:S01]  /*6a50*/  LDS R20, [R21+0x80] ;  /* 0x0000800015147984 */ /* 0x001e220000000800 */
        /* <DEDUP_REMOVED lines=21> */
.L_x_2471:
[----:B------:R-:W-:Y:S05]  /*6bb0*/  BSYNC.RECONVERGENT B1 ;  /* 0x0000000000017941 */ /* 0x000fea0003800200 */
.L_x_2470:
[----:B------:R-:W-:-:S07]  /*6bc0*/  IADD3 R54, PT, PT, R54, 0x40, RZ ;  /* 0x0000004036367810 */ /* 0x000fce0007ffe0ff */
.L_x_2467:
[----:B------:R-:W-:Y:S05]  /*6bd0*/  BSYNC.RECONVERGENT B0 ;  /* 0x0000000000007941 */ /* 0x000fea0003800200 */
.L_x_2466:
[----:B------:R-:W-:-:S04]  /*6be0*/  LOP3.LUT P0, RZ, R0, 0x20, RZ, 0xc0, !PT ;  /* 0x0000002000ff7812 */ /* 0x000fc8000780c0ff */
[----:B------:R-:W-:-:S13]  /*6bf0*/  ISETP.LT.OR P0, PT, R54, R51, P0 ;  /* 0x000000333600720c */ /* 0x000fda0000701670 */
[----:B------:R-:W-:Y:S05]  /*6c00*/  @P0 BRA `(.L_x_2453) ;  /* 0x0000000000900947 */ /* 0x000fea0003800000 */
[----:B------:R-:W-:Y:S01]  /*6c10*/  IABS R19, R51 ;  /* 0x0000003300137213 */ /* 0x000fe20000000000 */
[----:B------:R-:W-:Y:S01]  /*6c20*/  HFMA2 R16, -RZ, RZ, 0, 0 ;  /* 0x00000000ff107431 */ /* 0x000fe200000001ff */
[----:B------:R-:W-:Y:S02]  /*6c30*/  ISETP.GE.AND P1, PT, R54, RZ, PT ;  /* 0x000000ff3600720c */ /* 0x000fe40003f26270 */
[----:B------:R-:W0:Y:S01]  /*6c40*/  I2F.RP R18, R19 ;  /* 0x0000001300127306 */ /* 0x000e220000209400 */
[----:B------:R-:W-:-:S07]  /*6c50*/  ISETP.NE.AND P2, PT, R51, RZ, PT ;  /* 0x000000ff3300720c */ /* 0x000fce0003f45270 */
[----:B0-----:R-:W0:Y:S02]  /*6c60*/  MUFU.RCP R18, R18 ;  /* 0x0000001200127308 */ /* 0x001e240000001000 */
[----:B0-----:R-:W-:-:S06]  /*6c70*/  VIADD R20, R18, 0xffffffe ;  /* 0x0ffffffe12147836 */ /* 0x001fcc0000000000 */
[----:B------:R-:W0:Y:S02]  /*6c80*/  F2I.FTZ.U32.TRUNC.NTZ R17, R20 ;  /* 0x0000001400117305 */ /* 0x000e24000021f000 */
[----:B0-----:R-:W-:-:S05]  /*6c90*/  IADD3 R0, PT, PT, RZ, -R17, RZ ;  /* 0x80000011ff007210 */ /* 0x001fca0007ffe0ff */
[----:B------:R-:W-:Y:S01]  /*6ca0*/  IMAD R21, R0, R19, RZ ;  /* 0x0000001300157224 */ /* 0x000fe200078e02ff */
[----:B------:R-:W-:-:S03]  /*6cb0*/  IABS R0, R54 ;  /* 0x0000003600007213 */ /* 0x000fc60000000000 */
        /* <DEDUP_REMOVED lines=12> */
[----:B------:R-:W-:-:S05]  /*6d80*/  IMAD.WIDE.U32 R2, R17, 0x4, R2 ;  /* 0x0000000411027825 */ /* 0x000fca00078e0002 */
[----:B------:R-:W2:Y:S01]  /*6d90*/  LDG.E.128 R16, desc[UR6][R2.64] ;  /* 0x0000000602107981 */ /* 0x000ea2000c1e1d00 */
[----:B------:R-:W0:Y:S01]  /*6da0*/  S2UR UR5, SR_CgaCtaId ;  /* 0x00000000000579c3 */ /* 0x000e220000008800 */
[----:B------:R-:W-:Y:S01]  /*6db0*/  UMOV UR4, 0x400 ;  /* 0x0000040000047882 */ /* 0x000fe20000000000 */
[----:B------:R-:W-:Y:S01]  /*6dc0*/  IMAD.IADD R5, R54, 0x1, -R5 ;  /* 0x0000000136057824 */ /* 0x000fe200078e0a05 */
        /* <DEDUP_REMOVED lines=8> */
.L_x_2453:
[----:B------:R-:W-:Y:S05]  /*6e50*/  BSYNC.RECONVERGENT B2 ;  /* 0x0000000000027941 */ /* 0x000fea0003800200 */
.L_x_2452:
[----:B------:R-:W-:Y:S01]  /*6e60*/  ISETP.NE.AND P0, PT, R48, R49, PT ;  /* 0x000000313000720c */ /* 0x000fe20003f05270 */
[----:B------:R-:W-:-:S12]  /*6e70*/  BSSY.RECONVERGENT B0, `(.L_x_2472) ;  /* 0x0000035000007945 */ /* 0x000fd80003800200 */
[----:B------:R-:W-:Y:S05]  /*6e80*/  @P0 BRA `(.L_x_2473) ;  /* 0x0000000000cc0947 */ /* 0x000fea0003800000 */
[----:B------:R-:W0:Y:S01]  /*6e90*/  LDC R0, c[0x0][0x478] ;  /* 0x00011e00ff007b82 */ /* 0x000e220000000800 */
[----:B------:R-:W-:Y:S01]  /*6ea0*/  IADD3 R83, PT, PT, R52, R83, RZ ;  /* 0x0000005334537210 */ /* 0x000fe20007ffe0ff */
[----:B------:R-:W1:Y:S01]  /*6eb0*/  LDCU.64 UR4, c[0x0][0x460] ;  /* 0x00008c00ff0477ac */ /* 0x000e620008000a00 */
[----:B------:R-:W-:Y:S01]  /*6ec0*/  IMAD R51, R53, R51, R52 ;  /* 0x0000003335337224 */ /* 0x000fe200078e0234 */
[----:B---3--:R-:W2:Y:S01]  /*6ed0*/  LDS R73, [R73] ;  /* 0x0000000049497984 */ /* 0x008ea20000000800 */
[----:B0-----:R-:W-:-:S13]  /*6ee0*/  ISETP.NE.AND P1, PT, R0, 0x2, PT ;  /* 0x000000020000780c */ /* 0x001fda0003f25270 */
[----:B------:R-:W0:Y:S08]  /*6ef0*/  @!P1 LDC.64 R2, c[0x0][0x3a8] ;  /* 0x0000ea00ff029b82 */ /* 0x000e300000000a00 */
[----:B------:R-:W3:Y:S08]  /*6f00*/  @!P1 LDC.64 R18, c[0x0][0x468] ;  /* 0x00011a00ff129b82 */ /* 0x000ef00000000a00 */
[----:B------:R-:W4:Y:S01]  /*6f10*/  @P1 LDC.64 R16, c[0x0][0x3a8] ;  /* 0x0000ea00ff101b82 */ /* 0x000f220000000a00 */
[----:B0-----:R-:W-:-:S04]  /*6f20*/  @!P1 IADD3 R2, P0, PT, R83, R2, RZ ;  /* 0x0000000253029210 */ /* 0x001fc80007f1e0ff */
[----:B------:R-:W-:Y:S01]  /*6f30*/  @!P1 LEA.HI.X.SX32 R3, R83, R3, 0x1, P0 ;  /* 0x0000000353039211 */ /* 0x000fe200000f0eff */
[----:B---3--:R-:W3:Y:S04]  /*6f40*/  @!P1 LDG.E R19, desc[UR6][R18.64+0x8] ;  /* 0x0000080612139981 */ /* 0x008ee8000c1e1900 */
[----:B------:R-:W2:Y:S01]  /*6f50*/  @!P1 LDG.E R0, desc[UR6][R2.64] ;  /* 0x0000000602009981 */ /* 0x000ea2000c1e1900 */
[----:B-1----:R-:W-:-:S04]  /*6f60*/  ISETP.NE.U32.AND P0, PT, RZ, UR4, PT ;  /* 0x00000004ff007c0c */ /* 0x002fc8000bf05070 */
[----:B------:R-:W-:Y:S01]  /*6f70*/  ISETP.NE.AND.EX P0, PT, RZ, UR5, PT, P0 ;  /* 0x00000005ff007c0c */ /* 0x000fe2000bf05300 */
[----:B------:R-:W0:-:S12]  /*6f80*/  LDCU.64 UR4, c[0x0][0x3c0] ;  /* 0x00007800ff0477ac */ /* 0x000e180008000a00 */
[----:B------:R-:W1:Y:S08]  /*6f90*/  @P0 LDC R5, c[0x0][0x3f8] ;  /* 0x0000fe00ff050b82 */ /* 0x000e700000000800 */
[----:B------:R-:W0:Y:S01]  /*6fa0*/  @P0 LDC.64 R20, c[0x0][0x458] ;  /* 0x00011600ff140b82 */ /* 0x000e220000000a00 */
[----:B----4-:R-:W-:-:S04]  /*6fb0*/  @P1 IMAD.WIDE R2, R83, 0x4, R16 ;  /* 0x0000000453021825 */ /* 0x010fc800078e0210 */
[----:B-1----:R-:W-:-:S05]  /*6fc0*/  @P0 IMAD R7, R4, R5, R7 ;  /* 0x0000000504070224 */ /* 0x002fca00078e0207 */
[----:B------:R-:W-:-:S05]  /*6fd0*/  @P0 LEA R5, R7, R52, 0x5 ;  /* 0x0000003407050211 */ /* 0x000fca00078e28ff */
[----:B0-----:R-:W-:Y:S01]  /*6fe0*/  @P0 IMAD.WIDE R4, R5, 0x4, R20 ;  /* 0x0000000405040825 */ /* 0x001fe200078e0214 */
[----:B--2---:R-:W3:Y:S08]  /*6ff0*/  @!P1 I2F.S8 R22, R0 ;  /* 0x0000000000169306 */ /* 0x004ef00000001400 */
[----:B------:R-:W0:Y:S08]  /*7000*/  @!P1 I2F.S8 R24, R0.B1 ;  /* 0x1000000000189306 */ /* 0x000e300000001400 */
[----:B------:R-:W1:Y:S08]  /*7010*/  @!P1 I2F.S8 R26, R0.B2 ;  /* 0x20000000001a9306 */ /* 0x000e700000001400 */
[----:B------:R-:W2:Y:S01]  /*7020*/  @!P1 I2F.S8 R28, R0.B3 ;  /* 0x30000000001c9306 */ /* 0x000ea20000001400 */
[C---:B---3--:R-:W-:Y:S01]  /*7030*/  @!P1 FMUL.FTZ R16, R19.reuse, R22 ;  /* 0x0000001613109220 */ /* 0x048fe20000410000 */
[C---:B0-----:R-:W-:Y:S01]  /*7040*/  @!P1 FMUL.FTZ R17, R19.reuse, R24 ;  /* 0x0000001813119220 */ /* 0x041fe20000410000 */
[----:B------:R-:W3:Y:S01]  /*7050*/  @P0 LDG.E.128 R20, desc[UR6][R4.64] ;  /* 0x0000000604140981 */ /* 0x000ee2000c1e1d00 */
[C---:B-1----:R-:W-:Y:S01]  /*7060*/  @!P1 FMUL.FTZ R18, R19.reuse, R26 ;  /* 0x0000001a13129220 */ /* 0x042fe20000410000 */
[----:B--2---:R-:W-:-:S06]  /*7070*/  @!P1 FMUL.FTZ R19, R19, R28 ;  /* 0x0000001c13139220 */ /* 0x004fcc0000410000 */
[----:B------:R-:W2:Y:S01]  /*7080*/  @P1 LDG.E.128 R16, desc[UR6][R2.64] ;  /* 0x0000000602101981 */ /* 0x000ea2000c1e1d00 */
[----:B------:R-:W-:Y:S01]  /*7090*/  IMAD.SHL.U32 R6, R6, 0x20, RZ ;  /* 0x0000002006067824 */ /* 0x000fe200078e00ff */
[----:B------:R-:W-:-:S04]  /*70a0*/  SHF.R.S32.HI R7, RZ, 0x1f, R51 ;  /* 0x0000001fff077819 */ /* 0x000fc80000011433 */
[----:B------:R-:W-:-:S04]  /*70b0*/  IADD3 R51, P1, PT, R6, R51, RZ ;  /* 0x0000003306337210 */ /* 0x000fc80007f3e0ff */
[----:B------:R-:W-:Y:S02]  /*70c0*/  LEA.HI.X.SX32 R0, R6, R7, 0x1, P1 ;  /* 0x0000000706007211 */ /* 0x000fe400008f0eff */
[----:B------:R-:W-:-:S04]  /*70d0*/  LEA R6, P1, R51, UR4, 0x2 ;  /* 0x0000000433067c11 */ /* 0x000fc8000f8210ff */
[----:B------:R-:W-:Y:S01]  /*70e0*/  LEA.HI.X R7, R51, UR5, R0, 0x2, P1 ;  /* 0x0000000533077c11 */ /* 0x000fe200088f1400 */
[----:B--2--5:R-:W-:Y:S01]  /*70f0*/  FADD.FTZ R8, R16, R8 ;  /* 0x0000000810087221 */ /* 0x024fe20000010000 */
        /* <DEDUP_REMOVED lines=8> */
[C---:B------:R-:W-:Y:S01]  /*7180*/  FFMA.FTZ R12, R73.reuse, R8, R12 ;  /* 0x00000008490c7223 */ /* 0x040fe2000001000c */
[C---:B------:R-:W-:Y:S01]  /*7190*/  FFMA.FTZ R13, R73.reuse, R9, R13 ;  /* 0x00000009490d7223 */ /* 0x040fe2000001000d */
[C---:B------:R-:W-:Y:S01]  /*71a0*/  FFMA.FTZ R14, R73.reuse, R10, R14 ;  /* 0x0000000a490e7223 */ /* 0x040fe2000001000e */
[----:B------:R-:W-:-:S07]  /*71b0*/  FFMA.FTZ R15, R73, R11, R15 ;  /* 0x0000000b490f7223 */ /* 0x000fce000001000f */
.L_x_2473:
[----:B------:R-:W-:Y:S05]  /*71c0*/  BSYNC.RECONVERGENT B0 ;  /* 0x0000000000007941 */ /* 0x000fea0003800200 */
.L_x_2472:
[----:B------:R-:W1:Y:S08]  /*71d0*/  S2UR UR5, SR_CgaCtaId ;  /* 0x00000000000579c3 */ /* 0x000e700000008800 */
[----:B------:R-:W-:Y:S01]  /*71e0*/  BAR.SYNC.DEFER_BLOCKING 0x0 ;  /* 0x0000000000007b1d */ /* 0x000fe20000010000 */
[----:B------:R-:W-:Y:S02]  /*71f0*/  LOP3.LUT R0, R50, 0x380, RZ, 0xc0, !PT ;  /* 0x0000038032007812 */ /* 0x000fe400078ec0ff */
[----:B------:R-:W-:-:S02]  /*7200*/  SHF.L.U32 R3, R52, 0x2, RZ ;  /* 0x0000000234037819 */ /* 0x000fc400000006ff */
[----:B------:R-:W-:Y:S01]  /*7210*/  ISETP.NE.AND P0, PT, R0, 0x80, PT ;  /* 0x000000800000780c */ /* 0x000fe20003f05270 */
[----:B------:R-:W-:Y:S01]  /*7220*/  UMOV UR4, 0x400 ;  /* 0x0000040000047882 */ /* 0x000fe20000000000 */
[----:B------:R-:W-:Y:S01]  /*7230*/  LEA R48, R48, R3, 0x7 ;  /* 0x0000000330307211 */ /* 0x000fe200078e38ff */
[----:B------:R-:W-:Y:S01]  /*7240*/  UIADD3 UR4, UPT, UPT, UR4, 0xc0, URZ ;  /* 0x000000c004047890 */ /* 0x000fe2000fffe0ff */
[C---:B------:R-:W-:Y:S02]  /*7250*/  ISETP.GT.U32.AND P1, PT, R50.reuse, 0x7f, PT ;  /* 0x0000007f3200780c */ /* 0x040fe40003f24070 */
[C---:B------:R-:W-:Y:S02]  /*7260*/  LOP3.LUT R0, R50.reuse, 0x3c0, RZ, 0xc0, !PT ;  /* 0x000003c032007812 */ /* 0x040fe400078ec0ff */
        /* <DEDUP_REMOVED lines=87> */
.L_x_2474:
[----:B------:R-:W0:Y:S01]  /*77e0*/  LDC.64 R2, c[0x0][0x380] ;  /* 0x0000e000ff027b82 */ /* 0x000e220000000a00 */
[----:B------:R-:W-:-:S05]  /*77f0*/  IADD3 R53, PT, PT, R53, R52, RZ ;  /* 0x0000003435357210 */ /* 0x000fca0007ffe0ff */
[----:B0-----:R-:W-:-:S05]  /*7800*/  IMAD.WIDE R2, R53, 0x4, R2 ;  /* 0x0000000435027825 */ /* 0x001fca00078e0202 */
[----:B------:R-:W-:Y:S01]  /*7810*/  STG.E.128 desc[UR6][R2.64], R12 ;  /* 0x0000000c02007986 */ /* 0x000fe2000c101d06 */
[----:B------:R-:W-:Y:S05]  /*7820*/  EXIT ;  /* 0x000000000000794d */ /* 0x000fea0003800000 */
.L_x_2401:
[----:B------:R-:W-:Y:S02]  /*7830*/  HFMA2 R21, -RZ, RZ, 0, 1.847743988037109375e-06 ;  /* 0x0000001fff157431 */ /* 0x000fe400000001ff */
[----:B------:R-:W-:Y:S01]  /*7840*/  IMAD.MOV.U32 R20, RZ, RZ, 0x10 ;  /* 0x00000010ff147424 */ /* 0x000fe200078e00ff */
[----:B------:R-:W-:-:S07]  /*7850*/  MOV R19, 0xffffffff ;  /* 0xffffffff00137802 */ /* 0x000fce0000000f00 */
[----:B-1---5:R-:W-:Y:S05]  /*7860*/  WARPSYNC.COLLECTIVE R19, `(.L_x_2475) ;  /* 0x0000000013087348 */ /* 0x022fea0003c00000 */
[----:B------:R0:W2:Y:S02]  /*7870*/  SHFL.BFLY P0, R17, R16, R20, R21 ;  /* 0x0c00001410117389 */ /* 0x0000a40000000015 */
[----:B012--5:R-:W-:Y:S05]  /*7880*/  ENDCOLLECTIVE ;  /* 0x000000000000791b */ /* 0x027fea0003800000 */
.L_x_2475:
[----:B------:R-:W-:Y:S02]  /*7890*/  HFMA2 R20, -RZ, RZ, 0, 4.76837158203125e-07 ;  /* 0x00000008ff147431 */ /* 0x000fe400000001ff */
[----:B------:R-:W-:-:S04]  /*78a0*/  IMAD.MOV.U32 R13, RZ, RZ, R17 ;  /* 0x000000ffff0d7224 */ /* 0x000fc800078e0011 */
[----:B------:R-:W-:-:S05]  /*78b0*/  FADD.FTZ R13, R16, R13 ;  /* 0x0000000d100d7221 */ /* 0x000fca0000010000 */
[----:B------:R-:W-:-:S07]  /*78c0*/  MOV R16, R13 ;  /* 0x0000000d00107202 */ /* 0x000fce0000000f00 */
[----:B------:R-:W-:Y:S05]  /*78d0*/  WARPSYNC.COLLECTIVE R19, `(.L_x_2476) ;  /* 0x0000000013087348 */ /* 0x000fea0003c00000 */
[----:B------:R0:W1:Y:S02]  /*78e0*/  SHFL.BFLY P0, R17, R16, R20, R21 ;  /* 0x0c00001410117389 */ /* 0x0000640000000015 */
[----:B01----:R-:W-:Y:S05]  /*78f0*/  ENDCOLLECTIVE ;  /* 0x000000000000791b */ /* 0x003fea0003800000 */
.L_x_2476:
[----:B------:R-:W-:Y:S02]  /*7900*/  HFMA2 R20, -RZ, RZ, 0, 2.384185791015625e-07 ;  /* 0x00000004ff147431 */ /* 0x000fe400000001ff */
[----:B------:R-:W-:-:S04]  /*7910*/  IMAD.MOV.U32 R12, RZ, RZ, R17 ;  /* 0x000000ffff0c7224 */ /* 0x000fc800078e0011 */
[----:B------:R-:W-:-:S05]  /*7920*/  FADD.FTZ R12, R13, R12 ;  /* 0x0000000c0d0c7221 */ /* 0x000fca0000010000 */
[----:B------:R-:W-:-:S07]  /*7930*/  MOV R16, R12 ;  /* 0x0000000c00107202 */ /* 0x000fce0000000f00 */
[----:B------:R-:W-:Y:S05]  /*7940*/  WARPSYNC.COLLECTIVE R19, `(.L_x_2477) ;  /* 0x0000000013087348 */ /* 0x000fea0003c00000 */
[----:B------:R0:W1:Y:S02]  /*7950*/  SHFL.BFLY P0, R17, R16, R20, R21 ;  /* 0x0c00001410117389 */ /* 0x0000640000000015 */
[----:B01----:R-:W-:Y:S05]  /*7960*/  ENDCOLLECTIVE ;  /* 0x000000000000791b */ /* 0x003fea0003800000 */
.L_x_2477:
[----:B------:R-:W-:Y:S02]  /*7970*/  HFMA2 R20, -RZ, RZ, 0, 1.1920928955078125e-07 ;  /* 0x00000002ff147431 */ /* 0x000fe400000001ff */
[----:B------:R-:W-:-:S04]  /*7980*/  IMAD.MOV.U32 R15, RZ, RZ, R17 ;  /* 0x000000ffff0f7224 */ /* 0x000fc800078e0011 */
[----:B------:R-:W-:-:S05]  /*7990*/  FADD.FTZ R15, R12, R15 ;  /* 0x0000000f0c0f7221 */ /* 0x000fca0000010000 */
[----:B------:R-:W-:-:S07]  /*79a0*/  MOV R16, R15 ;  /* 0x0000000f00107202 */ /* 0x000fce0000000f00 */
[----:B------:R-:W-:Y:S05]  /*79b0*/  WARPSYNC.COLLECTIVE R19, `(.L_x_2478) ;  /* 0x0000000013087348 */ /* 0x000fea0003c00000 */
[----:B------:R0:W1:Y:S02]  /*79c0*/  SHFL.BFLY P0, R17, R16, R20, R21 ;  /* 0x0c00001410117389 */ /* 0x0000640000000015 */
[----:B01----:R-:W-:Y:S05]  /*79d0*/  ENDCOLLECTIVE ;  /* 0x000000000000791b */ /* 0x003fea0003800000 */
.L_x_2478:
[----:B------:R-:W-:Y:S02]  /*79e0*/  HFMA2 R20, -RZ, RZ, 0, 5.9604644775390625e-08 ;  /* 0x00000001ff147431 */ /* 0x000fe400000001ff */
[----:B------:R-:W-:-:S04]  /*79f0*/  IMAD.MOV.U32 R18, RZ, RZ, R17 ;  /* 0x000000ffff127224 */ /* 0x000fc800078e0011 */
[----:B------:R-:W-:-:S05]  /*7a00*/  FADD.FTZ R18, R15, R18 ;  /* 0x000000120f127221 */ /* 0x000fca0000010000 */
[----:B------:R-:W-:-:S07]  /*7a10*/  MOV R16, R18 ;  /* 0x0000001200107202 */ /* 0x000fce0000000f00 */
[----:B------:R-:W-:Y:S05]  /*7a20*/  WARPSYNC.COLLECTIVE R19, `(.L_x_2479) ;  /* 0x0000000013087348 */ /* 0x000fea0003c00000 */
[----:B------:R0:W1:Y:S02]  /*7a30*/  SHFL.BFLY P0, R17, R16, R20, R21 ;  /* 0x0c00001410117389 */ /* 0x0000640000000015 */
[----:B01----:R-:W-:Y:S05]  /*7a40*/  ENDCOLLECTIVE ;  /* 0x000000000000791b */ /* 0x003fea0003800000 */
.L_x_2479:
[----:B------:R-:W-:Y:S05]  /*7a50*/  BRA `(.L_x_2480) ;  /* 0xffffff94004c7947 */ /* 0x000fea000383ffff */
.L_x_2481:
        /* <DEDUP_REMOVED lines=10> */
.L_x_2703:


//--------------------- .text._ZN4mmha33masked_multihead_attention_kernelIfLi32ELi32ELi2ELi8ELi128ELb0ELb0EEEv26Multihead_attention_paramsIT_XT5_EE --------------------------
	.section	.text._ZN4mmha33masked_multihead_attention_kernelIfLi32ELi32ELi2ELi8ELi128ELb0ELb0EEEv26Multihead_attention_paramsIT_XT5_EE,"ax",@progbits
	.align	128
        .global         _ZN4mmha33masked_multihead_attention_kernelIfLi32ELi32ELi2ELi8ELi128ELb0ELb0EEEv26Multihead_attention_paramsIT_XT5_EE
        .type           _ZN4mmha33masked_multihead_attention_kernelIfLi32ELi32ELi2ELi8ELi128ELb0ELb0EEEv26Multihead_attention_paramsIT_XT5_EE,@function
        .size           _ZN4mmha33masked_multihead_attention_kernelIfLi32ELi32ELi2ELi8ELi128ELb0ELb0EEEv26Multihead_attention_paramsIT_XT5_EE,(.L_x_2704 - _ZN4mmha33masked_multihead_attention_kernelIfLi32ELi32ELi2ELi8ELi128ELb0ELb0EEEv26Multihead_attention_paramsIT_XT5_EE)
        .other          _ZN4mmha33masked_multihead_attention_kernelIfLi32ELi32ELi2ELi8ELi128ELb0ELb0EEEv26Multihead_attention_paramsIT_XT5_EE,@"STO_CUDA_ENTRY STV_DEFAULT"
_ZN4mmha33masked_multihead_attention_kernelIfLi32ELi32ELi2ELi8ELi128ELb0ELb0EEEv26Multihead_attention_paramsIT_XT5_EE:
.text._ZN4mmha33masked_multihead_attention_kernelIfLi32ELi32ELi2ELi8ELi128ELb0ELb0EEEv26Multihead_attention_paramsIT_XT5_EE:
        /* <DEDUP_REMOVED lines=9> */
[----:B------:R-:W-:-:S04]  /*0090*/  MOV R2, UR4 ;  /* 0x0000000400027c02 */ /* 0x000fc80008000f00 */
[----:B------:R-:W-:-:S05]  /*00a0*/  IMAD.U32 R3, RZ, RZ, UR5 ;  /* 0x00000005ff037e24 */ /* 0x000fca000f8e00ff */
[----:B------:R-:W2:Y:S02]  /*00b0*/  LDG.E.U8 R2, desc[UR12][R2.64] ;  /* 0x0000000c02027981 */ /* 0x000ea4000c1e1100 */
[----:B--2---:R-:W-:-:S13]  /*00c0*/  ISETP.NE.AND P0, PT, R2, 0x1, PT ;  /* 0x000000010200780c */ /* 0x004fda0003f05270 */
[----:B------:R-:W-:Y:S05]  /*00d0*/  @!P0 EXIT ;  /* 0x000000000000894d */ /* 0x000fea0003800000 */
.L_x_2482:
[----:B------:R-:W0:Y:S01]  /*00e0*/  LDCU.64 UR4, c[0x0][0x4a0] ;  /* 0x00009400ff0477ac */ /* 0x000e220008000a00 */
[----:B------:R-:W1:Y:S01]  /*00f0*/  LDC R4, c[0x0][0x3f0] ;  /* 0x0000fc00ff047b82 */ /* 0x000e620000000800 */
[----:B------:R-:W2:Y:S01]  /*0100*/  S2R R6, SR_CTAID.Y ;  /* 0x0000000000067919 */ /* 0x000ea20000002600 */
[----:B------:R-:W3:Y:S01]  /*0110*/  LDCU UR21, c[0x0][0x3f4] ;  /* 0x00007e80ff1577ac */ /* 0x000ee20008000800 */
[----:B------:R-:W4:Y:S01]  /*0120*/  LDCU UR7, c[0x0][0x3e8] ;  /* 0x00007d00ff0777ac */ /* 0x000f220008000800 */
[----:B0-----:R-:W-:-:S04]  /*0130*/  UISETP.NE.U32.AND UP0, UPT, UR4, URZ, UPT ;  /* 0x000000ff0400728c */ /* 0x001fc8000bf05070 */
[----:B------:R-:W-:Y:S01]  /*0140*/  UISETP.NE.AND.EX UP0, UPT, UR5, URZ, UPT, UP0 ;  /* 0x000000ff0500728c */ /* 0x000fe2000bf05300 */
[----:B-1----:R-:W-:-:S05]  /*0150*/  IABS R9, R4 ;  /* 0x0000000400097213 */ /* 0x002fca0000000000 */
[----:B------:R-:W-:Y:S01]  /*0160*/  PLOP3.LUT P4, PT, PT, PT, UP0, 0x80, 0x8 ;  /* 0x000000000008781c */ /* 0x000fe20003f8f008 */
[----:B------:R-:W0:Y:S04]  /*0170*/  I2F.RP R0, R9 ;  /* 0x0000000900007306 */ /* 0x000e280000209400 */
[----:B------:R-:W1:Y:S01]  /*0180*/  @UP0 LDCU.64 UR4, c[0x0][0x4a0] ;  /* 0x00009400ff0407ac */ /* 0x000e620008000a00 */
[----:B------:R-:W4:Y:S03]  /*0190*/  @UP0 LDCU UR6, c[0x0][0x430] ;  /* 0x00008600ff0607ac */ /* 0x000f260008000800 */
[----:B0-----:R-:W0:Y:S01]  /*01a0*/  MUFU.RCP R0, R0 ;  /* 0x0000000000007308 */ /* 0x001e220000001000 */
[----:B-1----:R-:W-:-:S06]  /*01b0*/  @UP0 UIMAD.WIDE.U32 UR4, UR10, 0x4, UR4 ;  /* 0x000000040a0408a5 */ /* 0x002fcc000f8e0004 */
[----:B------:R-:W-:Y:S01]  /*01c0*/  MOV R2, UR4 ;  /* 0x0000000400027c02 */ /* 0x000fe20008000f00 */
[----:B------:R-:W-:Y:S01]  /*01d0*/  IMAD.U32 R3, RZ, RZ, UR5 ;  /* 0x00000005ff037e24 */ /* 0x000fe2000f8e00ff */
[----:B0-----:R-:W-:-:S04]  /*01e0*/  IADD3 R5, PT, PT, R0, 0xffffffe, RZ ;  /* 0x0ffffffe00057810 */ /* 0x001fc80007ffe0ff */
[----:B------:R0:W4:Y:S01]  /*01f0*/  @P4 LDG.E R10, desc[UR12][R2.64] ;  /* 0x0000000c020a4981 */ /* 0x000122000c1e1900 */
[----:B------:R1:W3:Y:S02]  /*0200*/  F2I.FTZ.U32.TRUNC.NTZ R7, R5 ;  /* 0x0000000500077305 */ /* 0x0002e4000021f000 */
[----:B-1----:R-:W-:-:S04]  /*0210*/  LOP3.LUT R5, R4, UR10, RZ, 0x3c, !PT ;  /* 0x0000000a04057c12 */ /* 0x002fc8000f8e3cff */
[----:B------:R-:W-:Y:S01]  /*0220*/  ISETP.GE.AND P3, PT, R5, RZ, PT ;  /* 0x000000ff0500720c */ /* 0x000fe20003f66270 */
[----:B---3--:R-:W-:-:S04]  /*0230*/  IMAD.MOV R8, RZ, RZ, -R7 ;  /* 0x000000ffff087224 */ /* 0x008fc800078e0a07 */
[----:B------:R-:W-:Y:S01]  /*0240*/  IMAD R11, R8, R9, RZ ;  /* 0x00000009080b7224 */ /* 0x000fe200078e02ff */
[----:B--2---:R-:W-:Y:S01]  /*0250*/  IABS R8, R6 ;  /* 0x0000000600087213 */ /* 0x004fe20000000000 */
[----:B------:R-:W-:-:S05]  /*0260*/  HFMA2 R6, -RZ, RZ, 0, 0 ;  /* 0x00000000ff067431 */ /* 0x000fca00000001ff */
[----:B------:R-:W-:Y:S02]  /*0270*/  IMAD.HI.U32 R0, R7, R11, R6 ;  /* 0x0000000b07007227 */ /* 0x000fe400078e0006 */
[----:B------:R-:W1:Y:S04]  /*0280*/  LDC.64 R6, c[0x0][0x460] ;  /* 0x00011800ff067b82 */ /* 0x000e680000000a00 */
[----:B------:R-:W-:-:S04]  /*0290*/  IMAD.HI.U32 R0, R0, R8, RZ ;  /* 0x0000000800007227 */ /* 0x000fc800078e00ff */
[----:B0-----:R-:W-:-:S04]  /*02a0*/  IMAD.MOV R2, RZ, RZ, -R0 ;  /* 0x000000ffff027224 */ /* 0x001fc800078e0a00 */
[----:B------:R-:W-:-:S05]  /*02b0*/  IMAD R2, R9, R2, R8 ;  /* 0x0000000209027224 */ /* 0x000fca00078e0208 */
[----:B------:R-:W-:Y:S01]  /*02c0*/  ISETP.GT.U32.AND P2, PT, R9, R2, PT ;  /* 0x000000020900720c */ /* 0x000fe20003f44070 */
[----:B------:R-:W-:Y:S01]  /*02d0*/  IMAD.U32 R5, RZ, RZ, UR21 ;  /* 0x00000015ff057e24 */ /* 0x000fe2000f8e00ff */
[----:B-1----:R-:W-:-:S04]  /*02e0*/  ISETP.NE.U32.AND P0, PT, R6, RZ, PT ;  /* 0x000000ff0600720c */ /* 0x002fc80003f05070 */
[----:B------:R-:W-:-:S07]  /*02f0*/  ISETP.NE.AND.EX P0, PT, R7, RZ, PT, P0 ;  /* 0x000000ff0700720c */ /* 0x000fce0003f05300 */
[-C--:B------:R-:W-:Y:S01]  /*0300*/  @!P2 IADD3 R2, PT, PT, R2, -R9.reuse, RZ ;  /* 0x800000090202a210 */ /* 0x080fe20007ffe0ff */
[----:B------:R-:W-:Y:S01]  /*0310*/  @!P2 VIADD R0, R0, 0x1 ;  /* 0x000000010000a836 */ /* 0x000fe20000000000 */
[----:B------:R-:W-:Y:S02]  /*0320*/  ISETP.NE.AND P2, PT, R4, RZ, PT ;  /* 0x000000ff0400720c */ /* 0x000fe40003f45270 */
[----:B------:R-:W-:Y:S02]  /*0330*/  ISETP.GE.U32.AND P1, PT, R2, R9, PT ;  /* 0x000000090200720c */ /* 0x000fe40003f26070 */
[----:B------:R-:W0:Y:S11]  /*0340*/  @P0 LDC.64 R2, c[0x0][0x460] ;  /* 0x00011800ff020b82 */ /* 0x000e360000000a00 */
[----:B------:R-:W-:-:S05]  /*0350*/  @P1 IADD3 R0, PT, PT, R0, 0x1, RZ ;  /* 0x0000000100001810 */ /* 0x000fca0007ffe0ff */
[----:B------:R-:W-:Y:S01]  /*0360*/  IMAD.MOV.U32 R19, RZ, RZ, R0 ;  /* 0x000000ffff137224 */ /* 0x000fe200078e0000 */
[----:B------:R-:W-:-:S04]  /*0370*/  IABS R0, R5 ;  /* 0x0000000500007213 */ /* 0x000fc80000000000 */
[----:B------:R-:W-:Y:S01]  /*0380*/  R2UR UR22, R0 ;  /* 0x00000000001672ca */ /* 0x000fe200000e0000 */
[----:B------:R-:W1:Y:S01]  /*0390*/  @!UP0 LDCU UR18, c[0x0][0x40c] ;  /* 0x00008180ff1287ac */ /* 0x000e620008000800 */
[----:B------:R-:W-:Y:S02]  /*03a0*/  @!P3 IADD3 R19, PT, PT, -R19, RZ, RZ ;  /* 0x000000ff1313b210 */ /* 0x000fe40007ffe1ff */
[----:B------:R-:W-:-:S05]  /*03b0*/  @!P2 LOP3.LUT R19, RZ, R4, RZ, 0x33, !PT ;  /* 0x00000004ff13a212 */ /* 0x000fca00078e33ff */
[----:B0-----:R-:W-:-:S04]  /*03c0*/  @P0 IMAD.WIDE R2, R19, 0x4, R2 ;  /* 0x0000000413020825 */ /* 0x001fc800078e0202 */
[----:B------:R-:W0:Y:S02]  /*03d0*/  I2F.RP R0, UR22 ;  /* 0x0000001600007d06 */ /* 0x000e240008209400 */
[----:B------:R2:W5:Y:S01]  /*03e0*/  @P0 LDG.E R2, desc[UR12][R2.64] ;  /* 0x0000000c02020981 */ /* 0x000562000c1e1900 */
[----:B------:R-:W3:Y:S01]  /*03f0*/  S2UR UR19, SR_CTAID.X ;  /* 0x00000000001379c3 */ /* 0x000ee20000002500 */
[----:B------:R-:W-:Y:S01]  /*0400*/  BSSY.RECONVERGENT B0, `(.L_x_2483) ;  /* 0x0000034000007945 */ /* 0x000fe20003800200 */
[----:B------:R-:W-:-:S03]  /*0410*/  HFMA2 R16, -RZ, RZ, 0, 0 ;  /* 0x00000000ff107431 */ /* 0x000fc600000001ff */
[----:B0-----:R-:W0:Y:S02]  /*0420*/  MUFU.RCP R0, R0 ;  /* 0x0000000000007308 */ /* 0x001e240000001000 */
[----:B0-----:R-:W-:Y:S02]  /*0430*/  IADD3 R8, PT, PT, R0, 0xffffffe, RZ ;  /* 0x0ffffffe00087810 */ /* 0x001fe40007ffe0ff */
[----:B------:R-:W0:Y:S04]  /*0440*/  S2R R0, SR_TID.X ;  /* 0x0000000000007919 */ /* 0x000e280000002100 */
[----:B------:R-:W1:Y:S02]  /*0450*/  F2I.FTZ.U32.TRUNC.NTZ R8, R8 ;  /* 0x0000000800087305 */ /* 0x000e64000021f000 */
[----:B-1----:R-:W-:-:S02]  /*0460*/  R2UR UR5, R8 ;  /* 0x00000000080572ca */ /* 0x002fc400000e0000 */
[----:B0-----:R-:W-:Y:S02]  /*0470*/  ISETP.GT.U32.AND P3, PT, R0, 0x1f, PT ;  /* 0x0000001f0000780c */ /* 0x001fe40003f64070 */
[----:B----4-:R-:W-:-:S13]  /*0480*/  @P4 R2UR UR4, R10 ;  /* 0x000000000a0442ca */ /* 0x010fda00000e0000 */
[----:B------:R-:W-:Y:S02]  /*0490*/  @UP0 UIADD3 UR18, UPT, UPT, UR4, UR6, URZ ;  /* 0x0000000604120290 */ /* 0x000fe4000fffe0ff */
[----:B------:R-:W-:Y:S01]  /*04a0*/  UIADD3 UR6, UPT, UPT, URZ, -UR5, URZ ;  /* 0x80000005ff067290 */ /* 0x000fe2000fffe0ff */
[----:B------:R-:W-:Y:S01]  /*04b0*/  UMOV UR4, URZ ;  /* 0x000000ff00047c82 */ /* 0x000fe20008000000 */
[----:B------:R-:W-:Y:S02]  /*04c0*/  UISETP.NE.AND UP0, UPT, UR7, URZ, UPT ;  /* 0x000000ff0700728c */ /* 0x000fe4000bf05270 */
[----:B--2---:R-:W-:Y:S01]  /*04d0*/  IABS R3, UR18 ;  /* 0x0000001200037c13 */ /* 0x004fe20008000000 */
[----:B------:R-:W-:-:S03]  /*04e0*/  UIMAD UR6, UR6, UR22, URZ ;  /* 0x00000016060672a4 */ /* 0x000fc6000f8e02ff */
[----:B------:R-:W-:Y:S01]  /*04f0*/  R2UR UR8, R3 ;  /* 0x00000000030872ca */ /* 0x000fe200000e0000 */
[----:B------:R-:W-:Y:S01]  /*0500*/  UIMAD.WIDE.U32 UR4, UR5, UR6, UR4 ;  /* 0x00000006050472a5 */ /* 0x000fe2000f8e0004 */
[----:B------:R-:W-:-:S03]  /*0510*/  IMAD.MOV R3, RZ, RZ, -R5 ;  /* 0x000000ffff037224 */ /* 0x000fc600078e0a05 */
[----:B---3--:R-:W-:-:S08]  /*0520*/  @UP0 USHF.L.U32 UR6, UR19, 0x5, URZ ;  /* 0x0000000513060899 */ /* 0x008fd000080006ff */
[----:B------:R-:W-:-:S04]  /*0530*/  UIMAD.WIDE.U32 UR4, UR5, UR8, URZ ;  /* 0x00000008050472a5 */ /* 0x000fc8000f8e00ff */
[----:B------:R-:W-:-:S03]  /*0540*/  UIADD3 UR5, UPT, UPT, -UR5, URZ, URZ ;  /* 0x000000ff05057290 */ /* 0x000fc6000fffe1ff */
[----:B------:R-:W-:Y:S01]  /*0550*/  UMOV UR4, URZ ;  /* 0x000000ff00047c82 */ /* 0x000fe20008000000 */
[----:B------:R-:W-:-:S04]  /*0560*/  UIMAD UR8, UR22, UR5, UR8 ;  /* 0x00000005160872a4 */ /* 0x000fc8000f8e0208 */
[----:B------:R-:W-:-:S03]  /*0570*/  UISETP.GT.U32.AND UP1, UPT, UR22, UR8, UPT ;  /* 0x000000081600728c */ /* 0x000fc6000bf24070 */
[----:B------:R-:W0:Y:S08]  /*0580*/  LDCU UR5, c[0x0][0x3f8] ;  /* 0x00007f00ff0577ac */ /* 0x000e300008000800 */
[----:B------:R-:W-:Y:S02]  /*0590*/  @!UP1 UIADD3 UR8, UPT, UPT, UR8, -UR22, URZ ;  /* 0x8000001608089290 */ /* 0x000fe4000fffe0ff */
[----:B------:R-:W-:-:S02]  /*05a0*/  UISETP.GE.AND UP1, UPT, UR18, URZ, UPT ;  /* 0x000000ff1200728c */ /* 0x000fc4000bf26270 */
[----:B------:R-:W-:Y:S02]  /*05b0*/  UISETP.GT.U32.AND UP2, UPT, UR22, UR8, UPT ;  /* 0x000000081600728c */ /* 0x000fe4000bf44070 */
[----:B0-----:R-:W-:-:S04]  /*05c0*/  UIMAD UR9, UR10, UR5, UR19 ;  /* 0x000000050a0972a4 */ /* 0x001fc8000f8e0213 */
[----:B------:R-:W-:-:S05]  /*05d0*/  @!UP0 USHF.L.U32 UR20, UR9, 0x5, URZ ;  /* 0x0000000509148899 */ /* 0x000fca00080006ff */
[----:B------:R-:W-:Y:S02]  /*05e0*/  @!UP2 UIADD3 UR8, UPT, UPT, UR8, -UR22, URZ ;  /* 0x800000160808a290 */ /* 0x000fe4000fffe0ff */
[----:B------:R-:W-:Y:S02]  /*05f0*/  UISETP.NE.AND UP2, UPT, UR21, URZ, UPT ;  /* 0x000000ff1500728c */ /* 0x000fe4000bf45270 */
[----:B------:R-:W-:Y:S02]  /*0600*/  @UP0 UIMAD UR20, UR10, UR7, UR6 ;  /* 0x000000070a1402a4 */ /* 0x000fe4000f8e0206 */
[----:B------:R-:W-:Y:S02]  /*0610*/  UIADD3 UR6, UPT, UPT, UR18, 0x1, URZ ;  /* 0x0000000112067890 */ /* 0x000fe4000fffe0ff */
[----:B------:R-:W-:Y:S02]  /*0620*/  @!UP1 UIADD3 UR8, UPT, UPT, -UR8, URZ, URZ ;  /* 0x000000ff08089290 */ /* 0x000fe4000fffe1ff */
[----:B------:R-:W-:-:S02]  /*0630*/  VIADD R21, R0, UR20 ;  /* 0x0000001400157c36 */ /* 0x000fc40008000000 */
[----:B------:R-:W-:Y:S01]  /*0640*/  VIADDMNMX R3, R3, UR6, RZ, !PT ;  /* 0x0000000603037c46 */ /* 0x000fe2000f8001ff */
        /* <DEDUP_REMOVED lines=15> */
.L_x_2484:
[----:B------:R-:W-:Y:S05]  /*0740*/  BSYNC.RECONVERGENT B0 ;  /* 0x0000000000007941 */ /* 0x000fea0003800200 */
.L_x_2483:
[----:B------:R-:W1:Y:S01]  /*0750*/  LDCU UR6, c[0x0][0x478] ;  /* 0x00008f00ff0677ac */ /* 0x000e620008000800 */
[----:B-----5:R-:W-:Y:S01]  /*0760*/  @P0 R2UR UR4, R2 ;  /* 0x00000000020402ca */ /* 0x020fe200000e0000 */
[----:B------:R-:W-:Y:S01]  /*0770*/  IMAD R9, R19, UR5, RZ ;  /* 0x0000000513097c24 */ /* 0x000fe2000f8e02ff */
[----:B------:R-:W-:Y:S01]  /*0780*/  MOV R17, UR19 ;  /* 0x0000001300117c02 */ /* 0x000fe20008000f00 */
[----:B------:R-:W-:-:S04]  /*0790*/  UIMAD UR23, UR10, UR21, URZ ;  /* 0x000000150a1772a4 */ /* 0x000fc8000f8e02ff */
[----:B------:R-:W-:Y:S01]  /*07a0*/  IMAD R17, R17, 0x20, R0 ;  /* 0x0000002011117824 */ /* 0x000fe200078e0200 */
        /* <DEDUP_REMOVED lines=12> */
.L_x_2485:
[----:B------:R-:W-:Y:S01]  /*0870*/  BSSY.RECONVERGENT B0, `(.L_x_2486) ;  /* 0x0000006000007945 */ /* 0x000fe20003800200 */
[----:B------:R-:W-:-:S03]  /*0880*/  HFMA2 R2, -RZ, RZ, 0, 0 ;  /* 0x00000000ff027431 */ /* 0x000fc600000001ff */
[----:B------:R-:W-:Y:S05]  /*0890*/  @P3 BRA `(.L_x_2487) ;  /* 0x00000000000c3947 */ /* 0x000fea0003800000 */
[----:B0-----:R-:W0:Y:S02]  /*08a0*/  LDC.64 R10, c[0x0][0x398] ;  /* 0x0000e600ff0a7b82 */ /* 0x001e240000000a00 */
[----:B0-----:R-:W-:-:S05]  /*08b0*/  IMAD.WIDE R10, R21, 0x4, R10 ;  /* 0x00000004150a7825 */ /* 0x001fca00078e020a */
[----:B------:R1:W5:Y:S02]  /*08c0*/  LDG.E R2, desc[UR12][R10.64] ;  /* 0x0000000c0a027981 */ /* 0x000364000c1e1900 */
.L_x_2487:
[----:B------:R-:W-:Y:S05]  /*08d0*/  BSYNC.RECONVERGENT B0 ;  /* 0x0000000000007941 */ /* 0x000fea0003800200 */
.L_x_2486:
        /* <DEDUP_REMOVED lines=16> */
[----:B------:R-:W-:-:S05]  /*09e0*/  IMAD.U32 R8, RZ, RZ, UR5 ;  /* 0x00000005ff087e24 */ /* 0x000fca000f8e00ff */
[----:B------:R-:W-:-:S04]  /*09f0*/  PLOP3.LUT P4, PT, PT, PT, UP0, 0x80, 0x8 ;  /* 0x000000000008781c */ /* 0x000fc80003f8f008 */
[----:B01----:R-:W0:Y:S01]  /*0a00*/  @!P2 LDC.64 R10, c[0x0][0x3a0] ;  /* 0x0000e800ff0aab82 */ /* 0x003e220000000a00 */
[----:B------:R-:W1:Y:S07]  /*0a10*/  @UP0 LDCU.64 UR6, c[0x0][0x418] ;  /* 0x00008300ff0607ac */ /* 0x000e6e0008000a00 */
[----:B------:R-:W3:Y:S01]  /*0a20*/  @!P1 LDC.64 R6, c[0x0][0x390] ;  /* 0x0000e400ff069b82 */ /* 0x000ee20000000a00 */
[----:B------:R-:W-:Y:S01]  /*0a30*/  @!P0 IMAD R21, R8, 0x20, R17 ;  /* 0x0000002008158824 */ /* 0x000fe200078e0211 */
[----:B------:R-:W-:Y:S01]  /*0a40*/  MOV R19, RZ ;  /* 0x000000ff00137202 */ /* 0x000fe20000000f00 */
[----:B------:R-:W4:Y:S01]  /*0a50*/  LDCU.U8 UR5, c[0x0][0x404] ;  /* 0x00008080ff0577ac */ /* 0x000f220008000000 */
[----:B-1----:R-:W-:Y:S01]  /*0a60*/  @UP0 UIMAD.WIDE.U32 UR6, UR10, 0x4, UR6 ;  /* 0x000000040a0608a5 */ /* 0x002fe2000f8e0006 */
[----:B0-----:R-:W-:-:S05]  /*0a70*/  @!P2 IMAD.WIDE.U32 R10, R17, 0x4, R10 ;  /* 0x00000004110aa825 */ /* 0x001fca00078e000a */
[----:B------:R-:W-:Y:S01]  /*0a80*/  MOV R15, UR7 ;  /* 0x00000007000f7c02 */ /* 0x000fe20008000f00 */
[----:B------:R-:W-:Y:S01]  /*0a90*/  IMAD.U32 R14, RZ, RZ, UR6 ;  /* 0x00000006ff0e7e24 */ /* 0x000fe2000f8e00ff */
[----:B------:R-:W4:Y:S01]  /*0aa0*/  @!P2 LDG.E R19, desc[UR12][R10.64] ;  /* 0x0000000c0a13a981 */ /* 0x000f22000c1e1900 */
[----:B---3--:R-:W-:-:S04]  /*0ab0*/  @!P1 IMAD.WIDE.U32 R6, R17, 0x4, R6 ;  /* 0x0000000411069825 */ /* 0x008fc800078e0006 */
[----:B------:R-:W-:Y:S01]  /*0ac0*/  HFMA2 R17, -RZ, RZ, 0, 0 ;  /* 0x00000000ff117431 */ /* 0x000fe200000001ff */
[----:B------:R-:W3:Y:S01]  /*0ad0*/  @P4 LDG.E R14, desc[UR12][R14.64] ;  /* 0x0000000c0e0e4981 */ /* 0x000ee2000c1e1900 */
[----:B--2---:R-:W-:Y:S02]  /*0ae0*/  @!P0 IMAD.WIDE R12, R21, 0x4, R12 ;  /* 0x00000004150c8825 */ /* 0x004fe400078e020c */
[----:B------:R-:W0:Y:S04]  /*0af0*/  LDC R21, c[0x0][0x400] ;  /* 0x00010000ff157b82 */ /* 0x000e280000000800 */
[----:B------:R-:W2:Y:S04]  /*0b00*/  @!P0 LDG.E R12, desc[UR12][R12.64] ;  /* 0x0000000c0c0c8981 */ /* 0x000ea8000c1e1900 */
[----:B------:R1:W2:Y:S01]  /*0b10*/  @!P1 LDG.E R17, desc[UR12][R6.64] ;  /* 0x0000000c06119981 */ /* 0x0002a2000c1e1900 */
[----:B------:R-:W1:Y:S01]  /*0b20*/  S2UR UR16, SR_CgaCtaId ;  /* 0x00000000001079c3 */ /* 0x000e620000008800 */
[----:B----4-:R-:W-:Y:S01]  /*0b30*/  ISETP.NE.AND P2, PT, RZ, UR5, PT ;  /* 0x00000005ff007c0c */ /* 0x010fe2000bf45270 */
[----:B------:R-:W-:-:S03]  /*0b40*/  UMOV UR15, 0x400 ;  /* 0x00000400000f7882 */ /* 0x000fc60000000000 */
[C---:B0-----:R-:W-:Y:S02]  /*0b50*/  ISETP.GT.AND P1, PT, R21.reuse, RZ, !P2 ;  /* 0x000000ff1500720c */ /* 0x041fe40005724270 */
[----:B------:R-:W-:-:S04]  /*0b60*/  ISETP.LT.OR P2, PT, R21, 0x1, !P2 ;  /* 0x000000011500780c */ /* 0x000fc80005741670 */
[----:B------:R-:W-:Y:S01]  /*0b70*/  PLOP3.LUT P1, PT, P1, P2, PT, 0xf8, 0x8f ;  /* 0x00000000008f781c */ /* 0x000fe20000f25f70 */
[----:B------:R-:W-:Y:S01]  /*0b80*/  UIADD3 UR6, UPT, UPT, UR15, 0xa0, URZ ;  /* 0x000000a00f067890 */ /* 0x000fe2000fffe0ff */
[----:B------:R-:W-:-:S03]  /*0b90*/  UMOV UR5, URZ ;  /* 0x000000ff00057c82 */ /* 0x000fc60008000000 */
[----:B-1----:R-:W-:Y:S01]  /*0ba0*/  ULEA UR17, UR16, UR6, 0x18 ;  /* 0x0000000610117291 */ /* 0x002fe2000f8ec0ff */
[----:B------:R-:W-:Y:S01]  /*0bb0*/  IADD3 R6, PT, PT, -R3, UR18, RZ ;  /* 0x0000001203067c10 */ /* 0x000fe2000fffe1ff */
[----:B-----5:R-:W-:Y:S01]  /*0bc0*/  FADD.FTZ R19, R19, R2 ;  /* 0x0000000213137221 */ /* 0x020fe20000010000 */
[----:B---3--:R-:W-:-:S03]  /*0bd0*/  @P4 R2UR UR5, R14 ;  /* 0x000000000e0542ca */ /* 0x008fc600000e0000 */
[----:B--2---:R-:W-:Y:S01]  /*0be0*/  @!P0 FMUL.FTZ R19, R19, R12 ;  /* 0x0000000c13138220 */ /* 0x004fe20000410000 */
        /* <DEDUP_REMOVED lines=28> */
[----:B------:R-:W-:Y:S01]  /*0db0*/  @P0 IADD3 R11, PT, PT, R11, 0x1, RZ ;  /* 0x000000010b0b0810 */ /* 0x000fe20007ffe0ff */
[----:B------:R-:W-:Y:S01]  /*0dc0*/  VIADD R2, R2, 0xa0 ;  /* 0x000000a002027836 */ /* 0x000fe20000000000 */
[----:B------:R-:W-:-:S04]  /*0dd0*/  ISETP.GE.AND P0, PT, R0, R21, PT ;  /* 0x000000150000720c */ /* 0x000fc80003f06270 */
[----:B------:R-:W-:Y:S01]  /*0de0*/  ISETP.GT.U32.OR P0, PT, R0, 0x1f, P0 ;  /* 0x0000001f0000780c */ /* 0x000fe20000704470 */
[----:B------:R-:W-:Y:S01]  /*0df0*/  @!P2 IMAD.MOV R11, RZ, RZ, -R11 ;  /* 0x000000ffff0ba224 */ /* 0x000fe200078e0a0b */
[----:B------:R-:W-:-:S04]  /*0e00*/  @!P1 LOP3.LUT R11, RZ, R13, RZ, 0x33, !PT ;  /* 0x0000000dff0b9212 */ /* 0x000fc800078e33ff */
[----:B------:R-:W-:-:S05]  /*0e10*/  IADD3 R8, PT, PT, -R11, RZ, RZ ;  /* 0x000000ff0b087210 */ /* 0x000fca0007ffe1ff */
[----:B------:R-:W-:Y:S01]  /*0e20*/  IMAD R10, R13, R8, R0 ;  /* 0x000000080d0a7224 */ /* 0x000fe200078e0200 */
[----:B0-----:R-:W-:-:S03]  /*0e30*/  LEA R2, R7, R2, 0x18 ;  /* 0x0000000207027211 */ /* 0x001fc600078ec0ff */
[CCC-:B------:R-:W-:Y:S02]  /*0e40*/  @!P0 IMAD R8, R13.reuse, R11.reuse, R10.reuse ;  /* 0x0000000b0d088224 */ /* 0x1c0fe400078e020a */
[----:B------:R-:W-:Y:S01]  /*0e50*/  @!P0 IMAD R10, R13, R11, R10 ;  /* 0x0000000b0d0a8224 */ /* 0x000fe200078e020a */
[----:B------:R-:W-:Y:S01]  /*0e60*/  LEA R7, R21, R2, 0x2 ;  /* 0x0000000215077211 */ /* 0x000fe200078e10ff */
[--C-:B------:R-:W-:Y:S02]  /*0e70*/  @!P0 IMAD R11, R8, 0x4, R2.reuse ;  /* 0x00000004080b8824 */ /* 0x100fe400078e0202 */
[----:B------:R-:W-:Y:S01]  /*0e80*/  @!P0 IMAD R2, R10, 0x4, R2 ;  /* 0x000000040a028824 */ /* 0x000fe200078e0202 */
[-C--:B------:R-:W-:Y:S02]  /*0e90*/  @!P0 LEA R8, R8, R7.reuse, 0x2 ;  /* 0x0000000708088211 */ /* 0x080fe400078e10ff */
[----:B------:R0:W-:Y:S01]  /*0ea0*/  @!P0 STS [R11], R16 ;  /* 0x000000100b008388 */ /* 0x0001e20000000800 */
[----:B------:R-:W-:-:S03]  /*0eb0*/  @!P0 LEA R7, R10, R7, 0x2 ;  /* 0x000000070a078211 */ /* 0x000fc600078e10ff */
[----:B------:R0:W-:Y:S01]  /*0ec0*/  @!P0 STS [R8], R19 ;  /* 0x0000001308008388 */ /* 0x0001e20000000800 */
[----:B------:R-:W-:Y:S08]  /*0ed0*/  BAR.SYNC.DEFER_BLOCKING 0x0 ;  /* 0x0000000000007b1d */ /* 0x000ff00000010000 */
[----:B------:R-:W-:Y:S06]  /*0ee0*/  BAR.SYNC.DEFER_BLOCKING 0x0 ;  /* 0x0000000000007b1d */ /* 0x000fec0000010000 */
[----:B------:R0:W1:Y:S04]  /*0ef0*/  @!P0 LDS R16, [R2] ;  /* 0x0000000002108984 */ /* 0x0000680000000800 */
[----:B------:R0:W2:Y:S01]  /*0f00*/  @!P0 LDS R19, [R7] ;  /* 0x0000000007138984 */ /* 0x0000a20000000800 */
[----:B------:R-:W-:Y:S06]  /*0f10*/  BAR.SYNC.DEFER_BLOCKING 0x0 ;  /* 0x0000000000007b1d */ /* 0x000fec0000010000 */
.L_x_2488:
[----:B0-----:R-:W-:Y:S01]  /*0f20*/  IMAD.MOV.U32 R2, RZ, RZ, -0x800001 ;  /* 0xff7fffffff027424 */ /* 0x001fe200078e00ff */
[----:B------:R-:W-:Y:S01]  /*0f30*/  LEA R15, R6, UR17, 0x2 ;  /* 0x00000011060f7c11 */ /* 0x000fe2000f8e10ff */
[----:B------:R-:W-:Y:S06]  /*0f40*/  @P3 BRA `(.L_x_2489) ;  /* 0x0000000000b83947 */ /* 0x000fec0003800000 */
[----:B------:R-:W0:Y:S01]  /*0f50*/  LDC.64 R10, c[0x0][0x3b8] ;  /* 0x0000ee00ff0a7b82 */ /* 0x000e220000000a00 */
[----:B------:R-:W-:Y:S01]  /*0f60*/  UIMAD UR6, UR9, UR21, URZ ;  /* 0x00000015090672a4 */ /* 0x000fe2000f8e02ff */
[----:B------:R-:W-:Y:S02]  /*0f70*/  SHF.R.U32.HI R8, RZ, 0x2, R0 ;  /* 0x00000002ff087819 */ /* 0x000fe40000011600 */
[----:B------:R-:W-:-:S03]  /*0f80*/  LOP3.LUT R7, R0, 0x3, RZ, 0xc0, !PT ;  /* 0x0000000300077812 */ /* 0x000fc600078ec0ff */
[----:B------:R-:W-:Y:S01]  /*0f90*/  MOV R12, UR6 ;  /* 0x00000006000c7c02 */ /* 0x000fe20008000f00 */
[----:B------:R-:W-:Y:S01]  /*0fa0*/  UIADD3 UR6, UPT, UPT, UR15, 0x20, URZ ;  /* 0x000000200f067890 */ /* 0x000fe2000fffe0ff */
[----:B------:R-:W-:-:S03]  /*0fb0*/  IMAD R8, R8, R5, UR8 ;  /* 0x0000000808087e24 */ /* 0x000fc6000f8e0205 */
[----:B------:R-:W-:Y:S01]  /*0fc0*/  IMAD R7, R12, 0x20, R7 ;  /* 0x000000200c077824 */ /* 0x000fe200078e0207 */
[----:B------:R-:W-:-:S04]  /*0fd0*/  ULEA UR6, UR16, UR6, 0x18 ;  /* 0x0000000610067291 */ /* 0x000fc8000f8ec0ff */
[----:B------:R-:W-:Y:S02]  /*0fe0*/  LEA R7, R8, R7, 0x2 ;  /* 0x0000000708077211 */ /* 0x000fe400078e10ff */
[----:B------:R-:W-:Y:S01]  /*0ff0*/  LEA R5, R0, UR6, 0x2 ;  /* 0x0000000600057c11 */ /* 0x000fe2000f8e10ff */
[----:B------:R-:W-:Y:S02]  /*1000*/  UMOV UR6, 0xffffffff ;  /* 0xffffffff00067882 */ /* 0x000fe40000000000 */
[----:B0-----:R-:W-:Y:S02]  /*1010*/  IMAD.WIDE R10, R7, 0x4, R10 ;  /* 0x00000004070a7825 */ /* 0x001fe400078e020a */
[----:B-1----:R0:W-:Y:S02]  /*1020*/  STS [R5], R16 ;  /* 0x0000001005007388 */ /* 0x0021e40000000800 */
[----:B--2---:R-:W-:Y:S02]  /*1030*/  FMUL.FTZ R7, R19, R16 ;  /* 0x0000001013077220 */ /* 0x004fe40000410000 */
        /* <DEDUP_REMOVED lines=11> */
.L_x_2571:
        /* <DEDUP_REMOVED lines=15> */
[----:B------:R-:W-:Y:S01]  /*11e0*/  MOV R11, UR7 ;  /* 0x00000007000b7c02 */ /* 0x000fe20008000f00 */
[----:B------:R-:W-:-:S05]  /*11f0*/  IMAD.U32 R10, RZ, RZ, UR6 ;  /* 0x00000006ff0a7e24 */ /* 0x000fca000f8e00ff */
[----:B------:R-:W2:Y:S02]  /*1200*/  LDG.E R11, desc[UR12][R10.64] ;  /* 0x0000000c0a0b7981 */ /* 0x000ea4000c1e1900 */
[----:B--2---:R-:W-:-:S07]  /*1210*/  FADD.FTZ R2, R2, R11 ;  /* 0x0000000b02027221 */ /* 0x004fce0000010000 */
.L_x_2491:
[----:B------:R3:W-:Y:S02]  /*1220*/  STS [R15], R2 ;  /* 0x000000020f007388 */ /* 0x0007e40000000800 */
.L_x_2489:
[----:B------:R-:W-:Y:S05]  /*1230*/  WARPSYNC.ALL ;  /* 0x0000000000007948 */ /* 0x000fea0003800000 */
[----:B------:R-:W-:Y:S01]  /*1240*/  VIADD R6, R6, 0xf ;  /* 0x0000000f06067836 */ /* 0x000fe20000000000 */
[----:B------:R-:W-:Y:S01]  /*1250*/  SHF.R.U32.HI R8, RZ, 0x1, R0 ;  /* 0x00000001ff087819 */ /* 0x000fe20000011600 */
[----:B------:R-:W-:Y:S01]  /*1260*/  UIADD3 UR15, UPT, UPT, UR15, 0x20, URZ ;  /* 0x000000200f0f7890 */ /* 0x000fe2000fffe0ff */
[----:B------:R-:W-:Y:S01]  /*1270*/  IMAD R7, R9, R4, UR19 ;  /* 0x0000001309077e24 */ /* 0x000fe2000f8e0204 */
[----:B------:R-:W-:Y:S01]  /*1280*/  SHF.L.U32 R4, R0, 0x3, RZ ;  /* 0x0000000300047819 */ /* 0x000fe200000006ff */
[----:B------:R-:W4:Y:S01]  /*1290*/  LDCU UR30, c[0x0][0x3f4] ;  /* 0x00007e80ff1e77ac */ /* 0x000f220008000800 */
[----:B------:R-:W-:Y:S01]  /*12a0*/  SHF.R.S32.HI R5, RZ, 0x1f, R6 ;  /* 0x0000001fff057819 */ /* 0x000fe20000011406 */
[----:B------:R-:W-:Y:S01]  /*12b0*/  BSSY B0, `(.L_x_2492) ;  /* 0x00000be000007945 */ /* 0x000fe20003800000 */
[----:B------:R-:W-:Y:S01]  /*12c0*/  IMAD.SHL.U32 R7, R7, 0x20, RZ ;  /* 0x0000002007077824 */ /* 0x000fe200078e00ff */
[----:B------:R-:W0:Y:S01]  /*12d0*/  LDCU UR25, c[0x0][0x410] ;  /* 0x00008200ff1977ac */ /* 0x000e220008000800 */
[----:B------:R-:W-:Y:S01]  /*12e0*/  LEA.HI R5, R5, R6, RZ, 0x4 ;  /* 0x0000000605057211 */ /* 0x000fe200078f20ff */
[----:B------:R-:W0:Y:S03]  /*12f0*/  LDCU.64 UR28, c[0x0][0x438] ;  /* 0x00008700ff1c77ac */ /* 0x000e260008000a00 */
[----:B------:R-:W-:Y:S01]  /*1300*/  LOP3.LUT R5, R5, 0xfffffff0, RZ, 0xc0, !PT ;  /* 0xfffffff005057812 */ /* 0x000fe200078ec0ff */
[----:B------:R-:W0:Y:S01]  /*1310*/  LDCU.64 UR26, c[0x0][0x448] ;  /* 0x00008900ff1a77ac */ /* 0x000e220008000a00 */
[----:B------:R-:W-:Y:S02]  /*1320*/  BAR.SYNC.DEFER_BLOCKING 0x0 ;  /* 0x0000000000007b1d */ /* 0x000fe40000010000 */
[----:B------:R-:W-:Y:S01]  /*1330*/  ISETP.GE.AND P0, PT, R8, R5, PT ;  /* 0x000000050800720c */ /* 0x000fe20003f06270 */
[----:B------:R-:W-:Y:S01]  /*1340*/  ULEA UR15, UR16, UR15, 0x18 ;  /* 0x0000000f100f7291 */ /* 0x000fe2000f8ec0ff */
[----:B------:R-:W-:-:S11]  /*1350*/  LOP3.LUT R5, R4, 0x8, RZ, 0xc0, !PT ;  /* 0x0000000804057812 */ /* 0x000fd600078ec0ff */
[----:B----4-:R-:W-:Y:S05]  /*1360*/  @P0 BRA `(.L_x_2493) ;  /* 0x0000000800c80947 */ /* 0x010fea0003800000 */
[----:B------:R-:W4:Y:S01]  /*1370*/  LDC.64 R32, c[0x0][0x448] ;  /* 0x00011200ff207b82 */ /* 0x000f220000000a00 */
[----:B------:R-:W5:Y:S01]  /*1380*/  LDCU.64 UR10, c[0x0][0x420] ;  /* 0x00008400ff0a77ac */ /* 0x000f620008000a00 */
[----:B------:R-:W-:Y:S01]  /*1390*/  MOV R11, UR19 ;  /* 0x00000013000b7c02 */ /* 0x000fe20008000f00 */
[----:B------:R-:W-:Y:S01]  /*13a0*/  IMAD.SHL.U32 R4, R0, 0x2, RZ ;  /* 0x0000000200047824 */ /* 0x000fe200078e00ff */
[----:B------:R-:W-:Y:S01]  /*13b0*/  IADD3 R0, PT, PT, R3, R8, RZ ;  /* 0x0000000803007210 */ /* 0x000fe20007ffe0ff */
[----:B------:R-:W0:Y:S01]  /*13c0*/  LDCU UR14, c[0x0][0x440] ;  /* 0x00008800ff0e77ac */ /* 0x000e220008000800 */
[----:B-1----:R-:W1:Y:S01]  /*13d0*/  LDS.64 R16, [R5+UR15] ;  /* 0x0000000f05107984 */ /* 0x002e620008000a00 */
[----:B------:R-:W-:Y:S01]  /*13e0*/  LEA R3, R8, UR17, 0x2 ;  /* 0x0000001108037c11 */ /* 0x000fe2000f8e10ff */
[----:B------:R-:W3:Y:S01]  /*13f0*/  LDC R9, c[0x0][0x430] ;  /* 0x00010c00ff097b82 */ /* 0x000ee20000000800 */
[----:B------:R-:W3:Y:S01]  /*1400*/  LDCU UR7, c[0x0][0x408] ;  /* 0x00008100ff0777ac */ /* 0x000ee20008000800 */
[----:B--2---:R-:W2:Y:S01]  /*1410*/  LDS.64 R18, [R5+UR15+0x10] ;  /* 0x0000100f05127984 */ /* 0x004ea20008000a00 */
[----:B------:R-:W-:-:S03]  /*1420*/  LOP3.LUT R6, R4, 0x2, RZ, 0xc0, !PT ;  /* 0x0000000204067812 */ /* 0x000fc600078ec0ff */
[----:B------:R-:W1:Y:S02]  /*1430*/  LDS.64 R20, [R5+UR15+0x20] ;  /* 0x0000200f05147984 */ /* 0x000e640008000a00 */
[----:B------:R-:W-:Y:S02]  /*1440*/  IMAD R6, R7, UR21, R6 ;  /* 0x0000001507067c24 */ /* 0x000fe4000f8e0206 */
[----:B------:R-:W1:Y:S01]  /*1450*/  LDS.64 R22, [R5+UR15+0x30] ;  /* 0x0000300f05167984 */ /* 0x000e620008000a00 */
[----:B-----5:R-:W-:Y:S01]  /*1460*/  IMAD.U32 R10, RZ, RZ, UR11 ;  /* 0x0000000bff0a7e24 */ /* 0x020fe2000f8e00ff */
[----:B------:R-:W-:Y:S02]  /*1470*/  ISETP.NE.U32.AND P0, PT, RZ, UR10, PT ;  /* 0x0000000aff007c0c */ /* 0x000fe4000bf05070 */
[----:B------:R-:W1:Y:S01]  /*1480*/  LDS.64 R24, [R5+UR15+0x40] ;  /* 0x0000400f05187984 */ /* 0x000e620008000a00 */
[----:B0-----:R-:W-:Y:S01]  /*1490*/  UIMAD UR6, UR19, UR14, UR18 ;  /* 0x0000000e130672a4 */ /* 0x001fe2000f8e0212 */
[----:B----4-:R-:W-:Y:S01]  /*14a0*/  IMAD.WIDE.U32 R32, R11, 0x4, R32 ;  /* 0x000000040b207825 */ /* 0x010fe200078e0020 */
[----:B------:R-:W-:Y:S01]  /*14b0*/  MOV R11, UR10 ;  /* 0x0000000a000b7c02 */ /* 0x000fe20008000f00 */
[----:B------:R-:W0:Y:S01]  /*14c0*/  LDS.64 R26, [R5+UR15+0x50] ;  /* 0x0000500f051a7984 */ /* 0x000e220008000a00 */
[----:B------:R-:W-:-:S02]  /*14d0*/  MOV R13, UR14 ;  /* 0x0000000e000d7c02 */ /* 0x000fc40008000f00 */
[--C-:B------:R-:W-:Y:S01]  /*14e0*/  IADD3 R4, P1, P2, R11, UR23, R0.reuse ;  /* 0x000000170b047c10 */ /* 0x100fe2000fa3e000 */
[----:B------:R-:W4:Y:S01]  /*14f0*/  LDS.64 R28, [R5+UR15+0x60] ;  /* 0x0000600f051c7984 */ /* 0x000f220008000a00 */
[----:B------:R-:W-:Y:S01]  /*1500*/  ISETP.NE.AND.EX P0, PT, RZ, UR11, PT, P0 ;  /* 0x0000000bff007c0c */ /* 0x000fe2000bf05300 */
[----:B------:R-:W-:Y:S01]  /*1510*/  IMAD R8, R13, UR6, R0 ;  /* 0x000000060d087c24 */ /* 0x000fe2000f8e0200 */
[----:B---3--:R-:W-:Y:S01]  /*1520*/  IADD3 R9, PT, PT, R9, UR7, RZ ;  /* 0x0000000709097c10 */ /* 0x008fe2000fffe0ff */
[----:B------:R3:W0:Y:S01]  /*1530*/  LDS.64 R30, [R5+UR15+0x70] ;  /* 0x0000700f051e7984 */ /* 0x0006220008000a00 */
[----:B------:R-:W-:Y:S01]  /*1540*/  IADD3.X R11, PT, PT, R10, UR24, RZ, P1, P2 ;  /* 0x000000180a0b7c10 */ /* 0x000fe20008fe44ff */
[----:B---3--:R-:W-:-:S04]  /*1550*/  IMAD.U32 R5, RZ, RZ, UR21 ;  /* 0x00000015ff057e24 */ /* 0x008fc8000f8e00ff */
[----:B-12---:R-:W-:-:S07]  /*1560*/  IMAD.SHL.U32 R5, R5, 0x8, RZ ;  /* 0x0000000805057824 */ /* 0x006fce00078e00ff */
.L_x_2497:
[----:B------:R-:W1:Y:S01]  /*1570*/  I2F.RP R48, UR22 ;  /* 0x0000001600307d06 */ /* 0x000e620008209400 */
[----:B------:R-:W2:Y:S01]  /*1580*/  LDC R10, c[0x0][0x3f4] ;  /* 0x0000fd00ff0a7b82 */ /* 0x000ea20000000800 */
[----:B------:R-:W-:Y:S01]  /*1590*/  IMAD.MOV.U32 R12, RZ, RZ, RZ ;  /* 0x000000ffff0c7224 */ /* 0x000fe200078e00ff */
[----:B------:R-:W-:Y:S02]  /*15a0*/  IABS R55, R0 ;  /* 0x0000000000377213 */ /* 0x000fe40000000000 */
[----:B------:R-:W-:Y:S02]  /*15b0*/  ISETP.GE.AND P3, PT, R0, RZ, PT ;  /* 0x000000ff0000720c */ /* 0x000fe40003f66270 */
[----:B------:R-:W-:Y:S01]  /*15c0*/  SHF.R.S32.HI R53, RZ, 0x1f, R6 ;  /* 0x0000001fff357819 */ /* 0x000fe20000011406 */
[----:B-1----:R-:W1:Y:S01]  /*15d0*/  MUFU.RCP R48, R48 ;  /* 0x0000003000307308 */ /* 0x002e620000001000 */
[----:B--2---:R-:W-:Y:S01]  /*15e0*/  ISETP.NE.AND P4, PT, R10, RZ, PT ;  /* 0x000000ff0a00720c */ /* 0x004fe20003f85270 */
[----:B-1----:R-:W-:Y:S01]  /*15f0*/  VIADD R13, R48, 0xffffffe ;  /* 0x0ffffffe300d7836 */ /* 0x002fe20000000000 */
        /* <DEDUP_REMOVED lines=9> */
[----:B------:R-:W-:Y:S01]  /*1690*/  @!P1 IMAD.IADD R55, R55, 0x1, -R48 ;  /* 0x0000000137379824 */ /* 0x000fe200078e0a30 */
[----:B------:R-:W-:-:S04]  /*16a0*/  ISETP.GE.AND P1, PT, R0, UR18, PT ;  /* 0x0000001200007c0c */ /* 0x000fc8000bf26270 */
[----:B------:R-:W-:-:S09]  /*16b0*/  ISETP.LT.U32.AND P2, PT, R55, UR22, PT ;  /* 0x0000001637007c0c */ /* 0x000fd2000bf41070 */
[----:B------:R-:W1:Y:S04]  /*16c0*/  @!P1 LDC.64 R12, c[0x0][0x3b8] ;  /* 0x0000ee00ff0c9b82 */ /* 0x000e680000000a00 */
[----:B------:R-:W-:-:S04]  /*16d0*/  @!P2 IADD3 R55, PT, PT, R55, -R48, RZ ;  /* 0x800000303737a210 */ /* 0x000fc80007ffe0ff */
[----:B------:R-:W2:Y:S01]  /*16e0*/  @!P1 LDC.64 R48, c[0x0][0x3b8] ;  /* 0x0000ee00ff309b82 */ /* 0x000ea20000000a00 */
[----:B------:R-:W-:Y:S01]  /*16f0*/  @!P3 IMAD.MOV R55, RZ, RZ, -R55 ;  /* 0x000000ffff37b224 */ /* 0x000fe200078e0a37 */
[----:B------:R-:W-:-:S04]  /*1700*/  @!P4 LOP3.LUT R55, RZ, R10, RZ, 0x33, !PT ;  /* 0x0000000aff37c212 */ /* 0x000fc800078e33ff */
[C---:B0-----:R-:W-:Y:S01]  /*1710*/  IADD3 R52, PT, PT, R55.reuse, R10, RZ ;  /* 0x0000000a37347210 */ /* 0x041fe20007ffe0ff */
[----:B------:R-:W-:-:S03]  /*1720*/  @!P1 IMAD R56, R55, 0x4, R5 ;  /* 0x0000000437389824 */ /* 0x000fc600078e0205 */
[----:B------:R-:W-:Y:S02]  /*1730*/  @!P1 SHF.L.U32 R54, R52, 0x2, RZ ;  /* 0x0000000234369819 */ /* 0x000fe400000006ff */
[C---:B------:R-:W-:Y:S02]  /*1740*/  @!P1 IADD3 R51, P3, PT, R6.reuse, R56, RZ ;  /* 0x0000003806339210 */ /* 0x040fe40007f7e0ff */
[----:B------:R-:W-:Y:S02]  /*1750*/  @!P1 IADD3 R50, P2, PT, R6, R54, RZ ;  /* 0x0000003606329210 */ /* 0x000fe40007f5e0ff */
[-C--:B------:R-:W-:Y:S02]  /*1760*/  @!P1 LEA.HI.X.SX32 R56, R56, R53.reuse, 0x1, P3 ;  /* 0x0000003538389211 */ /* 0x080fe400018f0eff */
[----:B------:R-:W-:Y:S02]  /*1770*/  @!P1 LEA.HI.X.SX32 R54, R54, R53, 0x1, P2 ;  /* 0x0000003536369211 */ /* 0x000fe400010f0eff */
[----:B--2---:R-:W-:-:S02]  /*1780*/  @!P1 LEA R58, P3, R51, R48, 0x2 ;  /* 0x00000030333a9211 */ /* 0x004fc400078610ff */
[C---:B------:R-:W-:Y:S02]  /*1790*/  @!P1 LEA R48, P2, R50.reuse, R48, 0x2 ;  /* 0x0000003032309211 */ /* 0x040fe400078410ff */
[-C--:B------:R-:W-:Y:S02]  /*17a0*/  @!P1 LEA.HI.X R59, R51, R49.reuse, R56, 0x2, P3 ;  /* 0x00000031333b9211 */ /* 0x080fe400018f1438 */
[----:B------:R-:W-:Y:S02]  /*17b0*/  @!P1 LEA.HI.X R49, R50, R49, R54, 0x2, P2 ;  /* 0x0000003132319211 */ /* 0x000fe400010f1436 */
[----:B------:R-:W2:Y:S01]  /*17c0*/  @!P1 LDC.64 R50, c[0x0][0x3b8] ;  /* 0x0000ee00ff329b82 */ /* 0x000ea20000000a00 */
[----:B------:R-:W-:Y:S01]  /*17d0*/  @!P1 LEA R54, P2, R55, R6, 0x2 ;  /* 0x0000000637369211 */ /* 0x000fe200078410ff */
[----:B------:R-:W3:Y:S01]  /*17e0*/  @!P1 LDG.E.64 R14, desc[UR12][R58.64] ;  /* 0x0000000c3a0e9981 */ /* 0x000ee2000c1e1b00 */
[----:B------:R-:W-:Y:S02]  /*17f0*/  LEA R61, R10, R52, 0x2 ;  /* 0x000000340a3d7211 */ /* 0x000fe400078e10ff */
[C---:B-1----:R-:W-:Y:S01]  /*1800*/  @!P1 LEA R56, P3, R54.reuse, R12, 0x2 ;  /* 0x0000000c36389211 */ /* 0x042fe200078610ff */
[----:B------:R-:W-:Y:S01]  /*1810*/  @!P1 IMAD.X R12, RZ, RZ, R53, P2 ;  /* 0x000000ffff0c9224 */ /* 0x000fe200010e0635 */
[----:B------:R1:W5:Y:S04]  /*1820*/  @!P1 LDG.E.64 R34, desc[UR12][R48.64] ;  /* 0x0000000c30229981 */ /* 0x000368000c1e1b00 */
[----:B------:R-:W-:Y:S01]  /*1830*/  @!P1 LEA.HI.X R57, R54, R13, R12, 0x2, P3 ;  /* 0x0000000d36399211 */ /* 0x000fe200018f140c */
[----:B------:R-:W-:Y:S01]  /*1840*/  @!P1 IMAD.SHL.U32 R12, R61, 0x4, RZ ;  /* 0x000000043d0c9824 */ /* 0x000fe200078e00ff */
[----:B------:R-:W-:Y:S01]  /*1850*/  @!P1 LEA R52, R52, R5, 0x2 ;  /* 0x0000000534349211 */ /* 0x000fe200078e10ff */
[----:B------:R-:W-:-:S02]  /*1860*/  @!P1 IMAD R60, R10, 0x4, R55 ;  /* 0x000000040a3c9824 */ /* 0x000fc400078e0237 */
[----:B------:R-:W4:Y:S01]  /*1870*/  @!P1 LDG.E.64 R36, desc[UR12][R56.64] ;  /* 0x0000000c38249981 */ /* 0x000f22000c1e1b00 */
[----:B------:R-:W-:Y:S01]  /*1880*/  @!P1 IADD3 R13, P2, PT, R6, R12, RZ ;  /* 0x0000000c060d9210 */ /* 0x000fe20007f5e0ff */
[----:B-1----:R-:W1:Y:S03]  /*1890*/  @!P1 LDC.64 R48, c[0x0][0x3b8] ;  /* 0x0000ee00ff309b82 */ /* 0x002e660000000a00 */
[----:B------:R-:W-:Y:S02]  /*18a0*/  @!P1 LEA.HI.X.SX32 R12, R12, R53, 0x1, P2 ;  /* 0x000000350c0c9211 */ /* 0x000fe400010f0eff */
[----:B--2---:R-:W-:-:S04]  /*18b0*/  @!P1 LEA R50, P2, R13, R50, 0x2 ;  /* 0x000000320d329211 */ /* 0x004fc800078410ff */
[----:B------:R-:W-:Y:S02]  /*18c0*/  @!P1 LEA.HI.X R51, R13, R51, R12, 0x2, P2 ;  /* 0x000000330d339211 */ /* 0x000fe400010f140c */
[----:B------:R-:W2:Y:S01]  /*18d0*/  @!P1 LDC.64 R12, c[0x0][0x3b8] ;  /* 0x0000ee00ff0c9b82 */ /* 0x000ea20000000a00 */
[----:B------:R-:W-:Y:S01]  /*18e0*/  IADD3 R61, PT, PT, R61, R10, RZ ;  /* 0x0000000a3d3d7210 */ /* 0x000fe20007ffe0ff */
[----:B------:R-:W-:Y:S01]  /*18f0*/  @!P1 IMAD.SHL.U32 R60, R60, 0x4, RZ ;  /* 0x000000043c3c9824 */ /* 0x000fe200078e00ff */
[----:B------:R0:W3:Y:S03]  /*1900*/  @!P1 LDG.E.64 R38, desc[UR12][R50.64] ;  /* 0x0000000c32269981 */ /* 0x0000e6000c1e1b00 */
[----:B------:R-:W-:-:S05]  /*1910*/  @!P1 IMAD.SHL.U32 R54, R61, 0x4, RZ ;  /* 0x000000043d369824 */ /* 0x000fca00078e00ff */
[----:B------:R-:W-:-:S04]  /*1920*/  @!P1 IADD3 R59, P2, PT, R6, R54, RZ ;  /* 0x00000036063b9210 */ /* 0x000fc80007f5e0ff */
[----:B------:R-:W-:Y:S02]  /*1930*/  @!P1 LEA.HI.X.SX32 R54, R54, R53, 0x1, P2 ;  /* 0x0000003536369211 */ /* 0x000fe400010f0eff */
[----:B--2---:R-:W-:-:S04]  /*1940*/  @!P1 LEA R58, P2, R59, R12, 0x2 ;  /* 0x0000000c3b3a9211 */ /* 0x004fc800078410ff */
[----:B------:R-:W-:Y:S02]  /*1950*/  @!P1 LEA.HI.X R59, R59, R13, R54, 0x2, P2 ;  /* 0x0000000d3b3b9211 */ /* 0x000fe400010f1436 */
[----:B------:R-:W2:Y:S01]  /*1960*/  @!P1 LDC.64 R12, c[0x0][0x3b8] ;  /* 0x0000ee00ff0c9b82 */ /* 0x000ea20000000a00 */
[----:B------:R-:W-:Y:S02]  /*1970*/  @!P1 IADD3 R55, P2, PT, R6, R52, RZ ;  /* 0x0000003406379210 */ /* 0x000fe40007f5e0ff */
[----:B------:R-:W-:Y:S01]  /*1980*/  @!P1 IADD3 R10, PT, PT, R61, R10, RZ ;  /* 0x0000000a3d0a9210 */ /* 0x000fe20007ffe0ff */
[----:B------:R-:W3:Y:S01]  /*1990*/  @!P1 LDG.E.64 R44, desc[UR12][R58.64] ;  /* 0x0000000c3a2c9981 */ /* 0x000ee2000c1e1b00 */
[----:B------:R-:W-:Y:S02]  /*19a0*/  @!P1 LEA.HI.X.SX32 R52, R52, R53, 0x1, P2 ;  /* 0x0000003534349211 */ /* 0x000fe400010f0eff */
[----:B------:R-:W-:Y:S02]  /*19b0*/  @!P1 SHF.L.U32 R10, R10, 0x2, RZ ;  /* 0x000000020a0a9819 */ /* 0x000fe400000006ff */
[----:B--2---:R-:W-:-:S04]  /*19c0*/  @!P1 LEA R54, P2, R55, R12, 0x2 ;  /* 0x0000000c37369211 */ /* 0x004fc800078410ff */
[----:B------:R-:W-:Y:S02]  /*19d0*/  @!P1 LEA.HI.X R55, R55, R13, R52, 0x2, P2 ;  /* 0x0000000d37379211 */ /* 0x000fe400010f1434 */
[----:B------:R-:W-:-:S03]  /*19e0*/  @!P1 IADD3 R52, P2, PT, R6, R60, RZ ;  /* 0x0000003c06349210 */ /* 0x000fc60007f5e0ff */
[----:B------:R-:W2:Y:S01]  /*19f0*/  @!P1 LDG.E.64 R40, desc[UR12][R54.64] ;  /* 0x0000000c36289981 */ /* 0x000ea2000c1e1b00 */
[----:B------:R-:W-:Y:S02]  /*1a00*/  @!P1 LEA.HI.X.SX32 R60, R60, R53, 0x1, P2 ;  /* 0x000000353c3c9211 */ /* 0x000fe400010f0eff */
[----:B------:R-:W-:-:S04]  /*1a10*/  @!P1 LEA R12, P2, R52, R12, 0x2 ;  /* 0x0000000c340c9211 */ /* 0x000fc800078410ff */
[----:B------:R-:W-:Y:S02]  /*1a20*/  @!P1 LEA.HI.X R13, R52, R13, R60, 0x2, P2 ;  /* 0x0000000d340d9211 */ /* 0x000fe400010f143c */
[----:B0-----:R-:W-:-:S03]  /*1a30*/  @!P1 IADD3 R51, P2, PT, R6, R10, RZ ;  /* 0x0000000a06339210 */ /* 0x001fc60007f5e0ff */
[----:B------:R-:W2:Y:S01]  /*1a40*/  @!P1 LDG.E.64 R42, desc[UR12][R12.64] ;  /* 0x0000000c0c2a9981 */ /* 0x000ea2000c1e1b00 */
[----:B------:R-:W-:Y:S02]  /*1a50*/  @!P1 LEA.HI.X.SX32 R10, R10, R53, 0x1, P2 ;  /* 0x000000350a0a9211 */ /* 0x000fe400010f0eff */
[----:B-1----:R-:W-:-:S04]  /*1a60*/  @!P1 LEA R50, P2, R51, R48, 0x2 ;  /* 0x0000003033329211 */ /* 0x002fc800078410ff */
[----:B------:R-:W-:Y:S01]  /*1a70*/  @!P1 LEA.HI.X R51, R51, R49, R10, 0x2, P2 ;  /* 0x0000003133339211 */ /* 0x000fe200010f140a */
[----:B------:R-:W-:-:S04]  /*1a80*/  @P0 IMAD.MOV.U32 R10, RZ, RZ, R4 ;  /* 0x000000ffff0a0224 */ /* 0x000fc800078e0004 */
[----:B------:R-:W2:Y:S04]  /*1a90*/  @!P1 LDG.E.64 R46, desc[UR12][R50.64] ;  /* 0x0000000c322e9981 */ /* 0x000ea8000c1e1b00 */
[----:B------:R0:W2:Y:S02]  /*1aa0*/  @P0 LDG.E.U8 R48, desc[UR12][R10.64] ;  /* 0x0000000c0a300981 */ /* 0x0000a4000c1e1100 */
[----:B0-----:R-:W0:Y:S01]  /*1ab0*/  S2R R10, SR_TID.X ;  /* 0x00000000000a7919 */ /* 0x001e220000002100 */
[----:B------:R-:W-:Y:S01]  /*1ac0*/  UMOV UR6, 0xffffffff ;  /* 0xffffffff00067882 */ /* 0x000fe20000000000 */
[----:B-----5:R-:W-:Y:S01]  /*1ad0*/  FMUL.FTZ R49, R18, R34 ;  /* 0x0000002212317220 */ /* 0x020fe20000410000 */
[----:B------:R-:W-:-:S03]  /*1ae0*/  FMUL.FTZ R52, R19, R35 ;  /* 0x0000002313347220 */ /* 0x000fc60000410000 */
[----:B----4-:R-:W-:Y:S01]  /*1af0*/  FFMA.FTZ R49, R16, R36, R49 ;  /* 0x0000002410317223 */ /* 0x010fe20000010031 */
[----:B------:R-:W-:-:S03]  /*1b00*/  FFMA.FTZ R52, R17, R37, R52 ;  /* 0x0000002511347223 */ /* 0x000fc60000010034 */
[----:B---3--:R-:W-:Y:S01]  /*1b10*/  FFMA.FTZ R49, R20, R14, R49 ;  /* 0x0000000e14317223 */ /* 0x008fe20000010031 */
[----:B------:R-:W-:-:S03]  /*1b20*/  FFMA.FTZ R52, R21, R15, R52 ;  /* 0x0000000f15347223 */ /* 0x000fc60000010034 */
[----:B--2---:R-:W-:Y:S01]  /*1b30*/  FFMA.FTZ R49, R22, R40, R49 ;  /* 0x0000002816317223 */ /* 0x004fe20000010031 */
        /* <DEDUP_REMOVED lines=9> */
[----:B------:R-:W-:-:S03]  /*1bd0*/  ISETP.NE.AND P2, PT, R48, RZ, P0 ;  /* 0x000000ff3000720c */ /* 0x000fc60000745270 */
[----:B------:R-:W-:Y:S01]  /*1be0*/  FADD.FTZ R52, R49, R52 ;  /* 0x0000003431347221 */ /* 0x000fe20000010000 */
[----:B0-----:R-:W-:Y:S01]  /*1bf0*/  LOP3.LUT R49, R10, 0x1, RZ, 0xc0, !PT ;  /* 0x000000010a317812 */ /* 0x001fe200078ec0ff */
[----:B------:R-:W-:Y:S08]  /*1c00*/  BRA.DIV UR6, `(.L_x_2494) ;  /* 0x0000005e06c87947 */ /* 0x000ff0000b800000 */
[----:B------:R0:W1:Y:S02]  /*1c10*/  SHFL.BFLY PT, R48, R52, 0x1, 0x1f ;  /* 0x0c201f0034307f89 */ /* 0x00006400000e0000 */
.L_x_2574:
[----:B------:R-:W-:Y:S01]  /*1c20*/  ISETP.EQ.U32.OR P1, PT, R49, 0x1, P1 ;  /* 0x000000013100780c */ /* 0x000fe20000f22470 */
        /* <DEDUP_REMOVED lines=8> */
[----:B------:R-:W1:Y:S06]  /*1cb0*/  @P3 LDC.64 R12, c[0x0][0x438] ;  /* 0x00010e00ff0c3b82 */ /* 0x000e6c0000000a00 */
[----:B------:R-:W2:Y:S01]  /*1cc0*/  @P1 LDG.E R10, desc[UR12][R32.64] ;  /* 0x0000000c200a1981 */ /* 0x000ea2000c1e1900 */
[----:B-1----:R-:W-:-:S06]  /*1cd0*/  @P3 IMAD.WIDE R12, R8, 0x4, R12 ;  /* 0x00000004080c3825 */ /* 0x002fcc00078e020c */
        /* <DEDUP_REMOVED lines=9> */
.L_x_2496:
[----:B------:R-:W-:Y:S05]  /*1d70*/  BSYNC.RECONVERGENT B1 ;  /* 0x0000000000017941 */ /* 0x000fea0003800200 */
.L_x_2495:
[----:B------:R-:W-:Y:S01]  /*1d80*/  MOV R10, UR30 ;  /* 0x0000001e000a7c02 */ /* 0x000fe20008000f00 */
[----:B------:R-:W-:Y:S01]  /*1d90*/  UIADD3 UR6, UPT, UPT, UR18, 0x1, URZ ;  /* 0x0000000112067890 */ /* 0x000fe2000fffe0ff */
[----:B------:R-:W-:Y:S01]  /*1da0*/  VIADD R0, R0, 0x40 ;  /* 0x0000004000007836 */ /* 0x000fe20000000000 */
[----:B------:R-:W-:Y:S01]  /*1db0*/  IADD3 R4, P2, PT, R4, 0x40, RZ ;  /* 0x0000004004047810 */ /* 0x000fe20007f5e0ff */
[----:B-1----:R-:W-:Y:S01]  /*1dc0*/  VIADD R3, R3, 0x100 ;  /* 0x0000010003037836 */ /* 0x002fe20000000000 */
[----:B------:R-:W-:Y:S01]  /*1dd0*/  IADD3 R8, PT, PT, R8, 0x40, RZ ;  /* 0x0000004008087810 */ /* 0x000fe20007ffe0ff */
[----:B------:R-:W-:Y:S02]  /*1de0*/  IMAD.MOV R10, RZ, RZ, -R10 ;  /* 0x000000ffff0a7224 */ /* 0x000fe400078e0a0a */
[----:B------:R-:W-:-:S03]  /*1df0*/  IMAD.X R11, RZ, RZ, R11, P2 ;  /* 0x000000ffff0b7224 */ /* 0x000fc600010e060b */
[----:B------:R-:W-:-:S04]  /*1e00*/  VIADDMNMX R10, R10, UR6, RZ, !PT ;  /* 0x000000060a0a7c46 */ /* 0x000fc8000f8001ff */
[----:B------:R-:W-:-:S04]  /*1e10*/  IADD3 R12, PT, PT, -R10, UR18, RZ ;  /* 0x000000120a0c7c10 */ /* 0x000fc8000fffe1ff */
[----:B------:R-:W-:-:S04]  /*1e20*/  IADD3 R12, PT, PT, R12, 0xf, RZ ;  /* 0x0000000f0c0c7810 */ /* 0x000fc80007ffe0ff */
[----:B------:R-:W-:-:S04]  /*1e30*/  SHF.R.S32.HI R13, RZ, 0x1f, R12 ;  /* 0x0000001fff0d7819 */ /* 0x000fc8000001140c */
[----:B------:R-:W-:-:S04]  /*1e40*/  LEA.HI R13, R13, R12, RZ, 0x4 ;  /* 0x0000000c0d0d7211 */ /* 0x000fc800078f20ff */
[----:B------:R-:W-:-:S04]  /*1e50*/  LOP3.LUT R13, R13, 0xfffffff0, RZ, 0xc0, !PT ;  /* 0xfffffff00d0d7812 */ /* 0x000fc800078ec0ff */
[----:B------:R-:W-:-:S04]  /*1e60*/  IADD3 R13, PT, PT, R10, R13, RZ ;  /* 0x0000000d0a0d7210 */ /* 0x000fc80007ffe0ff */
[----:B------:R-:W-:-:S13]  /*1e70*/  ISETP.GE.AND P1, PT, R0, R13, PT ;  /* 0x0000000d0000720c */ /* 0x000fda0003f26270 */
[----:B------:R-:W-:Y:S05]  /*1e80*/  @!P1 BRA `(.L_x_2497) ;  /* 0xfffffff400b89947 */ /* 0x000fea000383ffff */
.L_x_2493:
[----:B0-----:R-:W-:Y:S05]  /*1e90*/  BSYNC B0 ;  /* 0x0000000000007941 */ /* 0x001fea0003800000 */
.L_x_2492:
[----:B------:R-:W0:Y:S01]  /*1ea0*/  LDCU UR6, c[0x0][0x3f4] ;  /* 0x00007e80ff0677ac */ /* 0x000e220008000800 */
[----:B------:R-:W4:Y:S01]  /*1eb0*/  S2R R0, SR_TID.X ;  /* 0x0000000000007919 */ /* 0x000f220000002100 */
[----:B------:R-:W-:-:S05]  /*1ec0*/  MOV R4, UR18 ;  /* 0x0000001200047c02 */ /* 0x000fca0008000f00 */
[----:B------:R-:W-:-:S05]  /*1ed0*/  VIADD R4, R4, 0x1 ;  /* 0x0000000104047836 */ /* 0x000fca0000000000 */
        /* <DEDUP_REMOVED lines=10> */
.L_x_2580:
[----:B------:R-:W5:Y:S01]  /*1f80*/  S2R R17, SR_CgaCtaId ;  /* 0x0000000000117919 */ /* 0x000f620000008800 */
[----:B----4-:R-:W-:Y:S01]  /*1f90*/  LOP3.LUT P0, R5, R0, 0x1f, RZ, 0xc0, !PT ;  /* 0x0000001f00057812 */ /* 0x010fe2000780c0ff */
[----:B------:R-:W-:Y:S05]  /*1fa0*/  WARPSYNC.ALL ;  /* 0x0000000000007948 */ /* 0x000fea0003800000 */
[----:B-1----:R-:W-:Y:S02]  /*1fb0*/  MOV R16, 0x400 ;  /* 0x0000040000107802 */ /* 0x002fe40000000f00 */
[----:B---3--:R-:W-:Y:S02]  /*1fc0*/  SHF.R.U32.HI R2, RZ, 0x3, R0 ;  /* 0x00000003ff027819 */ /* 0x008fe40000011600 */
[----:B0-----:R-:W-:-:S02]  /*1fd0*/  FMNMX.FTZ R11, R8, R48, !PT ;  /* 0x00000030080b7209 */ /* 0x001fc40007810000 */
[----:B-----5:R-:W-:-:S04]  /*1fe0*/  LEA R9, R17, R16, 0x18 ;  /* 0x0000001011097211 */ /* 0x020fc800078ec0ff */
[----:B------:R-:W-:-:S05]  /*1ff0*/  IADD3 R6, PT, PT, R2, R9, RZ ;  /* 0x0000000902067210 */ /* 0x000fca0007ffe0ff */
[----:B------:R0:W-:Y:S01]  /*2000*/  @!P0 STS [R6], R11 ;  /* 0x0000000b06008388 */ /* 0x0001e20000000800 */
[----:B------:R-:W-:Y:S01]  /*2010*/  BAR.SYNC.DEFER_BLOCKING 0x0 ;  /* 0x0000000000007b1d */ /* 0x000fe20000010000 */
[C---:B------:R-:W-:Y:S01]  /*2020*/  ISETP.GT.U32.AND P0, PT, R5.reuse, 0x3, PT ;  /* 0x000000030500780c */ /* 0x040fe20003f04070 */
[----:B------:R-:W-:Y:S01]  /*2030*/  IMAD R8, R5, 0x4, R9 ;  /* 0x0000000405087824 */ /* 0x000fe200078e0209 */
[----:B------:R-:W-:Y:S01]  /*2040*/  MOV R12, 0xff7fffff ;  /* 0xff7fffff000c7802 */ /* 0x000fe20000000f00 */
[----:B0-----:R-:W-:Y:S02]  /*2050*/  HFMA2 R11, -RZ, RZ, 0, 0 ;  /* 0x00000000ff0b7431 */ /* 0x001fe400000001ff */
[----:B------:R-:W-:Y:S08]  /*2060*/  BSSY.RECONVERGENT B0, `(.L_x_2499) ;  /* 0x000016f000007945 */ /* 0x000ff00003800200 */
[----:B------:R-:W0:Y:S04]  /*2070*/  @!P0 LDS R12, [R8] ;  /* 0x00000000080c8984 */ /* 0x000e280000000800 */
[----:B0-----:R-:W0:Y:S02]  /*2080*/  SHFL.BFLY PT, R9, R12, 0x2, 0x1f ;  /* 0x0c401f000c097f89 */ /* 0x001e2400000e0000 */
[----:B0-----:R-:W-:Y:S01]  /*2090*/  FMNMX.FTZ R13, R9, R12, !PT ;  /* 0x0000000c090d7209 */ /* 0x001fe20007810000 */
[----:B------:R-:W-:-:S04]  /*20a0*/  IMAD.IADD R9, R3, 0x1, R0 ;  /* 0x0000000103097824 */ /* 0x000fc800078e0200 */
[----:B------:R-:W0:Y:S01]  /*20b0*/  SHFL.BFLY PT, R10, R13, 0x1, 0x1f ;  /* 0x0c201f000d0a7f89 */ /* 0x000e2200000e0000 */
[----:B------:R-:W-:Y:S02]  /*20c0*/  ISETP.GT.AND P0, PT, R9, UR18, PT ;  /* 0x0000001209007c0c */ /* 0x000fe4000bf04270 */
[----:B0-----:R-:W-:-:S06]  /*20d0*/  FMNMX.FTZ R10, R13, R10, !PT ;  /* 0x0000000a0d0a7209 */ /* 0x001fcc0007810000 */
[----:B------:R-:W0:Y:S05]  /*20e0*/  SHFL.IDX PT, R10, R10, RZ, 0x1f ;  /* 0x00001fff0a0a7589 */ /* 0x000e2a00000e0000 */
        /* <DEDUP_REMOVED lines=16> */
[----:B------:R-:W-:-:S04]  /*21f0*/  LEA.HI R11, R13, 0x1, RZ, 0x19 ;  /* 0x000000010d0b7811 */ /* 0x000fc800078fc8ff */
[----:B------:R-:W-:Y:S01]  /*2200*/  LOP3.LUT R13, R11, 0x3, RZ, 0xc0, !PT ;  /* 0x000000030b0d7812 */ /* 0x000fe200078ec0ff */
[----:B------:R-:W-:Y:S01]  /*2210*/  HFMA2 R11, -RZ, RZ, 0, 0 ;  /* 0x00000000ff0b7431 */ /* 0x000fe200000001ff */
[----:B------:R-:W-:Y:S01]  /*2220*/  LEA R15, R17, R12, 0x18 ;  /* 0x0000000c110f7211 */ /* 0x000fe200078ec0ff */
[----:B------:R-:W-:Y:S02]  /*2230*/  IMAD.MOV.U32 R12, RZ, RZ, R9 ;  /* 0x000000ffff0c7224 */ /* 0x000fe400078e0009 */
[----:B------:R-:W-:Y:S01]  /*2240*/  IMAD.MOV R13, RZ, RZ, -R13 ;  /* 0x000000ffff0d7224 */ /* 0x000fe200078e0a0d */
[----:B------:R-:W-:-:S07]  /*2250*/  LEA R14, R0, R15, 0x2 ;  /* 0x0000000f000e7211 */ /* 0x000fce00078e10ff */
.L_x_2504:
        /* <DEDUP_REMOVED lines=11> */
.L_x_2503:
[----:B------:R-:W-:Y:S05]  /*2310*/  BSYNC.RECONVERGENT B1 ;  /* 0x0000000000017941 */ /* 0x000fea0003800200 */
.L_x_2502:
[----:B------:R-:W-:Y:S05]  /*2320*/  @!P1 BRA `(.L_x_2500) ;  /* 0x0000001400089947 */ /* 0x000fea0003800000 */
[----:B------:R-:W-:Y:S01]  /*2330*/  SHF.L.U32 R13, R3, 0x2, RZ ;  /* 0x00000002030d7819 */ /* 0x000fe200000006ff */
[----:B------:R-:W-:-:S04]  /*2340*/  VIADD R16, R16, 0xa0 ;  /* 0x000000a010107836 */ /* 0x000fc80000000000 */
[C---:B------:R-:W-:Y:S01]  /*2350*/  IMAD R13, R12.reuse, 0x4, -R13 ;  /* 0x000000040c0d7824 */ /* 0x040fe200078e0a0d */
[----:B------:R-:W-:Y:S01]  /*2360*/  LEA R14, R17, R16, 0x18 ;  /* 0x00000010110e7211 */ /* 0x000fe200078ec0ff */
[----:B------:R-:W-:-:S03]  /*2370*/  VIADD R12, R12, 0x200 ;  /* 0x000002000c0c7836 */ /* 0x000fc60000000000 */
[----:B------:R-:W-:Y:S02]  /*2380*/  IADD3 R14, PT, PT, R14, R13, RZ ;  /* 0x0000000d0e0e7210 */ /* 0x000fe40007ffe0ff */
[----:B------:R-:W-:-:S03]  /*2390*/  ISETP.GT.AND P0, PT, R12, UR18, PT ;  /* 0x000000120c007c0c */ /* 0x000fc6000bf04270 */
[----:B------:R-:W0:Y:S04]  /*23a0*/  LDS R13, [R14] ;  /* 0x000000000e0d7984 */ /* 0x000e280000000800 */
[----:B------:R-:W1:Y:S04]  /*23b0*/  LDS R15, [R14+0x200] ;  /* 0x000200000e0f7984 */ /* 0x000e680000000800 */
[----:B------:R-:W3:Y:S04]  /*23c0*/  LDS R17, [R14+0x400] ;  /* 0x000400000e117984 */ /* 0x000ee80000000800 */
[----:B--2---:R-:W2:Y:S01]  /*23d0*/  LDS R19, [R14+0x600] ;  /* 0x000600000e137984 */ /* 0x004ea20000000800 */
[C---:B0-----:R-:W-:Y:S01]  /*23e0*/  FADD.FTZ R13, -R10.reuse, R13 ;  /* 0x0000000d0a0d7221 */ /* 0x041fe20000010100 */
[----:B-1----:R-:W-:-:S03]  /*23f0*/  FADD.FTZ R15, -R10, R15 ;  /* 0x0000000f0a0f7221 */ /* 0x002fc60000010100 */
[----:B------:R-:W-:Y:S01]  /*2400*/  FMUL.FTZ R13, R13, 1.4426950216293334961 ;  /* 0x3fb8aa3b0d0d7820 */ /* 0x000fe20000410000 */
[----:B---3--:R-:W-:Y:S01]  /*2410*/  FADD.FTZ R17, -R10, R17 ;  /* 0x000000110a117221 */ /* 0x008fe20000010100 */
[----:B------:R-:W-:-:S04]  /*2420*/  FMUL.FTZ R15, R15, 1.4426950216293334961 ;  /* 0x3fb8aa3b0f0f7820 */ /* 0x000fc80000410000 */
[----:B------:R-:W0:Y:S01]  /*2430*/  MUFU.EX2 R13, R13 ;  /* 0x0000000d000d7308 */ /* 0x000e220000000800 */
[----:B--2---:R-:W-:Y:S01]  /*2440*/  FADD.FTZ R19, -R10, R19 ;  /* 0x000000130a137221 */ /* 0x004fe20000010100 */
        /* <DEDUP_REMOVED lines=14> */
[----:B---3--:R-:W-:Y:S01]  /*2530*/  MOV R13, R12 ;  /* 0x0000000c000d7202 */ /* 0x008fe20000000f00 */
[----:B------:R-:W-:Y:S01]  /*2540*/  BSSY.RECONVERGENT B1, `(.L_x_2505) ;  /* 0x000006d000017945 */ /* 0x000fe20003800200 */
[----:B------:R-:W-:Y:S02]  /*2550*/  PLOP3.LUT P0, PT, PT, PT, PT, 0x80, 0x8 ;  /* 0x000000000008781c */ /* 0x000fe40003f0f070 */
[----:B------:R-:W-:-:S04]  /*2560*/  IADD3 R12, PT, PT, -R13, UR18, RZ ;  /* 0x000000120d0c7c10 */ /* 0x000fc8000fffe1ff */
[----:B------:R-:W-:Y:S01]  /*2570*/  ISETP.GT.AND P1, PT, R12, 0x5ff, PT ;  /* 0x000005ff0c00780c */ /* 0x000fe20003f24270 */
[----:B------:R-:W-:-:S12]  /*2580*/  VIADD R12, R14, 0xc00 ;  /* 0x00000c000e0c7836 */ /* 0x000fd80000000000 */
[----:B------:R-:W-:Y:S05]  /*2590*/  @!P1 BRA `(.L_x_2506) ;  /* 0x00000004009c9947 */ /* 0x000fea0003800000 */
[----:B------:R-:W-:Y:S02]  /*25a0*/  MOV R14, UR18 ;  /* 0x00000012000e7c02 */ /* 0x000fe40008000f00 */
[----:B------:R-:W-:-:S03]  /*25b0*/  PLOP3.LUT P0, PT, PT, PT, PT, 0x8, 0x80 ;  /* 0x000000000080781c */ /* 0x000fc60003f0e170 */
[----:B------:R-:W-:-:S10]  /*25c0*/  VIADD R14, R14, 0xfffffa01 ;  /* 0xfffffa010e0e7836 */ /* 0x000fd40000000000 */
.L_x_2507:
        /* <DEDUP_REMOVED lines=100> */
.L_x_2506:
[----:B------:R-:W-:Y:S05]  /*2c10*/  BSYNC.RECONVERGENT B1 ;  /* 0x0000000000017941 */ /* 0x000fea0003800200 */
.L_x_2505:
        /* <DEDUP_REMOVED lines=55> */
.L_x_2509:
[----:B------:R-:W-:Y:S05]  /*2f90*/  BSYNC.RECONVERGENT B1 ;  /* 0x0000000000017941 */ /* 0x000fea0003800200 */
.L_x_2508:
        /* <DEDUP_REMOVED lines=27> */
.L_x_2501:
        /* <DEDUP_REMOVED lines=12> */
[----:B--2---:R-:W-:Y:S02]  /*3210*/  IADD3 R19, P0, P2, R12, UR23, R9 ;  /* 0x000000170c137c10 */ /* 0x004fe4000fa1e009 */
[----:B------:R-:W-:Y:S02]  /*3220*/  LEA R15, R17, R16, 0x18 ;  /* 0x00000010110f7211 */ /* 0x000fe400078ec0ff */
[----:B------:R-:W-:Y:S01]  /*3230*/  LOP3.LUT R12, R11, 0x3, RZ, 0xc0, !PT ;  /* 0x000000030b0c7812 */ /* 0x000fe200078ec0ff */
[----:B------:R-:W-:Y:S01]  /*3240*/  IMAD.MOV.U32 R11, RZ, RZ, RZ ;  /* 0x000000ffff0b7224 */ /* 0x000fe200078e00ff */
[----:B------:R-:W-:Y:S01]  /*3250*/  IADD3.X R13, PT, PT, R13, UR24, RZ, P0, P2 ;  /* 0x000000180d0d7c10 */ /* 0x000fe200087e44ff */
[----:B------:R-:W-:Y:S01]  /*3260*/  IMAD R15, R0, 0x4, R15 ;  /* 0x00000004000f7824 */ /* 0x000fe200078e020f */
[----:B------:R-:W-:-:S02]  /*3270*/  MOV R14, R9 ;  /* 0x00000009000e7202 */ /* 0x000fc40000000f00 */
[----:B------:R-:W-:-:S07]  /*3280*/  IADD3 R16, PT, PT, -R12, RZ, RZ ;  /* 0x000000ff0c107210 */ /* 0x000fce0007ffe1ff */
.L_x_2512:
[----:B------:R-:W-:-:S06]  /*3290*/  IMAD.MOV.U32 R12, RZ, RZ, R19 ;  /* 0x000000ffff0c7224 */ /* 0x000fcc00078e0013 */
[----:B------:R1:W2:Y:S01]  /*32a0*/  LDG.E.U8 R12, desc[UR12][R12.64] ;  /* 0x0000000c0c0c7981 */ /* 0x0002a2000c1e1100 */
[----:B------:R-:W-:Y:S01]  /*32b0*/  MOV R18, RZ ;  /* 0x000000ff00127202 */ /* 0x000fe20000000f00 */
[----:B------:R-:W-:Y:S01]  /*32c0*/  VIADD R16, R16, 0x1 ;  /* 0x0000000110107836 */ /* 0x000fe20000000000 */
        /* <DEDUP_REMOVED lines=13> */
.L_x_2511:
[----:B------:R-:W-:Y:S05]  /*33a0*/  BSYNC.RECONVERGENT B1 ;  /* 0x0000000000017941 */ /* 0x000fea0003800200 */
.L_x_2510:
[----:B------:R-:W-:Y:S05]  /*33b0*/  @!P1 BRA `(.L_x_2500) ;  /* 0x0000000000e49947 */ /* 0x000fea0003800000 */
[----:B------:R-:W1:Y:S01]  /*33c0*/  S2R R15, SR_CgaCtaId ;  /* 0x00000000000f7919 */ /* 0x000e620000008800 */
[----:B------:R-:W3:Y:S01]  /*33d0*/  LDCU.64 UR6, c[0x0][0x420] ;  /* 0x00008400ff0677ac */ /* 0x000ee20008000a00 */
[----:B------:R-:W-:Y:S01]  /*33e0*/  MOV R12, 0x400 ;  /* 0x00000400000c7802 */ /* 0x000fe20000000f00 */
[----:B------:R-:W-:-:S03]  /*33f0*/  IMAD.SHL.U32 R13, R3, 0x4, RZ ;  /* 0x00000004030d7824 */ /* 0x000fc600078e00ff */
[----:B------:R-:W-:Y:S01]  /*3400*/  IADD3 R12, PT, PT, R12, 0xa0, RZ ;  /* 0x000000a00c0c7810 */ /* 0x000fe20007ffe0ff */
[----:B---3--:R-:W-:Y:S01]  /*3410*/  IMAD.U32 R17, RZ, RZ, UR6 ;  /* 0x00000006ff117e24 */ /* 0x008fe2000f8e00ff */
[----:B------:R-:W-:-:S04]  /*3420*/  MOV R16, UR7 ;  /* 0x0000000700107c02 */ /* 0x000fc80008000f00 */
[----:B------:R-:W-:-:S04]  /*3430*/  IADD3 R17, P0, P1, R17, UR23, R14 ;  /* 0x0000001711117c10 */ /* 0x000fc8000f91e00e */
[----:B------:R-:W-:Y:S02]  /*3440*/  IADD3 R17, P2, PT, R17, 0x100, RZ ;  /* 0x0000010011117810 */ /* 0x000fe40007f5e0ff */
[----:B-1----:R-:W-:Y:S01]  /*3450*/  LEA R15, R15, R12, 0x18 ;  /* 0x0000000c0f0f7211 */ /* 0x002fe200078ec0ff */
[----:B------:R-:W-:Y:S01]  /*3460*/  IMAD R12, R14, 0x4, -R13 ;  /* 0x000000040e0c7824 */ /* 0x000fe200078e0a0d */
[----:B------:R-:W-:-:S04]  /*3470*/  IADD3.X R13, PT, PT, R16, UR24, RZ, P0, P1 ;  /* 0x00000018100d7c10 */ /* 0x000fc800087e24ff */
[----:B------:R-:W-:Y:S02]  /*3480*/  IADD3 R15, PT, PT, R12, 0x400, R15 ;  /* 0x000004000c0f7810 */ /* 0x000fe40007ffe00f */
[----:B------:R-:W-:-:S07]  /*3490*/  IADD3.X R13, PT, PT, RZ, R13, RZ, P2, !PT ;  /* 0x0000000dff0d7210 */ /* 0x000fce00017fe4ff */
.L_x_2513:
[----:B------:R-:W-:-:S05]  /*34a0*/  IMAD.MOV.U32 R12, RZ, RZ, R17 ;  /* 0x000000ffff0c7224 */ /* 0x000fca00078e0011 */
[----:B------:R-:W3:Y:S04]  /*34b0*/  LDG.E.U8 R17, desc[UR12][R12.64+-0x100] ;  /* 0xffff000c0c117981 */ /* 0x000ee8000c1e1100 */
[----:B------:R-:W4:Y:S04]  /*34c0*/  LDG.E.U8 R16, desc[UR12][R12.64+-0x80] ;  /* 0xffff800c0c107981 */ /* 0x000f28000c1e1100 */
[----:B------:R-:W5:Y:S04]  /*34d0*/  LDG.E.U8 R18, desc[UR12][R12.64] ;  /* 0x0000000c0c127981 */ /* 0x000f68000c1e1100 */
[----:B------:R-:W2:Y:S01]  /*34e0*/  LDG.E.U8 R20, desc[UR12][R12.64+0x80] ;  /* 0x0000800c0c147981 */ /* 0x000ea2000c1e1100 */
[----:B------:R-:W-:Y:S01]  /*34f0*/  IMAD.MOV.U32 R22, RZ, RZ, RZ ;  /* 0x000000ffff167224 */ /* 0x000fe200078e00ff */
[----:B------:R-:W-:-:S02]  /*3500*/  IADD3 R14, PT, PT, R14, 0x200, RZ ;  /* 0x000002000e0e7810 */ /* 0x000fc40007ffe0ff */
        /* <DEDUP_REMOVED lines=36> */
.L_x_2500:
[----:B------:R-:W-:Y:S05]  /*3750*/  BSYNC.RECONVERGENT B0 ;  /* 0x0000000000007941 */ /* 0x000fea0003800200 */
.L_x_2499:
        /* <DEDUP_REMOVED lines=28> */
[----:B------:R-:W1:Y:S01]  /*3920*/  LDCU UR5, c[0x0][0x488] ;  /* 0x00009100ff0577ac */ /* 0x000e620008000800 */
[----:B------:R-:W1:Y:S01]  /*3930*/  LDCU UR6, c[0x0][0x40c] ;  /* 0x00008180ff0677ac */ /* 0x000e620008000800 */
[----:B------:R-:W3:Y:S01]  /*3940*/  LDCU UR7, c[0x0][0x3f4] ;  /* 0x00007e80ff0777ac */ /* 0x000ee20008000800 */
[----:B-1----:R-:W-:-:S04]  /*3950*/  UIMAD UR5, UR9, UR5, UR6 ;  /* 0x00000005090572a4 */ /* 0x002fc8000f8e0206 */
[----:B---3--:R-:W-:-:S04]  /*3960*/  UIMAD UR6, UR5, UR7, URZ ;  /* 0x00000007050672a4 */ /* 0x008fc8000f8e02ff */
[----:B------:R-:W-:-:S12]  /*3970*/  USHF.R.S32.HI UR7, URZ, 0x1f, UR6 ;  /* 0x0000001fff077899 */ /* 0x000fd80008011406 */
.L_x_2514:
        /* <DEDUP_REMOVED lines=23> */
.L_x_2520:
[----:B------:R-:W0:Y:S01]  /*3af0*/  LDS R6, [R4] ;  /* 0x0000000004067984 */ /* 0x000e220000000800 */
[----:B------:R-:W-:-:S04]  /*3b00*/  IADD3 R8, PT, PT, R8, 0x1, RZ ;  /* 0x0000000108087810 */ /* 0x000fc80007ffe0ff */
[----:B------:R-:W-:Y:S01]  /*3b10*/  ISETP.NE.AND P0, PT, R8, RZ, PT ;  /* 0x000000ff0800720c */ /* 0x000fe20003f05270 */
[----:B0-----:R-:W-:-:S05]  /*3b20*/  FMUL.FTZ R11, R6, R5 ;  /* 0x00000005060b7220 */ /* 0x001fca0000410000 */
[----:B------:R0:W-:Y:S02]  /*3b30*/  STS [R4], R11 ;  /* 0x0000000b04007388 */ /* 0x0001e40000000800 */
[----:B0-----:R-:W-:-:S05]  /*3b40*/  VIADD R4, R4, 0x200 ;  /* 0x0000020004047836 */ /* 0x001fca0000000000 */
[----:B------:R-:W-:Y:S05]  /*3b50*/  @P0 BRA `(.L_x_2520) ;  /* 0xfffffffc00e40947 */ /* 0x000fea000383ffff */
.L_x_2519:
[----:B------:R-:W-:Y:S05]  /*3b60*/  BSYNC.RECONVERGENT B1 ;  /* 0x0000000000017941 */ /* 0x000fea0003800200 */
.L_x_2518:
[----:B------:R-:W-:Y:S05]  /*3b70*/  @!P1 BRA `(.L_x_2516) ;  /* 0x0000001400189947 */ /* 0x000fea0003800000 */
[----:B------:R-:W1:Y:S01]  /*3b80*/  S2UR UR10, SR_CgaCtaId ;  /* 0x00000000000a79c3 */ /* 0x000e620000008800 */
[----:B------:R-:W-:Y:S01]  /*3b90*/  UMOV UR5, 0x400 ;  /* 0x0000040000057882 */ /* 0x000fe20000000000 */
[----:B------:R-:W-:Y:S01]  /*3ba0*/  SHF.L.U32 R4, R3, 0x2, RZ ;  /* 0x0000000203047819 */ /* 0x000fe200000006ff */
[----:B------:R-:W-:-:S04]  /*3bb0*/  UIADD3 UR5, UPT, UPT, UR5, 0xa0, URZ ;  /* 0x000000a005057890 */ /* 0x000fc8000fffe0ff */
[C---:B------:R-:W-:Y:S01]  /*3bc0*/  IMAD R4, R9.reuse, 0x4, -R4 ;  /* 0x0000000409047824 */ /* 0x040fe200078e0a04 */
[----:B------:R-:W-:-:S04]  /*3bd0*/  IADD3 R9, PT, PT, R9, 0x200, RZ ;  /* 0x0000020009097810 */ /* 0x000fc80007ffe0ff */
[----:B------:R-:W-:Y:S01]  /*3be0*/  ISETP.GT.AND P0, PT, R9, UR18, PT ;  /* 0x0000001209007c0c */ /* 0x000fe2000bf04270 */
[----:B-1----:R-:W-:-:S09]  /*3bf0*/  ULEA UR5, UR10, UR5, 0x18 ;  /* 0x000000050a057291 */ /* 0x002fd2000f8ec0ff */
[----:B------:R-:W0:Y:S04]  /*3c00*/  LDS R6, [R4+UR5] ;  /* 0x0000000504067984 */ /* 0x000e280008000800 */
[----:B------:R-:W1:Y:S04]  /*3c10*/  LDS R8, [R4+UR5+0x200] ;  /* 0x0002000504087984 */ /* 0x000e680008000800 */
[----:B------:R-:W3:Y:S04]  /*3c20*/  LDS R10, [R4+UR5+0x400] ;  /* 0x00040005040a7984 */ /* 0x000ee80008000800 */
[----:B------:R-:W4:Y:S01]  /*3c30*/  LDS R12, [R4+UR5+0x600] ;  /* 0x00060005040c7984 */ /* 0x000f220008000800 */
[----:B0-----:R-:W-:Y:S01]  /*3c40*/  FMUL.FTZ R11, R6, R5 ;  /* 0x00000005060b7220 */ /* 0x001fe20000410000 */
[----:B------:R-:W-:-:S02]  /*3c50*/  VIADD R6, R4, UR5 ;  /* 0x0000000504067c36 */ /* 0x000fc40008000000 */
[-C--:B-1----:R-:W-:Y:S02]  /*3c60*/  FMUL.FTZ R13, R8, R5.reuse ;  /* 0x00000005080d7220 */ /* 0x082fe40000410000 */
[----:B------:R0:W-:Y:S01]  /*3c70*/  STS [R4+UR5], R11 ;  /* 0x0000000b04007988 */ /* 0x0001e20008000805 */
[----:B---3--:R-:W-:-:S03]  /*3c80*/  FMUL.FTZ R15, R10, R5 ;  /* 0x000000050a0f7220 */ /* 0x008fc60000410000 */
[----:B------:R0:W-:Y:S01]  /*3c90*/  STS [R4+UR5+0x200], R13 ;  /* 0x0002000d04007988 */ /* 0x0001e20008000805 */
[----:B----4-:R-:W-:-:S03]  /*3ca0*/  FMUL.FTZ R17, R12, R5 ;  /* 0x000000050c117220 */ /* 0x010fc60000410000 */
[----:B------:R0:W-:Y:S04]  /*3cb0*/  STS [R4+UR5+0x400], R15 ;  /* 0x0004000f04007988 */ /* 0x0001e80008000805 */
[----:B------:R0:W-:Y:S01]  /*3cc0*/  STS [R4+UR5+0x600], R17 ;  /* 0x0006001104007988 */ /* 0x0001e20008000805 */
[----:B------:R-:W-:Y:S05]  /*3cd0*/  @P0 BRA `(.L_x_2516) ;  /* 0x0000001000c00947 */ /* 0x000fea0003800000 */
[----:B0-----:R-:W-:Y:S01]  /*3ce0*/  IADD3 R4, PT, PT, -R9, UR18, RZ ;  /* 0x0000001209047c10 */ /* 0x001fe2000fffe1ff */
[----:B------:R-:W-:Y:S01]  /*3cf0*/  BSSY.RECONVERGENT B1, `(.L_x_2521) ;  /* 0x000003c000017945 */ /* 0x000fe20003800200 */
[----:B------:R-:W-:Y:S02]  /*3d00*/  PLOP3.LUT P0, PT, PT, PT, PT, 0x80, 0x8 ;  /* 0x000000000008781c */ /* 0x000fe40003f0f070 */
[----:B------:R-:W-:Y:S02]  /*3d10*/  ISETP.GT.AND P1, PT, R4, 0x5ff, PT ;  /* 0x000005ff0400780c */ /* 0x000fe40003f24270 */
[----:B------:R-:W-:-:S11]  /*3d20*/  IADD3 R4, PT, PT, R6, 0xc00, RZ ;  /* 0x00000c0006047810 */ /* 0x000fd60007ffe0ff */
[----:B------:R-:W-:Y:S05]  /*3d30*/  @!P1 BRA `(.L_x_2522) ;  /* 0x0000000000dc9947 */ /* 0x000fea0003800000 */
[----:B------:R-:W-:Y:S01]  /*3d40*/  IMAD.U32 R38, RZ, RZ, UR18 ;  /* 0x00000012ff267e24 */ /* 0x000fe2000f8e00ff */
[----:B------:R-:W-:-:S04]  /*3d50*/  PLOP3.LUT P0, PT, PT, PT, PT, 0x8, 0x80 ;  /* 0x000000000080781c */ /* 0x000fc80003f0e170 */
[----:B------:R-:W-:-:S09]  /*3d60*/  IADD3 R38, PT, PT, R38, -0x5ff, RZ ;  /* 0xfffffa0126267810 */ /* 0x000fd20007ffe0ff */
.L_x_2523:
[----:B------:R-:W0:Y:S01]  /*3d70*/  LDS R6, [R4+-0x400] ;  /* 0xfffc000004067984 */ /* 0x000e220000000800 */
[----:B------:R-:W-:-:S03]  /*3d80*/  VIADD R9, R9, 0x800 ;  /* 0x0000080009097836 */ /* 0x000fc60000000000 */
[----:B------:R-:W1:Y:S02]  /*3d90*/  LDS R8, [R4+-0x200] ;  /* 0xfffe000004087984 */ /* 0x000e640000000800 */
[----:B------:R-:W-:Y:S02]  /*3da0*/  ISETP.GE.AND P1, PT, R9, R38, PT ;  /* 0x000000260900720c */ /* 0x000fe40003f26270 */
[----:B------:R-:W3:Y:S04]  /*3db0*/  LDS R10, [R4] ;  /* 0x00000000040a7984 */ /* 0x000ee80000000800 */
[----:B------:R-:W4:Y:S04]  /*3dc0*/  LDS R12, [R4+0x200] ;  /* 0x00020000040c7984 */ /* 0x000f280000000800 */
[----:B------:R-:W2:Y:S04]  /*3dd0*/  LDS R14, [R4+0x400] ;  /* 0x00040000040e7984 */ /* 0x000ea80000000800 */
        /* <DEDUP_REMOVED lines=10> */
[----:B---3--:R-:W-:-:S03]  /*3e80*/  FMUL.FTZ R15, R5, R10 ;  /* 0x0000000a050f7220 */ /* 0x008fc60000410000 */
[----:B------:R-:W3:Y:S01]  /*3e90*/  LDS R32, [R4+0x1600] ;  /* 0x0016000004207984 */ /* 0x000ee20000000800 */
[----:B----4-:R-:W-:-:S03]  /*3ea0*/  FMUL.FTZ R17, R5, R12 ;  /* 0x0000000c05117220 */ /* 0x010fc60000410000 */
[----:B------:R-:W4:Y:S01]  /*3eb0*/  LDS R34, [R4+0x1800] ;  /* 0x0018000004227984 */ /* 0x000f220000000800 */
[----:B--2---:R-:W-:-:S03]  /*3ec0*/  FMUL.FTZ R19, R5, R14 ;  /* 0x0000000e05137220 */ /* 0x004fc60000410000 */
[----:B------:R-:W2:Y:S01]  /*3ed0*/  LDS R36, [R4+0x1a00] ;  /* 0x001a000004247984 */ /* 0x000ea20000000800 */
        /* <DEDUP_REMOVED lines=15> */
[----:B---3--:R-:W-:-:S03]  /*3fd0*/  FMUL.FTZ R17, R5, R32 ;  /* 0x0000002005117220 */ /* 0x008fc60000410000 */
[----:B------:R-:W-:Y:S01]  /*3fe0*/  STS [R4+0xa00], R23 ;  /* 0x000a001704007388 */ /* 0x000fe20000000800 */
[----:B----4-:R-:W-:-:S03]  /*3ff0*/  FMUL.FTZ R19, R5, R34 ;  /* 0x0000002205137220 */ /* 0x010fc60000410000 */
[----:B------:R-:W-:Y:S01]  /*4000*/  STS [R4+0xc00], R25 ;  /* 0x000c001904007388 */ /* 0x000fe20000000800 */
[----:B--2---:R-:W-:-:S03]  /*4010*/  FMUL.FTZ R21, R5, R36 ;  /* 0x0000002405157220 */ /* 0x004fc60000410000 */
        /* <DEDUP_REMOVED lines=9> */
.L_x_2522:
[----:B------:R-:W-:Y:S05]  /*40b0*/  BSYNC.RECONVERGENT B1 ;  /* 0x0000000000017941 */ /* 0x000fea0003800200 */
.L_x_2521:
        /* <DEDUP_REMOVED lines=10> */
[----:B------:R-:W2:Y:S04]  /*4160*/  LDS R14, [R4+0x400] ;  /* 0x00040000040e7984 */ /* 0x000ea80000000800 */
[----:B------:R-:W5:Y:S04]  /*4170*/  LDS R16, [R4+0x600] ;  /* 0x0006000004107984 */ /* 0x000f680000000800 */
[----:B------:R-:W5:Y:S04]  /*4180*/  LDS R18, [R4+0x800] ;  /* 0x0008000004127984 */ /* 0x000f680000000800 */
[----:B------:R-:W5:Y:S01]  /*4190*/  LDS R20, [R4+0xa00] ;  /* 0x000a000004147984 */ /* 0x000f620000000800 */
[C---:B0-----:R-:W-:Y:S01]  /*41a0*/  FMUL.FTZ R11, R5.reuse, R6 ;  /* 0x00000006050b7220 */ /* 0x041fe20000410000 */
[----:B-1----:R-:W-:-:S04]  /*41b0*/  FMUL.FTZ R13, R5, R8 ;  /* 0x00000008050d7220 */ /* 0x002fc80000410000 */
[----:B------:R-:W-:Y:S01]  /*41c0*/  STS [R4+-0x400], R11 ;  /* 0xfffc000b04007388 */ /* 0x000fe20000000800 */
[----:B---3--:R-:W-:-:S03]  /*41d0*/  FMUL.FTZ R15, R5, R10 ;  /* 0x0000000a050f7220 */ /* 0x008fc60000410000 */
[----:B------:R-:W-:Y:S01]  /*41e0*/  STS [R4+-0x200], R13 ;  /* 0xfffe000d04007388 */ /* 0x000fe20000000800 */
[----:B----4-:R-:W-:-:S03]  /*41f0*/  FMUL.FTZ R17, R5, R12 ;  /* 0x0000000c05117220 */ /* 0x010fc60000410000 */
[----:B------:R-:W-:Y:S01]  /*4200*/  STS [R4], R15 ;  /* 0x0000000f04007388 */ /* 0x000fe20000000800 */
[----:B--2---:R-:W-:-:S03]  /*4210*/  FMUL.FTZ R19, R5, R14 ;  /* 0x0000000e05137220 */ /* 0x004fc60000410000 */
[----:B------:R-:W-:Y:S01]  /*4220*/  STS [R4+0x200], R17 ;  /* 0x0002001104007388 */ /* 0x000fe20000000800 */
[----:B-----5:R-:W-:-:S03]  /*4230*/  FMUL.FTZ R21, R5, R16 ;  /* 0x0000001005157220 */ /* 0x020fc60000410000 */
[----:B------:R-:W-:Y:S01]  /*4240*/  STS [R4+0x400], R19 ;  /* 0x0004001304007388 */ /* 0x000fe20000000800 */
[----:B------:R-:W-:-:S03]  /*4250*/  FMUL.FTZ R23, R5, R18 ;  /* 0x0000001205177220 */ /* 0x000fc60000410000 */
[----:B------:R-:W-:Y:S01]  /*4260*/  STS [R4+0x600], R21 ;  /* 0x0006001504007388 */ /* 0x000fe20000000800 */
[----:B------:R-:W-:-:S03]  /*4270*/  FMUL.FTZ R25, R5, R20 ;  /* 0x0000001405197220 */ /* 0x000fc60000410000 */
[----:B------:R-:W-:Y:S04]  /*4280*/  STS [R4+0x800], R23 ;  /* 0x0008001704007388 */ /* 0x000fe80000000800 */
[----:B------:R0:W-:Y:S02]  /*4290*/  STS [R4+0xa00], R25 ;  /* 0x000a001904007388 */ /* 0x0001e40000000800 */
[----:B0-----:R-:W-:-:S07]  /*42a0*/  IADD3 R4, PT, PT, R4, 0x1000, RZ ;  /* 0x0000100004047810 */ /* 0x001fce0007ffe0ff */
.L_x_2525:
[----:B------:R-:W-:Y:S05]  /*42b0*/  BSYNC.RECONVERGENT B1 ;  /* 0x0000000000017941 */ /* 0x000fea0003800200 */
.L_x_2524:
[----:B------:R-:W-:-:S13]  /*42c0*/  ISETP.GT.AND P1, PT, R9, UR18, PT ;  /* 0x0000001209007c0c */ /* 0x000fda000bf24270 */
[----:B------:R-:W-:Y:S05]  /*42d0*/  @!P0 BRA P1, `(.L_x_2516) ;  /* 0x0000000c00408947 */ /* 0x000fea0000800000 */
[----:B------:R-:W0:Y:S04]  /*42e0*/  LDS R6, [R4+-0x400] ;  /* 0xfffc000004067984 */ /* 0x000e280000000800 */
[----:B------:R-:W1:Y:S04]  /*42f0*/  LDS R8, [R4+-0x200] ;  /* 0xfffe000004087984 */ /* 0x000e680000000800 */
[----:B------:R-:W3:Y:S04]  /*4300*/  LDS R10, [R4] ;  /* 0x00000000040a7984 */ /* 0x000ee80000000800 */
[----:B------:R-:W4:Y:S01]  /*4310*/  LDS R12, [R4+0x200] ;  /* 0x00020000040c7984 */ /* 0x000f220000000800 */
[C---:B0-----:R-:W-:Y:S01]  /*4320*/  FMUL.FTZ R9, R5.reuse, R6 ;  /* 0x0000000605097220 */ /* 0x041fe20000410000 */
[----:B-1----:R-:W-:-:S04]  /*4330*/  FMUL.FTZ R11, R5, R8 ;  /* 0x00000008050b7220 */ /* 0x002fc80000410000 */
[----:B------:R0:W-:Y:S01]  /*4340*/  STS [R4+-0x400], R9 ;  /* 0xfffc000904007388 */ /* 0x0001e20000000800 */
[----:B---3--:R-:W-:-:S03]  /*4350*/  FMUL.FTZ R13, R5, R10 ;  /* 0x0000000a050d7220 */ /* 0x008fc60000410000 */
[----:B------:R0:W-:Y:S01]  /*4360*/  STS [R4+-0x200], R11 ;  /* 0xfffe000b04007388 */ /* 0x0001e20000000800 */
[----:B----4-:R-:W-:-:S03]  /*4370*/  FMUL.FTZ R5, R5, R12 ;  /* 0x0000000c05057220 */ /* 0x010fc60000410000 */
[----:B------:R0:W-:Y:S04]  /*4380*/  STS [R4], R13 ;  /* 0x0000000d04007388 */ /* 0x0001e80000000800 */
[----:B------:R0:W-:Y:S01]  /*4390*/  STS [R4+0x200], R5 ;  /* 0x0002000504007388 */ /* 0x0001e20000000800 */
[----:B------:R-:W-:Y:S05]  /*43a0*/  BRA `(.L_x_2516) ;  /* 0x0000000c000c7947 */ /* 0x000fea0003800000 */
.L_x_2517:
        /* <DEDUP_REMOVED lines=11> */
[----:B------:R-:W-:Y:S01]  /*4460*/  IADD3 R15, P0, PT, R9, UR6, RZ ;  /* 0x00000006090f7c10 */ /* 0x000fe2000ff1e0ff */
[----:B------:R-:W-:Y:S02]  /*4470*/  UMOV UR5, 0x400 ;  /* 0x0000040000057882 */ /* 0x000fe40000000000 */
[C---:B------:R-:W-:Y:S01]  /*4480*/  IMAD.SHL.U32 R6, R4.reuse, 0x80, RZ ;  /* 0x0000008004067824 */ /* 0x040fe200078e00ff */
[----:B------:R-:W-:Y:S01]  /*4490*/  UIADD3 UR5, UPT, UPT, UR5, 0xa0, URZ ;  /* 0x000000a005057890 */ /* 0x000fe2000fffe0ff */
[----:B------:R-:W-:Y:S02]  /*44a0*/  IADD3.X R8, PT, PT, RZ, UR7, RZ, P0, !PT ;  /* 0x00000007ff087c10 */ /* 0x000fe400087fe4ff */
[----:B------:R-:W-:-:S02]  /*44b0*/  LOP3.LUT R4, R4, 0x3, RZ, 0xc0, !PT ;  /* 0x0000000304047812 */ /* 0x000fc400078ec0ff */
[----:B------:R-:W-:-:S05]  /*44c0*/  LOP3.LUT R6, R6, 0x180, RZ, 0xc0, !PT ;  /* 0x0000018006067812 */ /* 0x000fca00078ec0ff */
[----:B------:R-:W-:Y:S01]  /*44d0*/  IMAD.IADD R9, R9, 0x1, R6 ;  /* 0x0000000109097824 */ /* 0x000fe200078e0206 */
[C---:B---3--:R-:W-:Y:S02]  /*44e0*/  LEA R12, P0, R15.reuse, UR14, 0x2 ;  /* 0x0000000e0f0c7c11 */ /* 0x048fe4000f8010ff */
[----:B------:R-:W-:Y:S02]  /*44f0*/  IADD3 R6, PT, PT, -R4, RZ, RZ ;  /* 0x000000ff04067210 */ /* 0x000fe40007ffe1ff */
[----:B------:R-:W-:Y:S01]  /*4500*/  LEA.HI.X R15, R15, UR15, R8, 0x2, P0 ;  /* 0x0000000f0f0f7c11 */ /* 0x000fe200080f1408 */
[----:B-1----:R-:W-:-:S06]  /*4510*/  ULEA UR5, UR10, UR5, 0x18 ;  /* 0x000000050a057291 */ /* 0x002fcc000f8ec0ff */
[----:B------:R-:W-:-:S07]  /*4520*/  LEA R4, R0, UR5, 0x2 ;  /* 0x0000000500047c11 */ /* 0x000fce000f8e10ff */
.L_x_2528:
[----:B------:R-:W0:Y:S01]  /*4530*/  LDS R8, [R4] ;  /* 0x0000000004087984 */ /* 0x000e220000000800 */
[----:B------:R-:W-:Y:S01]  /*4540*/  IMAD.MOV.U32 R10, RZ, RZ, R12 ;  /* 0x000000ffff0a7224 */ /* 0x000fe200078e000c */
[----:B------:R-:W-:Y:S01]  /*4550*/  MOV R11, R15 ;  /* 0x0000000f000b7202 */ /* 0x000fe20000000f00 */
[----:B------:R-:W-:Y:S01]  /*4560*/  VIADD R6, R6, 0x1 ;  /* 0x0000000106067836 */ /* 0x000fe20000000000 */
[----:B------:R-:W-:-:S04]  /*4570*/  IADD3 R12, P2, PT, R12, 0x200, RZ ;  /* 0x000002000c0c7810 */ /* 0x000fc80007f5e0ff */
[----:B------:R-:W-:Y:S02]  /*4580*/  ISETP.NE.AND P0, PT, R6, RZ, PT ;  /* 0x000000ff0600720c */ /* 0x000fe40003f05270 */
[----:B------:R-:W-:Y:S01]  /*4590*/  IADD3.X R15, PT, PT, RZ, R15, RZ, P2, !PT ;  /* 0x0000000fff0f7210 */ /* 0x000fe200017fe4ff */
[----:B0-----:R-:W-:-:S05]  /*45a0*/  FMUL.FTZ R13, R8, R5 ;  /* 0x00000005080d7220 */ /* 0x001fca0000410000 */
[----:B------:R-:W-:Y:S04]  /*45b0*/  STG.E desc[UR12][R10.64], R13 ;  /* 0x0000000d0a007986 */ /* 0x000fe8000c10190c */
[----:B------:R0:W-:Y:S02]  /*45c0*/  STS [R4], R13 ;  /* 0x0000000d04007388 */ /* 0x0001e40000000800 */
[----:B0-----:R-:W-:Y:S01]  /*45d0*/  VIADD R4, R4, 0x200 ;  /* 0x0000020004047836 */ /* 0x001fe20000000000 */
[----:B------:R-:W-:Y:S06]  /*45e0*/  @P0 BRA `(.L_x_2528) ;  /* 0xfffffffc00d00947 */ /* 0x000fec000383ffff */
.L_x_2527:
[----:B------:R-:W-:Y:S05]  /*45f0*/  BSYNC.RECONVERGENT B1 ;  /* 0x0000000000017941 */ /* 0x000fea0003800200 */
.L_x_2526:
[----:B------:R-:W-:Y:S05]  /*4600*/  @!P1 BRA `(.L_x_2516) ;  /* 0x0000000800749947 */ /* 0x000fea0003800000 */
[----:B------:R-:W1:Y:S01]  /*4610*/  S2R R11, SR_CgaCtaId ;  /* 0x00000000000b7919 */ /* 0x000e620000008800 */
[----:B------:R-:W3:Y:S01]  /*4620*/  LDCU.64 UR14, c[0x0][0x480] ;  /* 0x00009000ff0e77ac */ /* 0x000ee20008000a00 */
[C---:B------:R-:W-:Y:S01]  /*4630*/  IADD3 R6, P0, PT, R9.reuse, UR6, RZ ;  /* 0x0000000609067c10 */ /* 0x040fe2000ff1e0ff */
[----:B------:R-:W-:Y:S01]  /*4640*/  BSSY.RECONVERGENT B1, `(.L_x_2529) ;  /* 0x000005b000017945 */ /* 0x000fe20003800200 */
[----:B------:R-:W-:Y:S02]  /*4650*/  IADD3 R12, PT, PT, -R9, UR18, RZ ;  /* 0x00000012090c7c10 */ /* 0x000fe4000fffe1ff */
[----:B------:R-:W-:Y:S02]  /*4660*/  IADD3.X R13, PT, PT, RZ, UR7, RZ, P0, !PT ;  /* 0x00000007ff0d7c10 */ /* 0x000fe400087fe4ff */
[----:B------:R-:W-:Y:S02]  /*4670*/  MOV R4, 0x400 ;  /* 0x0000040000047802 */ /* 0x000fe40000000f00 */
[----:B------:R-:W-:-:S02]  /*4680*/  ISETP.GT.AND P1, PT, R12, 0x5ff, PT ;  /* 0x000005ff0c00780c */ /* 0x000fc40003f24270 */
[----:B---3--:R-:W-:-:S04]  /*4690*/  LEA R10, P0, R6, UR14, 0x2 ;  /* 0x0000000e060a7c11 */ /* 0x008fc8000f8010ff */
[----:B------:R-:W-:Y:S01]  /*46a0*/  LEA.HI.X R8, R6, UR15, R13, 0x2, P0 ;  /* 0x0000000f06087c11 */ /* 0x000fe200080f140d */
[----:B------:R-:W-:Y:S01]  /*46b0*/  VIADD R6, R4, 0xa0 ;  /* 0x000000a004067836 */ /* 0x000fe20000000000 */
[----:B------:R-:W-:Y:S02]  /*46c0*/  SHF.L.U32 R4, R3, 0x2, RZ ;  /* 0x0000000203047819 */ /* 0x000fe400000006ff */
[----:B------:R-:W-:-:S03]  /*46d0*/  IADD3 R10, P0, PT, R10, 0x400, RZ ;  /* 0x000004000a0a7810 */ /* 0x000fc60007f1e0ff */
[----:B------:R-:W-:Y:S01]  /*46e0*/  IMAD R4, R9, 0x4, -R4 ;  /* 0x0000000409047824 */ /* 0x000fe200078e0a04 */
[----:B-1----:R-:W-:Y:S02]  /*46f0*/  LEA R13, R11, R6, 0x18 ;  /* 0x000000060b0d7211 */ /* 0x002fe400078ec0ff */
[----:B------:R-:W-:Y:S02]  /*4700*/  IADD3.X R11, PT, PT, RZ, R8, RZ, P0, !PT ;  /* 0x00000008ff0b7210 */ /* 0x000fe400007fe4ff */
[----:B------:R-:W-:Y:S02]  /*4710*/  IADD3 R4, PT, PT, R4, 0x400, R13 ;  /* 0x0000040004047810 */ /* 0x000fe40007ffe00d */
[----:B------:R-:W-:Y:S01]  /*4720*/  PLOP3.LUT P0, PT, PT, PT, PT, 0x80, 0x8 ;  /* 0x000000000008781c */ /* 0x000fe20003f0f070 */
[----:B------:R-:W-:-:S12]  /*4730*/  @!P1 BRA `(.L_x_2530) ;  /* 0x00000004002c9947 */ /* 0x000fd80003800000 */
[----:B------:R-:W-:Y:S01]  /*4740*/  IMAD.U32 R38, RZ, RZ, UR18 ;  /* 0x00000012ff267e24 */ /* 0x000fe2000f8e00ff */
[----:B------:R-:W-:-:S04]  /*4750*/  PLOP3.LUT P0, PT, PT, PT, PT, 0x8, 0x80 ;  /* 0x000000000080781c */ /* 0x000fc80003f0e170 */
[----:B------:R-:W-:-:S09]  /*4760*/  IADD3 R38, PT, PT, R38, -0x5ff, RZ ;  /* 0xfffffa0126267810 */ /* 0x000fd20007ffe0ff */
.L_x_2531:
[----:B------:R-:W0:Y:S01]  /*4770*/  LDS R6, [R4+-0x400] ;  /* 0xfffc000004067984 */ /* 0x000e220000000800 */
[----:B------:R-:W-:-:S03]  /*4780*/  VIADD R9, R9, 0x800 ;  /* 0x0000080009097836 */ /* 0x000fc60000000000 */
[----:B------:R-:W1:Y:S02]  /*4790*/  LDS R8, [R4+-0x200] ;  /* 0xfffe000004087984 */ /* 0x000e640000000800 */
[----:B------:R-:W-:Y:S02]  /*47a0*/  ISETP.GE.AND P1, PT, R9, R38, PT ;  /* 0x000000260900720c */ /* 0x000fe40003f26270 */
[----:B------:R-:W3:Y:S04]  /*47b0*/  LDS R12, [R4] ;  /* 0x00000000040c7984 */ /* 0x000ee80000000800 */
[----:B------:R-:W-:Y:S04]  /*47c0*/  LDS R24, [R4+0xc00] ;  /* 0x000c000004187984 */ /* 0x000fe80000000800 */
[----:B------:R-:W2:Y:S04]  /*47d0*/  LDS R14, [R4+0x200] ;  /* 0x00020000040e7984 */ /* 0x000ea80000000800 */
        /* <DEDUP_REMOVED lines=9> */
[----:B---3--:R-:W-:-:S03]  /*4870*/  FMUL.FTZ R17, R5, R12 ;  /* 0x0000000c05117220 */ /* 0x008fc60000410000 */
[----:B------:R-:W1:Y:S04]  /*4880*/  LDS R30, [R4+0x1200] ;  /* 0x00120000041e7984 */ /* 0x000e680000000800 */
[----:B------:R-:W3:Y:S01]  /*4890*/  LDS R32, [R4+0x1400] ;  /* 0x0014000004207984 */ /* 0x000ee20000000800 */
[----:B--2---:R-:W-:-:S03]  /*48a0*/  FMUL.FTZ R19, R5, R14 ;  /* 0x0000000e05137220 */ /* 0x004fc60000410000 */
[----:B------:R-:W-:Y:S01]  /*48b0*/  LDS R34, [R4+0x1600] ;  /* 0x0016000004227984 */ /* 0x000fe20000000800 */
[----:B----4-:R-:W-:-:S03]  /*48c0*/  FMUL.FTZ R21, R5, R16 ;  /* 0x0000001005157220 */ /* 0x010fc60000410000 */
[----:B------:R-:W2:Y:S01]  /*48d0*/  LDS R36, [R4+0x1800] ;  /* 0x0018000004247984 */ /* 0x000ea20000000800 */
        /* <DEDUP_REMOVED lines=25> */
[----:B---3--:R-:W-:-:S03]  /*4a70*/  FMUL.FTZ R23, R5, R32 ;  /* 0x0000002005177220 */ /* 0x008fc60000410000 */
[----:B------:R-:W-:Y:S04]  /*4a80*/  STG.E desc[UR12][R10.64+0xa00], R13 ;  /* 0x000a000d0a007986 */ /* 0x000fe8000c10190c */
[----:B------:R0:W-:Y:S01]  /*4a90*/  STS [R4+0xa00], R13 ;  /* 0x000a000d04007388 */ /* 0x0001e20000000800 */
[----:B--2---:R-:W-:-:S03]  /*4aa0*/  FMUL.FTZ R25, R5, R36 ;  /* 0x0000002405197220 */ /* 0x004fc60000410000 */
        /* <DEDUP_REMOVED lines=20> */
.L_x_2530:
[----:B------:R-:W-:Y:S05]  /*4bf0*/  BSYNC.RECONVERGENT B1 ;  /* 0x0000000000017941 */ /* 0x000fea0003800200 */
.L_x_2529:
        /* <DEDUP_REMOVED lines=9> */
[----:B------:R-:W2:Y:S04]  /*4c90*/  LDS R14, [R4+0x200] ;  /* 0x00020000040e7984 */ /* 0x000ea80000000800 */
[----:B------:R-:W4:Y:S04]  /*4ca0*/  LDS R16, [R4+0x400] ;  /* 0x0004000004107984 */ /* 0x000f280000000800 */
[----:B------:R-:W5:Y:S04]  /*4cb0*/  LDS R18, [R4+0x600] ;  /* 0x0006000004127984 */ /* 0x000f680000000800 */
[----:B------:R-:W5:Y:S04]  /*4cc0*/  LDS R20, [R4+0x800] ;  /* 0x0008000004147984 */ /* 0x000f680000000800 */
[----:B------:R-:W5:Y:S01]  /*4cd0*/  LDS R22, [R4+0xa00] ;  /* 0x000a000004167984 */ /* 0x000f620000000800 */
[C---:B0-----:R-:W-:Y:S01]  /*4ce0*/  FMUL.FTZ R13, R5.reuse, R6 ;  /* 0x00000006050d7220 */ /* 0x041fe20000410000 */
[----:B------:R-:W-:Y:S01]  /*4cf0*/  IADD3 R6, P1, PT, R10, 0x1000, RZ ;  /* 0x000010000a067810 */ /* 0x000fe20007f3e0ff */
[----:B-1----:R-:W-:-:S03]  /*4d00*/  FMUL.FTZ R15, R5, R8 ;  /* 0x00000008050f7220 */ /* 0x002fc60000410000 */
[----:B------:R-:W-:Y:S01]  /*4d10*/  STG.E desc[UR12][R10.64+-0x400], R13 ;  /* 0xfffc000d0a007986 */ /* 0x000fe2000c10190c */
[----:B---3--:R-:W-:-:S03]  /*4d20*/  FMUL.FTZ R17, R5, R12 ;  /* 0x0000000c05117220 */ /* 0x008fc60000410000 */
[----:B------:R-:W-:Y:S01]  /*4d30*/  STS [R4+-0x400], R13 ;  /* 0xfffc000d04007388 */ /* 0x000fe20000000800 */
[----:B--2---:R-:W-:-:S03]  /*4d40*/  FMUL.FTZ R19, R5, R14 ;  /* 0x0000000e05137220 */ /* 0x004fc60000410000 */
[----:B------:R-:W-:Y:S01]  /*4d50*/  STG.E desc[UR12][R10.64+-0x200], R15 ;  /* 0xfffe000f0a007986 */ /* 0x000fe2000c10190c */
[----:B----4-:R-:W-:-:S03]  /*4d60*/  FMUL.FTZ R21, R5, R16 ;  /* 0x0000001005157220 */ /* 0x010fc60000410000 */
[----:B------:R0:W-:Y:S01]  /*4d70*/  STS [R4+-0x200], R15 ;  /* 0xfffe000f04007388 */ /* 0x0001e20000000800 */
[----:B-----5:R-:W-:-:S03]  /*4d80*/  FMUL.FTZ R23, R5, R18 ;  /* 0x0000001205177220 */ /* 0x020fc60000410000 */
[----:B------:R-:W-:Y:S01]  /*4d90*/  STG.E desc[UR12][R10.64], R17 ;  /* 0x000000110a007986 */ /* 0x000fe2000c10190c */
[----:B------:R-:W-:-:S03]  /*4da0*/  FMUL.FTZ R25, R5, R20 ;  /* 0x0000001405197220 */ /* 0x000fc60000410000 */
[----:B------:R-:W-:Y:S01]  /*4db0*/  STS [R4], R17 ;  /* 0x0000001104007388 */ /* 0x000fe20000000800 */
[----:B0-----:R-:W-:Y:S01]  /*4dc0*/  IADD3.X R15, PT, PT, RZ, R11, RZ, P1, !PT ;  /* 0x0000000bff0f7210 */ /* 0x001fe20000ffe4ff */
[----:B------:R-:W-:Y:S02]  /*4dd0*/  FMUL.FTZ R13, R5, R22 ;  /* 0x00000016050d7220 */ /* 0x000fe40000410000 */
        /* <DEDUP_REMOVED lines=13> */
.L_x_2533:
[----:B------:R-:W-:Y:S05]  /*4eb0*/  BSYNC.RECONVERGENT B1 ;  /* 0x0000000000017941 */ /* 0x000fea0003800200 */
.L_x_2532:
[----:B------:R-:W-:-:S13]  /*4ec0*/  ISETP.LE.OR P0, PT, R9, UR18, P0 ;  /* 0x0000001209007c0c */ /* 0x000fda0008703670 */
[----:B------:R-:W-:Y:S05]  /*4ed0*/  @!P0 BRA `(.L_x_2516) ;  /* 0x0000000000408947 */ /* 0x000fea0003800000 */
[----:B------:R-:W0:Y:S04]  /*4ee0*/  LDS R6, [R4+-0x400] ;  /* 0xfffc000004067984 */ /* 0x000e280000000800 */
[----:B------:R-:W1:Y:S04]  /*4ef0*/  LDS R8, [R4+-0x200] ;  /* 0xfffe000004087984 */ /* 0x000e680000000800 */
[----:B------:R-:W3:Y:S04]  /*4f00*/  LDS R12, [R4] ;  /* 0x00000000040c7984 */ /* 0x000ee80000000800 */
[----:B------:R-:W4:Y:S01]  /*4f10*/  LDS R14, [R4+0x200] ;  /* 0x00020000040e7984 */ /* 0x000f220000000800 */
[-C--:B0-----:R-:W-:Y:S01]  /*4f20*/  FMUL.FTZ R9, R6, R5.reuse ;  /* 0x0000000506097220 */ /* 0x081fe20000410000 */
[----:B-1----:R-:W-:-:S04]  /*4f30*/  FMUL.FTZ R13, R8, R5 ;  /* 0x00000005080d7220 */ /* 0x002fc80000410000 */
        /* <DEDUP_REMOVED lines=10> */
.L_x_2516:
[----:B------:R-:W-:Y:S05]  /*4fe0*/  BSYNC.RECONVERGENT B0 ;  /* 0x0000000000007941 */ /* 0x000fea0003800200 */
.L_x_2515:
[----:B------:R-:W3:Y:S01]  /*4ff0*/  LDCU.64 UR6, c[0x0][0x3b0] ;  /* 0x00007600ff0677ac */ /* 0x000ee20008000a00 */
[----:B01----:R-:W-:Y:S01]  /*5000*/  IMAD.SHL.U32 R4, R0, 0x4, RZ ;  /* 0x0000000400047824 */ /* 0x003fe200078e00ff */
[----:B------:R-:W-:Y:S01]  /*5010*/  MOV R5, UR19 ;  /* 0x0000001300057c02 */ /* 0x000fe20008000f00 */
[----:B------:R-:W0:Y:S01]  /*5020*/  LDC.64 R50, c[0x0][0x3c0] ;  /* 0x0000f000ff327b82 */ /* 0x000e220000000a00 */
[----:B------:R-:W-:Y:S01]  /*5030*/  USHF.R.S32.HI UR5, URZ, 0x1f, UR18 ;  /* 0x0000001fff057899 */ /* 0x000fe20008011412 */
[----:B------:R-:W-:Y:S02]  /*5040*/  CS2R R8, SRZ ;  /* 0x0000000000087805 */ /* 0x000fe4000001ff00 */
[----:B------:R-:W-:Y:S02]  /*5050*/  LOP3.LUT R4, R4, 0x1c, RZ, 0xc0, !PT ;  /* 0x0000001c04047812 */ /* 0x000fe400078ec0ff */
[----:B------:R-:W-:Y:S01]  /*5060*/  CS2R R10, SRZ ;  /* 0x00000000000a7805 */ /* 0x000fe2000001ff00 */
[----:B------:R-:W-:-:S04]  /*5070*/  ULEA.HI UR5, UR5, UR18, URZ, 0x4 ;  /* 0x0000001205057291 */ /* 0x000fc8000f8f20ff */
[----:B------:R-:W-:-:S04]  /*5080*/  ULOP3.LUT UR5, UR5, 0xfffffff0, URZ, 0xc0, !UPT ;  /* 0xfffffff005057892 */ /* 0x000fc8000f8ec0ff */
[----:B------:R-:W-:Y:S01]  /*5090*/  UIADD3 UR5, UPT, UPT, -UR5, UR18, URZ ;  /* 0x0000001205057290 */ /* 0x000fe2000fffe1ff */
[----:B---3--:R-:W-:Y:S01]  /*50a0*/  ISETP.NE.U32.AND P0, PT, RZ, UR6, PT ;  /* 0x00000006ff007c0c */ /* 0x008fe2000bf05070 */
[----:B------:R-:W1:Y:S03]  /*50b0*/  LDCU UR6, c[0x0][0x3f4] ;  /* 0x00007e80ff0677ac */ /* 0x000e660008000800 */
[----:B------:R-:W-:-:S04]  /*50c0*/  ISETP.NE.AND.EX P0, PT, RZ, UR7, PT, P0 ;  /* 0x00000007ff007c0c */ /* 0x000fc8000bf05300 */
[----:B------:R-:W-:-:S13]  /*50d0*/  ISETP.NE.OR P0, PT, R2, UR5, !P0 ;  /* 0x0000000502007c0c */ /* 0x000fda000c705670 */
[----:B------:R-:W3:Y:S01]  /*50e0*/  @!P0 LDC.64 R12, c[0x0][0x3b0] ;  /* 0x0000ec00ff0c8b82 */ /* 0x000ee20000000a00 */
[----:B------:R-:W-:Y:S02]  /*50f0*/  @!P0 IMAD R5, R5, 0x20, R4 ;  /* 0x0000002005058824 */ /* 0x000fe400078e0204 */
[----:B------:R-:W-:Y:S02]  /*5100*/  IMAD.IADD R6, R3, 0x1, R2 ;  /* 0x0000000103067824 */ /* 0x000fe400078e0202 */
[----:B---3--:R-:W-:Y:S01]  /*5110*/  @!P0 IMAD.WIDE.U32 R12, R5, 0x4, R12 ;  /* 0x00000004050c8825 */ /* 0x008fe200078e000c */
[----:B-1----:R-:W-:-:S04]  /*5120*/  MOV R5, UR6 ;  /* 0x0000000600057c02 */ /* 0x002fc80008000f00 */
[----:B------:R-:W-:Y:S01]  /*5130*/  VIMNMX R17, PT, PT, R5, UR18, PT ;  /* 0x0000001205117c48 */ /* 0x000fe2000bfe0100 */
[----:B------:R1:W5:Y:S01]  /*5140*/  @!P0 LDG.E.128 R8, desc[UR12][R12.64] ;  /* 0x0000000c0c088981 */ /* 0x000362000c1e1d00 */
[----:B------:R-:W-:Y:S01]  /*5150*/  IMAD R7, R7, R5, R4 ;  /* 0x0000000507077224 */ /* 0x000fe200078e0204 */
[----:B------:R-:W-:Y:S01]  /*5160*/  USHF.L.U32 UR9, UR9, 0x5, URZ ;  /* 0x0000000509097899 */ /* 0x000fe200080006ff */
[----:B------:R-:W-:Y:S01]  /*5170*/  BAR.SYNC.DEFER_BLOCKING 0x0 ;  /* 0x0000000000007b1d */ /* 0x000fe20000010000 */
[----:B------:R-:W-:Y:S01]  /*5180*/  ISETP.GE.AND P0, PT, R6, R17, PT ;  /* 0x000000110600720c */ /* 0x000fe20003f06270 */
[----:B0-----:R-:W-:Y:S01]  /*5190*/  IMAD.WIDE R50, R7, 0x4, R50 ;  /* 0x0000000407327825 */ /* 0x001fe200078e0232 */
[----:B------:R-:W-:-:S03]  /*51a0*/  CS2R R14, SRZ ;  /* 0x00000000000e7805 */ /* 0x000fc6000001ff00 */
[----:B------:R-:W-:Y:S01]  /*51b0*/  BSSY.RECONVERGENT B0, `(.L_x_2534) ;  /* 0x00000b7000007945 */ /* 0x000fe20003800200 */
[----:B-1----:R-:W-:-:S07]  /*51c0*/  CS2R R12, SRZ ;  /* 0x00000000000c7805 */ /* 0x002fce000001ff00 */
[----:B------:R-:W-:Y:S05]  /*51d0*/  @P0 BRA `(.L_x_2535) ;  /* 0x0000000800d00947 */ /* 0x000fea0003800000 */
        /* <DEDUP_REMOVED lines=16> */
[----:B------:R-:W-:Y:S02]  /*52e0*/  IMAD.MOV.U32 R48, RZ, RZ, R6 ;  /* 0x000000ffff307224 */ /* 0x000fe400078e0006 */
[----:B------:R-:W-:-:S05]  /*52f0*/  VIADD R12, R12, 0xa0 ;  /* 0x000000a00c0c7836 */ /* 0x000fca0000000000 */
[----:B0-----:R-:W-:Y:S02]  /*5300*/  LEA R53, R53, R12, 0x18 ;  /* 0x0000000c35357211 */ /* 0x001fe400078ec0ff */
[----:B------:R-:W-:-:S07]  /*5310*/  MOV R12, RZ ;  /* 0x000000ff000c7202 */ /* 0x000fce0000000f00 */
.L_x_2538:
[----:B------:R-:W-:-:S04]  /*5320*/  IMAD.SHL.U32 R39, R48, 0x20, RZ ;  /* 0x0000002030277824 */ /* 0x000fc800078e00ff */
[----:B------:R-:W-:-:S06]  /*5330*/  IMAD.WIDE.U32 R16, R39, 0x4, R50 ;  /* 0x0000000427107825 */ /* 0x000fcc00078e0032 */
[----:B--2---:R-:W2:Y:S01]  /*5340*/  LDG.E.128 R16, desc[UR12][R16.64] ;  /* 0x0000000c10107981 */ /* 0x004ea2000c1e1d00 */
[C---:B------:R-:W-:Y:S01]  /*5350*/  IADD3 R21, PT, PT, R39.reuse, 0x200, RZ ;  /* 0x0000020027157810 */ /* 0x040fe20007ffe0ff */
[C---:B------:R-:W-:Y:S01]  /*5360*/  VIADD R25, R39.reuse, 0x400 ;  /* 0x0000040027197836 */ /* 0x040fe20000000000 */
[----:B------:R-:W-:-:S03]  /*5370*/  IADD3 R29, PT, PT, R39, 0x600, RZ ;  /* 0x00000600271d7810 */ /* 0x000fc60007ffe0ff */
[----:B------:R-:W-:-:S04]  /*5380*/  IMAD.WIDE.U32 R20, R21, 0x4, R50 ;  /* 0x0000000415147825 */ /* 0x000fc800078e0032 */
[--C-:B------:R-:W-:Y:S02]  /*5390*/  IMAD.WIDE.U32 R24, R25, 0x4, R50.reuse ;  /* 0x0000000419187825 */ /* 0x100fe400078e0032 */
[----:B------:R-:W3:Y:S02]  /*53a0*/  LDG.E.128 R20, desc[UR12][R20.64] ;  /* 0x0000000c14147981 */ /* 0x000ee4000c1e1d00 */
[----:B------:R-:W-:Y:S02]  /*53b0*/  VIADD R33, R39, 0x800 ;  /* 0x0000080027217836 */ /* 0x000fe40000000000 */
[--C-:B------:R-:W-:Y:S01]  /*53c0*/  IMAD.WIDE.U32 R28, R29, 0x4, R50.reuse ;  /* 0x000000041d1c7825 */ /* 0x100fe200078e0032 */
[----:B------:R-:W4:Y:S01]  /*53d0*/  LDG.E.128 R24, desc[UR12][R24.64] ;  /* 0x0000000c18187981 */ /* 0x000f22000c1e1d00 */
[----:B------:R-:W-:Y:S02]  /*53e0*/  IADD3 R37, PT, PT, R39, 0xa00, RZ ;  /* 0x00000a0027257810 */ /* 0x000fe40007ffe0ff */
        /* <DEDUP_REMOVED lines=11> */
[C---:B------:R-:W-:Y:S01]  /*54a0*/  IMAD.IADD R58, R48.reuse, 0x1, -R3 ;  /* 0x00000001303a7824 */ /* 0x040fe200078e0a03 */
[----:B------:R-:W-:Y:S01]  /*54b0*/  IADD3 R48, PT, PT, R48, 0x80, RZ ;  /* 0x0000008030307810 */ /* 0x000fe20007ffe0ff */
[----:B------:R-:W-:-:S03]  /*54c0*/  VIADD R49, R49, 0x8 ;  /* 0x0000000831317836 */ /* 0x000fc60000000000 */
[----:B------:R-:W-:Y:S02]  /*54d0*/  LEA R55, R58, R53, 0x2 ;  /* 0x000000353a377211 */ /* 0x000fe400078e10ff */
[----:B------:R-:W-:-:S03]  /*54e0*/  ISETP.NE.AND P0, PT, R49, R54, PT ;  /* 0x000000363100720c */ /* 0x000fc60003f05270 */
[----:B------:R-:W2:Y:S04]  /*54f0*/  LDS R60, [R55] ;  /* 0x00000000373c7984 */ /* 0x000ea80000000800 */
[----:B------:R-:W-:Y:S01]  /*5500*/  LDS R58, [R55+0x80] ;  /* 0x00008000373a7984 */ /* 0x000fe20000000800 */
[-C--:B--2---:R-:W-:Y:S01]  /*5510*/  FFMA.FTZ R57, R16, R60.reuse, R12 ;  /* 0x0000003c10397223 */ /* 0x084fe2000001000c */
[-C--:B------:R-:W-:Y:S01]  /*5520*/  FFMA.FTZ R12, R17, R60.reuse, R13 ;  /* 0x0000003c110c7223 */ /* 0x080fe2000001000d */
[-C--:B------:R-:W-:Y:S01]  /*5530*/  FFMA.FTZ R13, R18, R60.reuse, R14 ;  /* 0x0000003c120d7223 */ /* 0x080fe2000001000e */
[----:B------:R-:W-:Y:S01]  /*5540*/  FFMA.FTZ R60, R19, R60, R15 ;  /* 0x0000003c133c7223 */ /* 0x000fe2000001000f */
[----:B------:R-:W3:Y:S04]  /*5550*/  LDS R14, [R55+0x40] ;  /* 0x00004000370e7984 */ /* 0x000ee80000000800 */
[----:B------:R-:W0:Y:S04]  /*5560*/  LDS R19, [R55+0xc0] ;  /* 0x0000c00037137984 */ /* 0x000e280000000800 */
[----:B------:R-:W1:Y:S04]  /*5570*/  LDS R18, [R55+0x100] ;  /* 0x0001000037127984 */ /* 0x000e680000000800 */
[----:B------:R-:W2:Y:S04]  /*5580*/  LDS R17, [R55+0x140] ;  /* 0x0001400037117984 */ /* 0x000ea80000000800 */
[----:B------:R-:W2:Y:S04]  /*5590*/  LDS R16, [R55+0x180] ;  /* 0x0001800037107984 */ /* 0x000ea80000000800 */
[----:B------:R-:W2:Y:S01]  /*55a0*/  LDS R15, [R55+0x1c0] ;  /* 0x0001c000370f7984 */ /* 0x000ea20000000800 */
        /* <DEDUP_REMOVED lines=29> */
.L_x_2537:
[----:B------:R-:W-:Y:S05]  /*5780*/  BSYNC.RECONVERGENT B1 ;  /* 0x0000000000017941 */ /* 0x000fea0003800200 */
.L_x_2536:
        /* <DEDUP_REMOVED lines=10> */
[----:B--2---:R-:W2:Y:S01]  /*5830*/  LDG.E.128 R16, desc[UR12][R16.64] ;  /* 0x0000000c10107981 */ /* 0x004ea2000c1e1d00 */
[----:B------:R-:W-:Y:S02]  /*5840*/  IADD3 R29, PT, PT, R23, 0x600, RZ ;  /* 0x00000600171d7810 */ /* 0x000fe40007ffe0ff */
[--C-:B------:R-:W-:Y:S02]  /*5850*/  IMAD.WIDE.U32 R24, R25, 0x4, R50.reuse ;  /* 0x0000000419187825 */ /* 0x100fe400078e0032 */
[----:B------:R-:W3:Y:S02]  /*5860*/  LDG.E.128 R20, desc[UR12][R20.64] ;  /* 0x0000000c14147981 */ /* 0x000ee4000c1e1d00 */
[----:B------:R-:W-:-:S02]  /*5870*/  IMAD.WIDE.U32 R28, R29, 0x4, R50 ;  /* 0x000000041d1c7825 */ /* 0x000fc400078e0032 */
[----:B------:R-:W4:Y:S04]  /*5880*/  LDG.E.128 R24, desc[UR12][R24.64] ;  /* 0x0000000c18187981 */ /* 0x000f28000c1e1d00 */
[----:B------:R-:W4:Y:S01]  /*5890*/  LDG.E.128 R28, desc[UR12][R28.64] ;  /* 0x0000000c1c1c7981 */ /* 0x000f22000c1e1d00 */
[----:B------:R-:W0:Y:S01]  /*58a0*/  S2UR UR7, SR_CgaCtaId ;  /* 0x00000000000779c3 */ /* 0x000e220000008800 */
[----:B------:R-:W-:Y:S01]  /*58b0*/  UMOV UR6, 0x400 ;  /* 0x0000040000067882 */ /* 0x000fe20000000000 */
[C---:B------:R-:W-:Y:S01]  /*58c0*/  IMAD.IADD R32, R48.reuse, 0x1, -R3 ;  /* 0x0000000130207824 */ /* 0x040fe200078e0a03 */
[----:B------:R-:W-:Y:S01]  /*58d0*/  UIADD3 UR6, UPT, UPT, UR6, 0xa0, URZ ;  /* 0x000000a006067890 */ /* 0x000fe2000fffe0ff */
[----:B------:R-:W-:-:S03]  /*58e0*/  IADD3 R48, PT, PT, R48, 0x40, RZ ;  /* 0x0000004030307810 */ /* 0x000fc60007ffe0ff */
[----:B0-----:R-:W-:-:S06]  /*58f0*/  ULEA UR6, UR7, UR6, 0x18 ;  /* 0x0000000607067291 */ /* 0x001fcc000f8ec0ff */
[----:B------:R-:W-:-:S05]  /*5900*/  LEA R32, R32, UR6, 0x2 ;  /* 0x0000000620207c11 */ /* 0x000fca000f8e10ff */
[----:B------:R-:W2:Y:S04]  /*5910*/  LDS R33, [R32] ;  /* 0x0000000020217984 */ /* 0x000ea80000000800 */
[----:B------:R-:W3:Y:S04]  /*5920*/  LDS R34, [R32+0x40] ;  /* 0x0000400020227984 */ /* 0x000ee80000000800 */
[----:B------:R-:W4:Y:S04]  /*5930*/  LDS R36, [R32+0x80] ;  /* 0x0000800020247984 */ /* 0x000f280000000800 */
        /* <DEDUP_REMOVED lines=16> */
[----:B------:R-:W-:-:S07]  /*5a40*/  FFMA.FTZ R15, R31, R37, R36 ;  /* 0x000000251f0f7223 */ /* 0x000fce0000010024 */
.L_x_2540:
[----:B------:R-:W-:Y:S05]  /*5a50*/  BSYNC.RECONVERGENT B1 ;  /* 0x0000000000017941 */ /* 0x000fea0003800200 */
.L_x_2539:
[----:B------:R-:W-:Y:S05]  /*5a60*/  @!P1 BRA `(.L_x_2535) ;  /* 0x0000000000ac9947 */ /* 0x000fea0003800000 */
[----:B------:R-:W-:Y:S01]  /*5a70*/  ISETP.NE.AND P1, PT, R52, 0x1, PT ;  /* 0x000000013400780c */ /* 0x000fe20003f25270 */
[----:B------:R-:W-:Y:S01]  /*5a80*/  BSSY.RECONVERGENT B1, `(.L_x_2541) ;  /* 0x000001a000017945 */ /* 0x000fe20003800200 */
[----:B------:R-:W-:-:S11]  /*5a90*/  LOP3.LUT P0, RZ, R7, 0x10, RZ, 0xc0, !PT ;  /* 0x0000001007ff7812 */ /* 0x000fd6000780c0ff */
[----:B------:R-:W-:Y:S05]  /*5aa0*/  @!P1 BRA `(.L_x_2542) ;  /* 0x00000000005c9947 */ /* 0x000fea0003800000 */
[----:B------:R-:W-:-:S05]  /*5ab0*/  IMAD.SHL.U32 R17, R48, 0x20, RZ ;  /* 0x0000002030117824 */ /* 0x000fca00078e00ff */
[C---:B------:R-:W-:Y:S01]  /*5ac0*/  IADD3 R21, PT, PT, R17.reuse, 0x200, RZ ;  /* 0x0000020011157810 */ /* 0x040fe20007ffe0ff */
[----:B------:R-:W-:-:S04]  /*5ad0*/  IMAD.WIDE.U32 R16, R17, 0x4, R50 ;  /* 0x0000000411107825 */ /* 0x000fc800078e0032 */
[----:B------:R-:W-:Y:S02]  /*5ae0*/  IMAD.WIDE.U32 R20, R21, 0x4, R50 ;  /* 0x0000000415147825 */ /* 0x000fe400078e0032 */
[----:B--2---:R-:W2:Y:S04]  /*5af0*/  LDG.E.128 R16, desc[UR12][R16.64] ;  /* 0x0000000c10107981 */ /* 0x004ea8000c1e1d00 */
[----:B------:R-:W3:Y:S01]  /*5b00*/  LDG.E.128 R20, desc[UR12][R20.64] ;  /* 0x0000000c14147981 */ /* 0x000ee2000c1e1d00 */
        /* <DEDUP_REMOVED lines=17> */
.L_x_2542:
[----:B------:R-:W-:Y:S05]  /*5c20*/  BSYNC.RECONVERGENT B1 ;  /* 0x0000000000017941 */ /* 0x000fea0003800200 */
.L_x_2541:
[----:B------:R-:W-:Y:S05]  /*5c30*/  @P0 BRA `(.L_x_2535) ;  /* 0x0000000000380947 */ /* 0x000fea0003800000 */
[----:B------:R-:W-:-:S04]  /*5c40*/  IMAD.SHL.U32 R17, R48, 0x20, RZ ;  /* 0x0000002030117824 */ /* 0x000fc800078e00ff */
[----:B------:R-:W-:-:S06]  /*5c50*/  IMAD.WIDE.U32 R16, R17, 0x4, R50 ;  /* 0x0000000411107825 */ /* 0x000fcc00078e0032 */
[----:B--2---:R-:W2:Y:S01]  /*5c60*/  LDG.E.128 R16, desc[UR12][R16.64] ;  /* 0x0000000c10107981 */ /* 0x004ea2000c1e1d00 */
        /* <DEDUP_REMOVED lines=11> */
.L_x_2535:
[----:B------:R-:W-:Y:S05]  /*5d20*/  BSYNC.RECONVERGENT B0 ;  /* 0x0000000000007941 */ /* 0x000fea0003800200 */
.L_x_2534:
[----:B------:R-:W-:Y:S01]  /*5d30*/  ISETP.GE.AND P0, PT, R6, UR18, PT ;  /* 0x0000001206007c0c */ /* 0x000fe2000bf06270 */
[----:B------:R-:W-:-:S12]  /*5d40*/  BSSY.RECONVERGENT B2, `(.L_x_2543) ;  /* 0x0000121000027945 */ /* 0x000fd80003800200 */
[----:B------:R-:W-:Y:S05]  /*5d50*/  @P0 BRA `(.L_x_2544) ;  /* 0x00000010007c0947 */ /* 0x000fea0003800000 */
[----:B------:R-:W-:Y:S01]  /*5d60*/  IMAD.MOV.U32 R7, RZ, RZ, 0x10 ;  /* 0x00000010ff077424 */ /* 0x000fe200078e00ff */
[----:B------:R-:W-:Y:S01]  /*5d70*/  LOP3.LUT R16, RZ, R3, RZ, 0x33, !PT ;  /* 0x00000003ff107212 */ /* 0x000fe200078e33ff */
[----:B------:R-:W-:Y:S03]  /*5d80*/  BSSY.RECONVERGENT B1, `(.L_x_2545) ;  /* 0x00000a3000017945 */ /* 0x000fe60003800200 */
[----:B------:R-:W-:-:S04]  /*5d90*/  VIADDMNMX R7, R6, R7, UR18, !PT ;  /* 0x0000001206077e46 */ /* 0x000fc8000f800107 */
        /* <DEDUP_REMOVED lines=15> */
.L_x_2556:
        /* <DEDUP_REMOVED lines=11> */
[----:B--2---:R-:W-:Y:S02]  /*5f40*/  IABS R19, R5 ;  /* 0x0000000500137213 */ /* 0x004fe40000000000 */
[----:B------:R-:W-:Y:S02]  /*5f50*/  IABS R28, R18 ;  /* 0x00000012001c7213 */ /* 0x000fe40000000000 */
        /* <DEDUP_REMOVED lines=28> */
.L_x_2549:
[----:B------:R-:W-:Y:S05]  /*6120*/  BSYNC.RECONVERGENT B3 ;  /* 0x0000000000037941 */ /* 0x000fea0003800200 */
.L_x_2548:
[----:B------:R-:W-:Y:S04]  /*6130*/  BSSY.RECONVERGENT B3, `(.L_x_2550) ;  /* 0x0000020000037945 */ /* 0x000fe80003800200 */
[----:B------:R-:W-:Y:S05]  /*6140*/  @!P1 BRA `(.L_x_2551) ;  /* 0x0000000000789947 */ /* 0x000fea0003800000 */
[----:B--2---:R-:W-:Y:S02]  /*6150*/  IABS R19, R5 ;  /* 0x0000000500137213 */ /* 0x004fe40000000000 */
        /* <DEDUP_REMOVED lines=29> */
.L_x_2551:
[----:B------:R-:W-:Y:S05]  /*6330*/  BSYNC.RECONVERGENT B3 ;  /* 0x0000000000037941 */ /* 0x000fea0003800200 */
.L_x_2550:
        /* <DEDUP_REMOVED lines=32> */
.L_x_2553:
[----:B------:R-:W-:Y:S05]  /*6540*/  BSYNC.RECONVERGENT B3 ;  /* 0x0000000000037941 */ /* 0x000fea0003800200 */
.L_x_2552:
        /* <DEDUP_REMOVED lines=32> */
.L_x_2555:
[----:B------:R-:W-:Y:S05]  /*6750*/  BSYNC.RECONVERGENT B3 ;  /* 0x0000000000037941 */ /* 0x000fea0003800200 */
.L_x_2554:
[----:B------:R-:W-:Y:S01]  /*6760*/  VIADD R6, R6, 0x40 ;  /* 0x0000004006067836 */ /* 0x000fe20000000000 */
[----:B------:R-:W-:Y:S01]  /*6770*/  IADD3 R22, PT, PT, R22, 0x100, RZ ;  /* 0x0000010016167810 */ /* 0x000fe20007ffe0ff */
[----:B------:R-:W-:Y:S06]  /*6780*/  @P0 BRA `(.L_x_2556) ;  /* 0xfffffff400c00947 */ /* 0x000fec000383ffff */
[----:B------:R-:W-:Y:S05]  /*6790*/  BSYNC.RECONVERGENT B0 ;  /* 0x0000000000007941 */ /* 0x000fea0003800200 */
.L_x_2547:
[----:B------:R-:W-:-:S07]  /*67a0*/  IADD3 R6, PT, PT, R6, -0x20, RZ ;  /* 0xffffffe006067810 */ /* 0x000fce0007ffe0ff */
.L_x_2546:
[----:B------:R-:W-:Y:S05]  /*67b0*/  BSYNC.RECONVERGENT B1 ;  /* 0x0000000000017941 */ /* 0x000fea0003800200 */
.L_x_2545:
        /* <DEDUP_REMOVED lines=17> */
[----:B------:R-:W-:Y:S01]  /*68d0*/  HFMA2 R18, -RZ, RZ, 0, 0 ;  /* 0x00000000ff127431 */ /* 0x000fe200000001ff */
[----:B------:R-:W-:Y:S02]  /*68e0*/  IABS R22, R6 ;  /* 0x0000000600167213 */ /* 0x000fe40000000000 */
[----:B------:R-:W0:Y:S01]  /*68f0*/  I2F.RP R21, R20 ;  /* 0x0000001400157306 */ /* 0x000e220000209400 */
[----:B------:R-:W-:Y:S02]  /*6900*/  ISETP.GE.AND P1, PT, R6, RZ, PT ;  /* 0x000000ff0600720c */ /* 0x000fe40003f26270 */
[----:B------:R-:W-:-:S05]  /*6910*/  ISETP.NE.AND P3, PT, R5, RZ, PT ;  /* 0x000000ff0500720c */ /* 0x000fca0003f65270 */
[----:B0-----:R-:W2:Y:S02]  /*6920*/  MUFU.RCP R21, R21 ;  /* 0x0000001500157308 */ /* 0x001ea40000001000 */
[----:B--2---:R-:W-:-:S06]  /*6930*/  IADD3 R19, PT, PT, R21, 0xffffffe, RZ ;  /* 0x0ffffffe15137810 */ /* 0x004fcc0007ffe0ff */
[----:B------:R-:W0:Y:S02]  /*6940*/  F2I.FTZ.U32.TRUNC.NTZ R19, R19 ;  /* 0x0000001300137305 */ /* 0x000e24000021f000 */
[----:B0-----:R-:W-:-:S04]  /*6950*/  IMAD.MOV R17, RZ, RZ, -R19 ;  /* 0x000000ffff117224 */ /* 0x001fc800078e0a13 */
        /* <DEDUP_REMOVED lines=12> */
[----:B------:R-:W-:Y:S02]  /*6a20*/  SHF.L.U32 R19, R17, 0x5, RZ ;  /* 0x0000000511137819 */ /* 0x000fe400000006ff */
[----:B------:R-:W0:Y:S03]  /*6a30*/  LDS R17, [R16] ;  /* 0x0000000010117984 */ /* 0x000e260000000800 */
[----:B------:R-:W-:-:S05]  /*6a40*/  IMAD.WIDE.U32 R18, R19, 0x4, R50 ;  /* 0x0000000413127825 */ /* 0x000fca00078e0032 */
[----:B------:R-:W0:Y:S02]  /*6a50*/  LDG.E.128 R20, desc[UR12][R18.64] ;  /* 0x0000000c12147981 */ /* 0x000e24000c1e1d00 */
[-C--:B0-----:R-:W-:Y:S01]  /*6a60*/  FFMA.FTZ R12, R20, R17.reuse, R12 ;  /* 0x00000011140c7223 */ /* 0x081fe2000001000c */
[-C--:B------:R-:W-:Y:S01]  /*6a70*/  FFMA.FTZ R13, R21, R17.reuse, R13 ;  /* 0x00000011150d7223 */ /* 0x080fe2000001000d */
[-C--:B------:R-:W-:Y:S01]  /*6a80*/  FFMA.FTZ R14, R22, R17.reuse, R14 ;  /* 0x00000011160e7223 */ /* 0x080fe2000001000e */
[----:B------:R-:W-:-:S07]  /*6a90*/  FFMA.FTZ R15, R23, R17, R15 ;  /* 0x00000011170f7223 */ /* 0x000fce000001000f */
.L_x_2560:
[----:B------:R-:W-:Y:S05]  /*6aa0*/  BSYNC.RECONVERGENT B1 ;  /* 0x0000000000017941 */ /* 0x000fea0003800200 */
.L_x_2559:
[----:B------:R-:W-:Y:S04]  /*6ab0*/  BSSY.RECONVERGENT B1, `(.L_x_2561) ;  /* 0x0000020000017945 */ /* 0x000fe80003800200 */
[----:B------:R-:W-:Y:S05]  /*6ac0*/  @!P2 BRA `(.L_x_2562) ;  /* 0x000000000078a947 */ /* 0x000fea0003800000 */
[----:B------:R-:W-:Y:S01]  /*6ad0*/  IABS R20, R5 ;  /* 0x0000000500147213 */ /* 0x000fe20000000000 */
[----:B------:R-:W-:Y:S01]  /*6ae0*/  HFMA2 R18, -RZ, RZ, 0, 0 ;  /* 0x00000000ff127431 */ /* 0x000fe200000001ff */
[----:B------:R-:W-:Y:S01]  /*6af0*/  IABS R22, R24 ;  /* 0x0000001800167213 */ /* 0x000fe20000000000 */
[----:B------:R-:W0:Y:S01]  /*6b00*/  LDS R16, [R16+0x40] ;  /* 0x0000400010107984 */ /* 0x000e220000000800 */
[----:B------:R-:W1:Y:S01]  /*6b10*/  I2F.RP R21, R20 ;  /* 0x0000001400157306 */ /* 0x000e620000209400 */
[----:B------:R-:W-:Y:S02]  /*6b20*/  ISETP.GE.AND P1, PT, R24, RZ, PT ;  /* 0x000000ff1800720c */ /* 0x000fe40003f26270 */
[----:B------:R-:W-:-:S05]  /*6b30*/  ISETP.NE.AND P2, PT, R5, RZ, PT ;  /* 0x000000ff0500720c */ /* 0x000fca0003f45270 */
[----:B-1----:R-:W2:Y:S02]  /*6b40*/  MUFU.RCP R21, R21 ;  /* 0x0000001500157308 */ /* 0x002ea40000001000 */
[----:B--2---:R-:W-:-:S06]  /*6b50*/  IADD3 R19, PT, PT, R21, 0xffffffe, RZ ;  /* 0x0ffffffe15137810 */ /* 0x004fcc0007ffe0ff */
[----:B------:R-:W1:Y:S02]  /*6b60*/  F2I.FTZ.U32.TRUNC.NTZ R19, R19 ;  /* 0x0000001300137305 */ /* 0x000e64000021f000 */
        /* <DEDUP_REMOVED lines=15> */
[----:B------:R-:W0:Y:S02]  /*6c60*/  LDG.E.128 R20, desc[UR12][R18.64] ;  /* 0x0000000c12147981 */ /* 0x000e24000c1e1d00 */
[-C--:B0-----:R-:W-:Y:S01]  /*6c70*/  FFMA.FTZ R12, R20, R16.reuse, R12 ;  /* 0x00000010140c7223 */ /* 0x081fe2000001000c */
[-C--:B------:R-:W-:Y:S01]  /*6c80*/  FFMA.FTZ R13, R21, R16.reuse, R13 ;  /* 0x00000010150d7223 */ /* 0x080fe2000001000d */
[-C--:B------:R-:W-:Y:S01]  /*6c90*/  FFMA.FTZ R14, R22, R16.reuse, R14 ;  /* 0x00000010160e7223 */ /* 0x080fe2000001000e */
[----:B------:R-:W-:-:S07]  /*6ca0*/  FFMA.FTZ R15, R23, R16, R15 ;  /* 0x00000010170f7223 */ /* 0x000fce000001000f */
.L_x_2562:
[----:B------:R-:W-:Y:S05]  /*6cb0*/  BSYNC.RECONVERGENT B1 ;  /* 0x0000000000017941 */ /* 0x000fea0003800200 */
.L_x_2561:
[----:B------:R-:W-:-:S07]  /*6cc0*/  IADD3 R6, PT, PT, R6, 0x20, RZ ;  /* 0x0000002006067810 */ /* 0x000fce0007ffe0ff */
.L_x_2558:
[----:B------:R-:W-:Y:S05]  /*6cd0*/  BSYNC.RECONVERGENT B0 ;  /* 0x0000000000007941 */ /* 0x000fea0003800200 */
.L_x_2557:
[----:B------:R-:W-:-:S04]  /*6ce0*/  LOP3.LUT P0, RZ, R7, 0x10, RZ, 0xc0, !PT ;  /* 0x0000001007ff7812 */ /* 0x000fc8000780c0ff */
[----:B------:R-:W-:-:S13]  /*6cf0*/  ISETP.LT.OR P0, PT, R6, R5, P0 ;  /* 0x000000050600720c */ /* 0x000fda0000701670 */
[----:B------:R-:W-:Y:S05]  /*6d00*/  @P0 BRA `(.L_x_2544) ;  /* 0x0000000000900947 */ /* 0x000fea0003800000 */
[----:B------:R-:W-:Y:S01]  /*6d10*/  IABS R18, R5 ;  /* 0x0000000500127213 */ /* 0x000fe20000000000 */
[----:B------:R-:W-:Y:S01]  /*6d20*/  HFMA2 R16, -RZ, RZ, 0, 0 ;  /* 0x00000000ff107431 */ /* 0x000fe200000001ff */
[----:B------:R-:W-:Y:S02]  /*6d30*/  IABS R20, R6 ;  /* 0x0000000600147213 */ /* 0x000fe40000000000 */
[----:B--2---:R-:W0:Y:S01]  /*6d40*/  I2F.RP R19, R18 ;  /* 0x0000001200137306 */ /* 0x004e220000209400 */
[----:B------:R-:W-:Y:S02]  /*6d50*/  ISETP.GE.AND P1, PT, R6, RZ, PT ;  /* 0x000000ff0600720c */ /* 0x000fe40003f26270 */
[----:B------:R-:W-:-:S05]  /*6d60*/  ISETP.NE.AND P2, PT, R5, RZ, PT ;  /* 0x000000ff0500720c */ /* 0x000fca0003f45270 */
[----:B0-----:R-:W0:Y:S02]  /*6d70*/  MUFU.RCP R19, R19 ;  /* 0x0000001300137308 */ /* 0x001e240000001000 */
[----:B0-----:R-:W-:-:S06]  /*6d80*/  VIADD R17, R19, 0xffffffe ;  /* 0x0ffffffe13117836 */ /* 0x001fcc0000000000 */
[----:B------:R-:W0:Y:S02]  /*6d90*/  F2I.FTZ.U32.TRUNC.NTZ R17, R17 ;  /* 0x0000001100117305 */ /* 0x000e24000021f000 */
[----:B0-----:R-:W-:-:S05]  /*6da0*/  IADD3 R7, PT, PT, RZ, -R17, RZ ;  /* 0x80000011ff077210 */ /* 0x001fca0007ffe0ff */
        /* <DEDUP_REMOVED lines=26> */
.L_x_2544:
[----:B------:R-:W-:Y:S05]  /*6f50*/  BSYNC.RECONVERGENT B2 ;  /* 0x0000000000027941 */ /* 0x000fea0003800200 */
.L_x_2543:
[----:B------:R-:W-:Y:S01]  /*6f60*/  ISETP.NE.AND P0, PT, R2, UR5, PT ;  /* 0x0000000502007c0c */ /* 0x000fe2000bf05270 */
[----:B------:R-:W-:-:S12]  /*6f70*/  BSSY.RECONVERGENT B0, `(.L_x_2563) ;  /* 0x0000040000007945 */ /* 0x000fd80003800200 */
[----:B------:R-:W-:Y:S05]  /*6f80*/  @P0 BRA `(.L_x_2564) ;  /* 0x0000000000f80947 */ /* 0x000fea0003800000 */
[----:B------:R-:W0:Y:S01]  /*6f90*/  LDC R6, c[0x0][0x478] ;  /* 0x00011e00ff067b82 */ /* 0x000e220000000800 */
[----:B------:R-:W-:Y:S01]  /*6fa0*/  IADD3 R21, PT, PT, R4, UR20, RZ ;  /* 0x0000001404157c10 */ /* 0x000fe2000fffe0ff */
[----:B------:R-:W1:Y:S01]  /*6fb0*/  LDCU.64 UR6, c[0x0][0x460] ;  /* 0x00008c00ff0677ac */ /* 0x000e620008000a00 */
[----:B0-----:R-:W-:-:S13]  /*6fc0*/  ISETP.NE.AND P1, PT, R6, 0x2, PT ;  /* 0x000000020600780c */ /* 0x001fda0003f25270 */
[----:B------:R-:W0:Y:S08]  /*6fd0*/  @!P1 LDC.64 R6, c[0x0][0x3a8] ;  /* 0x0000ea00ff069b82 */ /* 0x000e300000000a00 */
[----:B--2---:R-:W2:Y:S01]  /*6fe0*/  @!P1 LDC.64 R18, c[0x0][0x468] ;  /* 0x00011a00ff129b82 */ /* 0x004ea20000000a00 */
[----:B-1----:R-:W-:-:S07]  /*6ff0*/  UISETP.NE.U32.AND UP0, UPT, UR6, URZ, UPT ;  /* 0x000000ff0600728c */ /* 0x002fce000bf05070 */
[----:B------:R-:W1:Y:S01]  /*7000*/  @P1 LDC.64 R16, c[0x0][0x3a8] ;  /* 0x0000ea00ff101b82 */ /* 0x000e620000000a00 */
[----:B0-----:R-:W-:-:S04]  /*7010*/  @!P1 IADD3 R6, P0, PT, R21, R6, RZ ;  /* 0x0000000615069210 */ /* 0x001fc80007f1e0ff */
[----:B------:R-:W-:Y:S01]  /*7020*/  @!P1 LEA.HI.X.SX32 R7, R21, R7, 0x1, P0 ;  /* 0x0000000715079211 */ /* 0x000fe200000f0eff */
[----:B--2---:R-:W2:Y:S04]  /*7030*/  @!P1 LDG.E R19, desc[UR12][R18.64+0x8] ;  /* 0x0000080c12139981 */ /* 0x004ea8000c1e1900 */
[----:B------:R-:W3:Y:S01]  /*7040*/  @!P1 LDG.E R22, desc[UR12][R6.64] ;  /* 0x0000000c06169981 */ /* 0x000ee2000c1e1900 */
[----:B------:R-:W-:-:S11]  /*7050*/  UISETP.NE.AND.EX UP0, UPT, UR7, URZ, UPT, UP0 ;  /* 0x000000ff0700728c */ /* 0x000fd6000bf05300 */
[----:B------:R-:W0:Y:S01]  /*7060*/  @UP0 LDCU UR5, c[0x0][0x3f8] ;  /* 0x00007f00ff0507ac */ /* 0x000e220008000800 */
[----:B------:R-:W4:Y:S01]  /*7070*/  @UP0 LDCU.64 UR6, c[0x0][0x458] ;  /* 0x00008b00ff0607ac */ /* 0x000f220008000a00 */
[----:B------:R-:W-:Y:S01]  /*7080*/  PLOP3.LUT P2, PT, PT, PT, UP0, 0x80, 0x8 ;  /* 0x000000000008781c */ /* 0x000fe20003f4f008 */
[----:B-1----:R-:W-:Y:S01]  /*7090*/  @P1 IMAD.WIDE R6, R21, 0x4, R16 ;  /* 0x0000000415061825 */ /* 0x002fe200078e0210 */
[----:B0-----:R-:W-:-:S06]  /*70a0*/  @UP0 UIMAD UR5, UR4, UR5, UR19 ;  /* 0x00000005040502a4 */ /* 0x001fcc000f8e0213 */
[----:B------:R-:W-:Y:S01]  /*70b0*/  MOV R23, UR5 ;  /* 0x0000000500177c02 */ /* 0x000fe20008000f00 */
[----:B----4-:R-:W-:Y:S01]  /*70c0*/  IMAD.U32 R20, RZ, RZ, UR6 ;  /* 0x00000006ff147e24 */ /* 0x010fe2000f8e00ff */
[----:B------:R-:W-:Y:S01]  /*70d0*/  MOV R21, UR7 ;  /* 0x0000000700157c02 */ /* 0x000fe20008000f00 */
[----:B------:R-:W0:Y:S02]  /*70e0*/  S2R R25, SR_CgaCtaId ;  /* 0x0000000000197919 */ /* 0x000e240000008800 */
[----:B------:R-:W-:Y:S01]  /*70f0*/  @P2 LEA R23, R23, R4, 0x5 ;  /* 0x0000000417172211 */ /* 0x000fe200078e28ff */
[----:B------:R-:W1:Y:S04]  /*7100*/  LDCU.64 UR6, c[0x0][0x3c0] ;  /* 0x00007800ff0677ac */ /* 0x000e680008000a00 */
        /* <DEDUP_REMOVED lines=11> */
[----:B------:R-:W-:-:S05]  /*71c0*/  MOV R24, 0x400 ;  /* 0x0000040000187802 */ /* 0x000fca0000000f00 */
[----:B------:R-:W-:Y:S01]  /*71d0*/  VIADD R24, R24, 0xa0 ;  /* 0x000000a018187836 */ /* 0x000fe20000000000 */
[----:B------:R-:W-:-:S04]  /*71e0*/  IADD3 R3, PT, PT, -R3, UR18, RZ ;  /* 0x0000001203037c10 */ /* 0x000fc8000fffe1ff */
[----:B------:R-:W-:-:S04]  /*71f0*/  LEA R24, R25, R24, 0x18 ;  /* 0x0000001819187211 */ /* 0x000fc800078ec0ff */
[----:B------:R-:W-:Y:S01]  /*7200*/  LEA R3, R3, R24, 0x2 ;  /* 0x0000001803037211 */ /* 0x000fe200078e10ff */
[----:B------:R-:W-:Y:S01]  /*7210*/  USHF.L.U32 UR5, UR8, 0x5, URZ ;  /* 0x0000000508057899 */ /* 0x000fe200080006ff */
[----:B------:R-:W-:-:S04]  /*7220*/  IMAD R5, R5, UR9, R4 ;  /* 0x0000000905057c24 */ /* 0x000fc8000f8e0204 */
[----:B------:R-:W1:Y:S01]  /*7230*/  LDS R3, [R3] ;  /* 0x0000000003037984 */ /* 0x000e620000000800 */
        /* <DEDUP_REMOVED lines=19> */
.L_x_2564:
[----:B------:R-:W-:Y:S05]  /*7370*/  BSYNC.RECONVERGENT B0 ;  /* 0x0000000000007941 */ /* 0x000fea0003800200 */
.L_x_2563:
        /* <DEDUP_REMOVED lines=58> */
[----:B------:R-:W-:Y:S01]  /*7720*/  IADD3 R6, PT, PT, R4, UR9, RZ ;  /* 0x0000000904067c10 */ /* 0x000fe2000fffe0ff */
        /* <DEDUP_REMOVED lines=14> */
[----:B0-----:R-:W-:-:S03]  /*7810*/  PRMT R13, R13, 0x8880, RZ ;  /* 0x000088800d0d7816 */ /* 0x001fc600000000ff */
[----:B------:R-:W-:Y:S01]  /*7820*/  IMAD R3, R0, 0x1000000, R3 ;  /* 0x0100000000037824 */ /* 0x000fe200078e0203 */
[----:B------:R-:W-:Y:S02]  /*7830*/  PRMT R2, R13, 0x7710, RZ ;  /* 0x000077100d027816 */ /* 0x000fe400000000ff */
[----:B---3--:R-:W-:Y:S02]  /*7840*/  PRMT R5, R12, 0x8880, RZ ;  /* 0x000088800c057816 */ /* 0x008fe400000000ff */
[----:B------:R-:W-:Y:S02]  /*7850*/  LOP3.LUT R4, R2, 0xff, RZ, 0xc0, !PT ;  /* 0x000000ff02047812 */ /* 0x000fe400078ec0ff */
[----:B------:R-:W-:Y:S02]  /*7860*/  PRMT R0, R5, 0x7710, RZ ;  /* 0x0000771005007816 */ /* 0x000fe400000000ff */
[----:B------:R-:W-:Y:S02]  /*7870*/  LEA R4, R4, R3, 0x8 ;  /* 0x0000000304047211 */ /* 0x000fe400078e40ff */
[----:B------:R-:W-:-:S02]  /*7880*/  LOP3.LUT R5, R0, 0xff, RZ, 0xc0, !PT ;  /* 0x000000ff00057812 */ /* 0x000fc400078ec0ff */
[----:B-1----:R-:W-:-:S03]  /*7890*/  IADD3 R2, P0, PT, R6, UR4, RZ ;  /* 0x0000000406027c10 */ /* 0x002fc6000ff1e0ff */
[----:B------:R-:W-:Y:S01]  /*78a0*/  IMAD.IADD R5, R4, 0x1, R5 ;  /* 0x0000000104057824 */ /* 0x000fe200078e0205 */
[----:B------:R-:W-:-:S05]  /*78b0*/  LEA.HI.X.SX32 R3, R6, UR5, 0x1, P0 ;  /* 0x0000000506037c11 */ /* 0x000fca00080f0eff */
[----:B------:R-:W-:Y:S01]  /*78c0*/  STG.E desc[UR12][R2.64], R5 ;  /* 0x0000000502007986 */ /* 0x000fe2000c10190c */
[----:B------:R-:W-:Y:S05]  /*78d0*/  EXIT ;  /* 0x000000000000794d */ /* 0x000fea0003800000 */
.L_x_2565:
[----:B------:R-:W0:Y:S01]  /*78e0*/  LDC.64 R2, c[0x0][0x380] ;  /* 0x0000e000ff027b82 */ /* 0x000e220000000a00 */
[----:B------:R-:W-:-:S05]  /*78f0*/  IADD3 R5, PT, PT, R4, UR9, RZ ;  /* 0x0000000904057c10 */ /* 0x000fca000fffe0ff */
[----:B0-----:R-:W-:-:S05]  /*7900*/  IMAD.WIDE R2, R5, 0x4, R2 ;  /* 0x0000000405027825 */ /* 0x001fca00078e0202 */
[----:B------:R-:W-:Y:S01]  /*7910*/  STG.E.128 desc[UR12][R2.64], R12 ;  /* 0x0000000c02007986 */ /* 0x000fe2000c101d0c */
[----:B------:R-:W-:Y:S05]  /*7920*/  EXIT ;  /* 0x000000000000794d */ /* 0x000fea0003800000 */
.L_x_2490:
[----:B------:R-:W-:Y:S01]  /*7930*/  HFMA2 R13, -RZ, RZ, 0, 1.847743988037109375e-06 ;  /* 0x0000001fff0d7431 */ /* 0x000fe200000001ff */
[----:B------:R-:W-:Y:S01]  /*7940*/  MOV R51, R7 ;  /* 0x0000000700337202 */ /* 0x000fe20000000f00 */
[----:B------:R-:W-:Y:S01]  /*7950*/  IMAD.MOV.U32 R12, RZ, RZ, 0x10 ;  /* 0x00000010ff0c7424 */ /* 0x000fe200078e00ff */
[----:B0-----:R-:W-:-:S07]  /*7960*/  MOV R10, 0xffffffff ;  /* 0xffffffff000a7802 */ /* 0x001fce0000000f00 */
[----:B------:R-:W-:Y:S05]  /*7970*/  WARPSYNC.COLLECTIVE R10, `(.L_x_2566) ;  /* 0x000000000a087348 */ /* 0x000fea0003c00000 */
[----:B------:R0:W1:Y:S02]  /*7980*/  SHFL.BFLY P3, R48, R51, R12, R13 ;  /* 0x0c00000c33307389 */ /* 0x000064000006000d */
[----:B01----:R-:W-:Y:S05]  /*7990*/  ENDCOLLECTIVE ;  /* 0x000000000000791b */ /* 0x003fea0003800000 */
.L_x_2566:
[----:B------:R-:W-:Y:S02]  /*79a0*/  HFMA2 R12, -RZ, RZ, 0, 4.76837158203125e-07 ;  /* 0x00000008ff0c7431 */ /* 0x000fe400000001ff */
[----:B------:R-:W-:-:S04]  /*79b0*/  FADD.FTZ R5, R7, R48 ;  /* 0x0000003007057221 */ /* 0x000fc80000010000 */
[----:B------:R-:W-:-:S07]  /*79c0*/  IMAD.MOV.U32 R51, RZ, RZ, R5 ;  /* 0x000000ffff337224 */ /* 0x000fce00078e0005 */
[----:B------:R-:W-:Y:S05]  /*79d0*/  WARPSYNC.COLLECTIVE R10, `(.L_x_2567) ;  /* 0x000000000a087348 */ /* 0x000fea0003c00000 */
[----:B------:R0:W1:Y:S02]  /*79e0*/  SHFL.BFLY P3, R48, R51, R12, R13 ;  /* 0x0c00000c33307389 */ /* 0x000064000006000d */
[----:B01----:R-:W-:Y:S05]  /*79f0*/  ENDCOLLECTIVE ;  /* 0x000000000000791b */ /* 0x003fea0003800000 */
.L_x_2567:
[----:B------:R-:W-:Y:S02]  /*7a00*/  IMAD.MOV.U32 R12, RZ, RZ, 0x4 ;  /* 0x00000004ff0c7424 */ /* 0x000fe400078e00ff */
[----:B------:R-:W-:-:S05]  /*7a10*/  FADD.FTZ R8, R5, R48 ;  /* 0x0000003005087221 */ /* 0x000fca0000010000 */
[----:B------:R-:W-:-:S07]  /*7a20*/  MOV R51, R8 ;  /* 0x0000000800337202 */ /* 0x000fce0000000f00 */
[----:B------:R-:W-:Y:S05]  /*7a30*/  WARPSYNC.COLLECTIVE R10, `(.L_x_2568) ;  /* 0x000000000a087348 */ /* 0x000fea0003c00000 */
[----:B------:R0:W1:Y:S02]  /*7a40*/  SHFL.BFLY P3, R48, R51, R12, R13 ;  /* 0x0c00000c33307389 */ /* 0x000064000006000d */
[----:B01----:R-:W-:Y:S05]  /*7a50*/  ENDCOLLECTIVE ;  /* 0x000000000000791b */ /* 0x003fea0003800000 */
.L_x_2568:
[----:B------:R-:W-:Y:S02]  /*7a60*/  HFMA2 R12, -RZ, RZ, 0, 1.1920928955078125e-07 ;  /* 0x00000002ff0c7431 */ /* 0x000fe400000001ff */
[----:B------:R-:W-:-:S05]  /*7a70*/  FADD.FTZ R11, R8, R48 ;  /* 0x00000030080b7221 */ /* 0x000fca0000010000 */
[----:B------:R-:W-:-:S07]  /*7a80*/  MOV R51, R11 ;  /* 0x0000000b00337202 */ /* 0x000fce0000000f00 */
[----:B------:R-:W-:Y:S05]  /*7a90*/  WARPSYNC.COLLECTIVE R10, `(.L_x_2569) ;  /* 0x000000000a087348 */ /* 0x000fea0003c00000 */
[----:B------:R0:W1:Y:S02]  /*7aa0*/  SHFL.BFLY P3, R48, R51, R12, R13 ;  /* 0x0c00000c33307389 */ /* 0x000064000006000d */
[----:B01----:R-:W-:Y:S05]  /*7ab0*/  ENDCOLLECTIVE ;  /* 0x000000000000791b */ /* 0x003fea0003800000 */
.L_x_2569:
[----:B------:R-:W-:Y:S01]  /*7ac0*/  MOV R12, 0x1 ;  /* 0x00000001000c7802 */ /* 0x000fe20000000f00 */
[----:B------:R-:W-:-:S04]  /*7ad0*/  FADD.FTZ R14, R11, R48 ;  /* 0x000000300b0e7221 */ /* 0x000fc80000010000 */
[----:B------:R-:W-:-:S07]  /*7ae0*/  IMAD.MOV.U32 R51, RZ, RZ, R14 ;  /* 0x000000ffff337224 */ /* 0x000fce00078e000e */
[----:B------:R-:W-:Y:S05]  /*7af0*/  WARPSYNC.COLLECTIVE R10, `(.L_x_2570) ;  /* 0x000000000a087348 */ /* 0x000fea0003c00000 */
[----:B------:R0:W1:Y:S02]  /*7b00*/  SHFL.BFLY P3, R48, R51, R12, R13 ;  /* 0x0c00000c33307389 */ /* 0x000064000006000d */
[----:B01----:R-:W-:Y:S05]  /*7b10*/  ENDCOLLECTIVE ;  /* 0x000000000000791b */ /* 0x003fea0003800000 */
.L_x_2570:
[----:B------:R-:W-:Y:S05]  /*7b20*/  BRA `(.L_x_2571) ;  /* 0xffffff9400707947 */ /* 0x000fea000383ffff */
.L_x_2494:
[----:B------:R-:W-:Y:S01]  /*7b30*/  HFMA2 R13, -RZ, RZ, 0, 1.847743988037109375e-06 ;  /* 0x0000001fff0d7431 */ /* 0x000fe200000001ff */
[----:B------:R-:W-:Y:S01]  /*7b40*/  BSSY B1, `(.L_x_2572) ;  /* 0x0000007000017945 */ /* 0x000fe20003800000 */
[----:B------:R-:W-:Y:S01]  /*7b50*/  MOV R51, R52 ;  /* 0x0000003400337202 */ /* 0x000fe20000000f00 */
[----:B------:R-:W-:Y:S01]  /*7b60*/  IMAD.MOV.U32 R12, RZ, RZ, 0x1 ;  /* 0x00000001ff0c7424 */ /* 0x000fe200078e00ff */
[----:B------:R-:W-:-:S07]  /*7b70*/  MOV R10, 0xffffffff ;  /* 0xffffffff000a7802 */ /* 0x000fce0000000f00 */
[----:B------:R-:W-:Y:S05]  /*7b80*/  WARPSYNC.COLLECTIVE R10, `(.L_x_2573) ;  /* 0x000000000a087348 */ /* 0x000fea0003c00000 */
[----:B------:R0:W1:Y:S02]  /*7b90*/  SHFL.BFLY P3, R48, R51, R12, R13 ;  /* 0x0c00000c33307389 */ /* 0x000064000006000d */
[----:B01----:R-:W-:Y:S05]  /*7ba0*/  ENDCOLLECTIVE ;  /* 0x000000000000791b */ /* 0x003fea0003800000 */
.L_x_2573:
[----:B------:R-:W-:Y:S05]  /*7bb0*/  BSYNC B1 ;  /* 0x0000000000017941 */ /* 0x000fea0003800000 */
.L_x_2572:
[----:B------:R-:W-:Y:S05]  /*7bc0*/  BRA `(.L_x_2574) ;  /* 0xffffffa000147947 */ /* 0x000fea000383ffff */
.L_x_2498:
[----:B------:R-:W-:Y:S01]  /*7bd0*/  HFMA2 R12, -RZ, RZ, 0, 9.5367431640625e-07 ;  /* 0x00000010ff0c7431 */ /* 0x000fe200000001ff */
[----:B------:R-:W-:Y:S01]  /*7be0*/  BSSY B0, `(.L_x_2575) ;  /* 0x0000007000007945 */ /* 0x000fe20003800000 */
[----:B------:R-:W-:Y:S01]  /*7bf0*/  IMAD.MOV.U32 R51, RZ, RZ, R2 ;  /* 0x000000ffff337224 */ /* 0x000fe200078e0002 */
[----:B------:R-:W-:Y:S01]  /*7c00*/  MOV R13, 0x1f ;  /* 0x0000001f000d7802 */ /* 0x000fe20000000f00 */
[----:B------:R-:W-:-:S07]  /*7c10*/  IMAD.MOV.U32 R10, RZ, RZ, -0x1 ;  /* 0xffffffffff0a7424 */ /* 0x000fce00078e00ff */
[----:B-1234-:R-:W-:Y:S05]  /*7c20*/  WARPSYNC.COLLECTIVE R10, `(.L_x_2576) ;  /* 0x000000000a087348 */ /* 0x01efea0003c00000 */
[----:B------:R0:W0:Y:S02]  /*7c30*/  SHFL.BFLY P3, R48, R51, R12, R13 ;  /* 0x0c00000c33307389 */ /* 0x000024000006000d */
[----:B01234-:R-:W-:Y:S05]  /*7c40*/  ENDCOLLECTIVE ;  /* 0x000000000000791b */ /* 0x01ffea0003800000 */
.L_x_2576:
[----:B------:R-:W-:Y:S05]  /*7c50*/  BSYNC B0 ;  /* 0x0000000000007941 */ /* 0x000fea0003800000 */
.L_x_2575:
        /* <DEDUP_REMOVED lines=8> */
.L_x_2577:
[----:B------:R-:W-:Y:S01]  /*7ce0*/  IMAD.MOV.U32 R12, RZ, RZ, 0x4 ;  /* 0x00000004ff0c7424 */ /* 0x000fe200078e00ff */
[----:B------:R-:W-:-:S04]  /*7cf0*/  FMNMX.FTZ R6, R5, R48, !PT ;  /* 0x0000003005067209 */ /* 0x000fc80007810000 */
[----:B------:R-:W-:-:S07]  /*7d00*/  MOV R51, R6 ;  /* 0x0000000600337202 */ /* 0x000fce0000000f00 */
[----:B------:R-:W-:Y:S05]  /*7d10*/  WARPSYNC.COLLECTIVE R10, `(.L_x_2578) ;  /* 0x000000000a087348 */ /* 0x000fea0003c00000 */
[----:B------:R0:W1:Y:S02]  /*7d20*/  SHFL.BFLY P3, R48, R51, R12, R13 ;  /* 0x0c00000c33307389 */ /* 0x000064000006000d */
[----:B01----:R-:W-:Y:S05]  /*7d30*/  ENDCOLLECTIVE ;  /* 0x000000000000791b */ /* 0x003fea0003800000 */
.L_x_2578:
[----:B------:R-:W-:Y:S01]  /*7d40*/  HFMA2 R12, -RZ, RZ, 0, 1.1920928955078125e-07 ;  /* 0x00000002ff0c7431 */ /* 0x000fe200000001ff */
[----:B------:R-:W-:-:S04]  /*7d50*/  FMNMX.FTZ R8, R6, R48, !PT ;  /* 0x0000003006087209 */ /* 0x000fc80007810000 */
[----:B------:R-:W-:-:S07]  /*7d60*/  MOV R51, R8 ;  /* 0x0000000800337202 */ /* 0x000fce0000000f00 */
[----:B------:R-:W-:Y:S05]  /*7d70*/  WARPSYNC.COLLECTIVE R10, `(.L_x_2579) ;  /* 0x000000000a087348 */ /* 0x000fea0003c00000 */
[----:B------:R0:W1:Y:S02]  /*7d80*/  SHFL.BFLY P3, R48, R51, R12, R13 ;  /* 0x0c00000c33307389 */ /* 0x000064000006000d */
[----:B01----:R-:W-:Y:S05]  /*7d90*/  ENDCOLLECTIVE ;  /* 0x000000000000791b */ /* 0x003fea0003800000 */
.L_x_2579:
[----:B------:R-:W-:Y:S05]  /*7da0*/  BRA `(.L_x_2580) ;  /* 0xffffffa000747947 */ /* 0x000fea000383ffff */
.L_x_2581:
        /* <DEDUP_REMOVED lines=13> */
.L_x_2704:


//--------------------- .text._ZN4mmha33masked_multihead_attention_kernelIfLi32ELi32ELi4ELi8ELi64ELb0ELb0EEEv26Multihead_attention_paramsIT_XT5_EE --------------------------
	.section	.text._ZN4mmha33masked_multihead_attention_kernelIfLi32ELi32ELi4ELi8ELi64ELb0ELb0EEEv26Multihead_attention_paramsIT_XT5_EE,"ax",@progbits
	.align	128
        .global         _ZN4mmha33masked_multihead_attention_kernelIfLi32ELi32ELi4ELi8ELi64ELb0ELb0EEEv26Multihead_attention_paramsIT_XT5_EE
        .type           _ZN4mmha33masked_multihead_attention_kernelIfLi32ELi32ELi4ELi8ELi64ELb0ELb0EEEv26Multihead_attention_paramsIT_XT5_EE,@function
        .size           _ZN4mmha33masked_multihead_attention_kernelIfLi32ELi32ELi4ELi8ELi64ELb0ELb0EEEv26Multihead_attention_paramsIT_XT5_EE,(.L_x_2705 - _ZN4mmha33masked_multihead_attention_kernelIfLi32ELi32ELi4ELi8ELi64ELb0ELb0EEEv26Multihead_attention_paramsIT_XT5_EE)
        .other          _ZN4mmha33masked_multihead_attention_kernelIfLi32ELi32ELi4ELi8ELi64ELb0ELb0EEEv26Multihead_attention_paramsIT_XT5_EE,@"STO_CUDA_ENTRY STV_DEFAULT"
_ZN4mmha33masked_multihead_attention_kernelIfLi32ELi32ELi4ELi8ELi64ELb0ELb0EEEv26Multihead_attention_paramsIT_XT5_EE:
.text._ZN4mmha33masked_multihead_attention_kernelIfLi32ELi32ELi4ELi8ELi64ELb0ELb0EEEv26Multihead_attention_paramsIT_XT5_EE:
        /* <DEDUP_REMOVED lines=12> */
.L_x_2582:
[----:B------:R-:W0:Y:S08]  /*00c0*/  LDC R3, c[0x0][0x3f0] ;  /* 0x0000fc00ff037b82 */ /* 0x000e300000000800 */
[----:B------:R-:W2:Y:S08]  /*00d0*/  LDC.64 R4, c[0x0][0x4a0] ;  /* 0x00012800ff047b82 */ /* 0x000eb00000000a00 */
[----:B------:R-:W3:Y:S01]  /*00e0*/  LDC.64 R12, c[0x0][0x460] ;  /* 0x00011800ff0c7b82 */ /* 0x000ee20000000a00 */
[----:B0-----:R-:W-:Y:S01]  /*00f0*/  IABS R9, R3 ;  /* 0x0000000300097213 */ /* 0x001fe20000000000 */
[----:B------:R-:W-:Y:S01]  /*0100*/  IMAD.MOV.U32 R37, RZ, RZ, RZ ;  /* 0x000000ffff257224 */ /* 0x000fe200078e00ff */
[----:B------:R-:W0:Y:S05]  /*0110*/  S2R R32, SR_CTAID.X ;  /* 0x0000000000207919 */ /* 0x000e2a0000002500 */
[----:B------:R-:W0:Y:S01]  /*0120*/  LDC R15, c[0x0][0x3f8] ;  /* 0x0000fe00ff0f7b82 */ /* 0x000e220000000800 */
[----:B------:R-:W4:Y:S01]  /*0130*/  I2F.RP R0, R9 ;  /* 0x0000000900007306 */ /* 0x000f220000209400 */
[----:B--2---:R-:W-:-:S04]  /*0140*/  ISETP.NE.U32.AND P0, PT, R4, RZ, PT ;  /* 0x000000ff0400720c */ /* 0x004fc80003f05070 */
[----:B------:R-:W-:-:S03]  /*0150*/  ISETP.NE.AND.EX P0, PT, R5, RZ, PT, P0 ;  /* 0x000000ff0500720c */ /* 0x000fc60003f05300 */
[----:B----4-:R-:W2:Y:S10]  /*0160*/  MUFU.RCP R0, R0 ;  /* 0x0000000000007308 */ /* 0x010eb40000001000 */
[----:B------:R-:W4:Y:S01]  /*0170*/  @P0 LDC.64 R4, c[0x0][0x4a0] ;  /* 0x00012800ff040b82 */ /* 0x000f220000000a00 */
[----:B--2---:R-:W-:Y:S01]  /*0180*/  VIADD R6, R0, 0xffffffe ;  /* 0x0ffffffe00067836 */ /* 0x004fe20000000000 */
[----:B-1----:R-:W-:-:S03]  /*0190*/  IABS R0, R10 ;  /* 0x0000000a00007213 */ /* 0x002fc60000000000 */
[----:B------:R1:W2:Y:S01]  /*01a0*/  F2I.FTZ.U32.TRUNC.NTZ R7, R6 ;  /* 0x0000000600077305 */ /* 0x0002a2000021f000 */
[----:B----4-:R-:W-:-:S04]  /*01b0*/  @P0 IMAD.WIDE.U32 R4, R10, 0x4, R4 ;  /* 0x000000040a040825 */ /* 0x010fc800078e0004 */
[----:B-1----:R-:W-:Y:S01]  /*01c0*/  IMAD.MOV.U32 R6, RZ, RZ, RZ ;  /* 0x000000ffff067224 */ /* 0x002fe200078e00ff */
[----:B--2---:R-:W-:-:S05]  /*01d0*/  IADD3 R2, PT, PT, RZ, -R7, RZ ;  /* 0x80000007ff027210 */ /* 0x004fca0007ffe0ff */
[----:B------:R-:W-:Y:S02]  /*01e0*/  IMAD R11, R2, R9, RZ ;  /* 0x00000009020b7224 */ /* 0x000fe400078e02ff */
[----:B------:R1:W2:Y:S02]  /*01f0*/  @P0 LDG.E R2, desc[UR6][R4.64] ;  /* 0x0000000604020981 */ /* 0x0002a4000c1e1900 */
[----:B------:R-:W-:Y:S02]  /*0200*/  IMAD.HI.U32 R7, R7, R11, R6 ;  /* 0x0000000b07077227 */ /* 0x000fe400078e0006 */
[----:B------:R-:W4:Y:S04]  /*0210*/  LDC R11, c[0x0][0x3f4] ;  /* 0x0000fd00ff0b7b82 */ /* 0x000f280000000800 */
[----:B------:R-:W-:-:S05]  /*0220*/  IMAD.HI.U32 R8, R7, R0, RZ ;  /* 0x0000000007087227 */ /* 0x000fca00078e00ff */
[----:B------:R-:W-:-:S05]  /*0230*/  IADD3 R6, PT, PT, -R8, RZ, RZ ;  /* 0x000000ff08067210 */ /* 0x000fca0007ffe1ff */
[----:B------:R-:W-:-:S05]  /*0240*/  IMAD R0, R9, R6, R0 ;  /* 0x0000000609007224 */ /* 0x000fca00078e0200 */
[----:B------:R-:W-:Y:S02]  /*0250*/  ISETP.GT.U32.AND P3, PT, R9, R0, PT ;  /* 0x000000000900720c */ /* 0x000fe40003f64070 */
[----:B---3--:R-:W-:-:S04]  /*0260*/  ISETP.NE.U32.AND P1, PT, R12, RZ, PT ;  /* 0x000000ff0c00720c */ /* 0x008fc80003f25070 */
[----:B------:R-:W-:-:S07]  /*0270*/  ISETP.NE.AND.EX P1, PT, R13, RZ, PT, P1 ;  /* 0x000000ff0d00720c */ /* 0x000fce0003f25310 */
[----:B------:R-:W-:Y:S01]  /*0280*/  @!P3 IMAD.IADD R0, R0, 0x1, -R9 ;  /* 0x000000010000b824 */ /* 0x000fe200078e0a09 */
[----:B----4-:R-:W-:-:S04]  /*0290*/  IABS R31, R11 ;  /* 0x0000000b001f7213 */ /* 0x010fc80000000000 */
[----:B------:R-:W-:Y:S01]  /*02a0*/  ISETP.GE.U32.AND P2, PT, R0, R9, PT ;  /* 0x000000090000720c */ /* 0x000fe20003f46070 */
[----:B------:R-:W1:Y:S01]  /*02b0*/  @P1 LDC.64 R6, c[0x0][0x460] ;  /* 0x00011800ff061b82 */ /* 0x000e620000000a00 */
[----:B------:R-:W-:-:S04]  /*02c0*/  LOP3.LUT R0, R10, R3, RZ, 0x3c, !PT ;  /* 0x000000030a007212 */ /* 0x000fc800078e3cff */
[----:B------:R-:W-:Y:S02]  /*02d0*/  ISETP.GE.AND P4, PT, R0, RZ, PT ;  /* 0x000000ff0000720c */ /* 0x000fe40003f86270 */
[----:B------:R-:W3:Y:S01]  /*02e0*/  I2F.RP R0, R31 ;  /* 0x0000001f00007306 */ /* 0x000ee20000209400 */
[----:B------:R-:W-:Y:S01]  /*02f0*/  @!P3 IADD3 R8, PT, PT, R8, 0x1, RZ ;  /* 0x000000010808b810 */ /* 0x000fe20007ffe0ff */
[----:B------:R-:W4:Y:S01]  /*0300*/  @!P0 LDC R39, c[0x0][0x40c] ;  /* 0x00010300ff278b82 */ /* 0x000f220000000800 */
[----:B------:R-:W-:-:S03]  /*0310*/  ISETP.NE.AND P3, PT, R3, RZ, PT ;  /* 0x000000ff0300720c */ /* 0x000fc60003f65270 */
[----:B------:R-:W-:-:S04]  /*0320*/  @P2 VIADD R8, R8, 0x1 ;  /* 0x0000000108082836 */ /* 0x000fc80000000000 */
[----:B------:R-:W2:Y:S01]  /*0330*/  @P0 LDC R9, c[0x0][0x430] ;  /* 0x00010c00ff090b82 */ /* 0x000ea20000000800 */
[----:B---3--:R-:W3:Y:S01]  /*0340*/  MUFU.RCP R0, R0 ;  /* 0x0000000000007308 */ /* 0x008ee20000001000 */
[----:B------:R-:W-:-:S04]  /*0350*/  @!P4 IADD3 R8, PT, PT, -R8, RZ, RZ ;  /* 0x000000ff0808c210 */ /* 0x000fc80007ffe1ff */
[----:B------:R-:W-:-:S05]  /*0360*/  @!P3 LOP3.LUT R8, RZ, R3, RZ, 0x33, !PT ;  /* 0x00000003ff08b212 */ /* 0x000fca00078e33ff */
[----:B-1----:R-:W-:-:S05]  /*0370*/  @P1 IMAD.WIDE R4, R8, 0x4, R6 ;  /* 0x0000000408041825 */ /* 0x002fca00078e0206 */
[----:B------:R1:W5:Y:S01]  /*0380*/  @P1 LDG.E R37, desc[UR6][R4.64] ;  /* 0x0000000604251981 */ /* 0x000362000c1e1900 */
[----:B---3--:R-:W-:-:S04]  /*0390*/  IADD3 R6, PT, PT, R0, 0xffffffe, RZ ;  /* 0x0ffffffe00067810 */ /* 0x008fc80007ffe0ff */
[----:B------:R3:W1:Y:S02]  /*03a0*/  F2I.FTZ.U32.TRUNC.NTZ R7, R6 ;  /* 0x0000000600077305 */ /* 0x000664000021f000 */
[----:B---3--:R-:W-:Y:S02]  /*03b0*/  IMAD.MOV.U32 R6, RZ, RZ, RZ ;  /* 0x000000ffff067224 */ /* 0x008fe400078e00ff */
[----:B-1----:R-:W-:-:S04]  /*03c0*/  IMAD.MOV R4, RZ, RZ, -R7 ;  /* 0x000000ffff047224 */ /* 0x002fc800078e0a07 */
[----:B------:R-:W-:-:S04]  /*03d0*/  IMAD R5, R4, R31, RZ ;  /* 0x0000001f04057224 */ /* 0x000fc800078e02ff */
[----:B------:R-:W-:Y:S02]  /*03e0*/  IMAD.HI.U32 R0, R7, R5, R6 ;  /* 0x0000000507007227 */ /* 0x000fe400078e0006 */
[----:B------:R-:W1:Y:S02]  /*03f0*/  S2R R7, SR_TID.X ;  /* 0x0000000000077919 */ /* 0x000e640000002100 */
[----:B0-----:R-:W-:Y:S01]  /*0400*/  IMAD R6, R10, R15, R32 ;  /* 0x0000000f0a067224 */ /* 0x001fe200078e0220 */
[----:B------:R-:W-:Y:S01]  /*0410*/  BSSY.RECONVERGENT B0, `(.L_x_2583) ;  /* 0x000001f000007945 */ /* 0x000fe20003800200 */
[----:B-1----:R-:W-:Y:S02]  /*0420*/  ISETP.GT.U32.AND P3, PT, R7, 0x1f, PT ;  /* 0x0000001f0700780c */ /* 0x002fe40003f64070 */
[----:B--2---:R-:W-:Y:S02]  /*0430*/  @P0 IADD3 R39, PT, PT, R2, R9, RZ ;  /* 0x0000000902270210 */ /* 0x004fe40007ffe0ff */
[----:B------:R-:W0:Y:S02]  /*0440*/  LDC R2, c[0x0][0x3e8] ;  /* 0x0000fa00ff027b82 */ /* 0x000e240000000800 */
[----:B----4-:R-:W-:-:S05]  /*0450*/  IABS R4, R39 ;  /* 0x0000002700047213 */ /* 0x010fca0000000000 */
[----:B------:R-:W-:-:S05]  /*0460*/  IMAD.HI.U32 R0, R0, R4, RZ ;  /* 0x0000000400007227 */ /* 0x000fca00078e00ff */
[----:B------:R-:W-:-:S05]  /*0470*/  IADD3 R0, PT, PT, -R0, RZ, RZ ;  /* 0x000000ff00007210 */ /* 0x000fca0007ffe1ff */
[----:B------:R-:W-:Y:S01]  /*0480*/  IMAD R0, R31, R0, R4 ;  /* 0x000000001f007224 */ /* 0x000fe200078e0204 */
[----:B0-----:R-:W-:-:S04]  /*0490*/  ISETP.NE.AND P0, PT, R2, RZ, PT ;  /* 0x000000ff0200720c */ /* 0x001fc80003f05270 */
[----:B------:R-:W-:Y:S01]  /*04a0*/  ISETP.GT.U32.AND P1, PT, R31, R0, PT ;  /* 0x000000001f00720c */ /* 0x000fe20003f24070 */
[----:B------:R-:W-:-:S08]  /*04b0*/  HFMA2 R9, -RZ, RZ, 0, 0 ;  /* 0x00000000ff097431 */ /* 0x000fd000000001ff */
[----:B------:R-:W-:Y:S02]  /*04c0*/  @P0 IMAD.SHL.U32 R5, R32, 0x20, RZ ;  /* 0x0000002020050824 */ /* 0x000fe400078e00ff */
[----:B------:R-:W-:Y:S02]  /*04d0*/  @!P0 IMAD.SHL.U32 R34, R6, 0x20, RZ ;  /* 0x0000002006228824 */ /* 0x000fe400078e00ff */
[----:B------:R-:W-:Y:S01]  /*04e0*/  @!P1 IADD3 R0, PT, PT, R0, -R31, RZ ;  /* 0x8000001f00009210 */ /* 0x000fe20007ffe0ff */
[----:B------:R-:W-:-:S03]  /*04f0*/  @P0 IMAD R34, R10, R2, R5 ;  /* 0x000000020a220224 */ /* 0x000fc600078e0205 */
[----:B------:R-:W-:Y:S01]  /*0500*/  ISETP.GT.U32.AND P1, PT, R31, R0, PT ;  /* 0x000000001f00720c */ /* 0x000fe20003f24070 */
[----:B------:R-:W-:Y:S01]  /*0510*/  IMAD.IADD R21, R34, 0x1, R7 ;  /* 0x0000000122157824 */ /* 0x000fe200078e0207 */
        /* <DEDUP_REMOVED lines=14> */
.L_x_2584:
[----:B------:R-:W-:Y:S05]  /*0600*/  BSYNC.RECONVERGENT B0 ;  /* 0x0000000000007941 */ /* 0x000fea0003800200 */
.L_x_2583:
[----:B------:R-:W1:Y:S01]  /*0610*/  LDCU UR4, c[0x0][0x478] ;  /* 0x00008f00ff0477ac */ /* 0x000e620008000800 */
[----:B------:R-:W-:Y:S01]  /*0620*/  ISETP.GE.AND P2, PT, R39, RZ, PT ;  /* 0x000000ff2700720c */ /* 0x000fe20003f46270 */
[----:B------:R-:W-:Y:S01]  /*0630*/  IMAD R5, R10, R11, RZ ;  /* 0x0000000b0a057224 */ /* 0x000fe200078e02ff */
[----:B------:R-:W-:Y:S01]  /*0640*/  ISETP.NE.AND P0, PT, R11, RZ, PT ;  /* 0x000000ff0b00720c */ /* 0x000fe20003f05270 */
[----:B------:R-:W-:Y:S01]  /*0650*/  IMAD R23, R32, 0x20, R7 ;  /* 0x0000002020177824 */ /* 0x000fe200078e0207 */
[----:B------:R-:W-:Y:S01]  /*0660*/  @!P1 IADD3 R0, PT, PT, R0, -R31, RZ ;  /* 0x8000001f00009210 */ /* 0x000fe20007ffe0ff */
[----:B------:R-:W-:Y:S01]  /*0670*/  IMAD R8, R8, R15, RZ ;  /* 0x0000000f08087224 */ /* 0x000fe200078e02ff */
[----:B------:R-:W-:Y:S02]  /*0680*/  IADD3 R2, PT, PT, R39, 0x1, RZ ;  /* 0x0000000127027810 */ /* 0x000fe40007ffe0ff */
[----:B------:R-:W-:Y:S02]  /*0690*/  SHF.R.S32.HI R4, RZ, 0x1f, R5 ;  /* 0x0000001fff047819 */ /* 0x000fe40000011405 */
[----:B------:R-:W-:-:S03]  /*06a0*/  VIADDMNMX R2, R2, -R11, RZ, !PT ;  /* 0x8000000b02027246 */ /* 0x000fc600078001ff */
[----:B------:R-:W-:Y:S02]  /*06b0*/  @!P2 IMAD.MOV R0, RZ, RZ, -R0 ;  /* 0x000000ffff00a224 */ /* 0x000fe400078e0a00 */
        /* <DEDUP_REMOVED lines=12> */
.L_x_2585:
[----:B------:R-:W-:Y:S01]  /*0780*/  BSSY.RECONVERGENT B0, `(.L_x_2586) ;  /* 0x0000006000007945 */ /* 0x000fe20003800200 */
[----:B------:R-:W-:-:S03]  /*0790*/  HFMA2 R24, -RZ, RZ, 0, 0 ;  /* 0x00000000ff187431 */ /* 0x000fc600000001ff */
[----:B------:R-:W-:Y:S05]  /*07a0*/  @P3 BRA `(.L_x_2587) ;  /* 0x00000000000c3947 */ /* 0x000fea0003800000 */
[----:B0-----:R-:W0:Y:S02]  /*07b0*/  LDC.64 R16, c[0x0][0x398] ;  /* 0x0000e600ff107b82 */ /* 0x001e240000000a00 */
[----:B0-----:R-:W-:-:S05]  /*07c0*/  IMAD.WIDE R16, R21, 0x4, R16 ;  /* 0x0000000415107825 */ /* 0x001fca00078e0210 */
[----:B------:R1:W5:Y:S02]  /*07d0*/  LDG.E R24, desc[UR6][R16.64] ;  /* 0x0000000610187981 */ /* 0x000364000c1e1900 */
.L_x_2587:
[----:B------:R-:W-:Y:S05]  /*07e0*/  BSYNC.RECONVERGENT B0 ;  /* 0x0000000000007941 */ /* 0x000fea0003800200 */
.L_x_2586:
[----:B------:R-:W2:Y:S01]  /*07f0*/  LDCU.64 UR8, c[0x0][0x3a0] ;  /* 0x00007400ff0877ac */ /* 0x000ea20008000a00 */
[----:B------:R-:W3:Y:S01]  /*0800*/  LDC.64 R26, c[0x0][0x418] ;  /* 0x00010600ff1a7b82 */ /* 0x000ee20000000a00 */
[----:B------:R-:W-:Y:S01]  /*0810*/  ISETP.EQ.U32.AND P0, PT, R12, RZ, PT ;  /* 0x000000ff0c00720c */ /* 0x000fe20003f02070 */
[----:B------:R-:W4:Y:S03]  /*0820*/  LDCU.64 UR4, c[0x0][0x390] ;  /* 0x00007200ff0477ac */ /* 0x000f260008000a00 */
[----:B------:R-:W-:Y:S02]  /*0830*/  ISETP.EQ.OR.EX P0, PT, R13, RZ, P3, P0 ;  /* 0x000000ff0d00720c */ /* 0x000fe40001f02700 */
[----:B--2---:R-:W-:-:S11]  /*0840*/  ISETP.NE.U32.AND P1, PT, RZ, UR8, PT ;  /* 0x00000008ff007c0c */ /* 0x004fd6000bf25070 */
[----:B01----:R-:W0:Y:S01]  /*0850*/  @!P0 LDC.64 R16, c[0x0][0x450] ;  /* 0x00011400ff108b82 */ /* 0x003e220000000a00 */
[----:B-----5:R-:W-:Y:S01]  /*0860*/  @!P0 IMAD R14, R37, R15, RZ ;  /* 0x0000000f250e8224 */ /* 0x020fe200078e02ff */
[----:B------:R-:W-:Y:S02]  /*0870*/  ISETP.NE.AND.EX P1, PT, RZ, UR9, PT, P1 ;  /* 0x00000009ff007c0c */ /* 0x000fe4000bf25310 */
[----:B----4-:R-:W-:Y:S01]  /*0880*/  ISETP.NE.U32.AND P2, PT, RZ, UR4, PT ;  /* 0x00000004ff007c0c */ /* 0x010fe2000bf45070 */
[----:B------:R-:W-:Y:S01]  /*0890*/  @!P0 IMAD R25, R14, 0x20, R23 ;  /* 0x000000200e198824 */ /* 0x000fe200078e0217 */
[C---:B------:R-:W-:Y:S01]  /*08a0*/  ISETP.GT.U32.OR P1, PT, R7.reuse, 0x1f, !P1 ;  /* 0x0000001f0700780c */ /* 0x040fe20004f24470 */
[----:B------:R-:W-:Y:S01]  /*08b0*/  HFMA2 R30, -RZ, RZ, 0, 0 ;  /* 0x00000000ff1e7431 */ /* 0x000fe200000001ff */
[----:B------:R-:W-:Y:S01]  /*08c0*/  ISETP.NE.AND.EX P2, PT, RZ, UR5, PT, P2 ;  /* 0x00000005ff007c0c */ /* 0x000fe2000bf45320 */
[----:B------:R-:W1:Y:S01]  /*08d0*/  LDCU.U8 UR4, c[0x0][0x404] ;  /* 0x00008080ff0477ac */ /* 0x000e620008000000 */
[----:B---3--:R-:W-:Y:S01]  /*08e0*/  ISETP.NE.U32.AND P4, PT, R26, RZ, PT ;  /* 0x000000ff1a00720c */ /* 0x008fe20003f85070 */
[----:B------:R-:W-:Y:S01]  /*08f0*/  IMAD.MOV.U32 R26, RZ, RZ, RZ ;  /* 0x000000ffff1a7224 */ /* 0x000fe200078e00ff */
[----:B------:R-:W-:-:S02]  /*0900*/  ISETP.GT.U32.OR P2, PT, R7, 0x1f, !P2 ;  /* 0x0000001f0700780c */ /* 0x000fc40005744470 */
[----:B------:R-:W-:-:S05]  /*0910*/  ISETP.NE.AND.EX P4, PT, R27, RZ, PT, P4 ;  /* 0x000000ff1b00720c */ /* 0x000fca0003f85340 */
[----:B------:R-:W2:Y:S01]  /*0920*/  @!P1 LDC.64 R20, c[0x0][0x3a0] ;  /* 0x0000e800ff149b82 */ /* 0x000ea20000000a00 */
[----:B0-----:R-:W-:-:S07]  /*0930*/  @!P0 IMAD.WIDE R16, R25, 0x4, R16 ;  /* 0x0000000419108825 */ /* 0x001fce00078e0210 */
[----:B------:R-:W0:Y:S01]  /*0940*/  @!P2 LDC.64 R18, c[0x0][0x390] ;  /* 0x0000e400ff12ab82 */ /* 0x000e220000000a00 */
[----:B------:R3:W4:Y:S07]  /*0950*/  @!P0 LDG.E R16, desc[UR6][R16.64] ;  /* 0x0000000610108981 */ /* 0x00072e000c1e1900 */
[----:B------:R-:W1:Y:S01]  /*0960*/  @P4 LDC.64 R12, c[0x0][0x418] ;  /* 0x00010600ff0c4b82 */ /* 0x000e620000000a00 */
[----:B--2---:R-:W-:Y:S01]  /*0970*/  @!P1 IMAD.WIDE.U32 R14, R23, 0x4, R20 ;  /* 0x00000004170e9825 */ /* 0x004fe200078e0014 */
[----:B------:R-:W-:-:S06]  /*0980*/  MOV R21, RZ ;  /* 0x000000ff00157202 */ /* 0x000fcc0000000f00 */
[----:B------:R-:W2:Y:S01]  /*0990*/  LDC R20, c[0x0][0x400] ;  /* 0x00010000ff147b82 */ /* 0x000ea20000000800 */
[----:B------:R3:W4:Y:S01]  /*09a0*/  @!P1 LDG.E R21, desc[UR6][R14.64] ;  /* 0x000000060e159981 */ /* 0x000722000c1e1900 */
[----:B0-----:R-:W-:-:S05]  /*09b0*/  @!P2 IMAD.WIDE.U32 R18, R23, 0x4, R18 ;  /* 0x000000041712a825 */ /* 0x001fca00078e0012 */
[----:B------:R-:W4:Y:S01]  /*09c0*/  @!P2 LDG.E R26, desc[UR6][R18.64] ;  /* 0x00000006121aa981 */ /* 0x000f22000c1e1900 */
[----:B-1----:R-:W-:-:S05]  /*09d0*/  @P4 IMAD.WIDE.U32 R22, R10, 0x4, R12 ;  /* 0x000000040a164825 */ /* 0x002fca00078e000c */
[----:B------:R0:W5:Y:S01]  /*09e0*/  @P4 LDG.E R30, desc[UR6][R22.64] ;  /* 0x00000006161e4981 */ /* 0x000162000c1e1900 */
[----:B------:R-:W1:Y:S01]  /*09f0*/  S2R R10, SR_CgaCtaId ;  /* 0x00000000000a7919 */ /* 0x000e620000008800 */
[----:B------:R-:W-:-:S04]  /*0a00*/  ISETP.NE.AND P2, PT, RZ, UR4, PT ;  /* 0x00000004ff007c0c */ /* 0x000fc8000bf45270 */
[C---:B--2---:R-:W-:Y:S02]  /*0a10*/  ISETP.GT.AND P1, PT, R20.reuse, RZ, !P2 ;  /* 0x000000ff1400720c */ /* 0x044fe40005724270 */
[----:B------:R-:W-:-:S04]  /*0a20*/  ISETP.LT.OR P2, PT, R20, 0x1, !P2 ;  /* 0x000000011400780c */ /* 0x000fc80005741670 */
[----:B------:R-:W-:Y:S02]  /*0a30*/  PLOP3.LUT P1, PT, P1, P2, PT, 0xf8, 0x8f ;  /* 0x00000000008f781c */ /* 0x000fe40000f25f70 */
[----:B------:R-:W-:-:S05]  /*0a40*/  MOV R12, 0x400 ;  /* 0x00000400000c7802 */ /* 0x000fca0000000f00 */
[----:B---3--:R-:W-:Y:S01]  /*0a50*/  VIADD R17, R12, 0x90 ;  /* 0x000000900c117836 */ /* 0x008fe20000000000 */
[----:B------:R-:W-:-:S04]  /*0a60*/  IADD3 R13, PT, PT, -R2, R39, RZ ;  /* 0x00000027020d7210 */ /* 0x000fc80007ffe1ff */
[----:B-1----:R-:W-:Y:S01]  /*0a70*/  LEA R14, R10, R17, 0x18 ;  /* 0x000000110a0e7211 */ /* 0x002fe200078ec0ff */
[----:B----4-:R-:W-:-:S04]  /*0a80*/  FADD.FTZ R15, R21, R24 ;  /* 0x00000018150f7221 */ /* 0x010fc80000010000 */
[----:B------:R-:W-:Y:S01]  /*0a90*/  @!P0 FMUL.FTZ R15, R15, R16 ;  /* 0x000000100f0f8220 */ /* 0x000fe20000410000 */
[----:B------:R-:W-:Y:S01]  /*0aa0*/  FADD.FTZ R18, R26, R9 ;  /* 0x000000091a127221 */ /* 0x000fe20000010000 */
[----:B0-----:R-:W-:Y:S06]  /*0ab0*/  @P1 BRA `(.L_x_2588) ;  /* 0x0000000000c41947 */ /* 0x001fec0003800000 */
        /* <DEDUP_REMOVED lines=32> */
[----:B------:R-:W-:Y:S02]  /*0cc0*/  @!P1 LOP3.LUT R19, RZ, R22, RZ, 0x33, !PT ;  /* 0x00000016ff139212 */ /* 0x000fe400078e33ff */
[----:B------:R-:W-:Y:S02]  /*0cd0*/  LEA R20, R20, R9, 0x2 ;  /* 0x0000000914147211 */ /* 0x000fe400078e10ff */
[----:B------:R-:W-:-:S05]  /*0ce0*/  IADD3 R17, PT, PT, -R19, RZ, RZ ;  /* 0x000000ff13117210 */ /* 0x000fca0007ffe1ff */
[----:B------:R-:W-:-:S04]  /*0cf0*/  IMAD R17, R22, R17, R7 ;  /* 0x0000001116117224 */ /* 0x000fc800078e0207 */
[CCC-:B------:R-:W-:Y:S02]  /*0d00*/  @!P0 IMAD R16, R22.reuse, R19.reuse, R17.reuse ;  /* 0x0000001316108224 */ /* 0x1c0fe400078e0211 */
[----:B------:R-:W-:Y:S02]  /*0d10*/  @!P0 IMAD R19, R22, R19, R17 ;  /* 0x0000001316138224 */ /* 0x000fe400078e0211 */
[C-C-:B------:R-:W-:Y:S01]  /*0d20*/  @!P0 IMAD R17, R16.reuse, 0x4, R9.reuse ;  /* 0x0000000410118824 */ /* 0x140fe200078e0209 */
[-C--:B------:R-:W-:Y:S01]  /*0d30*/  @!P0 LEA R16, R16, R20.reuse, 0x2 ;  /* 0x0000001410108211 */ /* 0x080fe200078e10ff */
[C---:B------:R-:W-:Y:S01]  /*0d40*/  @!P0 IMAD R9, R19.reuse, 0x4, R9 ;  /* 0x0000000413098824 */ /* 0x040fe200078e0209 */
[----:B------:R-:W-:Y:S02]  /*0d50*/  @!P0 LEA R19, R19, R20, 0x2 ;  /* 0x0000001413138211 */ /* 0x000fe400078e10ff */
[----:B------:R0:W-:Y:S04]  /*0d60*/  @!P0 STS [R17], R18 ;  /* 0x0000001211008388 */ /* 0x0001e80000000800 */
[----:B------:R0:W-:Y:S01]  /*0d70*/  @!P0 STS [R16], R15 ;  /* 0x0000000f10008388 */ /* 0x0001e20000000800 */
[----:B------:R-:W-:Y:S08]  /*0d80*/  BAR.SYNC.DEFER_BLOCKING 0x0 ;  /* 0x0000000000007b1d */ /* 0x000ff00000010000 */
[----:B------:R-:W-:Y:S06]  /*0d90*/  BAR.SYNC.DEFER_BLOCKING 0x0 ;  /* 0x0000000000007b1d */ /* 0x000fec0000010000 */
[----:B------:R0:W1:Y:S04]  /*0da0*/  @!P0 LDS R18, [R9] ;  /* 0x0000000009128984 */ /* 0x0000680000000800 */
[----:B------:R0:W2:Y:S01]  /*0db0*/  @!P0 LDS R15, [R19] ;  /* 0x00000000130f8984 */ /* 0x0000a20000000800 */
[----:B------:R-:W-:Y:S06]  /*0dc0*/  BAR.SYNC.DEFER_BLOCKING 0x0 ;  /* 0x0000000000007b1d */ /* 0x000fec0000010000 */
.L_x_2588:
[----:B0-----:R-:W-:Y:S01]  /*0dd0*/  IMAD.MOV.U32 R9, RZ, RZ, -0x800001 ;  /* 0xff7fffffff097424 */ /* 0x001fe200078e00ff */
[----:B------:R-:W-:Y:S01]  /*0de0*/  LEA R20, R13, R14, 0x2 ;  /* 0x0000000e0d147211 */ /* 0x000fe200078e10ff */
[----:B------:R-:W-:Y:S06]  /*0df0*/  @P3 BRA `(.L_x_2589) ;  /* 0x0000000000ac3947 */ /* 0x000fec0003800000 */
[----:B------:R-:W0:Y:S01]  /*0e00*/  LDC.64 R16, c[0x0][0x3b8] ;  /* 0x0000ee00ff107b82 */ /* 0x000e220000000a00 */
[-C--:B------:R-:W-:Y:S01]  /*0e10*/  IMAD R23, R6, R11.reuse, RZ ;  /* 0x0000000b06177224 */ /* 0x080fe200078e02ff */
[----:B------:R-:W-:Y:S01]  /*0e20*/  SHF.R.U32.HI R21, RZ, 0x2, R7 ;  /* 0x00000002ff157819 */ /* 0x000fe20000011607 */
[----:B------:R-:W-:Y:S01]  /*0e30*/  VIADD R19, R12, 0x10 ;  /* 0x000000100c137836 */ /* 0x000fe20000000000 */
[----:B------:R-:W-:Y:S01]  /*0e40*/  LOP3.LUT R22, R7, 0x3, RZ, 0xc0, !PT ;  /* 0x0000000307167812 */ /* 0x000fe200078ec0ff */
[----:B------:R-:W-:Y:S02]  /*0e50*/  UMOV UR4, 0xffffffff ;  /* 0xffffffff00047882 */ /* 0x000fe40000000000 */
[----:B------:R-:W-:Y:S01]  /*0e60*/  IMAD R21, R21, R11, R0 ;  /* 0x0000000b15157224 */ /* 0x000fe200078e0200 */
[----:B------:R-:W-:Y:S02]  /*0e70*/  LEA R24, R23, R22, 0x5 ;  /* 0x0000001617187211 */ /* 0x000fe400078e28ff */
[----:B------:R-:W-:-:S03]  /*0e80*/  LEA R22, R10, R19, 0x18 ;  /* 0x000000130a167211 */ /* 0x000fc600078ec0ff */
[----:B------:R-:W-:Y:S01]  /*0e90*/  IMAD R21, R21, 0x4, R24 ;  /* 0x0000000415157824 */ /* 0x000fe200078e0218 */
[----:B------:R-:W-:Y:S01]  /*0ea0*/  LEA R19, R7, R22, 0x2 ;  /* 0x0000001607137211 */ /* 0x000fe200078e10ff */
[----:B-12---:R-:W-:-:S04]  /*0eb0*/  FMUL.FTZ R22, R15, R18 ;  /* 0x000000120f167220 */ /* 0x006fc80000410000 */
        /* <DEDUP_REMOVED lines=13> */
.L_x_2671:
        /* <DEDUP_REMOVED lines=17> */
.L_x_2591:
[----:B------:R3:W-:Y:S02]  /*10a0*/  STS [R20], R9 ;  /* 0x0000000914007388 */ /* 0x0007e40000000800 */
.L_x_2589:
[----:B------:R-:W-:Y:S05]  /*10b0*/  WARPSYNC.ALL ;  /* 0x0000000000007948 */ /* 0x000fea0003800000 */
[----:B------:R-:W-:Y:S01]  /*10c0*/  IADD3 R13, PT, PT, R13, 0x7, RZ ;  /* 0x000000070d0d7810 */ /* 0x000fe20007ffe0ff */
[----:B------:R-:W-:Y:S01]  /*10d0*/  IMAD R8, R8, R3, R32 ;  /* 0x0000000308087224 */ /* 0x000fe200078e0220 */
[----:B--2---:R-:W-:Y:S01]  /*10e0*/  SHF.R.U32.HI R15, RZ, 0x2, R7 ;  /* 0x00000002ff0f7819 */ /* 0x004fe20000011607 */
[----:B------:R-:W2:Y:S01]  /*10f0*/  LDCU UR12, c[0x0][0x410] ;  /* 0x00008200ff0c77ac */ /* 0x000ea20008000800 */
[----:B------:R-:W-:Y:S01]  /*1100*/  SHF.R.S32.HI R16, RZ, 0x1f, R13 ;  /* 0x0000001fff107819 */ /* 0x000fe2000001140d */
[----:B------:R-:W-:Y:S01]  /*1110*/  BSSY B0, `(.L_x_2592) ;  /* 0x00000a8000007945 */ /* 0x000fe20003800000 */
[----:B------:R-:W-:Y:S01]  /*1120*/  IMAD.SHL.U32 R8, R8, 0x20, RZ ;  /* 0x0000002008087824 */ /* 0x000fe200078e00ff */
[----:B------:R-:W4:Y:S01]  /*1130*/  LDCU.64 UR14, c[0x0][0x438] ;  /* 0x00008700ff0e77ac */ /* 0x000f220008000a00 */
[----:B------:R-:W-:Y:S01]  /*1140*/  LEA.HI R16, R16, R13, RZ, 0x3 ;  /* 0x0000000d10107211 */ /* 0x000fe200078f18ff */
[----:B------:R-:W0:Y:S03]  /*1150*/  LDCU.64 UR10, c[0x0][0x448] ;  /* 0x00008900ff0a77ac */ /* 0x000e260008000a00 */
[----:B------:R-:W-:Y:S01]  /*1160*/  LOP3.LUT R13, R16, 0xfffffff8, RZ, 0xc0, !PT ;  /* 0xfffffff8100d7812 */ /* 0x000fe200078ec0ff */
[----:B------:R-:W-:Y:S03]  /*1170*/  BAR.SYNC.DEFER_BLOCKING 0x0 ;  /* 0x0000000000007b1d */ /* 0x000fe60000010000 */
[----:B------:R-:W-:-:S13]  /*1180*/  ISETP.GE.AND P0, PT, R15, R13, PT ;  /* 0x0000000d0f00720c */ /* 0x000fda0003f06270 */
[----:B0-2-4-:R-:W-:Y:S05]  /*1190*/  @P0 BRA `(.L_x_2593) ;  /* 0x00000008007c0947 */ /* 0x015fea0003800000 */
[----:B------:R-:W-:Y:S01]  /*11a0*/  IADD3 R3, PT, PT, R12, 0x10, RZ ;  /* 0x000000100c037810 */ /* 0x000fe20007ffe0ff */
[----:B------:R-:W0:Y:S01]  /*11b0*/  LDC.64 R48, c[0x0][0x448] ;  /* 0x00011200ff307b82 */ /* 0x000e220000000a00 */
[----:B------:R-:W2:Y:S01]  /*11c0*/  LDCU.64 UR8, c[0x0][0x420] ;  /* 0x00008400ff0877ac */ /* 0x000ea20008000a00 */
[----:B------:R-:W-:Y:S01]  /*11d0*/  LOP3.LUT R12, R7, 0x3, RZ, 0xc0, !PT ;  /* 0x00000003070c7812 */ /* 0x000fe200078ec0ff */
[----:B------:R-:W-:Y:S01]  /*11e0*/  IMAD R14, R15, 0x4, R14 ;  /* 0x000000040f0e7824 */ /* 0x000fe200078e020e */
[----:B------:R-:W-:Y:S01]  /*11f0*/  LEA R3, R10, R3, 0x18 ;  /* 0x000000030a037211 */ /* 0x000fe200078ec0ff */
[----:B------:R-:W4:Y:S01]  /*1200*/  LDCU UR5, c[0x0][0x440] ;  /* 0x00008800ff0577ac */ /* 0x000f220008000800 */
[----:B-1----:R-:W-:Y:S02]  /*1210*/  IADD3 R18, PT, PT, R2, R15, RZ ;  /* 0x0000000f02127210 */ /* 0x002fe40007ffe0ff */
[----:B------:R-:W1:Y:S01]  /*1220*/  LDC R10, c[0x0][0x430] ;  /* 0x00010c00ff0a7b82 */ /* 0x000e620000000800 */
[----:B------:R-:W1:Y:S01]  /*1230*/  LDCU UR4, c[0x0][0x408] ;  /* 0x00008100ff0477ac */ /* 0x000e620008000800 */
[----:B------:R-:W-:Y:S01]  /*1240*/  IMAD R3, R12, 0x4, R3 ;  /* 0x000000040c037824 */ /* 0x000fe200078e0203 */
[----:B------:R-:W-:Y:S01]  /*1250*/  IADD3 R13, PT, PT, R2, R13, RZ ;  /* 0x0000000d020d7210 */ /* 0x000fe20007ffe0ff */
[----:B------:R-:W-:-:S02]  /*1260*/  IMAD R12, R8, R11, R12 ;  /* 0x0000000b080c7224 */ /* 0x000fc400078e020c */
[----:B------:R-:W-:Y:S01]  /*1270*/  IMAD.SHL.U32 R11, R11, 0x8, RZ ;  /* 0x000000080b0b7824 */ /* 0x000fe200078e00ff */
[----:B------:R-:W1:Y:S04]  /*1280*/  LDS R29, [R3] ;  /* 0x00000000031d7984 */ /* 0x000e680000000800 */
[----:B------:R-:W3:Y:S01]  /*1290*/  LDS R28, [R3+0x10] ;  /* 0x00001000031c7984 */ /* 0x000ee20000000800 */
[----:B--2---:R-:W-:Y:S02]  /*12a0*/  ISETP.NE.U32.AND P0, PT, RZ, UR8, PT ;  /* 0x00000008ff007c0c */ /* 0x004fe4000bf05070 */
[----:B------:R-:W-:Y:S01]  /*12b0*/  IADD3 R16, P1, P2, R5, UR8, R18 ;  /* 0x0000000805107c10 */ /* 0x000fe2000fa3e012 */
[----:B------:R-:W2:Y:S01]  /*12c0*/  LDS R27, [R3+0x20] ;  /* 0x00002000031b7984 */ /* 0x000ea20000000800 */
[----:B------:R-:W-:Y:S01]  /*12d0*/  ISETP.NE.AND.EX P0, PT, RZ, UR9, PT, P0 ;  /* 0x00000009ff007c0c */ /* 0x000fe2000bf05300 */
[----:B0-----:R-:W-:Y:S01]  /*12e0*/  IMAD.WIDE.U32 R48, R32, 0x4, R48 ;  /* 0x0000000420307825 */ /* 0x001fe200078e0030 */
[----:B------:R-:W-:Y:S01]  /*12f0*/  IADD3.X R15, PT, PT, R4, UR9, RZ, P1, P2 ;  /* 0x00000009040f7c10 */ /* 0x000fe20008fe44ff */
[----:B------:R-:W0:Y:S04]  /*1300*/  LDS R26, [R3+0x30] ;  /* 0x00003000031a7984 */ /* 0x000e280000000800 */
[----:B------:R-:W0:Y:S01]  /*1310*/  LDS R21, [R3+0x40] ;  /* 0x0000400003157984 */ /* 0x000e220000000800 */
[----:B-1----:R-:W-:-:S03]  /*1320*/  IADD3 R10, PT, PT, R10, UR4, RZ ;  /* 0x000000040a0a7c10 */ /* 0x002fc6000fffe0ff */
[----:B---3--:R-:W1:Y:S04]  /*1330*/  LDS R20, [R3+0x50] ;  /* 0x0000500003147984 */ /* 0x008e680000000800 */
[----:B------:R-:W3:Y:S04]  /*1340*/  LDS R19, [R3+0x60] ;  /* 0x0000600003137984 */ /* 0x000ee80000000800 */
[----:B------:R4:W0:Y:S02]  /*1350*/  LDS R17, [R3+0x70] ;  /* 0x0000700003117984 */ /* 0x0008240000000800 */
[----:B----4-:R-:W-:-:S04]  /*1360*/  IMAD R3, R32, UR5, R39 ;  /* 0x0000000520037c24 */ /* 0x010fc8000f8e0227 */
[----:B--2---:R-:W-:-:S07]  /*1370*/  IMAD R3, R3, UR5, R18 ;  /* 0x0000000503037c24 */ /* 0x004fce000f8e0212 */
.L_x_2597:
[----:B------:R-:W2:Y:S01]  /*1380*/  I2F.RP R43, R31 ;  /* 0x0000001f002b7306 */ /* 0x000ea20000209400 */
[----:B------:R-:W4:Y:S01]  /*1390*/  LDC R25, c[0x0][0x3f4] ;  /* 0x0000fd00ff197b82 */ /* 0x000f220000000800 */
[----:B------:R-:W-:Y:S02]  /*13a0*/  IABS R24, R18 ;  /* 0x0000001200187213 */ /* 0x000fe40000000000 */
[----:B------:R-:W-:-:S04]  /*13b0*/  ISETP.GE.AND P3, PT, R18, RZ, PT ;  /* 0x000000ff1200720c */ /* 0x000fc80003f66270 */
[----:B--2---:R-:W2:Y:S01]  /*13c0*/  MUFU.RCP R43, R43 ;  /* 0x0000002b002b7308 */ /* 0x004ea20000001000 */
[----:B----4-:R-:W-:Y:S01]  /*13d0*/  ISETP.NE.AND P4, PT, R25, RZ, PT ;  /* 0x000000ff1900720c */ /* 0x010fe20003f85270 */
[----:B--2---:R-:W-:Y:S01]  /*13e0*/  VIADD R23, R43, 0xffffffe ;  /* 0x0ffffffe2b177836 */ /* 0x004fe20000000000 */
[----:B------:R-:W-:-:S05]  /*13f0*/  IABS R43, R25 ;  /* 0x00000019002b7213 */ /* 0x000fca0000000000 */
[----:B------:R-:W2:Y:S02]  /*1400*/  F2I.FTZ.U32.TRUNC.NTZ R23, R23 ;  /* 0x0000001700177305 */ /* 0x000ea4000021f000 */
[----:B0-2---:R-:W-:-:S05]  /*1410*/  IADD3 R22, PT, PT, RZ, -R23, RZ ;  /* 0x80000017ff167210 */ /* 0x005fca0007ffe0ff */
[----:B------:R-:W-:Y:S02]  /*1420*/  IMAD R45, R22, R31, RZ ;  /* 0x0000001f162d7224 */ /* 0x000fe400078e02ff */
[----:B------:R-:W-:-:S04]  /*1430*/  IMAD.MOV.U32 R22, RZ, RZ, RZ ;  /* 0x000000ffff167224 */ /* 0x000fc800078e00ff */
[----:B------:R-:W-:-:S06]  /*1440*/  IMAD.HI.U32 R45, R23, R45, R22 ;  /* 0x0000002d172d7227 */ /* 0x000fcc00078e0016 */
[----:B------:R-:W-:-:S05]  /*1450*/  IMAD.HI.U32 R22, R45, R24, RZ ;  /* 0x000000182d167227 */ /* 0x000fca00078e00ff */
[----:B------:R-:W-:-:S05]  /*1460*/  IADD3 R23, PT, PT, -R22, RZ, RZ ;  /* 0x000000ff16177210 */ /* 0x000fca0007ffe1ff */
[----:B------:R-:W-:-:S05]  /*1470*/  IMAD R24, R43, R23, R24 ;  /* 0x000000172b187224 */ /* 0x000fca00078e0218 */
[----:B------:R-:W-:-:S13]  /*1480*/  ISETP.GT.U32.AND P1, PT, R31, R24, PT ;  /* 0x000000181f00720c */ /* 0x000fda0003f24070 */
[----:B------:R-:W-:Y:S01]  /*1490*/  @!P1 IMAD.IADD R24, R24, 0x1, -R43 ;  /* 0x0000000118189824 */ /* 0x000fe200078e0a2b */
[----:B------:R-:W-:-:S04]  /*14a0*/  ISETP.GE.AND P1, PT, R18, R39, PT ;  /* 0x000000271200720c */ /* 0x000fc80003f26270 */
[----:B------:R-:W-:-:S09]  /*14b0*/  ISETP.GT.U32.AND P2, PT, R31, R24, PT ;  /* 0x000000181f00720c */ /* 0x000fd20003f44070 */
[----:B------:R-:W2:Y:S04]  /*14c0*/  @!P1 LDC.64 R22, c[0x0][0x3b8] ;  /* 0x0000ee00ff169b82 */ /* 0x000ea80000000a00 */
[----:B------:R-:W-:Y:S02]  /*14d0*/  @!P2 IADD3 R24, PT, PT, R24, -R43, RZ ;  /* 0x8000002b1818a210 */ /* 0x000fe40007ffe0ff */
[----:B------:R-:W-:-:S03]  /*14e0*/  SHF.R.S32.HI R43, RZ, 0x1f, R12 ;  /* 0x0000001fff2b7819 */ /* 0x000fc6000001140c */
[----:B------:R-:W-:Y:S01]  /*14f0*/  @!P3 IMAD.MOV R24, RZ, RZ, -R24 ;  /* 0x000000ffff18b224 */ /* 0x000fe200078e0a18 */
[----:B------:R-:W-:-:S04]  /*1500*/  @!P4 LOP3.LUT R24, RZ, R25, RZ, 0x33, !PT ;  /* 0x00000019ff18c212 */ /* 0x000fc800078e33ff */
[----:B------:R-:W-:-:S05]  /*1510*/  IADD3 R46, PT, PT, R24, R25, RZ ;  /* 0x00000019182e7210 */ /* 0x000fca0007ffe0ff */
[----:B------:R-:W-:-:S05]  /*1520*/  @!P1 IMAD.SHL.U32 R45, R46, 0x4, RZ ;  /* 0x000000042e2d9824 */ /* 0x000fca00078e00ff */
[----:B------:R-:W-:-:S04]  /*1530*/  @!P1 IADD3 R47, P2, PT, R12, R45, RZ ;  /* 0x0000002d0c2f9210 */ /* 0x000fc80007f5e0ff */
[----:B------:R-:W-:Y:S02]  /*1540*/  @!P1 LEA.HI.X.SX32 R50, R45, R43, 0x1, P2 ;  /* 0x0000002b2d329211 */ /* 0x000fe400010f0eff */
[C---:B--2---:R-:W-:Y:S02]  /*1550*/  @!P1 LEA R52, P2, R47.reuse, R22, 0x2 ;  /* 0x000000162f349211 */ /* 0x044fe400078410ff */
[----:B------:R-:W-:Y:S02]  /*1560*/  @!P1 LEA R45, R24, R11, 0x2 ;  /* 0x0000000b182d9211 */ /* 0x000fe400078e10ff */
[----:B------:R-:W-:Y:S02]  /*1570*/  @!P1 LEA.HI.X R53, R47, R23, R50, 0x2, P2 ;  /* 0x000000172f359211 */ /* 0x000fe400010f1432 */
[----:B------:R-:W-:-:S03]  /*1580*/  @!P1 IADD3 R47, P2, PT, R12, R45, RZ ;  /* 0x0000002d0c2f9210 */ /* 0x000fc60007f5e0ff */
[----:B------:R-:W2:Y:S01]  /*1590*/  @!P1 LDG.E R33, desc[UR6][R52.64] ;  /* 0x0000000634219981 */ /* 0x000ea2000c1e1900 */
[----:B------:R-:W-:Y:S02]  /*15a0*/  @!P1 LEA.HI.X.SX32 R45, R45, R43, 0x1, P2 ;  /* 0x0000002b2d2d9211 */ /* 0x000fe400010f0eff */
[----:B------:R-:W-:-:S04]  /*15b0*/  @!P1 LEA R50, P2, R47, R22, 0x2 ;  /* 0x000000162f329211 */ /* 0x000fc800078410ff */
[----:B------:R-:W-:Y:S02]  /*15c0*/  @!P1 LEA.HI.X R51, R47, R23, R45, 0x2, P2 ;  /* 0x000000172f339211 */ /* 0x000fe400010f142d */
[----:B------:R-:W4:Y:S01]  /*15d0*/  @!P1 LDC.64 R22, c[0x0][0x3b8] ;  /* 0x0000ee00ff169b82 */ /* 0x000f220000000a00 */
[----:B------:R-:W-:Y:S02]  /*15e0*/  @!P1 LEA R45, P2, R24, R12, 0x2 ;  /* 0x0000000c182d9211 */ /* 0x000fe400078410ff */
[----:B------:R4:W3:Y:S02]  /*15f0*/  @!P1 LDG.E R36, desc[UR6][R50.64] ;  /* 0x0000000632249981 */ /* 0x0008e4000c1e1900 */
[----:B----4-:R-:W-:Y:S01]  /*1600*/  @!P1 LEA R50, P3, R45, R22, 0x2 ;  /* 0x000000162d329211 */ /* 0x010fe200078610ff */
[----:B------:R-:W-:-:S05]  /*1610*/  @!P1 IMAD.X R22, RZ, RZ, R43, P2 ;  /* 0x000000ffff169224 */ /* 0x000fca00010e062b */
[----:B------:R-:W-:Y:S02]  /*1620*/  @!P1 LEA.HI.X R51, R45, R23, R22, 0x2, P3 ;  /* 0x000000172d339211 */ /* 0x000fe400018f1416 */
[----:B------:R-:W4:Y:S01]  /*1630*/  @!P1 LDC.64 R22, c[0x0][0x3b8] ;  /* 0x0000ee00ff169b82 */ /* 0x000f220000000a00 */
[----:B------:R-:W-:Y:S02]  /*1640*/  LEA R45, R25, R46, 0x2 ;  /* 0x0000002e192d7211 */ /* 0x000fe400078e10ff */
[----:B------:R1:W3:Y:S03]  /*1650*/  @!P1 LDG.E R38, desc[UR6][R50.64] ;  /* 0x0000000632269981 */ /* 0x0002e6000c1e1900 */
[----:B------:R-:W-:-:S05]  /*1660*/  @!P1 IMAD.SHL.U32 R47, R45, 0x4, RZ ;  /* 0x000000042d2f9824 */ /* 0x000fca00078e00ff */
[----:B------:R-:W-:-:S04]  /*1670*/  @!P1 IADD3 R53, P2, PT, R12, R47, RZ ;  /* 0x0000002f0c359210 */ /* 0x000fc80007f5e0ff */
[----:B------:R-:W-:Y:S02]  /*1680*/  @!P1 LEA.HI.X.SX32 R47, R47, R43, 0x1, P2 ;  /* 0x0000002b2f2f9211 */ /* 0x000fe400010f0eff */
[----:B----4-:R-:W-:-:S04]  /*1690*/  @!P1 LEA R52, P2, R53, R22, 0x2 ;  /* 0x0000001635349211 */ /* 0x010fc800078410ff */
[----:B------:R-:W-:Y:S02]  /*16a0*/  @!P1 LEA.HI.X R53, R53, R23, R47, 0x2, P2 ;  /* 0x0000001735359211 */ /* 0x000fe400010f142f */
[----:B------:R-:W4:Y:S01]  /*16b0*/  @!P1 LDC.64 R22, c[0x0][0x3b8] ;  /* 0x0000ee00ff169b82 */ /* 0x000f220000000a00 */
[----:B------:R-:W-:Y:S02]  /*16c0*/  IADD3 R45, PT, PT, R45, R25, RZ ;  /* 0x000000192d2d7210 */ /* 0x000fe40007ffe0ff */
[----:B------:R0:W3:Y:S03]  /*16d0*/  @!P1 LDG.E R35, desc[UR6][R52.64] ;  /* 0x0000000634239981 */ /* 0x0000e6000c1e1900 */
[----:B------:R-:W-:-:S05]  /*16e0*/  @!P1 IMAD.SHL.U32 R47, R45, 0x4, RZ ;  /* 0x000000042d2f9824 */ /* 0x000fca00078e00ff */
[----:B-1----:R-:W-:-:S04]  /*16f0*/  @!P1 IADD3 R51, P2, PT, R12, R47, RZ ;  /* 0x0000002f0c339210 */ /* 0x002fc80007f5e0ff */
[----:B------:R-:W-:Y:S02]  /*1700*/  @!P1 LEA.HI.X.SX32 R47, R47, R43, 0x1, P2 ;  /* 0x0000002b2f2f9211 */ /* 0x000fe400010f0eff */
[----:B----4-:R-:W-:-:S04]  /*1710*/  @!P1 LEA R50, P2, R51, R22, 0x2 ;  /* 0x0000001633329211 */ /* 0x010fc800078410ff */
[----:B------:R-:W-:Y:S02]  /*1720*/  @!P1 LEA.HI.X R51, R51, R23, R47, 0x2, P2 ;  /* 0x0000001733339211 */ /* 0x000fe400010f142f */
[----:B------:R-:W1:Y:S01]  /*1730*/  @!P1 LDC.64 R22, c[0x0][0x3b8] ;  /* 0x0000ee00ff169b82 */ /* 0x000e620000000a00 */
[----:B------:R-:W-:Y:S01]  /*1740*/  @!P1 IADD3 R47, PT, PT, R45, R25, RZ ;  /* 0x000000192d2f9210 */ /* 0x000fe20007ffe0ff */
[----:B------:R-:W-:Y:S01]  /*1750*/  @!P1 IMAD R45, R25, 0x4, R24 ;  /* 0x00000004192d9824 */ /* 0x000fe200078e0218 */
[----:B------:R4:W3:Y:S01]  /*1760*/  @!P1 LDG.E R40, desc[UR6][R50.64] ;  /* 0x0000000632289981 */ /* 0x0008e2000c1e1900 */
[----:B------:R-:W-:Y:S01]  /*1770*/  @!P1 IMAD R46, R46, 0x4, R11 ;  /* 0x000000042e2e9824 */ /* 0x000fe200078e020b */
[----:B------:R-:W-:-:S03]  /*1780*/  @!P1 SHF.L.U32 R47, R47, 0x2, RZ ;  /* 0x000000022f2f9819 */ /* 0x000fc600000006ff */
[----:B------:R-:W4:Y:S01]  /*1790*/  @!P1 LDC.64 R24, c[0x0][0x3b8] ;  /* 0x0000ee00ff189b82 */ /* 0x000f220000000a00 */
[----:B0-----:R-:W-:-:S04]  /*17a0*/  @!P1 IADD3 R52, P2, PT, R12, R47, RZ ;  /* 0x0000002f0c349210 */ /* 0x001fc80007f5e0ff */
[----:B------:R-:W-:Y:S02]  /*17b0*/  @!P1 LEA.HI.X.SX32 R47, R47, R43, 0x1, P2 ;  /* 0x0000002b2f2f9211 */ /* 0x000fe400010f0eff */
[----:B-1----:R-:W-:-:S04]  /*17c0*/  @!P1 LEA R22, P2, R52, R22, 0x2 ;  /* 0x0000001634169211 */ /* 0x002fc800078410ff */
[----:B------:R-:W-:Y:S02]  /*17d0*/  @!P1 LEA.HI.X R23, R52, R23, R47, 0x2, P2 ;  /* 0x0000001734179211 */ /* 0x000fe400010f142f */
[----:B------:R-:W-:Y:S02]  /*17e0*/  @!P1 IADD3 R47, P2, PT, R12, R46, RZ ;  /* 0x0000002e0c2f9210 */ /* 0x000fe40007f5e0ff */
[----:B------:R-:W-:Y:S01]  /*17f0*/  @!P1 SHF.L.U32 R52, R45, 0x2, RZ ;  /* 0x000000022d349819 */ /* 0x000fe200000006ff */
[----:B------:R-:W3:Y:S01]  /*1800*/  @!P1 LDG.E R44, desc[UR6][R22.64] ;  /* 0x00000006162c9981 */ /* 0x000ee2000c1e1900 */
[----:B----4-:R-:W-:Y:S02]  /*1810*/  @!P1 LEA.HI.X.SX32 R50, R46, R43, 0x1, P2 ;  /* 0x0000002b2e329211 */ /* 0x010fe400010f0eff */
[----:B------:R-:W-:Y:S02]  /*1820*/  @!P1 LEA R46, P2, R47, R24, 0x2 ;  /* 0x000000182f2e9211 */ /* 0x000fe400078410ff */
[----:B------:R-:W-:-:S02]  /*1830*/  @!P1 IADD3 R45, P3, PT, R12, R52, RZ ;  /* 0x000000340c2d9210 */ /* 0x000fc40007f7e0ff */
[----:B------:R-:W-:Y:S02]  /*1840*/  @!P1 LEA.HI.X R47, R47, R25, R50, 0x2, P2 ;  /* 0x000000192f2f9211 */ /* 0x000fe400010f1432 */
[----:B------:R-:W-:Y:S02]  /*1850*/  @!P1 LEA.HI.X.SX32 R52, R52, R43, 0x1, P3 ;  /* 0x0000002b34349211 */ /* 0x000fe400018f0eff */
[C---:B------:R-:W-:Y:S01]  /*1860*/  @!P1 LEA R24, P2, R45.reuse, R24, 0x2 ;  /* 0x000000182d189211 */ /* 0x040fe200078410ff */
[----:B------:R-:W4:Y:S03]  /*1870*/  @!P1 LDG.E R41, desc[UR6][R46.64] ;  /* 0x000000062e299981 */ /* 0x000f26000c1e1900 */
[----:B------:R-:W-:-:S05]  /*1880*/  @!P1 LEA.HI.X R25, R45, R25, R52, 0x2, P2 ;  /* 0x000000192d199211 */ /* 0x000fca00010f1434 */
[----:B------:R0:W4:Y:S02]  /*1890*/  @!P1 LDG.E R42, desc[UR6][R24.64] ;  /* 0x00000006182a9981 */ /* 0x000124000c1e1900 */
[----:B0-----:R-:W-:Y:S01]  /*18a0*/  @P0 IMAD.MOV.U32 R24, RZ, RZ, R16 ;  /* 0x000000ffff180224 */ /* 0x001fe200078e0010 */
[----:B------:R-:W-:-:S05]  /*18b0*/  @P0 MOV R25, R15 ;  /* 0x0000000f00190202 */ /* 0x000fca0000000f00 */
[----:B------:R-:W4:Y:S01]  /*18c0*/  @P0 LDG.E.U8 R43, desc[UR6][R24.64] ;  /* 0x00000006182b0981 */ /* 0x000f22000c1e1100 */
[----:B------:R-:W-:Y:S01]  /*18d0*/  UMOV UR4, 0xffffffff ;  /* 0xffffffff00047882 */ /* 0x000fe20000000000 */
[----:B--2---:R-:W-:-:S04]  /*18e0*/  FMUL.FTZ R50, R28, R33 ;  /* 0x000000211c327220 */ /* 0x004fc80000410000 */
[----:B---3--:R-:W-:-:S04]  /*18f0*/  FFMA.FTZ R50, R29, R38, R50 ;  /* 0x000000261d327223 */ /* 0x008fc80000010032 */
[----:B------:R-:W-:-:S04]  /*1900*/  FFMA.FTZ R45, R27, R36, R50 ;  /* 0x000000241b2d7223 */ /* 0x000fc80000010032 */
[----:B----4-:R-:W-:-:S04]  /*1910*/  FFMA.FTZ R50, R26, R41, R45 ;  /* 0x000000291a327223 */ /* 0x010fc8000001002d */
[----:B------:R-:W-:-:S04]  /*1920*/  FFMA.FTZ R45, R21, R42, R50 ;  /* 0x0000002a152d7223 */ /* 0x000fc80000010032 */
[----:B------:R-:W-:-:S04]  /*1930*/  FFMA.FTZ R50, R20, R35, R45 ;  /* 0x0000002314327223 */ /* 0x000fc8000001002d */
[----:B------:R-:W-:Y:S01]  /*1940*/  FFMA.FTZ R50, R19, R40, R50 ;  /* 0x0000002813327223 */ /* 0x000fe20000010032 */
[----:B------:R-:W-:-:S03]  /*1950*/  LOP3.LUT R45, R7, 0x3, RZ, 0xc0, !PT ;  /* 0x00000003072d7812 */ /* 0x000fc600078ec0ff */
[----:B------:R-:W-:Y:S01]  /*1960*/  FFMA.FTZ R50, R17, R44, R50 ;  /* 0x0000002c11327223 */ /* 0x000fe20000010032 */
[----:B------:R-:W-:Y:S01]  /*1970*/  ISETP.NE.AND P2, PT, R43, RZ, P0 ;  /* 0x000000ff2b00720c */ /* 0x000fe20000745270 */
[----:B------:R-:W-:-:S12]  /*1980*/  BRA.DIV UR4, `(.L_x_2594) ;  /* 0x0000005e04207947 */ /* 0x000fd8000b800000 */
[----:B------:R-:W0:Y:S02]  /*1990*/  SHFL.BFLY PT, R43, R50, 0x2, 0x1f ;  /* 0x0c401f00322b7f89 */ /* 0x000e2400000e0000 */
[----:B0-----:R-:W-:-:S05]  /*19a0*/  FADD.FTZ R22, R50, R43 ;  /* 0x0000002b32167221 */ /* 0x001fca0000010000 */
[----:B------:R0:W1:Y:S02]  /*19b0*/  SHFL.BFLY PT, R43, R22, 0x1, 0x1f ;  /* 0x0c201f00162b7f89 */ /* 0x00006400000e0000 */
.L_x_2675:
[----:B------:R-:W-:Y:S01]  /*19c0*/  ISETP.NE.OR P1, PT, R45, RZ, P1 ;  /* 0x000000ff2d00720c */ /* 0x000fe20000f25670 */
        /* <DEDUP_REMOVED lines=9> */
[----:B------:R-:W2:Y:S01]  /*1a60*/  @P1 LDG.E R25, desc[UR6][R48.64] ;  /* 0x0000000630191981 */ /* 0x000ea2000c1e1900 */
[----:B0-----:R-:W-:-:S06]  /*1a70*/  @P3 IMAD.WIDE R22, R3, 0x4, R22 ;  /* 0x0000000403163825 */ /* 0x001fcc00078e0216 */
[----:B------:R-:W3:Y:S01]  /*1a80*/  @P3 LDG.E R22, desc[UR6][R22.64] ;  /* 0x0000000616163981 */ /* 0x000ee2000c1e1900 */
[----:B------:R-:W-:-:S04]  /*1a90*/  @P1 ISETP.GE.AND P4, PT, R18, R10, PT ;  /* 0x0000000a1200120c */ /* 0x000fc80003f86270 */
[----:B-----5:R-:W-:-:S04]  /*1aa0*/  @P1 SEL R24, R30, RZ, !P4 ;  /* 0x000000ff1e181207 */ /* 0x020fc80006000000 */
[----:B------:R-:W-:-:S04]  /*1ab0*/  @P1 IADD3 R24, PT, PT, R18, R24, -R39 ;  /* 0x0000001812181210 */ /* 0x000fc80007ffe827 */
[----:B------:R-:W-:Y:S01]  /*1ac0*/  @P1 I2FP.F32.S32 R24, R24 ;  /* 0x0000001800181245 */ /* 0x000fe20000201400 */
[----:B---3--:R-:W-:-:S04]  /*1ad0*/  @P3 FADD.FTZ R43, R43, R22 ;  /* 0x000000162b2b3221 */ /* 0x008fc80000010000 */
[----:B--2---:R-:W-:-:S05]  /*1ae0*/  @P1 FFMA.FTZ R43, R24, R25, R43 ;  /* 0x00000019182b1223 */ /* 0x004fca000001002b */
[----:B------:R1:W-:Y:S01]  /*1af0*/  STS [R14], R43 ;  /* 0x0000002b0e007388 */ /* 0x0003e20000000800 */
[----:B------:R-:W-:-:S07]  /*1b00*/  @!P2 FMNMX.FTZ R9, R9, R43, !PT ;  /* 0x0000002b0909a209 */ /* 0x000fce0007810000 */
.L_x_2596:
[----:B------:R-:W-:Y:S05]  /*1b10*/  BSYNC.RECONVERGENT B1 ;  /* 0x0000000000017941 */ /* 0x000fea0003800200 */
.L_x_2595:
[----:B------:R-:W-:Y:S01]  /*1b20*/  VIADD R18, R18, 0x10 ;  /* 0x0000001012127836 */ /* 0x000fe20000000000 */
[----:B------:R-:W-:Y:S01]  /*1b30*/  IADD3 R16, P2, PT, R16, 0x10, RZ ;  /* 0x0000001010107810 */ /* 0x000fe20007f5e0ff */
[----:B------:R-:W-:Y:S01]  /*1b40*/  VIADD R3, R3, 0x10 ;  /* 0x0000001003037836 */ /* 0x000fe20000000000 */
[----:B-1----:R-:W-:Y:S02]  /*1b50*/  IADD3 R14, PT, PT, R14, 0x40, RZ ;  /* 0x000000400e0e7810 */ /* 0x002fe40007ffe0ff */
[----:B------:R-:W-:Y:S02]  /*1b60*/  ISETP.GE.AND P1, PT, R18, R13, PT ;  /* 0x0000000d1200720c */ /* 0x000fe40003f26270 */
[----:B------:R-:W-:-:S11]  /*1b70*/  IADD3.X R15, PT, PT, RZ, R15, RZ, P2, !PT ;  /* 0x0000000fff0f7210 */ /* 0x000fd600017fe4ff */
[----:B------:R-:W-:Y:S05]  /*1b80*/  @!P1 BRA `(.L_x_2597) ;  /* 0xfffffff400fc9947 */ /* 0x000fea000383ffff */
.L_x_2593:
[----:B------:R-:W-:Y:S05]  /*1b90*/  BSYNC B0 ;  /* 0x0000000000007941 */ /* 0x000fea0003800000 */
.L_x_2592:
[----:B------:R-:W-:Y:S01]  /*1ba0*/  UMOV UR4, 0xffffffff ;  /* 0xffffffff00047882 */ /* 0x000fe20000000000 */
[----:B------:R-:W-:Y:S02]  /*1bb0*/  VIADD R3, R39, 0x1 ;  /* 0x0000000127037836 */ /* 0x000fe40000000000 */
[----:B------:R-:W-:Y:S05]  /*1bc0*/  BRA.DIV UR4, `(.L_x_2598) ;  /* 0x0000005a04d47947 */ /* 0x000fea000b800000 */
[----:B------:R-:W0:Y:S02]  /*1bd0*/  SHFL.BFLY PT, R43, R9, 0x10, 0x1f ;  /* 0x0e001f00092b7f89 */ /* 0x000e2400000e0000 */
[----:B0-----:R-:W-:-:S05]  /*1be0*/  FMNMX.FTZ R22, R43, R9, !PT ;  /* 0x000000092b167209 */ /* 0x001fca0007810000 */
[----:B------:R-:W0:Y:S02]  /*1bf0*/  SHFL.BFLY PT, R43, R22, 0x8, 0x1f ;  /* 0x0d001f00162b7f89 */ /* 0x000e2400000e0000 */
[----:B0-----:R-:W-:-:S05]  /*1c00*/  FMNMX.FTZ R10, R22, R43, !PT ;  /* 0x0000002b160a7209 */ /* 0x001fca0007810000 */
[----:B------:R0:W2:Y:S02]  /*1c10*/  SHFL.BFLY PT, R43, R10, 0x4, 0x1f ;  /* 0x0c801f000a2b7f89 */ /* 0x0000a400000e0000 */
.L_x_2680:
[----:B------:R-:W4:Y:S01]  /*1c20*/  S2R R15, SR_CgaCtaId ;  /* 0x00000000000f7919 */ /* 0x000f220000008800 */
[----:B---3--:R-:W-:Y:S01]  /*1c30*/  LOP3.LUT P0, R9, R7, 0x1f, RZ, 0xc0, !PT ;  /* 0x0000001f07097812 */ /* 0x008fe2000780c0ff */
[----:B------:R-:W-:Y:S05]  /*1c40*/  WARPSYNC.ALL ;  /* 0x0000000000007948 */ /* 0x000fea0003800000 */
[----:B------:R-:W-:Y:S02]  /*1c50*/  MOV R20, 0x400 ;  /* 0x0000040000147802 */ /* 0x000fe40000000f00 */
[----:B------:R-:W-:Y:S02]  /*1c60*/  SHF.R.U32.HI R35, RZ, 0x3, R7 ;  /* 0x00000003ff237819 */ /* 0x000fe40000011607 */
[----:B0-2---:R-:W-:-:S02]  /*1c70*/  FMNMX.FTZ R10, R10, R43, !PT ;  /* 0x0000002b0a0a7209 */ /* 0x005fc40007810000 */
[----:B----4-:R-:W-:-:S04]  /*1c80*/  LEA R12, R15, R20, 0x18 ;  /* 0x000000140f0c7211 */ /* 0x010fc800078ec0ff */
        /* <DEDUP_REMOVED lines=10> */
[----:B------:R-:W-:-:S03]  /*1d30*/  ISETP.GT.AND P0, PT, R10, R39, PT ;  /* 0x000000270a00720c */ /* 0x000fc60003f04270 */
[----:B0-----:R-:W0:Y:S02]  /*1d40*/  SHFL.BFLY PT, R13, R16, 0x1, 0x1f ;  /* 0x0c201f00100d7f89 */ /* 0x001e2400000e0000 */
[----:B0-----:R-:W-:-:S06]  /*1d50*/  FMNMX.FTZ R13, R13, R16, !PT ;  /* 0x000000100d0d7209 */ /* 0x001fcc0007810000 */
[----:B------:R-:W0:Y:S02]  /*1d60*/  SHFL.IDX PT, R13, R13, RZ, 0x1f ;  /* 0x00001fff0d0d7589 */ /* 0x000e2400000e0000 */
[----:B------:R-:W-:Y:S05]  /*1d70*/  @P0 BRA `(.L_x_2600) ;  /* 0x0000001400840947 */ /* 0x000fea0003800000 */
[----:B-1----:R-:W1:Y:S02]  /*1d80*/  LDC.64 R18, c[0x0][0x420] ;  /* 0x00010800ff127b82 */ /* 0x002e640000000a00 */
        /* <DEDUP_REMOVED lines=14> */
[----:B------:R-:W-:-:S04]  /*1e70*/  LEA.HI R4, R5, 0x1, RZ, 0x1a ;  /* 0x0000000105047811 */ /* 0x000fc800078fd0ff */
[----:B------:R-:W-:Y:S01]  /*1e80*/  LOP3.LUT R5, R4, 0x3, RZ, 0xc0, !PT ;  /* 0x0000000304057812 */ /* 0x000fe200078ec0ff */
[----:B------:R-:W-:Y:S01]  /*1e90*/  IMAD.MOV.U32 R4, RZ, RZ, R10 ;  /* 0x000000ffff047224 */ /* 0x000fe200078e000a */
[----:B------:R-:W-:Y:S01]  /*1ea0*/  LEA R16, R15, R14, 0x18 ;  /* 0x0000000e0f107211 */ /* 0x000fe200078ec0ff */
[----:B------:R-:W-:Y:S02]  /*1eb0*/  HFMA2 R14, -RZ, RZ, 0, 0 ;  /* 0x00000000ff0e7431 */ /* 0x000fe400000001ff */
[----:B------:R-:W-:Y:S01]  /*1ec0*/  IMAD.MOV R5, RZ, RZ, -R5 ;  /* 0x000000ffff057224 */ /* 0x000fe200078e0a05 */
[----:B------:R-:W-:-:S07]  /*1ed0*/  LEA R16, R7, R16, 0x2 ;  /* 0x0000001007107211 */ /* 0x000fce00078e10ff */
.L_x_2604:
        /* <DEDUP_REMOVED lines=11> */
.L_x_2603:
[----:B------:R-:W-:Y:S05]  /*1f90*/  BSYNC.RECONVERGENT B1 ;  /* 0x0000000000017941 */ /* 0x000fea0003800200 */
.L_x_2602:
[----:B------:R-:W-:Y:S05]  /*1fa0*/  @!P1 BRA `(.L_x_2600) ;  /* 0x0000001000f89947 */ /* 0x000fea0003800000 */
[----:B------:R-:W-:Y:S01]  /*1fb0*/  SHF.L.U32 R5, R2, 0x2, RZ ;  /* 0x0000000202057819 */ /* 0x000fe200000006ff */
[----:B------:R-:W-:-:S04]  /*1fc0*/  VIADD R20, R20, 0x90 ;  /* 0x0000009014147836 */ /* 0x000fc80000000000 */
[C---:B------:R-:W-:Y:S01]  /*1fd0*/  IMAD R5, R4.reuse, 0x4, -R5 ;  /* 0x0000000404057824 */ /* 0x040fe200078e0a05 */
[----:B------:R-:W-:Y:S01]  /*1fe0*/  LEA R20, R15, R20, 0x18 ;  /* 0x000000140f147211 */ /* 0x000fe200078ec0ff */
[----:B------:R-:W-:-:S03]  /*1ff0*/  VIADD R4, R4, 0x100 ;  /* 0x0000010004047836 */ /* 0x000fc60000000000 */
[----:B------:R-:W-:Y:S02]  /*2000*/  IADD3 R5, PT, PT, R20, R5, RZ ;  /* 0x0000000514057210 */ /* 0x000fe40007ffe0ff */
[----:B------:R-:W-:-:S03]  /*2010*/  ISETP.GT.AND P0, PT, R4, R39, PT ;  /* 0x000000270400720c */ /* 0x000fc60003f04270 */
        /* <DEDUP_REMOVED lines=27> */
[----:B------:R-:W-:-:S03]  /*21d0*/  PLOP3.LUT P0, PT, PT, PT, PT, 0x80, 0x8 ;  /* 0x000000000008781c */ /* 0x000fc60003f0f070 */
[----:B------:R-:W-:-:S05]  /*21e0*/  IMAD.IADD R4, R39, 0x1, -R16 ;  /* 0x0000000127047824 */ /* 0x000fca00078e0a10 */
[----:B------:R-:W-:Y:S02]  /*21f0*/  ISETP.GT.AND P1, PT, R4, 0x2ff, PT ;  /* 0x000002ff0400780c */ /* 0x000fe40003f24270 */
[----:B------:R-:W-:-:S11]  /*2200*/  IADD3 R4, PT, PT, R5, 0x600, RZ ;  /* 0x0000060005047810 */ /* 0x000fd60007ffe0ff */
[----:B------:R-:W-:Y:S05]  /*2210*/  @!P1 BRA `(.L_x_2606) ;  /* 0x0000000400989947 */ /* 0x000fea0003800000 */
[----:B------:R-:W-:Y:S01]  /*2220*/  PLOP3.LUT P0, PT, PT, PT, PT, 0x8, 0x80 ;  /* 0x000000000080781c */ /* 0x000fe20003f0e170 */
[----:B------:R-:W-:-:S12]  /*2230*/  VIADD R5, R39, 0xfffffd01 ;  /* 0xfffffd0127057836 */ /* 0x000fd80000000000 */
.L_x_2607:
        /* <DEDUP_REMOVED lines=8> */
[----:B-----5:R-:W4:Y:S04]  /*22c0*/  LDS R30, [R4+0x400] ;  /* 0x00040000041e7984 */ /* 0x020f280000000800 */
[----:B------:R-:W4:Y:S04]  /*22d0*/  LDS R36, [R4+0x500] ;  /* 0x0005000004247984 */ /* 0x000f280000000800 */
[----:B------:R-:W4:Y:S01]  /*22e0*/  LDS R38, [R4+0x600] ;  /* 0x0006000004267984 */ /* 0x000f220000000800 */
[C---:B0-----:R-:W-:Y:S01]  /*22f0*/  FADD.FTZ R18, -R13.reuse, R18 ;  /* 0x000000120d127221 */ /* 0x041fe20000010100 */
[----:B-1----:R-:W-:-:S03]  /*2300*/  FADD.FTZ R20, -R13, R20 ;  /* 0x000000140d147221 */ /* 0x002fc60000010100 */
[----:B------:R-:W-:Y:S02]  /*2310*/  FMUL.FTZ R15, R18, 1.4426950216293334961 ;  /* 0x3fb8aa3b120f7820 */ /* 0x000fe40000410000 */
[----:B------:R-:W0:Y:S01]  /*2320*/  LDS R18, [R4+0x700] ;  /* 0x0007000004127984 */ /* 0x000e220000000800 */
[C---:B--2---:R-:W-:Y:S01]  /*2330*/  FADD.FTZ R22, -R13.reuse, R22 ;  /* 0x000000160d167221 */ /* 0x044fe20000010100 */
[----:B------:R-:W-:Y:S02]  /*2340*/  FMUL.FTZ R17, R20, 1.4426950216293334961 ;  /* 0x3fb8aa3b14117820 */ /* 0x000fe40000410000 */
[----:B------:R-:W1:Y:S01]  /*2350*/  LDS R20, [R4+0x800] ;  /* 0x0008000004147984 */ /* 0x000e620000000800 */
[C---:B---3--:R-:W-:Y:S01]  /*2360*/  FADD.FTZ R24, -R13.reuse, R24 ;  /* 0x000000180d187221 */ /* 0x048fe20000010100 */
[----:B------:R-:W-:Y:S01]  /*2370*/  FMUL.FTZ R19, R22, 1.4426950216293334961 ;  /* 0x3fb8aa3b16137820 */ /* 0x000fe20000410000 */
[----:B------:R-:W2:Y:S01]  /*2380*/  MUFU.EX2 R15, R15 ;  /* 0x0000000f000f7308 */ /* 0x000ea20000000800 */
[----:B------:R-:W3:Y:S01]  /*2390*/  LDS R22, [R4+0x900] ;  /* 0x0009000004167984 */ /* 0x000ee20000000800 */
[----:B----4-:R-:W-:Y:S01]  /*23a0*/  FADD.FTZ R28, -R13, R28 ;  /* 0x0000001c0d1c7221 */ /* 0x010fe20000010100 */
[----:B------:R-:W-:-:S02]  /*23b0*/  FMUL.FTZ R21, R24, 1.4426950216293334961 ;  /* 0x3fb8aa3b18157820 */ /* 0x000fc40000410000 */
[----:B------:R-:W4:Y:S01]  /*23c0*/  LDS R24, [R4+0xa00] ;  /* 0x000a000004187984 */ /* 0x000f220000000800 */
[C---:B------:R-:W-:Y:S01]  /*23d0*/  FADD.FTZ R26, -R13.reuse, R26 ;  /* 0x0000001a0d1a7221 */ /* 0x040fe20000010100 */
[----:B------:R-:W-:Y:S01]  /*23e0*/  FMUL.FTZ R25, R28, 1.4426950216293334961 ;  /* 0x3fb8aa3b1c197820 */ /* 0x000fe20000410000 */
[----:B------:R-:W2:Y:S01]  /*23f0*/  MUFU.EX2 R17, R17 ;  /* 0x0000001100117308 */ /* 0x000ea20000000800 */
[----:B------:R-:W4:Y:S01]  /*2400*/  LDS R28, [R4+0xb00] ;  /* 0x000b0000041c7984 */ /* 0x000f220000000800 */
[C---:B------:R-:W-:Y:S01]  /*2410*/  FADD.FTZ R30, -R13.reuse, R30 ;  /* 0x0000001e0d1e7221 */ /* 0x040fe20000010100 */
[----:B------:R-:W-:Y:S02]  /*2420*/  FMUL.FTZ R23, R26, 1.4426950216293334961 ;  /* 0x3fb8aa3b1a177820 */ /* 0x000fe40000410000 */
[----:B------:R-:W4:Y:S01]  /*2430*/  LDS R26, [R4+0xc00] ;  /* 0x000c0000041a7984 */ /* 0x000f220000000800 */
[----:B------:R-:W-:Y:S01]  /*2440*/  FMUL.FTZ R27, R30, 1.4426950216293334961 ;  /* 0x3fb8aa3b1e1b7820 */ /* 0x000fe20000410000 */
[----:B------:R-:W-:Y:S01]  /*2450*/  FADD.FTZ R36, -R13, R36 ;  /* 0x000000240d247221 */ /* 0x000fe20000010100 */
[----:B------:R-:W0:Y:S01]  /*2460*/  MUFU.EX2 R19, R19 ;  /* 0x0000001300137308 */ /* 0x000e220000000800 */
[----:B------:R-:W4:Y:S01]  /*2470*/  LDS R30, [R4+0xd00] ;  /* 0x000d0000041e7984 */ /* 0x000f220000000800 */
[----:B--2---:R-:W-:Y:S01]  /*2480*/  FADD.FTZ R14, R15, R14 ;  /* 0x0000000e0f0e7221 */ /* 0x004fe20000010000 */
[----:B------:R-:W-:Y:S01]  /*2490*/  FMUL.FTZ R29, R36, 1.4426950216293334961 ;  /* 0x3fb8aa3b241d7820 */ /* 0x000fe20000410000 */
[C---:B------:R-:W-:Y:S01]  /*24a0*/  FADD.FTZ R38, -R13.reuse, R38 ;  /* 0x000000260d267221 */ /* 0x040fe20000010100 */
[----:B------:R-:W-:Y:S03]  /*24b0*/  STS [R4+-0x200], R15 ;  /* 0xfffe000f04007388 */ /* 0x000fe60000000800 */
[----:B------:R-:W2:Y:S01]  /*24c0*/  MUFU.EX2 R21, R21 ;  /* 0x0000001500157308 */ /* 0x000ea20000000800 */
[----:B------:R-:W-:Y:S01]  /*24d0*/  FADD.FTZ R14, R14, R17 ;  /* 0x000000110e0e7221 */ /* 0x000fe20000010000 */
[----:B------:R-:W-:Y:S01]  /*24e0*/  FMUL.FTZ R31, R38, 1.4426950216293334961 ;  /* 0x3fb8aa3b261f7820 */ /* 0x000fe20000410000 */
[----:B------:R-:W-:Y:S05]  /*24f0*/  STS [R4+-0x100], R17 ;  /* 0xffff001104007388 */ /* 0x000fea0000000800 */
[----:B------:R-:W4:Y:S01]  /*2500*/  MUFU.EX2 R23, R23 ;  /* 0x0000001700177308 */ /* 0x000f220000000800 */
[----:B0-----:R-:W-:Y:S01]  /*2510*/  FADD.FTZ R14, R14, R19 ;  /* 0x000000130e0e7221 */ /* 0x001fe20000010000 */
[C---:B------:R-:W-:Y:S01]  /*2520*/  FADD.FTZ R18, -R13.reuse, R18 ;  /* 0x000000120d127221 */ /* 0x040fe20000010100 */
[----:B------:R-:W-:Y:S01]  /*2530*/  STS [R4], R19 ;  /* 0x0000001304007388 */ /* 0x000fe20000000800 */
[----:B-1----:R-:W-:-:S02]  /*2540*/  FADD.FTZ R20, -R13, R20 ;  /* 0x000000140d147221 */ /* 0x002fc40000010100 */
[----:B------:R-:W-:Y:S02]  /*2550*/  FMUL.FTZ R18, R18, 1.4426950216293334961 ;  /* 0x3fb8aa3b12127820 */ /* 0x000fe40000410000 */
[----:B------:R-:W0:Y:S01]  /*2560*/  MUFU.EX2 R25, R25 ;  /* 0x0000001900197308 */ /* 0x000e220000000800 */
[----:B--2---:R-:W-:Y:S01]  /*2570*/  FADD.FTZ R14, R14, R21 ;  /* 0x000000150e0e7221 */ /* 0x004fe20000010000 */
[----:B------:R-:W-:Y:S01]  /*2580*/  FMUL.FTZ R20, R20, 1.4426950216293334961 ;  /* 0x3fb8aa3b14147820 */ /* 0x000fe20000410000 */
[C---:B---3--:R-:W-:Y:S01]  /*2590*/  FADD.FTZ R22, -R13.reuse, R22 ;  /* 0x000000160d167221 */ /* 0x048fe20000010100 */
[----:B------:R-:W-:Y:S01]  /*25a0*/  STS [R4+0x100], R21 ;  /* 0x0001001504007388 */ /* 0x000fe20000000800 */
[C---:B----4-:R-:W-:Y:S02]  /*25b0*/  FADD.FTZ R24, -R13.reuse, R24 ;  /* 0x000000180d187221 */ /* 0x050fe40000010100 */
[----:B------:R-:W-:Y:S01]  /*25c0*/  FMUL.FTZ R22, R22, 1.4426950216293334961 ;  /* 0x3fb8aa3b16167820 */ /* 0x000fe20000410000 */
[----:B------:R-:W1:Y:S01]  /*25d0*/  MUFU.EX2 R27, R27 ;  /* 0x0000001b001b7308 */ /* 0x000e620000000800 */
[----:B------:R-:W-:Y:S01]  /*25e0*/  FADD.FTZ R14, R14, R23 ;  /* 0x000000170e0e7221 */ /* 0x000fe20000010000 */
[----:B------:R-:W-:Y:S01]  /*25f0*/  FMUL.FTZ R24, R24, 1.4426950216293334961 ;  /* 0x3fb8aa3b18187820 */ /* 0x000fe20000410000 */
[C---:B------:R-:W-:Y:S01]  /*2600*/  FADD.FTZ R28, -R13.reuse, R28 ;  /* 0x0000001c0d1c7221 */ /* 0x040fe20000010100 */
[----:B------:R-:W-:Y:S01]  /*2610*/  STS [R4+0x200], R23 ;  /* 0x0002001704007388 */ /* 0x000fe20000000800 */
[----:B------:R-:W-:-:S02]  /*2620*/  FADD.FTZ R26, -R13, R26 ;  /* 0x0000001a0d1a7221 */ /* 0x000fc40000010100 */
[----:B------:R-:W-:Y:S01]  /*2630*/  FMUL.FTZ R28, R28, 1.4426950216293334961 ;  /* 0x3fb8aa3b1c1c7820 */ /* 0x000fe20000410000 */
[----:B------:R-:W2:Y:S01]  /*2640*/  MUFU.EX2 R29, R29 ;  /* 0x0000001d001d7308 */ /* 0x000ea20000000800 */
[----:B0-----:R-:W-:Y:S01]  /*2650*/  FADD.FTZ R14, R14, R25 ;  /* 0x000000190e0e7221 */ /* 0x001fe20000010000 */
[----:B------:R-:W-:Y:S01]  /*2660*/  FADD.FTZ R30, -R13, R30 ;  /* 0x0000001e0d1e7221 */ /* 0x000fe20000010100 */
[----:B------:R-:W-:Y:S01]  /*2670*/  FMUL.FTZ R26, R26, 1.4426950216293334961 ;  /* 0x3fb8aa3b1a1a7820 */ /* 0x000fe20000410000 */
[----:B------:R-:W-:Y:S02]  /*2680*/  STS [R4+0x300], R25 ;  /* 0x0003001904007388 */ /* 0x000fe40000000800 */
[----:B------:R-:W-:Y:S02]  /*2690*/  FMUL.FTZ R30, R30, 1.4426950216293334961 ;  /* 0x3fb8aa3b1e1e7820 */ /* 0x000fe40000410000 */
        /* <DEDUP_REMOVED lines=28> */
[----:B0-----:R-:W-:Y:S01]  /*2860*/  VIADD R4, R4, 0x1000 ;  /* 0x0000100004047836 */ /* 0x001fe20000000000 */
[----:B------:R-:W-:Y:S06]  /*2870*/  @!P1 BRA `(.L_x_2607) ;  /* 0xfffffff800709947 */ /* 0x000fec000383ffff */
.L_x_2606:
[----:B------:R-:W-:Y:S05]  /*2880*/  BSYNC.RECONVERGENT B1 ;  /* 0x0000000000017941 */ /* 0x000fea0003800200 */
.L_x_2605:
        /* <DEDUP_REMOVED lines=12> */
[----:B-----5:R-:W4:Y:S04]  /*2950*/  LDS R30, [R4+0x400] ;  /* 0x00040000041e7984 */ /* 0x020f280000000800 */
        /* <DEDUP_REMOVED lines=42> */
.L_x_2609:
[----:B------:R-:W-:Y:S05]  /*2c00*/  BSYNC.RECONVERGENT B1 ;  /* 0x0000000000017941 */ /* 0x000fea0003800200 */
.L_x_2608:
        /* <DEDUP_REMOVED lines=27> */
.L_x_2601:
        /* <DEDUP_REMOVED lines=17> */
[----:B------:R-:W-:Y:S02]  /*2ed0*/  IADD3.X R19, PT, PT, R4, R19, RZ, P0, P2 ;  /* 0x0000001304137210 */ /* 0x000fe400007e44ff */
[----:B------:R-:W-:Y:S01]  /*2ee0*/  LEA R17, R7, R20, 0x2 ;  /* 0x0000001407117211 */ /* 0x000fe200078e10ff */
[----:B------:R-:W-:-:S07]  /*2ef0*/  IMAD.MOV R15, RZ, RZ, -R15 ;  /* 0x000000ffff0f7224 */ /* 0x000fce00078e0a0f */
.L_x_2612:
[----:B------:R1:W2:Y:S01]  /*2f00*/  LDG.E.U8 R20, desc[UR6][R18.64] ;  /* 0x0000000612147981 */ /* 0x0002a2000c1e1100 */
[----:B------:R-:W-:Y:S01]  /*2f10*/  VIADD R15, R15, 0x1 ;  /* 0x000000010f0f7836 */ /* 0x000fe20000000000 */
[----:B------:R-:W-:Y:S02]  /*2f20*/  IADD3 R16, PT, PT, R16, 0x40, RZ ;  /* 0x0000004010107810 */ /* 0x000fe40007ffe0ff */
[----:B-1----:R-:W-:-:S05]  /*2f30*/  IADD3 R18, P2, PT, R18, 0x40, RZ ;  /* 0x0000004012127810 */ /* 0x002fca0007f5e0ff */
[----:B------:R-:W-:Y:S01]  /*2f40*/  IMAD.X R19, RZ, RZ, R19, P2 ;  /* 0x000000ffff137224 */ /* 0x000fe200010e0613 */
        /* <DEDUP_REMOVED lines=11> */
.L_x_2611:
[----:B------:R-:W-:Y:S05]  /*3000*/  BSYNC.RECONVERGENT B1 ;  /* 0x0000000000017941 */ /* 0x000fea0003800200 */
.L_x_2610:
[----:B------:R-:W-:Y:S05]  /*3010*/  @!P1 BRA `(.L_x_2600) ;  /* 0x0000000000dc9947 */ /* 0x000fea0003800000 */
[----:B------:R-:W1:Y:S01]  /*3020*/  S2R R20, SR_CgaCtaId ;  /* 0x0000000000147919 */ /* 0x000e620000008800 */
[----:B------:R-:W2:Y:S01]  /*3030*/  LDCU.64 UR4, c[0x0][0x420] ;  /* 0x00008400ff0477ac */ /* 0x000ea20008000a00 */
[----:B------:R-:W-:Y:S01]  /*3040*/  MOV R17, 0x400 ;  /* 0x0000040000117802 */ /* 0x000fe20000000f00 */
[----:B------:R-:W-:-:S03]  /*3050*/  IMAD.SHL.U32 R15, R2, 0x4, RZ ;  /* 0x00000004020f7824 */ /* 0x000fc600078e00ff */
[----:B------:R-:W-:Y:S02]  /*3060*/  IADD3 R17, PT, PT, R17, 0x90, RZ ;  /* 0x0000009011117810 */ /* 0x000fe40007ffe0ff */
[----:B--2---:R-:W-:Y:S01]  /*3070*/  IADD3 R18, P0, P1, R5, UR4, R16 ;  /* 0x0000000405127c10 */ /* 0x004fe2000f91e010 */
[----:B------:R-:W-:-:S03]  /*3080*/  IMAD R5, R16, 0x4, -R15 ;  /* 0x0000000410057824 */ /* 0x000fc600078e0a0f */
[----:B------:R-:W-:Y:S02]  /*3090*/  IADD3 R18, P2, PT, R18, 0x80, RZ ;  /* 0x0000008012127810 */ /* 0x000fe40007f5e0ff */
[----:B------:R-:W-:Y:S02]  /*30a0*/  IADD3.X R4, PT, PT, R4, UR5, RZ, P0, P1 ;  /* 0x0000000504047c10 */ /* 0x000fe400087e24ff */
[----:B-1----:R-:W-:-:S04]  /*30b0*/  LEA R20, R20, R17, 0x18 ;  /* 0x0000001114147211 */ /* 0x002fc800078ec0ff */
[----:B------:R-:W-:Y:S02]  /*30c0*/  IADD3 R15, PT, PT, R5, 0x200, R20 ;  /* 0x00000200050f7810 */ /* 0x000fe40007ffe014 */
[----:B------:R-:W-:-:S07]  /*30d0*/  IADD3.X R5, PT, PT, RZ, R4, RZ, P2, !PT ;  /* 0x00000004ff057210 */ /* 0x000fce00017fe4ff */
.L_x_2613:
        /* <DEDUP_REMOVED lines=8> */
[----:B------:R-:W-:Y:S02]  /*3160*/  MOV R17, RZ ;  /* 0x000000ff00117202 */ /* 0x000fe40000000f00 */
[----:B----4-:R-:W-:Y:S02]  /*3170*/  ISETP.NE.AND P2, PT, R19, RZ, PT ;  /* 0x000000ff1300720c */ /* 0x010fe40003f45270 */
[----:B------:R-:W-:-:S05]  /*3180*/  ISETP.NE.AND P3, PT, R21, RZ, PT ;  /* 0x000000ff1500720c */ /* 0x000fca0003f65270 */
[----:B------:R-:W0:Y:S04]  /*3190*/  @!P0 LDS R18, [R15+-0x200] ;  /* 0xfffe00000f128984 */ /* 0x000e280000000800 */
[----:B------:R-:W1:Y:S04]  /*31a0*/  @!P1 LDS R20, [R15+-0x100] ;  /* 0xffff00000f149984 */ /* 0x000e680000000800 */
[----:B------:R-:W2:Y:S04]  /*31b0*/  @!P2 LDS R22, [R15] ;  /* 0x000000000f16a984 */ /* 0x000ea80000000800 */
[----:B------:R-:W3:Y:S01]  /*31c0*/  @!P3 LDS R24, [R15+0x100] ;  /* 0x000100000f18b984 */ /* 0x000ee20000000800 */
[----:B0-----:R-:W-:-:S04]  /*31d0*/  @!P0 FADD.FTZ R18, -R13, R18 ;  /* 0x000000120d128221 */ /* 0x001fc80000010100 */
[----:B------:R-:W-:Y:S01]  /*31e0*/  @!P0 FMUL.FTZ R18, R18, 1.4426950216293334961 ;  /* 0x3fb8aa3b12128820 */ /* 0x000fe20000410000 */
[C---:B-1----:R-:W-:Y:S01]  /*31f0*/  @!P1 FADD.FTZ R19, -R13.reuse, R20 ;  /* 0x000000140d139221 */ /* 0x042fe20000010100 */
[----:B------:R-:W-:Y:S02]  /*3200*/  IMAD.MOV.U32 R20, RZ, RZ, RZ ;  /* 0x000000ffff147224 */ /* 0x000fe400078e00ff */
[----:B--2---:R-:W-:Y:S01]  /*3210*/  @!P2 FADD.FTZ R21, -R13, R22 ;  /* 0x000000160d15a221 */ /* 0x004fe20000010100 */
[----:B------:R-:W-:Y:S01]  /*3220*/  HFMA2 R22, -RZ, RZ, 0, 0 ;  /* 0x00000000ff167431 */ /* 0x000fe200000001ff */
[----:B------:R0:W1:Y:S01]  /*3230*/  @!P0 MUFU.EX2 R17, R18 ;  /* 0x0000001200118308 */ /* 0x0000620000000800 */
[----:B------:R-:W-:Y:S01]  /*3240*/  @!P1 FMUL.FTZ R19, R19, 1.4426950216293334961 ;  /* 0x3fb8aa3b13139820 */ /* 0x000fe20000410000 */
[----:B---3--:R-:W-:Y:S01]  /*3250*/  @!P3 FADD.FTZ R23, -R13, R24 ;  /* 0x000000180d17b221 */ /* 0x008fe20000010100 */
[----:B------:R-:W-:Y:S01]  /*3260*/  @!P2 FMUL.FTZ R21, R21, 1.4426950216293334961 ;  /* 0x3fb8aa3b1515a820 */ /* 0x000fe20000410000 */
[----:B------:R-:W-:Y:S01]  /*3270*/  IMAD.MOV.U32 R24, RZ, RZ, RZ ;  /* 0x000000ffff187224 */ /* 0x000fe200078e00ff */
[----:B------:R-:W-:Y:S01]  /*3280*/  ISETP.GT.AND P0, PT, R16, R39, PT ;  /* 0x000000271000720c */ /* 0x000fe20003f04270 */
[----:B------:R-:W-:-:S02]  /*3290*/  @!P3 FMUL.FTZ R23, R23, 1.4426950216293334961 ;  /* 0x3fb8aa3b1717b820 */ /* 0x000fc40000410000 */
[----:B------:R1:W2:Y:S01]  /*32a0*/  @!P1 MUFU.EX2 R20, R19 ;  /* 0x0000001300149308 */ /* 0x0002a20000000800 */
        /* <DEDUP_REMOVED lines=14> */
.L_x_2600:
[----:B------:R-:W-:Y:S05]  /*3390*/  BSYNC.RECONVERGENT B0 ;  /* 0x0000000000007941 */ /* 0x000fea0003800200 */
.L_x_2599:
[----:B---34-:R-:W2:Y:S01]  /*33a0*/  SHFL.BFLY PT, R5, R14, 0x10, 0x1f ;  /* 0x0e001f000e057f89 */ /* 0x018ea200000e0000 */
[C---:B------:R-:W-:Y:S01]  /*33b0*/  ISETP.NE.AND P0, PT, R9.reuse, RZ, PT ;  /* 0x000000ff0900720c */ /* 0x040fe20003f05270 */
[----:B------:R-:W3:Y:S01]  /*33c0*/  LDCU.U8 UR8, c[0x0][0x48c] ;  /* 0x00009180ff0877ac */ /* 0x000ee20008000000 */
[----:B------:R-:W-:Y:S01]  /*33d0*/  ISETP.GT.U32.AND P1, PT, R9, 0x1, PT ;  /* 0x000000010900780c */ /* 0x000fe20003f24070 */
[----:B---3--:R-:W-:Y:S01]  /*33e0*/  UISETP.NE.AND UP0, UPT, UR8, URZ, UPT ;  /* 0x000000ff0800728c */ /* 0x008fe2000bf05270 */
[----:B--2---:R-:W-:-:S05]  /*33f0*/  FADD.FTZ R5, R5, R14 ;  /* 0x0000000e05057221 */ /* 0x004fca0000010000 */
[----:B------:R-:W2:Y:S02]  /*3400*/  SHFL.BFLY PT, R4, R5, 0x8, 0x1f ;  /* 0x0d001f0005047f89 */ /* 0x000ea400000e0000 */
[----:B--2---:R-:W-:-:S05]  /*3410*/  FADD.FTZ R4, R5, R4 ;  /* 0x0000000405047221 */ /* 0x004fca0000010000 */
[----:B0-----:R-:W0:Y:S02]  /*3420*/  SHFL.BFLY PT, R13, R4, 0x4, 0x1f ;  /* 0x0c801f00040d7f89 */ /* 0x001e2400000e0000 */
[----:B0-----:R-:W-:-:S05]  /*3430*/  FADD.FTZ R13, R4, R13 ;  /* 0x0000000d040d7221 */ /* 0x001fca0000010000 */
[----:B------:R-:W0:Y:S02]  /*3440*/  SHFL.BFLY PT, R16, R13, 0x2, 0x1f ;  /* 0x0c401f000d107f89 */ /* 0x000e2400000e0000 */
[----:B0-----:R-:W-:-:S05]  /*3450*/  FADD.FTZ R16, R13, R16 ;  /* 0x000000100d107221 */ /* 0x001fca0000010000 */
[----:B------:R-:W1:Y:S02]  /*3460*/  SHFL.BFLY PT, R15, R16, 0x1, 0x1f ;  /* 0x0c201f00100f7f89 */ /* 0x000e6400000e0000 */
[----:B-1----:R-:W-:Y:S01]  /*3470*/  FADD.FTZ R18, R16, R15 ;  /* 0x0000000f10127221 */ /* 0x002fe20000010000 */
        /* <DEDUP_REMOVED lines=17> */
.L_x_2614:
        /* <DEDUP_REMOVED lines=23> */
.L_x_2620:
[----:B------:R-:W0:Y:S01]  /*3700*/  LDS R9, [R5] ;  /* 0x0000000005097984 */ /* 0x000e220000000800 */
[----:B------:R-:W-:-:S04]  /*3710*/  IADD3 R11, PT, PT, R11, 0x1, RZ ;  /* 0x000000010b0b7810 */ /* 0x000fc80007ffe0ff */
[----:B------:R-:W-:Y:S01]  /*3720*/  ISETP.NE.AND P0, PT, R11, RZ, PT ;  /* 0x000000ff0b00720c */ /* 0x000fe20003f05270 */
[----:B0-----:R-:W-:-:S05]  /*3730*/  FMUL.FTZ R12, R9, R4 ;  /* 0x00000004090c7220 */ /* 0x001fca0000410000 */
[----:B------:R0:W-:Y:S02]  /*3740*/  STS [R5], R12 ;  /* 0x0000000c05007388 */ /* 0x0001e40000000800 */
[----:B0-----:R-:W-:-:S05]  /*3750*/  VIADD R5, R5, 0x100 ;  /* 0x0000010005057836 */ /* 0x001fca0000000000 */
[----:B------:R-:W-:Y:S05]  /*3760*/  @P0 BRA `(.L_x_2620) ;  /* 0xfffffffc00e40947 */ /* 0x000fea000383ffff */
.L_x_2619:
[----:B------:R-:W-:Y:S05]  /*3770*/  BSYNC.RECONVERGENT B1 ;  /* 0x0000000000017941 */ /* 0x000fea0003800200 */
.L_x_2618:
        /* <DEDUP_REMOVED lines=8> */
[----:B-1----:R-:W-:-:S09]  /*3800*/  ULEA UR4, UR5, UR4, 0x18 ;  /* 0x0000000405047291 */ /* 0x002fd2000f8ec0ff */
[----:B------:R-:W0:Y:S04]  /*3810*/  LDS R9, [R5+UR4] ;  /* 0x0000000405097984 */ /* 0x000e280008000800 */
[----:B------:R-:W1:Y:S04]  /*3820*/  LDS R11, [R5+UR4+0x100] ;  /* 0x00010004050b7984 */ /* 0x000e680008000800 */
[----:B------:R-:W2:Y:S04]  /*3830*/  LDS R13, [R5+UR4+0x200] ;  /* 0x00020004050d7984 */ /* 0x000ea80008000800 */
[----:B------:R-:W3:Y:S01]  /*3840*/  LDS R15, [R5+UR4+0x300] ;  /* 0x00030004050f7984 */ /* 0x000ee20008000800 */
[----:B0-----:R-:W-:Y:S01]  /*3850*/  FMUL.FTZ R12, R9, R4 ;  /* 0x00000004090c7220 */ /* 0x001fe20000410000 */
[----:B------:R-:W-:-:S02]  /*3860*/  VIADD R9, R5, UR4 ;  /* 0x0000000405097c36 */ /* 0x000fc40008000000 */
[-C--:B-1----:R-:W-:Y:S02]  /*3870*/  FMUL.FTZ R14, R11, R4.reuse ;  /* 0x000000040b0e7220 */ /* 0x082fe40000410000 */
[----:B------:R4:W-:Y:S01]  /*3880*/  STS [R5+UR4], R12 ;  /* 0x0000000c05007988 */ /* 0x0009e20008000804 */
[----:B--2---:R-:W-:-:S03]  /*3890*/  FMUL.FTZ R16, R13, R4 ;  /* 0x000000040d107220 */ /* 0x004fc60000410000 */
[----:B------:R4:W-:Y:S01]  /*38a0*/  STS [R5+UR4+0x100], R14 ;  /* 0x0001000e05007988 */ /* 0x0009e20008000804 */
[----:B---3--:R-:W-:-:S03]  /*38b0*/  FMUL.FTZ R18, R15, R4 ;  /* 0x000000040f127220 */ /* 0x008fc60000410000 */
[----:B------:R4:W-:Y:S04]  /*38c0*/  STS [R5+UR4+0x200], R16 ;  /* 0x0002001005007988 */ /* 0x0009e80008000804 */
[----:B------:R4:W-:Y:S01]  /*38d0*/  STS [R5+UR4+0x300], R18 ;  /* 0x0003001205007988 */ /* 0x0009e20008000804 */
[----:B------:R-:W-:Y:S05]  /*38e0*/  @P0 BRA `(.L_x_2616) ;  /* 0x0000001000b80947 */ /* 0x000fea0003800000 */
[----:B----4-:R-:W-:Y:S01]  /*38f0*/  IADD3 R5, PT, PT, -R10, R39, RZ ;  /* 0x000000270a057210 */ /* 0x010fe20007ffe1ff */
[----:B------:R-:W-:Y:S01]  /*3900*/  BSSY.RECONVERGENT B1, `(.L_x_2621) ;  /* 0x000003b000017945 */ /* 0x000fe20003800200 */
[----:B------:R-:W-:Y:S02]  /*3910*/  PLOP3.LUT P0, PT, PT, PT, PT, 0x80, 0x8 ;  /* 0x000000000008781c */ /* 0x000fe40003f0f070 */
[----:B------:R-:W-:Y:S01]  /*3920*/  ISETP.GT.AND P1, PT, R5, 0x2ff, PT ;  /* 0x000002ff0500780c */ /* 0x000fe20003f24270 */
[----:B------:R-:W-:-:S12]  /*3930*/  VIADD R5, R9, 0x600 ;  /* 0x0000060009057836 */ /* 0x000fd80000000000 */
[----:B------:R-:W-:Y:S05]  /*3940*/  @!P1 BRA `(.L_x_2622) ;  /* 0x0000000000d89947 */ /* 0x000fea0003800000 */
[----:B------:R-:W-:Y:S02]  /*3950*/  PLOP3.LUT P0, PT, PT, PT, PT, 0x8, 0x80 ;  /* 0x000000000080781c */ /* 0x000fe40003f0e170 */
[----:B------:R-:W-:-:S11]  /*3960*/  IADD3 R47, PT, PT, R39, -0x2ff, RZ ;  /* 0xfffffd01272f7810 */ /* 0x000fd60007ffe0ff */
.L_x_2623:
        /* <DEDUP_REMOVED lines=33> */
[----:B-----5:R-:W-:-:S03]  /*3b80*/  FMUL.FTZ R30, R4, R29 ;  /* 0x0000001d041e7220 */ /* 0x020fc60000410000 */
        /* <DEDUP_REMOVED lines=18> */
.L_x_2622:
[----:B------:R-:W-:Y:S05]  /*3cb0*/  BSYNC.RECONVERGENT B1 ;  /* 0x0000000000017941 */ /* 0x000fea0003800200 */
.L_x_2621:
        /* <DEDUP_REMOVED lines=31> */
.L_x_2625:
[----:B------:R-:W-:Y:S05]  /*3eb0*/  BSYNC.RECONVERGENT B1 ;  /* 0x0000000000017941 */ /* 0x000fea0003800200 */
.L_x_2624:
        /* <DEDUP_REMOVED lines=15> */
.L_x_2617:
        /* <DEDUP_REMOVED lines=24> */
.L_x_2628:
        /* <DEDUP_REMOVED lines=12> */
.L_x_2627:
[----:B------:R-:W-:Y:S05]  /*41f0*/  BSYNC.RECONVERGENT B1 ;  /* 0x0000000000017941 */ /* 0x000fea0003800200 */
.L_x_2626:
[----:B------:R-:W-:Y:S05]  /*4200*/  @!P1 BRA `(.L_x_2616) ;  /* 0x0000000800709947 */ /* 0x000fea0003800000 */
[----:B------:R-:W1:Y:S01]  /*4210*/  S2R R16, SR_CgaCtaId ;  /* 0x0000000000107919 */ /* 0x000e620000008800 */
[----:B------:R-:W2:Y:S01]  /*4220*/  LDCU.64 UR4, c[0x0][0x480] ;  /* 0x00009000ff0477ac */ /* 0x000ea20008000a00 */
[C---:B------:R-:W-:Y:S01]  /*4230*/  IADD3 R9, P0, PT, R10.reuse, R14, RZ ;  /* 0x0000000e0a097210 */ /* 0x040fe20007f1e0ff */
[----:B------:R-:W-:Y:S01]  /*4240*/  BSSY.RECONVERGENT B1, `(.L_x_2629) ;  /* 0x000005a000017945 */ /* 0x000fe20003800200 */
[----:B------:R-:W-:Y:S02]  /*4250*/  IADD3 R11, PT, PT, -R10, R39, RZ ;  /* 0x000000270a0b7210 */ /* 0x000fe40007ffe1ff */
[----:B------:R-:W-:Y:S01]  /*4260*/  MOV R5, 0x400 ;  /* 0x0000040000057802 */ /* 0x000fe20000000f00 */
[----:B------:R-:W-:Y:S01]  /*4270*/  IMAD.X R14, RZ, RZ, R15, P0 ;  /* 0x000000ffff0e7224 */ /* 0x000fe200000e060f */
[----:B------:R-:W-:Y:S02]  /*4280*/  ISETP.GT.AND P1, PT, R11, 0x2ff, PT ;  /* 0x000002ff0b00780c */ /* 0x000fe40003f24270 */
[----:B--2---:R-:W-:-:S04]  /*4290*/  LEA R12, P0, R9, UR4, 0x2 ;  /* 0x00000004090c7c11 */ /* 0x004fc8000f8010ff */
[----:B------:R-:W-:Y:S01]  /*42a0*/  LEA.HI.X R14, R9, UR5, R14, 0x2, P0 ;  /* 0x00000005090e7c11 */ /* 0x000fe200080f140e */
[----:B------:R-:W-:Y:S01]  /*42b0*/  VIADD R9, R5, 0x90 ;  /* 0x0000009005097836 */ /* 0x000fe20000000000 */
[----:B------:R-:W-:Y:S02]  /*42c0*/  SHF.L.U32 R5, R2, 0x2, RZ ;  /* 0x0000000202057819 */ /* 0x000fe400000006ff */
[----:B------:R-:W-:-:S03]  /*42d0*/  IADD3 R12, P0, PT, R12, 0x200, RZ ;  /* 0x000002000c0c7810 */ /* 0x000fc60007f1e0ff */
[----:B------:R-:W-:Y:S01]  /*42e0*/  IMAD R5, R10, 0x4, -R5 ;  /* 0x000000040a057824 */ /* 0x000fe200078e0a05 */
[----:B------:R-:W-:Y:S02]  /*42f0*/  IADD3.X R13, PT, PT, RZ, R14, RZ, P0, !PT ;  /* 0x0000000eff0d7210 */ /* 0x000fe400007fe4ff */
[----:B-1----:R-:W-:Y:S02]  /*4300*/  LEA R16, R16, R9, 0x18 ;  /* 0x0000000910107211 */ /* 0x002fe400078ec0ff */
[----:B------:R-:W-:Y:S02]  /*4310*/  PLOP3.LUT P0, PT, PT, PT, PT, 0x80, 0x8 ;  /* 0x000000000008781c */ /* 0x000fe40003f0f070 */
[----:B------:R-:W-:Y:S01]  /*4320*/  IADD3 R5, PT, PT, R5, 0x200, R16 ;  /* 0x0000020005057810 */ /* 0x000fe20007ffe010 */
[----:B------:R-:W-:Y:S10]  /*4330*/  @!P1 BRA `(.L_x_2630) ;  /* 0x0000000400289947 */ /* 0x000ff40003800000 */
[----:B------:R-:W-:Y:S01]  /*4340*/  PLOP3.LUT P0, PT, PT, PT, PT, 0x8, 0x80 ;  /* 0x000000000080781c */ /* 0x000fe20003f0e170 */
[----:B------:R-:W-:-:S12]  /*4350*/  VIADD R49, R39, 0xfffffd01 ;  /* 0xfffffd0127317836 */ /* 0x000fd80000000000 */
.L_x_2631:
        /* <DEDUP_REMOVED lines=72> */
.L_x_2630:
[----:B------:R-:W-:Y:S05]  /*47e0*/  BSYNC.RECONVERGENT B1 ;  /* 0x0000000000017941 */ /* 0x000fea0003800200 */
.L_x_2629:
        /* <DEDUP_REMOVED lines=43> */
.L_x_2633:
[----:B------:R-:W-:Y:S05]  /*4aa0*/  BSYNC.RECONVERGENT B1 ;  /* 0x0000000000017941 */ /* 0x000fea0003800200 */
.L_x_2632:
        /* <DEDUP_REMOVED lines=18> */
.L_x_2616:
[----:B------:R-:W-:Y:S05]  /*4bd0*/  BSYNC.RECONVERGENT B0 ;  /* 0x0000000000007941 */ /* 0x000fea0003800200 */
.L_x_2615:
[----:B------:R-:W2:Y:S01]  /*4be0*/  LDCU.64 UR4, c[0x0][0x3b0] ;  /* 0x00007600ff0477ac */ /* 0x000ea20008000a00 */
[----:B0-----:R-:W-:Y:S01]  /*4bf0*/  SHF.R.S32.HI R4, RZ, 0x1f, R39 ;  /* 0x0000001fff047819 */ /* 0x001fe20000011427 */
[----:B------:R-:W0:Y:S01]  /*4c00*/  LDC.64 R42, c[0x0][0x3c0] ;  /* 0x0000f000ff2a7b82 */ /* 0x000e220000000a00 */
[----:B------:R-:W-:Y:S02]  /*4c10*/  SHF.L.U32 R33, R7, 0x2, RZ ;  /* 0x0000000207217819 */ /* 0x000fe400000006ff */
[----:B-1--4-:R-:W-:Y:S02]  /*4c20*/  CS2R R12, SRZ ;  /* 0x00000000000c7805 */ /* 0x012fe4000001ff00 */
[----:B------:R-:W-:Y:S02]  /*4c30*/  LEA.HI R4, R4, R39, RZ, 0x3 ;  /* 0x0000002704047211 */ /* 0x000fe400078f18ff */
[----:B------:R-:W-:Y:S02]  /*4c40*/  CS2R R14, SRZ ;  /* 0x00000000000e7805 */ /* 0x000fe4000001ff00 */
[----:B------:R-:W-:-:S02]  /*4c50*/  LOP3.LUT R33, R33, 0x1c, RZ, 0xc0, !PT ;  /* 0x0000001c21217812 */ /* 0x000fc400078ec0ff */
[----:B------:R-:W-:-:S05]  /*4c60*/  LOP3.LUT R4, R4, 0xfffffff8, RZ, 0xc0, !PT ;  /* 0xfffffff804047812 */ /* 0x000fca00078ec0ff */
[----:B------:R-:W-:Y:S01]  /*4c70*/  IMAD.IADD R4, R39, 0x1, -R4 ;  /* 0x0000000127047824 */ /* 0x000fe200078e0a04 */
[----:B--2---:R-:W-:Y:S01]  /*4c80*/  ISETP.NE.U32.AND P0, PT, RZ, UR4, PT ;  /* 0x00000004ff007c0c */ /* 0x004fe2000bf05070 */
[----:B------:R-:W1:Y:S03]  /*4c90*/  LDCU UR4, c[0x0][0x3f4] ;  /* 0x00007e80ff0477ac */ /* 0x000e660008000800 */
[----:B------:R-:W-:-:S04]  /*4ca0*/  ISETP.NE.AND.EX P0, PT, RZ, UR5, PT, P0 ;  /* 0x00000005ff007c0c */ /* 0x000fc8000bf05300 */
[----:B------:R-:W-:-:S13]  /*4cb0*/  ISETP.NE.OR P0, PT, R35, R4, !P0 ;  /* 0x000000042300720c */ /* 0x000fda0004705670 */
[----:B------:R-:W2:Y:S01]  /*4cc0*/  @!P0 LDC.64 R10, c[0x0][0x3b0] ;  /* 0x0000ec00ff0a8b82 */ /* 0x000ea20000000a00 */
[----:B------:R-:W-:Y:S02]  /*4cd0*/  @!P0 LEA R5, R32, R33, 0x5 ;  /* 0x0000002120058211 */ /* 0x000fe400078e28ff */
[----:B------:R-:W-:-:S03]  /*4ce0*/  IADD3 R36, PT, PT, R2, R35, RZ ;  /* 0x0000002302247210 */ /* 0x000fc60007ffe0ff */
[----:B--2---:R-:W-:-:S04]  /*4cf0*/  @!P0 IMAD.WIDE.U32 R10, R5, 0x4, R10 ;  /* 0x00000004050a8825 */ /* 0x004fc800078e000a */
[----:B-1----:R-:W-:Y:S01]  /*4d00*/  IMAD.U32 R5, RZ, RZ, UR4 ;  /* 0x00000004ff057e24 */ /* 0x002fe2000f8e00ff */
[----:B------:R1:W5:Y:S01]  /*4d10*/  @!P0 LDG.E.128 R12, desc[UR6][R10.64] ;  /* 0x000000060a0c8981 */ /* 0x000362000c1e1d00 */
[----:B------:R-:W-:Y:S01]  /*4d20*/  BSSY.RECONVERGENT B0, `(.L_x_2634) ;  /* 0x00000be000007945 */ /* 0x000fe20003800200 */
[----:B------:R-:W-:Y:S01]  /*4d30*/  SHF.L.U32 R6, R6, 0x5, RZ ;  /* 0x0000000506067819 */ /* 0x000fe200000006ff */
[-C--:B------:R-:W-:Y:S01]  /*4d40*/  IMAD R9, R8, R5.reuse, R33 ;  /* 0x0000000508097224 */ /* 0x080fe200078e0221 */
[----:B------:R-:W-:Y:S02]  /*4d50*/  VIMNMX R17, PT, PT, R39, R5, PT ;  /* 0x0000000527117248 */ /* 0x000fe40003fe0100 */
[----:B------:R-:W-:Y:S02]  /*4d60*/  CS2R R26, SRZ ;  /* 0x00000000001a7805 */ /* 0x000fe4000001ff00 */
[----:B------:R-:W-:Y:S01]  /*4d70*/  CS2R R24, SRZ ;  /* 0x0000000000187805 */ /* 0x000fe2000001ff00 */
[----:B0-----:R-:W-:Y:S01]  /*4d80*/  IMAD.WIDE R42, R9, 0x4, R42 ;  /* 0x00000004092a7825 */ /* 0x001fe200078e022a */
[----:B------:R-:W-:Y:S01]  /*4d90*/  BAR.SYNC.DEFER_BLOCKING 0x0 ;  /* 0x0000000000007b1d */ /* 0x000fe20000010000 */
[----:B------:R-:W-:-:S13]  /*4da0*/  ISETP.GE.AND P0, PT, R36, R17, PT ;  /* 0x000000112400720c */ /* 0x000fda0003f06270 */
[----:B-1----:R-:W-:Y:S05]  /*4db0*/  @P0 BRA `(.L_x_2635) ;  /* 0x0000000800d00947 */ /* 0x002fea0003800000 */
[----:B------:R-:W-:Y:S01]  /*4dc0*/  VIADDMNMX R38, R36, 0x8, R17, !PT ;  /* 0x0000000824267846 */ /* 0x000fe20007800111 */
[----:B------:R-:W-:Y:S01]  /*4dd0*/  BSSY.RECONVERGENT B1, `(.L_x_2636) ;  /* 0x0000059000017945 */ /* 0x000fe20003800200 */
[----:B------:R-:W-:Y:S01]  /*4de0*/  LOP3.LUT R8, RZ, R2, RZ, 0x33, !PT ;  /* 0x00000002ff087212 */ /* 0x000fe200078e33ff */
[----:B------:R-:W-:Y:S01]  /*4df0*/  IMAD.MOV.U32 R41, RZ, RZ, R36 ;  /* 0x000000ffff297224 */ /* 0x000fe200078e0024 */
[----:B------:R-:W-:Y:S02]  /*4e00*/  CS2R R24, SRZ ;  /* 0x0000000000187805 */ /* 0x000fe4000001ff00 */
[----:B------:R-:W-:Y:S02]  /*4e10*/  CS2R R26, SRZ ;  /* 0x00000000001a7805 */ /* 0x000fe4000001ff00 */
[----:B------:R-:W-:-:S04]  /*4e20*/  IADD3 R38, PT, PT, -R35, R38, R8 ;  /* 0x0000002623267210 */ /* 0x000fc80007ffe108 */
        /* <DEDUP_REMOVED lines=10> */
[----:B------:R-:W-:Y:S02]  /*4ed0*/  IADD3 R8, PT, PT, R8, 0x90, RZ ;  /* 0x0000009008087810 */ /* 0x000fe40007ffe0ff */
[----:B------:R-:W-:Y:S02]  /*4ee0*/  MOV R24, RZ ;  /* 0x000000ff00187202 */ /* 0x000fe40000000f00 */
[----:B0-----:R-:W-:-:S07]  /*4ef0*/  LEA R40, R9, R8, 0x18 ;  /* 0x0000000809287211 */ /* 0x001fce00078ec0ff */
.L_x_2638:
[----:B------:R-:W-:-:S05]  /*4f00*/  SHF.L.U32 R51, R41, 0x5, RZ ;  /* 0x0000000529337819 */ /* 0x000fca00000006ff */
[----:B------:R-:W-:-:S06]  /*4f10*/  IMAD.WIDE.U32 R28, R51, 0x4, R42 ;  /* 0x00000004331c7825 */ /* 0x000fcc00078e002a */
[----:B-----5:R-:W2:Y:S01]  /*4f20*/  LDG.E.128 R28, desc[UR6][R28.64] ;  /* 0x000000061c1c7981 */ /* 0x020ea2000c1e1d00 */
[----:B------:R-:W-:-:S04]  /*4f30*/  VIADD R9, R51, 0x100 ;  /* 0x0000010033097836 */ /* 0x000fc80000000000 */
[----:B------:R-:W-:-:S06]  /*4f40*/  IMAD.WIDE.U32 R8, R9, 0x4, R42 ;  /* 0x0000000409087825 */ /* 0x000fcc00078e002a */
[----:B------:R-:W3:Y:S01]  /*4f50*/  LDG.E.128 R8, desc[UR6][R8.64] ;  /* 0x0000000608087981 */ /* 0x000ee2000c1e1d00 */
[C---:B------:R-:W-:Y:S02]  /*4f60*/  IADD3 R21, PT, PT, R51.reuse, 0x200, RZ ;  /* 0x0000020033157810 */ /* 0x040fe40007ffe0ff */
[----:B------:R-:W-:-:S03]  /*4f70*/  IADD3 R17, PT, PT, R51, 0x300, RZ ;  /* 0x0000030033117810 */ /* 0x000fc60007ffe0ff */
[----:B------:R-:W-:-:S04]  /*4f80*/  IMAD.WIDE.U32 R20, R21, 0x4, R42 ;  /* 0x0000000415147825 */ /* 0x000fc800078e002a */
[----:B------:R-:W-:Y:S02]  /*4f90*/  IMAD.WIDE.U32 R16, R17, 0x4, R42 ;  /* 0x0000000411107825 */ /* 0x000fe400078e002a */
[----:B------:R-:W4:Y:S04]  /*4fa0*/  LDG.E.128 R20, desc[UR6][R20.64] ;  /* 0x0000000614147981 */ /* 0x000f28000c1e1d00 */
[----:B------:R-:W4:Y:S01]  /*4fb0*/  LDG.E.128 R16, desc[UR6][R16.64] ;  /* 0x0000000610107981 */ /* 0x000f22000c1e1d00 */
[----:B------:R-:W-:-:S05]  /*4fc0*/  IMAD.IADD R47, R41, 0x1, -R2 ;  /* 0x00000001292f7824 */ /* 0x000fca00078e0a02 */
[----:B------:R-:W-:-:S05]  /*4fd0*/  LEA R47, R47, R40, 0x2 ;  /* 0x000000282f2f7211 */ /* 0x000fca00078e10ff */
[----:B------:R-:W2:Y:S04]  /*4fe0*/  LDS R48, [R47] ;  /* 0x000000002f307984 */ /* 0x000ea80000000800 */
[----:B------:R-:W-:Y:S01]  /*4ff0*/  LDS R50, [R47+0x40] ;  /* 0x000040002f327984 */ /* 0x000fe20000000800 */
[-C--:B--2---:R-:W-:Y:S01]  /*5000*/  FFMA.FTZ R53, R28, R48.reuse, R24 ;  /* 0x000000301c357223 */ /* 0x084fe20000010018 */
[-C--:B------:R-:W-:Y:S02]  /*5010*/  FFMA.FTZ R24, R29, R48.reuse, R25 ;  /* 0x000000301d187223 */ /* 0x080fe40000010019 */
[----:B------:R-:W3:Y:S01]  /*5020*/  LDS R28, [R47+0x20] ;  /* 0x000020002f1c7984 */ /* 0x000ee20000000800 */
[----:B------:R-:W-:Y:S01]  /*5030*/  IADD3 R25, PT, PT, R51, 0x400, RZ ;  /* 0x0000040033197810 */ /* 0x000fe20007ffe0ff */
[-C--:B------:R-:W-:Y:S01]  /*5040*/  FFMA.FTZ R29, R30, R48.reuse, R26 ;  /* 0x000000301e1d7223 */ /* 0x080fe2000001001a */
[----:B------:R-:W-:-:S02]  /*5050*/  FFMA.FTZ R30, R31, R48, R27 ;  /* 0x000000301f1e7223 */ /* 0x000fc4000001001b */
[----:B------:R-:W0:Y:S01]  /*5060*/  LDS R48, [R47+0x60] ;  /* 0x000060002f307984 */ /* 0x000e220000000800 */
[-C--:B---3--:R-:W-:Y:S01]  /*5070*/  FFMA.FTZ R53, R8, R28.reuse, R53 ;  /* 0x0000001c08357223 */ /* 0x088fe20000010035 */
[----:B------:R-:W-:Y:S01]  /*5080*/  FFMA.FTZ R8, R9, R28, R24 ;  /* 0x0000001c09087223 */ /* 0x000fe20000010018 */
[----:B------:R-:W-:-:S06]  /*5090*/  IMAD.WIDE.U32 R24, R25, 0x4, R42 ;  /* 0x0000000419187825 */ /* 0x000fcc00078e002a */
[----:B------:R-:W2:Y:S01]  /*50a0*/  LDG.E.128 R24, desc[UR6][R24.64] ;  /* 0x0000000618187981 */ /* 0x000ea2000c1e1d00 */
[----:B------:R-:W-:Y:S02]  /*50b0*/  VIADD R9, R51, 0x500 ;  /* 0x0000050033097836 */ /* 0x000fe40000000000 */
[-C--:B------:R-:W-:Y:S01]  /*50c0*/  FFMA.FTZ R29, R10, R28.reuse, R29 ;  /* 0x0000001c0a1d7223 */ /* 0x080fe2000001001d */
[----:B------:R-:W-:Y:S01]  /*50d0*/  FFMA.FTZ R30, R11, R28, R30 ;  /* 0x0000001c0b1e7223 */ /* 0x000fe2000001001e */
[----:B----4-:R-:W-:Y:S01]  /*50e0*/  FFMA.FTZ R28, R21, R50, R8 ;  /* 0x00000032151c7223 */ /* 0x010fe20000010008 */
[----:B------:R-:W-:Y:S01]  /*50f0*/  IADD3 R21, PT, PT, R51, 0x600, RZ ;  /* 0x0000060033157810 */ /* 0x000fe20007ffe0ff */
[----:B------:R-:W-:-:S04]  /*5100*/  IMAD.WIDE.U32 R8, R9, 0x4, R42 ;  /* 0x0000000409087825 */ /* 0x000fc800078e002a */
[-C--:B------:R-:W-:Y:S01]  /*5110*/  FFMA.FTZ R53, R20, R50.reuse, R53 ;  /* 0x0000003214357223 */ /* 0x080fe20000010035 */
[----:B------:R-:W-:Y:S01]  /*5120*/  FFMA.FTZ R29, R22, R50, R29 ;  /* 0x00000032161d7223 */ /* 0x000fe2000001001d */
[----:B------:R-:W-:Y:S01]  /*5130*/  IADD3 R51, PT, PT, R51, 0x700, RZ ;  /* 0x0000070033337810 */ /* 0x000fe20007ffe0ff */
[----:B------:R-:W-:-:S04]  /*5140*/  IMAD.WIDE.U32 R20, R21, 0x4, R42 ;  /* 0x0000000415147825 */ /* 0x000fc800078e002a */
[-C--:B0-----:R-:W-:Y:S01]  /*5150*/  FFMA.FTZ R53, R16, R48.reuse, R53 ;  /* 0x0000003010357223 */ /* 0x081fe20000010035 */
[----:B------:R-:W3:Y:S01]  /*5160*/  LDG.E.128 R8, desc[UR6][R8.64] ;  /* 0x0000000608087981 */ /* 0x000ee2000c1e1d00 */
[-C--:B------:R-:W-:Y:S01]  /*5170*/  FFMA.FTZ R16, R17, R48.reuse, R28 ;  /* 0x0000003011107223 */ /* 0x080fe2000001001c */
[----:B------:R-:W-:Y:S01]  /*5180*/  FFMA.FTZ R17, R18, R48, R29 ;  /* 0x0000003012117223 */ /* 0x000fe2000001001d */
[----:B------:R-:W-:-:S04]  /*5190*/  IMAD.WIDE.U32 R28, R51, 0x4, R42 ;  /* 0x00000004331c7825 */ /* 0x000fc800078e002a */
[----:B------:R-:W-:Y:S01]  /*51a0*/  FFMA.FTZ R50, R23, R50, R30 ;  /* 0x0000003217327223 */ /* 0x000fe2000001001e */
[----:B------:R-:W-:Y:S04]  /*51b0*/  LDS R18, [R47+0xe0] ;  /* 0x0000e0002f127984 */ /* 0x000fe80000000800 */
[----:B------:R-:W4:Y:S04]  /*51c0*/  LDG.E.128 R20, desc[UR6][R20.64] ;  /* 0x0000000614147981 */ /* 0x000f28000c1e1d00 */
[----:B------:R-:W4:Y:S01]  /*51d0*/  LDG.E.128 R28, desc[UR6][R28.64] ;  /* 0x000000061c1c7981 */ /* 0x000f22000c1e1d00 */
[----:B------:R-:W-:-:S03]  /*51e0*/  FFMA.FTZ R50, R19, R48, R50 ;  /* 0x0000003013327223 */ /* 0x000fc60000010032 */
[----:B------:R-:W2:Y:S04]  /*51f0*/  LDS R48, [R47+0x80] ;  /* 0x000080002f307984 */ /* 0x000ea80000000800 */
[----:B------:R-:W3:Y:S01]  /*5200*/  LDS R19, [R47+0xa0] ;  /* 0x0000a0002f137984 */ /* 0x000ee20000000800 */
[----:B------:R-:W-:-:S05]  /*5210*/  VIADD R49, R49, 0x8 ;  /* 0x0000000831317836 */ /* 0x000fca0000000000 */
[----:B------:R-:W-:Y:S02]  /*5220*/  ISETP.NE.AND P0, PT, R49, R44, PT ;  /* 0x0000002c3100720c */ /* 0x000fe40003f05270 */
[----:B------:R-:W-:Y:S01]  /*5230*/  IADD3 R41, PT, PT, R41, 0x40, RZ ;  /* 0x0000004029297810 */ /* 0x000fe20007ffe0ff */
[-C--:B--2---:R-:W-:Y:S02]  /*5240*/  FFMA.FTZ R53, R24, R48.reuse, R53 ;  /* 0x0000003018357223 */ /* 0x084fe40000010035 */
[----:B------:R-:W4:Y:S01]  /*5250*/  LDS R24, [R47+0xc0] ;  /* 0x0000c0002f187984 */ /* 0x000f220000000800 */
        /* <DEDUP_REMOVED lines=16> */
.L_x_2637:
[----:B------:R-:W-:Y:S05]  /*5360*/  BSYNC.RECONVERGENT B1 ;  /* 0x0000000000017941 */ /* 0x000fea0003800200 */
.L_x_2636:
        /* <DEDUP_REMOVED lines=11> */
[----:B------:R-:W-:-:S03]  /*5420*/  IADD3 R29, PT, PT, R19, 0x300, RZ ;  /* 0x00000300131d7810 */ /* 0x000fc60007ffe0ff */
[--C-:B------:R-:W-:Y:S02]  /*5430*/  IMAD.WIDE.U32 R20, R21, 0x4, R42.reuse ;  /* 0x0000000415147825 */ /* 0x100fe400078e002a */
[----:B------:R-:W3:Y:S02]  /*5440*/  LDG.E.128 R16, desc[UR6][R16.64] ;  /* 0x0000000610107981 */ /* 0x000ee4000c1e1d00 */
[----:B------:R-:W-:Y:S02]  /*5450*/  IMAD.WIDE.U32 R28, R29, 0x4, R42 ;  /* 0x000000041d1c7825 */ /* 0x000fe400078e002a */
[----:B------:R-:W4:Y:S04]  /*5460*/  LDG.E.128 R20, desc[UR6][R20.64] ;  /* 0x0000000614147981 */ /* 0x000f28000c1e1d00 */
[----:B-----5:R-:W4:Y:S01]  /*5470*/  LDG.E.128 R28, desc[UR6][R28.64] ;  /* 0x000000061c1c7981 */ /* 0x020f22000c1e1d00 */
[----:B------:R-:W0:Y:S01]  /*5480*/  S2UR UR5, SR_CgaCtaId ;  /* 0x00000000000579c3 */ /* 0x000e220000008800 */
[----:B------:R-:W-:-:S02]  /*5490*/  UMOV UR4, 0x400 ;  /* 0x0000040000047882 */ /* 0x000fc40000000000 */
[----:B------:R-:W-:Y:S01]  /*54a0*/  UIADD3 UR4, UPT, UPT, UR4, 0x90, URZ ;  /* 0x0000009004047890 */ /* 0x000fe2000fffe0ff */
[----:B------:R-:W-:-:S03]  /*54b0*/  IMAD.IADD R40, R41, 0x1, -R2 ;  /* 0x0000000129287824 */ /* 0x000fc600078e0a02 */
[----:B0-----:R-:W-:-:S06]  /*54c0*/  ULEA UR4, UR5, UR4, 0x18 ;  /* 0x0000000405047291 */ /* 0x001fcc000f8ec0ff */
[----:B------:R-:W-:-:S05]  /*54d0*/  LEA R47, R40, UR4, 0x2 ;  /* 0x00000004282f7c11 */ /* 0x000fca000f8e10ff */
[----:B------:R-:W2:Y:S04]  /*54e0*/  LDS R48, [R47] ;  /* 0x000000002f307984 */ /* 0x000ea80000000800 */
[----:B------:R-:W3:Y:S04]  /*54f0*/  LDS R44, [R47+0x20] ;  /* 0x000020002f2c7984 */ /* 0x000ee80000000800 */
[----:B------:R-:W4:Y:S04]  /*5500*/  LDS R40, [R47+0x40] ;  /* 0x000040002f287984 */ /* 0x000f280000000800 */
[----:B------:R-:W0:Y:S01]  /*5510*/  LDS R45, [R47+0x60] ;  /* 0x000060002f2d7984 */ /* 0x000e220000000800 */
[----:B------:R-:W-:Y:S01]  /*5520*/  IADD3 R41, PT, PT, R41, 0x20, RZ ;  /* 0x0000002029297810 */ /* 0x000fe20007ffe0ff */
        /* <DEDUP_REMOVED lines=16> */
.L_x_2640:
[----:B------:R-:W-:Y:S05]  /*5630*/  BSYNC.RECONVERGENT B1 ;  /* 0x0000000000017941 */ /* 0x000fea0003800200 */
.L_x_2639:
        /* <DEDUP_REMOVED lines=28> */
.L_x_2642:
[----:B------:R-:W-:Y:S05]  /*5800*/  BSYNC.RECONVERGENT B1 ;  /* 0x0000000000017941 */ /* 0x000fea0003800200 */
.L_x_2641:
        /* <DEDUP_REMOVED lines=15> */
.L_x_2635:
[----:B------:R-:W-:Y:S05]  /*5900*/  BSYNC.RECONVERGENT B0 ;  /* 0x0000000000007941 */ /* 0x000fea0003800200 */
.L_x_2634:
        /* <DEDUP_REMOVED lines=21> */
.L_x_2656:
[----:B------:R-:W-:Y:S01]  /*5a60*/  VIADD R10, R36, 0xfffffff0 ;  /* 0xfffffff0240a7836 */ /* 0x000fe20000000000 */
        /* <DEDUP_REMOVED lines=40> */
.L_x_2649:
[----:B------:R-:W-:Y:S05]  /*5cf0*/  BSYNC.RECONVERGENT B3 ;  /* 0x0000000000037941 */ /* 0x000fea0003800200 */
.L_x_2648:
        /* <DEDUP_REMOVED lines=32> */
.L_x_2651:
[----:B------:R-:W-:Y:S05]  /*5f00*/  BSYNC.RECONVERGENT B3 ;  /* 0x0000000000037941 */ /* 0x000fea0003800200 */
.L_x_2650:
        /* <DEDUP_REMOVED lines=32> */
.L_x_2653:
[----:B------:R-:W-:Y:S05]  /*6110*/  BSYNC.RECONVERGENT B3 ;  /* 0x0000000000037941 */ /* 0x000fea0003800200 */
.L_x_2652:
        /* <DEDUP_REMOVED lines=27> */
[----:B------:R-:W1:Y:S02]  /*62d0*/  LDG.E.128 R8, desc[UR6][R8.64] ;  /* 0x0000000608087981 */ /* 0x000e64000c1e1d00 */
[-C--:B-1----:R-:W-:Y:S01]  /*62e0*/  FFMA.FTZ R24, R8, R20.reuse, R24 ;  /* 0x0000001408187223 */ /* 0x082fe20000010018 */
[-C--:B------:R-:W-:Y:S01]  /*62f0*/  FFMA.FTZ R25, R9, R20.reuse, R25 ;  /* 0x0000001409197223 */ /* 0x080fe20000010019 */
[-C--:B------:R-:W-:Y:S01]  /*6300*/  FFMA.FTZ R26, R10, R20.reuse, R26 ;  /* 0x000000140a1a7223 */ /* 0x080fe2000001001a */
[----:B------:R-:W-:-:S07]  /*6310*/  FFMA.FTZ R27, R11, R20, R27 ;  /* 0x000000140b1b7223 */ /* 0x000fce000001001b */
.L_x_2655:
[----:B------:R-:W-:Y:S05]  /*6320*/  BSYNC.RECONVERGENT B3 ;  /* 0x0000000000037941 */ /* 0x000fea0003800200 */
.L_x_2654:
[----:B------:R-:W-:Y:S01]  /*6330*/  VIADD R36, R36, 0x20 ;  /* 0x0000002024247836 */ /* 0x000fe20000000000 */
[----:B------:R-:W-:Y:S01]  /*6340*/  IADD3 R19, PT, PT, R19, 0x80, RZ ;  /* 0x0000008013137810 */ /* 0x000fe20007ffe0ff */
[----:B------:R-:W-:Y:S06]  /*6350*/  @P0 BRA `(.L_x_2656) ;  /* 0xfffffff400c00947 */ /* 0x000fec000383ffff */
[----:B------:R-:W-:Y:S05]  /*6360*/  BSYNC.RECONVERGENT B0 ;  /* 0x0000000000007941 */ /* 0x000fea0003800200 */
.L_x_2647:
[----:B------:R-:W-:-:S07]  /*6370*/  IADD3 R36, PT, PT, R36, -0x10, RZ ;  /* 0xfffffff024247810 */ /* 0x000fce0007ffe0ff */
.L_x_2646:
[----:B------:R-:W-:Y:S05]  /*6380*/  BSYNC.RECONVERGENT B1 ;  /* 0x0000000000017941 */ /* 0x000fea0003800200 */
.L_x_2645:
[----:B------:R-:W-:-:S13]  /*6390*/  LOP3.LUT P0, R17, R17, 0x3, RZ, 0xc0, !PT ;  /* 0x0000000311117812 */ /* 0x000fda000780c0ff */
[----:B------:R-:W-:Y:S05]  /*63a0*/  @!P0 BRA `(.L_x_2644) ;  /* 0x0000000400dc8947 */ /* 0x000fea0003800000 */
[----:B------:R-:W-:Y:S01]  /*63b0*/  ISETP.NE.AND P0, PT, R17, 0x1, PT ;  /* 0x000000011100780c */ /* 0x000fe20003f05270 */
[----:B------:R-:W-:-:S12]  /*63c0*/  BSSY.RECONVERGENT B0, `(.L_x_2657) ;  /* 0x000004e000007945 */ /* 0x000fd80003800200 */
[----:B------:R-:W-:Y:S05]  /*63d0*/  @!P0 BRA `(.L_x_2658) ;  /* 0x0000000400308947 */ /* 0x000fea0003800000 */
[----:B------:R-:W0:Y:S01]  /*63e0*/  S2UR UR5, SR_CgaCtaId ;  /* 0x00000000000579c3 */ /* 0x000e220000008800 */
[----:B------:R-:W-:Y:S01]  /*63f0*/  UMOV UR4, 0x400 ;  /* 0x0000040000047882 */ /* 0x000fe20000000000 */
[-C--:B------:R-:W-:Y:S01]  /*6400*/  ISETP.GE.AND P0, PT, R36, R5.reuse, PT ;  /* 0x000000052400720c */ /* 0x080fe20003f06270 */
        /* <DEDUP_REMOVED lines=38> */
.L_x_2660:
[----:B------:R-:W-:Y:S05]  /*6670*/  BSYNC.RECONVERGENT B1 ;  /* 0x0000000000017941 */ /* 0x000fea0003800200 */
.L_x_2659:
[----:B------:R-:W-:Y:S04]  /*6680*/  BSSY.RECONVERGENT B1, `(.L_x_2661) ;  /* 0x0000020000017945 */ /* 0x000fe80003800200 */
[----:B------:R-:W-:Y:S05]  /*6690*/  @!P2 BRA `(.L_x_2662) ;  /* 0x000000000078a947 */ /* 0x000fea0003800000 */
[----:B------:R-:W-:Y:S01]  /*66a0*/  IABS R11, R5 ;  /* 0x00000005000b7213 */ /* 0x000fe20000000000 */
[----:B------:R-:W0:Y:S01]  /*66b0*/  LDS R17, [R17+0x20] ;  /* 0x0000200011117984 */ /* 0x000e220000000800 */
        /* <DEDUP_REMOVED lines=28> */
.L_x_2662:
[----:B------:R-:W-:Y:S05]  /*6880*/  BSYNC.RECONVERGENT B1 ;  /* 0x0000000000017941 */ /* 0x000fea0003800200 */
.L_x_2661:
[----:B------:R-:W-:-:S07]  /*6890*/  IADD3 R36, PT, PT, R36, 0x10, RZ ;  /* 0x0000001024247810 */ /* 0x000fce0007ffe0ff */
.L_x_2658:
[----:B------:R-:W-:Y:S05]  /*68a0*/  BSYNC.RECONVERGENT B0 ;  /* 0x0000000000007941 */ /* 0x000fea0003800200 */
.L_x_2657:
[----:B------:R-:W-:-:S04]  /*68b0*/  LOP3.LUT P0, RZ, R16, 0x8, RZ, 0xc0, !PT ;  /* 0x0000000810ff7812 */ /* 0x000fc8000780c0ff */
[----:B------:R-:W-:-:S13]  /*68c0*/  ISETP.LT.OR P0, PT, R36, R5, P0 ;  /* 0x000000052400720c */ /* 0x000fda0000701670 */
[----:B------:R-:W-:Y:S05]  /*68d0*/  @P0 BRA `(.L_x_2644) ;  /* 0x0000000000900947 */ /* 0x000fea0003800000 */
        /* <DEDUP_REMOVED lines=36> */
.L_x_2644:
[----:B------:R-:W-:Y:S05]  /*6b20*/  BSYNC.RECONVERGENT B2 ;  /* 0x0000000000027941 */ /* 0x000fea0003800200 */
.L_x_2643:
        /* <DEDUP_REMOVED lines=14> */
[----:B-1----:R-:W-:Y:S01]  /*6c10*/  ISETP.NE.U32.AND P0, PT, RZ, UR4, PT ;  /* 0x00000004ff007c0c */ /* 0x002fe2000bf05070 */
[----:B------:R-:W0:Y:S03]  /*6c20*/  LDCU UR4, c[0x0][0x3f4] ;  /* 0x00007e80ff0477ac */ /* 0x000e260008000800 */
[----:B------:R-:W-:-:S13]  /*6c30*/  ISETP.NE.AND.EX P0, PT, RZ, UR5, PT, P0 ;  /* 0x00000005ff007c0c */ /* 0x000fda000bf05300 */
[----:B------:R-:W1:Y:S08]  /*6c40*/  @P0 LDC R23, c[0x0][0x3f8] ;  /* 0x0000fe00ff170b82 */ /* 0x000e700000000800 */
[----:B------:R-:W0:Y:S01]  /*6c50*/  @P0 LDC.64 R16, c[0x0][0x458] ;  /* 0x00011600ff100b82 */ /* 0x000e220000000a00 */
[----:B---3--:R-:W-:-:S04]  /*6c60*/  @P1 IMAD.WIDE R20, R19, 0x4, R20 ;  /* 0x0000000413141825 */ /* 0x008fc800078e0214 */
[----:B-1----:R-:W-:-:S05]  /*6c70*/  @P0 IMAD R32, R37, R23, R32 ;  /* 0x0000001725200224 */ /* 0x002fca00078e0220 */
[----:B------:R-:W-:-:S05]  /*6c80*/  @P0 LEA R19, R32, R33, 0x5 ;  /* 0x0000002120130211 */ /* 0x000fca00078e28ff */
[----:B0-----:R-:W-:Y:S01]  /*6c90*/  @P0 IMAD.WIDE R16, R19, 0x4, R16 ;  /* 0x0000000413100825 */ /* 0x001fe200078e0210 */
[----:B----4-:R-:W2:Y:S08]  /*6ca0*/  @!P1 I2F.S8 R4, R2 ;  /* 0x0000000200049306 */ /* 0x010eb00000001400 */
[----:B------:R-:W0:Y:S08]  /*6cb0*/  @!P1 I2F.S8 R18, R2.B1 ;  /* 0x1000000200129306 */ /* 0x000e300000001400 */
[----:B------:R-:W1:Y:S08]  /*6cc0*/  @!P1 I2F.S8 R22, R2.B2 ;  /* 0x2000000200169306 */ /* 0x000e700000001400 */
[----:B------:R-:W3:Y:S01]  /*6cd0*/  @!P1 I2F.S8 R28, R2.B3 ;  /* 0x30000002001c9306 */ /* 0x000ee20000001400 */
[C---:B--2---:R-:W-:Y:S01]  /*6ce0*/  @!P1 FMUL.FTZ R8, R11.reuse, R4 ;  /* 0x000000040b089220 */ /* 0x044fe20000410000 */
[----:B0-----:R-:W-:-:S02]  /*6cf0*/  @!P1 FMUL.FTZ R9, R11, R18 ;  /* 0x000000120b099220 */ /* 0x001fc40000410000 */
[----:B------:R-:W2:Y:S01]  /*6d00*/  @P0 LDG.E.128 R16, desc[UR6][R16.64] ;  /* 0x0000000610100981 */ /* 0x000ea2000c1e1d00 */
[C---:B-1----:R-:W-:Y:S01]  /*6d10*/  @!P1 FMUL.FTZ R10, R11.reuse, R22 ;  /* 0x000000160b0a9220 */ /* 0x042fe20000410000 */
[----:B---3--:R-:W-:-:S06]  /*6d20*/  @!P1 FMUL.FTZ R11, R11, R28 ;  /* 0x0000001c0b0b9220 */ /* 0x008fcc0000410000 */
[----:B------:R0:W3:Y:S01]  /*6d30*/  @P1 LDG.E.128 R8, desc[UR6][R20.64] ;  /* 0x0000000614081981 */ /* 0x0000e2000c1e1d00 */
[----:B------:R-:W1:Y:S01]  /*6d40*/  S2R R23, SR_CgaCtaId ;  /* 0x0000000000177919 */ /* 0x000e620000008800 */
[----:B------:R-:W-:Y:S02]  /*6d50*/  MOV R4, 0x400 ;  /* 0x0000040000047802 */ /* 0x000fe40000000f00 */
[----:B------:R-:W-:Y:S01]  /*6d60*/  VIADDMNMX R2, R3, -UR4, RZ, !PT ;  /* 0x8000000403027c46 */ /* 0x000fe2000f8001ff */
[----:B------:R-:W4:Y:S02]  /*6d70*/  LDCU.64 UR4, c[0x0][0x3c0] ;  /* 0x00007800ff0477ac */ /* 0x000f240008000a00 */
[----:B------:R-:W-:Y:S01]  /*6d80*/  VIADD R4, R4, 0x90 ;  /* 0x0000009004047836 */ /* 0x000fe20000000000 */
[----:B------:R-:W-:Y:S01]  /*6d90*/  IADD3 R2, PT, PT, -R2, R39, RZ ;  /* 0x0000002702027210 */ /* 0x000fe20007ffe1ff */
[----:B------:R-:W-:Y:S02]  /*6da0*/  IMAD R5, R6, R5, R33 ;  /* 0x0000000506057224 */ /* 0x000fe400078e0221 */
[----:B------:R-:W-:-:S03]  /*6db0*/  IMAD.SHL.U32 R0, R0, 0x20, RZ ;  /* 0x0000002000007824 */ /* 0x000fc600078e00ff */
[----:B------:R-:W-:Y:S02]  /*6dc0*/  SHF.R.S32.HI R3, RZ, 0x1f, R5 ;  /* 0x0000001fff037819 */ /* 0x000fe40000011405 */
[----:B------:R-:W-:Y:S02]  /*6dd0*/  IADD3 R5, P1, PT, R0, R5, RZ ;  /* 0x0000000500057210 */ /* 0x000fe40007f3e0ff */
[----:B-1----:R-:W-:-:S04]  /*6de0*/  LEA R23, R23, R4, 0x18 ;  /* 0x0000000417177211 */ /* 0x002fc800078ec0ff */
[----:B------:R-:W-:-:S05]  /*6df0*/  LEA R23, R2, R23, 0x2 ;  /* 0x0000001702177211 */ /* 0x000fca00078e10ff */
[----:B0-----:R-:W0:Y:S01]  /*6e00*/  LDS R21, [R23] ;  /* 0x0000000017157984 */ /* 0x001e220000000800 */
[----:B------:R-:W-:Y:S02]  /*6e10*/  LEA.HI.X.SX32 R0, R0, R3, 0x1, P1 ;  /* 0x0000000300007211 */ /* 0x000fe400008f0eff */
[----:B----4-:R-:W-:-:S04]  /*6e20*/  LEA R2, P1, R5, UR4, 0x2 ;  /* 0x0000000405027c11 */ /* 0x010fc8000f8210ff */
        /* <DEDUP_REMOVED lines=10> */
[C---:B0-----:R-:W-:Y:S01]  /*6ed0*/  FFMA.FTZ R24, R21.reuse, R8, R24 ;  /* 0x0000000815187223 */ /* 0x041fe20000010018 */
[C---:B------:R-:W-:Y:S01]  /*6ee0*/  FFMA.FTZ R25, R21.reuse, R9, R25 ;  /* 0x0000000915197223 */ /* 0x040fe20000010019 */
[C---:B------:R-:W-:Y:S01]  /*6ef0*/  FFMA.FTZ R26, R21.reuse, R10, R26 ;  /* 0x0000000a151a7223 */ /* 0x040fe2000001001a */
[----:B------:R-:W-:-:S07]  /*6f00*/  FFMA.FTZ R27, R21, R11, R27 ;  /* 0x0000000b151b7223 */ /* 0x000fce000001001b */
.L_x_2664:
[----:B------:R-:W-:Y:S05]  /*6f10*/  BSYNC.RECONVERGENT B0 ;  /* 0x0000000000007941 */ /* 0x000fea0003800200 */
.L_x_2663:
[----:B------:R-:W0:Y:S08]  /*6f20*/  S2UR UR5, SR_CgaCtaId ;  /* 0x00000000000579c3 */ /* 0x000e300000008800 */
[----:B------:R-:W-:Y:S01]  /*6f30*/  BAR.SYNC.DEFER_BLOCKING 0x0 ;  /* 0x0000000000007b1d */ /* 0x000fe20000010000 */
[C---:B------:R-:W-:Y:S02]  /*6f40*/  LOP3.LUT R0, R7.reuse, 0x3e0, RZ, 0xc0, !PT ;  /* 0x000003e007007812 */ /* 0x040fe400078ec0ff */
[----:B------:R-:W-:-:S02]  /*6f50*/  ISETP.GT.U32.AND P2, PT, R7, 0x1f, PT ;  /* 0x0000001f0700780c */ /* 0x000fc40003f44070 */
[----:B------:R-:W-:Y:S01]  /*6f60*/  ISETP.NE.AND P0, PT, R0, 0x20, PT ;  /* 0x000000200000780c */ /* 0x000fe20003f05270 */
[----:B------:R-:W-:Y:S01]  /*6f70*/  UMOV UR4, 0x400 ;  /* 0x0000040000047882 */ /* 0x000fe20000000000 */
[----:B------:R-:W-:Y:S01]  /*6f80*/  SHF.L.U32 R0, R33, 0x2, RZ ;  /* 0x0000000221007819 */ /* 0x000fe200000006ff */
[----:B------:R-:W-:Y:S01]  /*6f90*/  UIADD3 UR4, UPT, UPT, UR4, 0x90, URZ ;  /* 0x0000009004047890 */ /* 0x000fe2000fffe0ff */
[----:B-1----:R-:W-:Y:S02]  /*6fa0*/  LOP3.LUT R2, R7, 0x3f0, RZ, 0xc0, !PT ;  /* 0x000003f007027812 */ /* 0x002fe400078ec0ff */
[----:B------:R-:W-:Y:S02]  /*6fb0*/  LEA R35, R35, R0, 0x7 ;  /* 0x0000000023237211 */ /* 0x000fe400078e38ff */
[----:B------:R-:W-:Y:S01]  /*6fc0*/  ISETP.GT.U32.AND P1, PT, R7, 0xf, PT ;  /* 0x0000000f0700780c */ /* 0x000fe20003f24070 */
[----:B0-----:R-:W-:-:S09]  /*6fd0*/  ULEA UR4, UR5, UR4, 0x18 ;  /* 0x0000000405047291 */ /* 0x001fd2000f8ec0ff */
        /* <DEDUP_REMOVED lines=63> */
.L_x_2665:
[----:B------:R-:W0:Y:S01]  /*73d0*/  LDC.64 R2, c[0x0][0x380] ;  /* 0x0000e000ff027b82 */ /* 0x000e220000000a00 */
[----:B------:R-:W-:-:S05]  /*73e0*/  IADD3 R33, PT, PT, R6, R33, RZ ;  /* 0x0000002106217210 */ /* 0x000fca0007ffe0ff */
[----:B0-----:R-:W-:-:S05]  /*73f0*/  IMAD.WIDE R2, R33, 0x4, R2 ;  /* 0x0000000421027825 */ /* 0x001fca00078e0202 */
[----:B------:R-:W-:Y:S01]  /*7400*/  STG.E.128 desc[UR6][R2.64], R24 ;  /* 0x0000001802007986 */ /* 0x000fe2000c101d06 */
[----:B------:R-:W-:Y:S05]  /*7410*/  EXIT ;  /* 0x000000000000794d */ /* 0x000fea0003800000 */
.L_x_2590:
[----:B------:R-:W-:Y:S02]  /*7420*/  HFMA2 R24, -RZ, RZ, 0, 1.847743988037109375e-06 ;  /* 0x0000001fff187431 */ /* 0x000fe400000001ff */
[----:B------:R-:W-:Y:S01]  /*7430*/  IMAD.MOV.U32 R23, RZ, RZ, 0x10 ;  /* 0x00000010ff177424 */ /* 0x000fe200078e00ff */
[----:B------:R-:W-:-:S07]  /*7440*/  MOV R25, 0xffffffff ;  /* 0xffffffff00197802 */ /* 0x000fce0000000f00 */
[----:B-1---5:R-:W-:Y:S05]  /*7450*/  WARPSYNC.COLLECTIVE R25, `(.L_x_2666) ;  /* 0x0000000019087348 */ /* 0x022fea0003c00000 */
[----:B------:R0:W2:Y:S02]  /*7460*/  SHFL.BFLY P3, R43, R22, R23, R24 ;  /* 0x0c000017162b7389 */ /* 0x0000a40000060018 */
[----:B012--5:R-:W-:Y:S05]  /*7470*/  ENDCOLLECTIVE ;  /* 0x000000000000791b */ /* 0x027fea0003800000 */
.L_x_2666:
[----:B------:R-:W-:Y:S02]  /*7480*/  HFMA2 R23, -RZ, RZ, 0, 4.76837158203125e-07 ;  /* 0x00000008ff177431 */ /* 0x000fe400000001ff */
[----:B------:R-:W-:-:S04]  /*7490*/  FADD.FTZ R15, R22, R43 ;  /* 0x0000002b160f7221 */ /* 0x000fc80000010000 */
[----:B------:R-:W-:-:S07]  /*74a0*/  IMAD.MOV.U32 R22, RZ, RZ, R15 ;  /* 0x000000ffff167224 */ /* 0x000fce00078e000f */
[----:B------:R-:W-:Y:S05]  /*74b0*/  WARPSYNC.COLLECTIVE R25, `(.L_x_2667) ;  /* 0x0000000019087348 */ /* 0x000fea0003c00000 */
[----:B------:R0:W1:Y:S02]  /*74c0*/  SHFL.BFLY P3, R43, R22, R23, R24 ;  /* 0x0c000017162b7389 */ /* 0x0000640000060018 */
[----:B01----:R-:W-:Y:S05]  /*74d0*/  ENDCOLLECTIVE ;  /* 0x000000000000791b */ /* 0x003fea0003800000 */
.L_x_2667:
[----:B------:R-:W-:Y:S02]  /*74e0*/  IMAD.MOV.U32 R23, RZ, RZ, 0x4 ;  /* 0x00000004ff177424 */ /* 0x000fe400078e00ff */
[----:B------:R-:W-:-:S05]  /*74f0*/  FADD.FTZ R16, R15, R43 ;  /* 0x0000002b0f107221 */ /* 0x000fca0000010000 */
[----:B------:R-:W-:-:S07]  /*7500*/  MOV R22, R16 ;  /* 0x0000001000167202 */ /* 0x000fce0000000f00 */
[----:B------:R-:W-:Y:S05]  /*7510*/  WARPSYNC.COLLECTIVE R25, `(.L_x_2668) ;  /* 0x0000000019087348 */ /* 0x000fea0003c00000 */
[----:B------:R0:W1:Y:S02]  /*7520*/  SHFL.BFLY P3, R43, R22, R23, R24 ;  /* 0x0c000017162b7389 */ /* 0x0000640000060018 */
[----:B01----:R-:W-:Y:S05]  /*7530*/  ENDCOLLECTIVE ;  /* 0x000000000000791b */ /* 0x003fea0003800000 */
.L_x_2668:
[----:B------:R-:W-:Y:S02]  /*7540*/  HFMA2 R23, -RZ, RZ, 0, 1.1920928955078125e-07 ;  /* 0x00000002ff177431 */ /* 0x000fe400000001ff */
[----:B------:R-:W-:-:S05]  /*7550*/  FADD.FTZ R17, R16, R43 ;  /* 0x0000002b10117221 */ /* 0x000fca0000010000 */
[----:B------:R-:W-:-:S07]  /*7560*/  MOV R22, R17 ;  /* 0x0000001100167202 */ /* 0x000fce0000000f00 */
[----:B------:R-:W-:Y:S05]  /*7570*/  WARPSYNC.COLLECTIVE R25, `(.L_x_2669) ;  /* 0x0000000019087348 */ /* 0x000fea0003c00000 */
[----:B------:R0:W1:Y:S02]  /*7580*/  SHFL.BFLY P3, R43, R22, R23, R24 ;  /* 0x0c000017162b7389 */ /* 0x0000640000060018 */
[----:B01----:R-:W-:Y:S05]  /*7590*/  ENDCOLLECTIVE ;  /* 0x000000000000791b */ /* 0x003fea0003800000 */
.L_x_2669:
[----:B------:R-:W-:Y:S01]  /*75a0*/  MOV R23, 0x1 ;  /* 0x0000000100177802 */ /* 0x000fe20000000f00 */
[----:B------:R-:W-:-:S04]  /*75b0*/  FADD.FTZ R18, R17, R43 ;  /* 0x0000002b11127221 */ /* 0x000fc80000010000 */
[----:B------:R-:W-:-:S07]  /*75c0*/  IMAD.MOV.U32 R22, RZ, RZ, R18 ;  /* 0x000000ffff167224 */ /* 0x000fce00078e0012 */
[----:B------:R-:W-:Y:S05]  /*75d0*/  WARPSYNC.COLLECTIVE R25, `(.L_x_2670) ;  /* 0x0000000019087348 */ /* 0x000fea0003c00000 */
[----:B------:R0:W1:Y:S02]  /*75e0*/  SHFL.BFLY P3, R43, R22, R23, R24 ;  /* 0x0c000017162b7389 */ /* 0x0000640000060018 */
[----:B01----:R-:W-:Y:S05]  /*75f0*/  ENDCOLLECTIVE ;  /* 0x000000000000791b */ /* 0x003fea0003800000 */
.L_x_2670:
[----:B------:R-:W-:Y:S05]  /*7600*/  BRA `(.L_x_2671) ;  /* 0xffffff9800607947 */ /* 0x000fea000383ffff */
.L_x_2594:
[----:B------:R-:W-:Y:S01]  /*7610*/  HFMA2 R24, -RZ, RZ, 0, 1.847743988037109375e-06 ;  /* 0x0000001fff187431 */ /* 0x000fe200000001ff */
[----:B------:R-:W-:Y:S01]  /*7620*/  BSSY B1, `(.L_x_2672) ;  /* 0x0000007000017945 */ /* 0x000fe20003800000 */
[----:B------:R-:W-:Y:S01]  /*7630*/  MOV R22, R50 ;  /* 0x0000003200167202 */ /* 0x000fe20000000f00 */
[----:B------:R-:W-:Y:S01]  /*7640*/  IMAD.MOV.U32 R23, RZ, RZ, 0x2 ;  /* 0x00000002ff177424 */ /* 0x000fe200078e00ff */
[----:B------:R-:W-:-:S07]  /*7650*/  MOV R25, 0xffffffff ;  /* 0xffffffff00197802 */ /* 0x000fce0000000f00 */
[----:B-----5:R-:W-:Y:S05]  /*7660*/  WARPSYNC.COLLECTIVE R25, `(.L_x_2673) ;  /* 0x0000000019087348 */ /* 0x020fea0003c00000 */
[----:B------:R0:W1:Y:S02]  /*7670*/  SHFL.BFLY P3, R43, R22, R23, R24 ;  /* 0x0c000017162b7389 */ /* 0x0000640000060018 */
[----:B01---5:R-:W-:Y:S05]  /*7680*/  ENDCOLLECTIVE ;  /* 0x000000000000791b */ /* 0x023fea0003800000 */
.L_x_2673:
[----:B------:R-:W-:Y:S05]  /*7690*/  BSYNC B1 ;  /* 0x0000000000017941 */ /* 0x000fea0003800000 */
.L_x_2672:
[----:B------:R-:W-:Y:S02]  /*76a0*/  HFMA2 R24, -RZ, RZ, 0, 1.847743988037109375e-06 ;  /* 0x0000001fff187431 */ /* 0x000fe400000001ff */
[----:B------:R-:W-:Y:S01]  /*76b0*/  FADD.FTZ R22, R50, R43 ;  /* 0x0000002b32167221 */ /* 0x000fe20000010000 */
[----:B------:R-:W-:Y:S01]  /*76c0*/  IMAD.MOV.U32 R23, RZ, RZ, 0x1 ;  /* 0x00000001ff177424 */ /* 0x000fe200078e00ff */
[----:B------:R-:W-:-:S07]  /*76d0*/  MOV R25, 0xffffffff ;  /* 0xffffffff00197802 */ /* 0x000fce0000000f00 */
[----:B------:R-:W-:Y:S05]  /*76e0*/  WARPSYNC.COLLECTIVE R25, `(.L_x_2674) ;  /* 0x0000000019087348 */ /* 0x000fea0003c00000 */
[----:B------:R0:W1:Y:S02]  /*76f0*/  SHFL.BFLY P3, R43, R22, R23, R24 ;  /* 0x0c000017162b7389 */ /* 0x0000640000060018 */
[----:B01----:R-:W-:Y:S05]  /*7700*/  ENDCOLLECTIVE ;  /* 0x000000000000791b */ /* 0x003fea0003800000 */
.L_x_2674:
[----:B------:R-:W-:Y:S05]  /*7710*/  BRA `(.L_x_2675) ;  /* 0xffffffa000a87947 */ /* 0x000fea000383ffff */
.L_x_2598:
[----:B------:R-:W-:Y:S01]  /*7720*/  HFMA2 R23, -RZ, RZ, 0, 9.5367431640625e-07 ;  /* 0x00000010ff177431 */ /* 0x000fe200000001ff */
[----:B------:R-:W-:Y:S01]  /*7730*/  BSSY B0, `(.L_x_2676) ;  /* 0x0000007000007945 */ /* 0x000fe20003800000 */
[----:B0-----:R-:W-:Y:S01]  /*7740*/  IMAD.MOV.U32 R22, RZ, RZ, R9 ;  /* 0x000000ffff167224 */ /* 0x001fe200078e0009 */
[----:B------:R-:W-:Y:S01]  /*7750*/  MOV R24, 0x1f ;  /* 0x0000001f00187802 */ /* 0x000fe20000000f00 */
[----:B------:R-:W-:-:S07]  /*7760*/  IMAD.MOV.U32 R25, RZ, RZ, -0x1 ;  /* 0xffffffffff197424 */ /* 0x000fce00078e00ff */
[----:B-1-3-5:R-:W-:Y:S05]  /*7770*/  WARPSYNC.COLLECTIVE R25, `(.L_x_2677) ;  /* 0x0000000019087348 */ /* 0x02afea0003c00000 */
[----:B------:R0:W2:Y:S02]  /*7780*/  SHFL.BFLY P3, R43, R22, R23, R24 ;  /* 0x0c000017162b7389 */ /* 0x0000a40000060018 */
[----:B0123-5:R-:W-:Y:S05]  /*7790*/  ENDCOLLECTIVE ;  /* 0x000000000000791b */ /* 0x02ffea0003800000 */
.L_x_2677:
[----:B------:R-:W-:Y:S05]  /*77a0*/  BSYNC B0 ;  /* 0x0000000000007941 */ /* 0x000fea0003800000 */
.L_x_2676:
[----:B------:R-:W-:Y:S01]  /*77b0*/  HFMA2 R23, -RZ, RZ, 0, 4.76837158203125e-07 ;  /* 0x00000008ff177431 */ /* 0x000fe200000001ff */
[----:B------:R-:W-:Y:S01]  /*77c0*/  FMNMX.FTZ R22, R43, R9, !PT ;  /* 0x000000092b167209 */ /* 0x000fe20007810000 */
[----:B------:R-:W-:Y:S01]  /*77d0*/  IMAD.MOV.U32 R25, RZ, RZ, -0x1 ;  /* 0xffffffffff197424 */ /* 0x000fe200078e00ff */
[----:B------:R-:W-:-:S07]  /*77e0*/  MOV R24, 0x1f ;  /* 0x0000001f00187802 */ /* 0x000fce0000000f00 */
[----:B------:R-:W-:Y:S05]  /*77f0*/  WARPSYNC.COLLECTIVE R25, `(.L_x_2678) ;  /* 0x0000000019087348 */ /* 0x000fea0003c00000 */
[----:B------:R0:W1:Y:S02]  /*7800*/  SHFL.BFLY P3, R43, R22, R23, R24 ;  /* 0x0c000017162b7389 */ /* 0x0000640000060018 */
[----:B01----:R-:W-:Y:S05]  /*7810*/  ENDCOLLECTIVE ;  /* 0x000000000000791b */ /* 0x003fea0003800000 */
.L_x_2678:
[----:B------:R-:W-:Y:S01]  /*7820*/  HFMA2 R23, -RZ, RZ, 0, 2.384185791015625e-07 ;  /* 0x00000004ff177431 */ /* 0x000fe200000001ff */
[----:B------:R-:W-:-:S04]  /*7830*/  FMNMX.FTZ R10, R22, R43, !PT ;  /* 0x0000002b160a7209 */ /* 0x000fc80007810000 */
[----:B------:R-:W-:-:S07]  /*7840*/  MOV R22, R10 ;  /* 0x0000000a00167202 */ /* 0x000fce0000000f00 */
[----:B------:R-:W-:Y:S05]  /*7850*/  WARPSYNC.COLLECTIVE R25, `(.L_x_2679) ;  /* 0x0000000019087348 */ /* 0x000fea0003c00000 */
[----:B------:R0:W1:Y:S02]  /*7860*/  SHFL.BFLY P3, R43, R22, R23, R24 ;  /* 0x0c000017162b7389 */ /* 0x0000640000060018 */
[----:B01----:R-:W-:Y:S05]  /*7870*/  ENDCOLLECTIVE ;  /* 0x000000000000791b */ /* 0x003fea0003800000 */
.L_x_2679:
[----:B------:R-:W-:Y:S05]  /*7880*/  BRA `(.L_x_2680) ;  /* 0xffffffa000e47947 */ /* 0x000fea000383ffff */
.L_x_2681:
        /* <DEDUP_REMOVED lines=15> */
.L_x_2705:


//--------------------- .nv.global.init           --------------------------
	.section	.nv.global.init,"aw",@progbits
.nv.global.init:
	.type		$str,@object
	.size		$str,($str$1 - $str)
$str:
        /*0000*/ 	.byte	0x68, 0x61, 0x6c, 0x66, 0x5f, 0x72, 0x6f, 0x74, 0x61, 0x72, 0x79, 0x5f, 0x64, 0x69, 0x6d, 0x20
        /*0010*/ 	.byte	0x25, 0x20, 0x51, 0x4b, 0x5f, 0x56, 0x45, 0x43, 0x5f, 0x53, 0x49, 0x5a, 0x45, 0x20, 0x3d, 0x3d
        /*0020*/ 	.byte	0x20, 0x30, 0x00
	.type		$str$1,@object
	.size		$str$1,(__unnamed_10 - $str$1)
$str$1:
        /*0023*/ 	.byte	0x2f, 0x74, 0x6d, 0x70, 0x2f, 0x6f, 0x73, 0x73, 0x5f, 0x6b, 0x65, 0x72, 0x6e, 0x65, 0x6c, 0x73
        /* <DEDUP_REMOVED lines=8> */
        /*00b3*/ 	.byte	0x6c, 0x61, 0x74, 0x65, 0x2e, 0x68, 0x70, 0x70, 0x00
	.type		__unnamed_10,@object
	.size		__unnamed_10,(__unnamed_11 - __unnamed_10)
__unnamed_10:
        /* <DEDUP_REMOVED lines=19> */
	.type		__unnamed_11,@object
	.size		__unnamed_11,(__unnamed_7 - __unnamed_11)
__unnamed_11:
        /* <DEDUP_REMOVED lines=18> */
        /*0305*/ 	.byte	0x53, 0x20, 0x3d, 0x20, 0x74, 0x72, 0x75, 0x65, 0x5d, 0x00
	.type		__unnamed_7,@object
	.size		__unnamed_7,(__unnamed_12 - __unnamed_7)
__unnamed_7:
        /* <DEDUP_REMOVED lines=19> */
	.type		__unnamed_12,@object
	.size		__unnamed_12,(__unnamed_4 - __unnamed_12)
__unnamed_12:
        /* <DEDUP_REMOVED lines=19> */
	.type		__unnamed_4,@object
	.size		__unnamed_4,(__unnamed_9 - __unnamed_4)
__unnamed_4:
        /* <DEDUP_REMOVED lines=19> */
	.type		__unnamed_9,@object
	.size		__unnamed_9,(__unnamed_1 - __unnamed_9)
__unnamed_9:
        /* <DEDUP_REMOVED lines=18> */
        /*07ad*/ 	.byte	0x53, 0x20, 0x3d, 0x20, 0x66, 0x61, 0x6c, 0x73, 0x65, 0x5d, 0x00
	.type		__unnamed_1,@object
	.size		__unnamed_1,(__unnamed_5 - __unnamed_1)
__unnamed_1:
        /* <DEDUP_REMOVED lines=19> */
	.type		__unnamed_5,@object
	.size		__unnamed_5,(__unnamed_6 - __unnamed_5)
__unnamed_5:
        /* <DEDUP_REMOVED lines=19> */
	.type		__unnamed_6,@object
	.size		__unnamed_6,(__unnamed_8 - __unnamed_6)
__unnamed_6:
        /* <DEDUP_REMOVED lines=19> */
	.type		__unnamed_8,@object
	.size		__unnamed_8,(__unnamed_3 - __unnamed_8)
__unnamed_8:
        /* <DEDUP_REMOVED lines=19> */
	.type		__unnamed_3,@object
	.size		__unnamed_3,(__unnamed_2 - __unnamed_3)
__unnamed_3:
        /* <DEDUP_REMOVED lines=18> */
        /*0d84*/ 	.byte	0x4d, 0x53, 0x20, 0x3d, 0x20, 0x66, 0x61, 0x6c, 0x73, 0x65, 0x5d, 0x00
	.type		__unnamed_2,@object
	.size		__unnamed_2,(.L_1 - __unnamed_2)
__unnamed_2:
        /* <DEDUP_REMOVED lines=19> */
.L_1:


//--------------------- .nv.shared._ZN4mmha33masked_multihead_attention_kernelItLi32ELi32ELi1ELi4ELi256ELb1ELb1EEEv26Multihead_attention_paramsIT_XT5_EE --------------------------
	.section	.nv.shared._ZN4mmha33masked_multihead_attention_kernelItLi32ELi32ELi1ELi4ELi256ELb1ELb1EEEv26Multihead_attention_paramsIT_XT5_EE,"aw",@nobits
	.sectionflags	@""
	.align	16
.nv.shared._ZN4mmha33masked_multihead_attention_kernelItLi32ELi32ELi1ELi4ELi256ELb1ELb1EEEv26Multihead_attention_paramsIT_XT5_EE:
	.zero		1216


//--------------------- .nv.shared.reserved.0     --------------------------
	.section	.nv.shared.reserved.0,"aw",@nobits
	.weak		__nv_reservedSMEM_offset_0_alias
	.size		__nv_reservedSMEM_offset_0_alias, 0, 64
	.other		__nv_reservedSMEM_offset_0_alias,@"STO_CUDA_RESERVED_SHARED STV_DEFAULT"
__nv_reservedSMEM_offset_0_alias:
	.zero		0
	.zero		64


//--------------------- .nv.shared._ZN4mmha33masked_multihead_attention_kernelItLi32ELi32ELi2ELi4ELi128ELb1ELb1EEEv26Multihead_attention_paramsIT_XT5_EE --------------------------
	.section	.nv.shared._ZN4mmha33masked_multihead_attention_kernelItLi32ELi32ELi2ELi4ELi128ELb1ELb1EEEv26Multihead_attention_paramsIT_XT5_EE,"aw",@nobits
	.sectionflags	@""
	.align	16
.nv.shared._ZN4mmha33masked_multihead_attention_kernelItLi32ELi32ELi2ELi4ELi128ELb1ELb1EEEv26Multihead_attention_paramsIT_XT5_EE:
	.zero		1184


//--------------------- .nv.shared._ZN4mmha33masked_multihead_attention_kernelItLi32ELi32ELi4ELi4ELi64ELb1ELb1EEEv26Multihead_attention_paramsIT_XT5_EE --------------------------
	.section	.nv.shared._ZN4mmha33masked_multihead_attention_kernelItLi32ELi32ELi4ELi4ELi64ELb1ELb1EEEv26Multihead_attention_paramsIT_XT5_EE,"aw",@nobits
	.sectionflags	@""
	.align	16
.nv.shared._ZN4mmha33masked_multihead_attention_kernelItLi32ELi32ELi4ELi4ELi64ELb1ELb1EEEv26Multihead_attention_paramsIT_XT5_EE:
	.zero		1168


//--------------------- .nv.shared._ZN4mmha33masked_multihead_attention_kernelItLi32ELi32ELi1ELi4ELi256ELb1ELb0EEEv26Multihead_attention_paramsIT_XT5_EE --------------------------
	.section	.nv.shared._ZN4mmha33masked_multihead_attention_kernelItLi32ELi32ELi1ELi4ELi256ELb1ELb0EEEv26Multihead_attention_paramsIT_XT5_EE,"aw",@nobits
	.sectionflags	@""
	.align	16
.nv.shared._ZN4mmha33masked_multihead_attention_kernelItLi32ELi32ELi1ELi4ELi256ELb1ELb0EEEv26Multihead_attention_paramsIT_XT5_EE:
	.zero		1216


//--------------------- .nv.shared._ZN4mmha33masked_multihead_attention_kernelItLi32ELi32ELi2ELi4ELi128ELb1ELb0EEEv26Multihead_attention_paramsIT_XT5_EE --------------------------
	.section	.nv.shared._ZN4mmha33masked_multihead_attention_kernelItLi32ELi32ELi2ELi4ELi128ELb1ELb0EEEv26Multihead_attention_paramsIT_XT5_EE,"aw",@nobits
	.sectionflags	@""
	.align	16
.nv.shared._ZN4mmha33masked_multihead_attention_kernelItLi32ELi32ELi2ELi4ELi128ELb1ELb0EEEv26Multihead_attention_paramsIT_XT5_EE:
	.zero		1184


//--------------------- .nv.shared._ZN4mmha33masked_multihead_attention_kernelItLi32ELi32ELi4ELi4ELi64ELb1ELb0EEEv26Multihead_attention_paramsIT_XT5_EE --------------------------
	.section	.nv.shared._ZN4mmha33masked_multihead_attention_kernelItLi32ELi32ELi4ELi4ELi64ELb1ELb0EEEv26Multihead_attention_paramsIT_XT5_EE,"aw",@nobits
	.sectionflags	@""
	.align	16
.nv.shared._ZN4mmha33masked_multihead_attention_kernelItLi32ELi32ELi4ELi4ELi64ELb1ELb0EEEv26Multihead_attention_paramsIT_XT5_EE:
	.zero		1168


//--------------------- .nv.shared._ZN4mmha33masked_multihead_attention_kernelIfLi32ELi32ELi1ELi8ELi256ELb1ELb1EEEv26Multihead_attention_paramsIT_XT5_EE --------------------------
	.section	.nv.shared._ZN4mmha33masked_multihead_attention_kernelIfLi32ELi32ELi1ELi8ELi256ELb1ELb1EEEv26Multihead_attention_paramsIT_XT5_EE,"aw",@nobits
	.sectionflags	@""
	.align	16
.nv.shared._ZN4mmha33masked_multihead_attention_kernelIfLi32ELi32ELi1ELi8ELi256ELb1ELb1EEEv26Multihead_attention_paramsIT_XT5_EE:
	.zero		1344


//--------------------- .nv.shared._ZN4mmha33masked_multihead_attention_kernelIfLi32ELi32ELi2ELi8ELi128ELb1ELb1EEEv26Multihead_attention_paramsIT_XT5_EE --------------------------
	.section	.nv.shared._ZN4mmha33masked_multihead_attention_kernelIfLi32ELi32ELi2ELi8ELi128ELb1ELb1EEEv26Multihead_attention_paramsIT_XT5_EE,"aw",@nobits
	.sectionflags	@""
	.align	16
.nv.shared._ZN4mmha33masked_multihead_attention_kernelIfLi32ELi32ELi2ELi8ELi128ELb1ELb1EEEv26Multihead_attention_paramsIT_XT5_EE:
	.zero		1312


//--------------------- .nv.shared._ZN4mmha33masked_multihead_attention_kernelIfLi32ELi32ELi4ELi8ELi64ELb1ELb1EEEv26Multihead_attention_paramsIT_XT5_EE --------------------------
	.section	.nv.shared._ZN4mmha33masked_multihead_attention_kernelIfLi32ELi32ELi4ELi8ELi64ELb1ELb1EEEv26Multihead_attention_paramsIT_XT5_EE,"aw",@nobits
	.sectionflags	@""
	.align	16
.nv.shared._ZN4mmha33masked_multihead_attention_kernelIfLi32ELi32ELi4ELi8ELi64ELb1ELb1EEEv26Multihead_attention_paramsIT_XT5_EE:
	.zero		1296


//--------------------- .nv.shared._ZN4mmha33masked_multihead_attention_kernelIfLi32ELi32ELi1ELi8ELi256ELb1ELb0EEEv26Multihead_attention_paramsIT_XT5_EE --------------------------
	.section	.nv.shared._ZN4mmha33masked_multihead_attention_kernelIfLi32ELi32ELi1ELi8ELi256ELb1ELb0EEEv26Multihead_attention_paramsIT_XT5_EE,"aw",@nobits
	.sectionflags	@""
	.align	16
.nv.shared._ZN4mmha33masked_multihead_attention_kernelIfLi32ELi32ELi1ELi8ELi256ELb1ELb0EEEv26Multihead_attention_paramsIT_XT5_EE:
	.zero		1344


//--------------------- .nv.shared._ZN4mmha33masked_multihead_attention_kernelIfLi32ELi32ELi2ELi8ELi128ELb1ELb0EEEv26Multihead_attention_paramsIT_XT5_EE --------------------------
	.section	.nv.shared._ZN4mmha33masked_multihead_attention_kernelIfLi32ELi32ELi2ELi8ELi128ELb1ELb0EEEv26Multihead_attention_paramsIT_XT5_EE,"aw",@nobits
	.sectionflags	@""
	.align	16
.nv.shared._ZN4mmha33masked_multihead_attention_kernelIfLi32ELi32ELi2ELi8ELi128ELb1ELb0EEEv26Multihead_attention_paramsIT_XT5_EE:
	.zero		1312


//--------------------- .nv.shared._ZN4mmha33masked_multihead_attention_kernelIfLi32ELi32ELi4ELi8ELi64ELb1ELb0EEEv26Multihead_attention_paramsIT_XT5_EE --------------------------
	.section	.nv.shared._ZN4mmha33masked_multihead_attention_kernelIfLi32ELi32ELi4ELi8ELi64ELb1ELb0EEEv26Multihead_attention_paramsIT_XT5_EE,"aw",@nobits
	.sectionflags	@""
	.align	16
.nv.shared._ZN4mmha33masked_multihead_attention_kernelIfLi32ELi32ELi4ELi8ELi64ELb1ELb0EEEv26Multihead_attention_paramsIT_XT5_EE:
	.zero		1296


//--------------------- .nv.shared._ZN4mmha33masked_multihead_attention_kernelItLi32ELi32ELi1ELi4ELi256ELb0ELb1EEEv26Multihead_attention_paramsIT_XT5_EE --------------------------
	.section	.nv.shared._ZN4mmha33masked_multihead_attention_kernelItLi32ELi32ELi1ELi4ELi256ELb0ELb1EEEv26Multihead_attention_paramsIT_XT5_EE,"aw",@nobits
	.sectionflags	@""
	.align	16
.nv.shared._ZN4mmha33masked_multihead_attention_kernelItLi32ELi32ELi1ELi4ELi256ELb0ELb1EEEv26Multihead_attention_paramsIT_XT5_EE:
	.zero		1152


//--------------------- .nv.shared._ZN4mmha33masked_multihead_attention_kernelItLi32ELi32ELi2ELi4ELi128ELb0ELb1EEEv26Multihead_attention_paramsIT_XT5_EE --------------------------
	.section	.nv.shared._ZN4mmha33masked_multihead_attention_kernelItLi32ELi32ELi2ELi4ELi128ELb0ELb1EEEv26Multihead_attention_paramsIT_XT5_EE,"aw",@nobits
	.sectionflags	@""
	.align	16
.nv.shared._ZN4mmha33masked_multihead_attention_kernelItLi32ELi32ELi2ELi4ELi128ELb0ELb1EEEv26Multihead_attention_paramsIT_XT5_EE:
	.zero		1120


//--------------------- .nv.shared._ZN4mmha33masked_multihead_attention_kernelItLi32ELi32ELi4ELi4ELi64ELb0ELb1EEEv26Multihead_attention_paramsIT_XT5_EE --------------------------
	.section	.nv.shared._ZN4mmha33masked_multihead_attention_kernelItLi32ELi32ELi4ELi4ELi64ELb0ELb1EEEv26Multihead_attention_paramsIT_XT5_EE,"aw",@nobits
	.sectionflags	@""
	.align	16
.nv.shared._ZN4mmha33masked_multihead_attention_kernelItLi32ELi32ELi4ELi4ELi64ELb0ELb1EEEv26Multihead_attention_paramsIT_XT5_EE:
	.zero		1104


//--------------------- .nv.shared._ZN4mmha33masked_multihead_attention_kernelItLi32ELi32ELi1ELi4ELi256ELb0ELb0EEEv26Multihead_attention_paramsIT_XT5_EE --------------------------
	.section	.nv.shared._ZN4mmha33masked_multihead_attention_kernelItLi32ELi32ELi1ELi4ELi256ELb0ELb0EEEv26Multihead_attention_paramsIT_XT5_EE,"aw",@nobits
	.sectionflags	@""
	.align	16
.nv.shared._ZN4mmha33masked_multihead_attention_kernelItLi32ELi32ELi1ELi4ELi256ELb0ELb0EEEv26Multihead_attention_paramsIT_XT5_EE:
	.zero		1152


//--------------------- .nv.shared._ZN4mmha33masked_multihead_attention_kernelItLi32ELi32ELi2ELi4ELi128ELb0ELb0EEEv26Multihead_attention_paramsIT_XT5_EE --------------------------
	.section	.nv.shared._ZN4mmha33masked_multihead_attention_kernelItLi32ELi32ELi2ELi4ELi128ELb0ELb0EEEv26Multihead_attention_paramsIT_XT5_EE,"aw",@nobits
	.sectionflags	@""
	.align	16
.nv.shared._ZN4mmha33masked_multihead_attention_kernelItLi32ELi32ELi2ELi4ELi128ELb0ELb0EEEv26Multihead_attention_paramsIT_XT5_EE:
	.zero		1120


//--------------------- .nv.shared._ZN4mmha33masked_multihead_attention_kernelItLi32ELi32ELi4ELi4ELi64ELb0ELb0EEEv26Multihead_attention_paramsIT_XT5_EE --------------------------
	.section	.nv.shared._ZN4mmha33masked_multihead_attention_kernelItLi32ELi32ELi4ELi4ELi64ELb0ELb0EEEv26Multihead_attention_paramsIT_XT5_EE,"aw",@nobits
	.sectionflags	@""
	.align	16
.nv.shared._ZN4mmha33masked_multihead_attention_kernelItLi32ELi32ELi4ELi4ELi64ELb0ELb0EEEv26Multihead_attention_paramsIT_XT5_EE:
	.zero		1104


//--------------------- .nv.shared._ZN4mmha33masked_multihead_attention_kernelIfLi32ELi32ELi1ELi8ELi256ELb0ELb1EEEv26Multihead_attention_paramsIT_XT5_EE --------------------------
	.section	.nv.shared._ZN4mmha33masked_multihead_attention_kernelIfLi32ELi32ELi1ELi8ELi256ELb0ELb1EEEv26Multihead_attention_paramsIT_XT5_EE,"aw",@nobits
	.sectionflags	@""
	.align	16
.nv.shared._ZN4mmha33masked_multihead_attention_kernelIfLi32ELi32ELi1ELi8ELi256ELb0ELb1EEEv26Multihead_attention_paramsIT_XT5_EE:
	.zero		1216


//--------------------- .nv.shared._ZN4mmha33masked_multihead_attention_kernelIfLi32ELi32ELi2ELi8ELi128ELb0ELb1EEEv26Multihead_attention_paramsIT_XT5_EE --------------------------
	.section	.nv.shared._ZN4mmha33masked_multihead_attention_kernelIfLi32ELi32ELi2ELi8ELi128ELb0ELb1EEEv26Multihead_attention_paramsIT_XT5_EE,"aw",@nobits
	.sectionflags	@""
	.align	16
.nv.shared._ZN4mmha33masked_multihead_attention_kernelIfLi32ELi32ELi2ELi8ELi128ELb0ELb1EEEv26Multihead_attention_paramsIT_XT5_EE:
	.zero		1184


//--------------------- .nv.shared._ZN4mmha33masked_multihead_attention_kernelIfLi32ELi32ELi4ELi8ELi64ELb0ELb1EEEv26Multihead_attention_paramsIT_XT5_EE --------------------------
	.section	.nv.shared._ZN4mmha33masked_multihead_attention_kernelIfLi32ELi32ELi4ELi8ELi64ELb0ELb1EEEv26Multihead_attention_paramsIT_XT5_EE,"aw",@nobits
	.sectionflags	@""
	.align	16
.nv.shared._ZN4mmha33masked_multihead_attention_kernelIfLi32ELi32ELi4ELi8ELi64ELb0ELb1EEEv26Multihead_attention_paramsIT_XT5_EE:
	.zero		1168


//--------------------- .nv.shared._ZN4mmha33masked_multihead_attention_kernelIfLi32ELi32ELi1ELi8ELi256ELb0ELb0EEEv26Multihead_attention_paramsIT_XT5_EE --------------------------
	.section	.nv.shared._ZN4mmha33masked_multihead_attention_kernelIfLi32ELi32ELi1ELi8ELi256ELb0ELb0EEEv26Multihead_attention_paramsIT_XT5_EE,"aw",@nobits
	.sectionflags	@""
	.align	16
.nv.shared._ZN4mmha33masked_multihead_attention_kernelIfLi32ELi32ELi1ELi8ELi256ELb0ELb0EEEv26Multihead_attention_paramsIT_XT5_EE:
	.zero		1216


//--------------------- .nv.shared._ZN4mmha33masked_multihead_attention_kernelIfLi32ELi32ELi2ELi8ELi128ELb0ELb0EEEv26Multihead_attention_paramsIT_XT5_EE --------------------------
	.section	.nv.shared._ZN4mmha33masked_multihead_attention_kernelIfLi32ELi32ELi2ELi8ELi128ELb0ELb0EEEv26Multihead_attention_paramsIT_XT5_EE,"aw",@nobits
	.sectionflags	@""
	.align	16
.nv.shared._ZN4mmha33masked_multihead_attention_kernelIfLi32ELi32ELi2ELi8ELi128ELb0ELb0EEEv26Multihead_attention_paramsIT_XT5_EE:
	.zero		1184


//--------------------- .nv.shared._ZN4mmha33masked_multihead_attention_kernelIfLi32ELi32ELi4ELi8ELi64ELb0ELb0EEEv26Multihead_attention_paramsIT_XT5_EE --------------------------
	.section	.nv.shared._ZN4mmha33masked_multihead_attention_kernelIfLi32ELi32ELi4ELi8ELi64ELb0ELb0EEEv26Multihead_attention_paramsIT_XT5_EE,"aw",@nobits
	.sectionflags	@""
	.align	16
.nv.shared._ZN4mmha33masked_multihead_attention_kernelIfLi32ELi32ELi4ELi8ELi64ELb0ELb0EEEv26Multihead_attention_paramsIT_XT5_EE:
	.zero		1168


//--------------------- .nv.constant0._ZN4mmha33masked_multihead_attention_kernelItLi32ELi32ELi1ELi4ELi256ELb1ELb1EEEv26Multihead_attention_paramsIT_XT5_EE --------------------------
	.section	.nv.constant0._ZN4mmha33masked_multihead_attention_kernelItLi32ELi32ELi1ELi4ELi256ELb1ELb1EEEv26Multihead_attention_paramsIT_XT5_EE,"a",@progbits
	.sectionflags	@""
	.align	4
.nv.constant0._ZN4mmha33masked_multihead_attention_kernelItLi32ELi32ELi1ELi4ELi256ELb1ELb1EEEv26Multihead_attention_paramsIT_XT5_EE:
	.zero		1192


//--------------------- .nv.constant0._ZN4mmha33masked_multihead_attention_kernelItLi32ELi32ELi2ELi4ELi128ELb1ELb1EEEv26Multihead_attention_paramsIT_XT5_EE --------------------------
	.section	.nv.constant0._ZN4mmha33masked_multihead_attention_kernelItLi32ELi32ELi2ELi4ELi128ELb1ELb1EEEv26Multihead_attention_paramsIT_XT5_EE,"a",@progbits
	.sectionflags	@""
	.align	4
.nv.constant0._ZN4mmha33masked_multihead_attention_kernelItLi32ELi32ELi2ELi4ELi128ELb1ELb1EEEv26Multihead_attention_paramsIT_XT5_EE:
	.zero		1192


//--------------------- .nv.constant0._ZN4mmha33masked_multihead_attention_kernelItLi32ELi32ELi4ELi4ELi64ELb1ELb1EEEv26Multihead_attention_paramsIT_XT5_EE --------------------------
	.section	.nv.constant0._ZN4mmha33masked_multihead_attention_kernelItLi32ELi32ELi4ELi4ELi64ELb1ELb1EEEv26Multihead_attention_paramsIT_XT5_EE,"a",@progbits
	.sectionflags	@""
	.align	4
.nv.constant0._ZN4mmha33masked_multihead_attention_kernelItLi32ELi32ELi4ELi4ELi64ELb1ELb1EEEv26Multihead_attention_paramsIT_XT5_EE:
	.zero		1192


//--------------------- .nv.constant0._ZN4mmha33masked_multihead_attention_kernelItLi32ELi32ELi1ELi4ELi256ELb1ELb0EEEv26Multihead_attention_paramsIT_XT5_EE --------------------------
	.section	.nv.constant0._ZN4mmha33masked_multihead_attention_kernelItLi32ELi32ELi1ELi4ELi256ELb1ELb0EEEv26Multihead_attention_paramsIT_XT5_EE,"a",@progbits
	.sectionflags	@""
	.align	4
.nv.constant0._ZN4mmha33masked_multihead_attention_kernelItLi32ELi32ELi1ELi4ELi256ELb1ELb0EEEv26Multihead_attention_paramsIT_XT5_EE:
	.zero		1192


//--------------------- .nv.constant0._ZN4mmha33masked_multihead_attention_kernelItLi32ELi32ELi2ELi4ELi128ELb1ELb0EEEv26Multihead_attention_paramsIT_XT5_EE --------------------------
	.section	.nv.constant0._ZN4mmha33masked_multihead_attention_kernelItLi32ELi32ELi2ELi4ELi128ELb1ELb0EEEv26Multihead_attention_paramsIT_XT5_EE,"a",@progbits
	.sectionflags	@""
	.align	4
.nv.constant0._ZN4mmha33masked_multihead_attention_kernelItLi32ELi32ELi2ELi4ELi128ELb1ELb0EEEv26Multihead_attention_paramsIT_XT5_EE:
	.zero		1192


//--------------------- .nv.constant0._ZN4mmha33masked_multihead_attention_kernelItLi32ELi32ELi4ELi4ELi64ELb1ELb0EEEv26Multihead_attention_paramsIT_XT5_EE --------------------------
	.section	.nv.constant0._ZN4mmha33masked_multihead_attention_kernelItLi32ELi32ELi4ELi4ELi64ELb1ELb0EEEv26Multihead_attention_paramsIT_XT5_EE,"a",@progbits
	.sectionflags	@""
	.align	4
.nv.constant0._ZN4mmha33masked_multihead_attention_kernelItLi32ELi32ELi4ELi4ELi64ELb1ELb0EEEv26Multihead_attention_paramsIT_XT5_EE:
	.zero		1192


//--------------------- .nv.constant0._ZN4mmha33masked_multihead_attention_kernelIfLi32ELi32ELi1ELi8ELi256ELb1ELb1EEEv26Multihead_attention_paramsIT_XT5_EE --------------------------
	.section	.nv.constant0._ZN4mmha33masked_multihead_attention_kernelIfLi32ELi32ELi1ELi8ELi256ELb1ELb1EEEv26Multihead_attention_paramsIT_XT5_EE,"a",@progbits
	.sectionflags	@""
	.align	4
.nv.constant0._ZN4mmha33masked_multihead_attention_kernelIfLi32ELi32ELi1ELi8ELi256ELb1ELb1EEEv26Multihead_attention_paramsIT_XT5_EE:
	.zero		1192


//--------------------- .nv.constant0._ZN4mmha33masked_multihead_attention_kernelIfLi32ELi32ELi2ELi8ELi128ELb1ELb1EEEv26Multihead_attention_paramsIT_XT5_EE --------------------------
	.section	.nv.constant0._ZN4mmha33masked_multihead_attention_kernelIfLi32ELi32ELi2ELi8ELi128ELb1ELb1EEEv26Multihead_attention_paramsIT_XT5_EE,"a",@progbits
	.sectionflags	@""
	.align	4
.nv.constant0._ZN4mmha33masked_multihead_attention_kernelIfLi32ELi32ELi2ELi8ELi128ELb1ELb1EEEv26Multihead_attention_paramsIT_XT5_EE:
	.zero		1192


//--------------------- .nv.constant0._ZN4mmha33masked_multihead_attention_kernelIfLi32ELi32ELi4ELi8ELi64ELb1ELb1EEEv26Multihead_attention_paramsIT_XT5_EE --------------------------
	.section	.nv.constant0._ZN4mmha33masked_multihead_attention_kernelIfLi32ELi32ELi4ELi8ELi64ELb1ELb1EEEv26Multihead_attention_paramsIT_XT5_EE,"a",@progbits
	.sectionflags	@""
	.align	4
.nv.constant0._ZN4mmha33masked_multihead_attention_kernelIfLi32ELi32ELi4ELi8ELi64ELb1ELb1EEEv26Multihead_attention_paramsIT_XT5_EE:
	.zero		1192


//--------------------- .nv.constant0._ZN4mmha33masked_multihead_attention_kernelIfLi32ELi32ELi1ELi8ELi256ELb1ELb0EEEv26Multihead_attention_paramsIT_XT5_EE --------------------------
	.section	.nv.constant0._ZN4mmha33masked_multihead_attention_kernelIfLi32ELi32ELi1ELi8ELi256ELb1ELb0EEEv26Multihead_attention_paramsIT_XT5_EE,"a",@progbits
	.sectionflags	@""
	.align	4
.nv.constant0._ZN4mmha33masked_multihead_attention_kernelIfLi32ELi32ELi1ELi8ELi256ELb1ELb0EEEv26Multihead_attention_paramsIT_XT5_EE:
	.zero		1192


//--------------------- .nv.constant0._ZN4mmha33masked_multihead_attention_kernelIfLi32ELi32ELi2ELi8ELi128ELb1ELb0EEEv26Multihead_attention_paramsIT_XT5_EE --------------------------
	.section	.nv.constant0._ZN4mmha33masked_multihead_attention_kernelIfLi32ELi32ELi2ELi8ELi128ELb1ELb0EEEv26Multihead_attention_paramsIT_XT5_EE,"a",@progbits
	.sectionflags	@""
	.align	4
.nv.constant0._ZN4mmha33masked_multihead_attention_kernelIfLi32ELi32ELi2ELi8ELi128ELb1ELb0EEEv26Multihead_attention_paramsIT_XT5_EE:
	.zero		1192


//--------------------- .nv.constant0._ZN4mmha33masked_multihead_attention_kernelIfLi32ELi32ELi4ELi8ELi64ELb1ELb0EEEv26Multihead_attention_paramsIT_XT5_EE --------------------------
	.section	.nv.constant0._ZN4mmha33masked_multihead_attention_kernelIfLi32ELi32ELi4ELi8ELi64ELb1ELb0EEEv26Multihead_attention_paramsIT_XT5_EE,"a",@progbits
	.sectionflags	@""
	.align	4
.nv.constant0._ZN4mmha33masked_multihead_attention_kernelIfLi32ELi32ELi4ELi8ELi64ELb1ELb0EEEv26Multihead_attention_paramsIT_XT5_EE:
	.zero		1192


//--------------------- .nv.constant0._ZN4mmha33masked_multihead_attention_kernelItLi32ELi32ELi1ELi4ELi256ELb0ELb1EEEv26Multihead_attention_paramsIT_XT5_EE --------------------------
	.section	.nv.constant0._ZN4mmha33masked_multihead_attention_kernelItLi32ELi32ELi1ELi4ELi256ELb0ELb1EEEv26Multihead_attention_paramsIT_XT5_EE,"a",@progbits
	.sectionflags	@""
	.align	4
.nv.constant0._ZN4mmha33masked_multihead_attention_kernelItLi32ELi32ELi1ELi4ELi256ELb0ELb1EEEv26Multihead_attention_paramsIT_XT5_EE:
	.zero		1192


//--------------------- .nv.constant0._ZN4mmha33masked_multihead_attention_kernelItLi32ELi32ELi2ELi4ELi128ELb0ELb1EEEv26Multihead_attention_paramsIT_XT5_EE --------------------------
	.section	.nv.constant0._ZN4mmha33masked_multihead_attention_kernelItLi32ELi32ELi2ELi4ELi128ELb0ELb1EEEv26Multihead_attention_paramsIT_XT5_EE,"a",@progbits
	.sectionflags	@""
	.align	4
.nv.constant0._ZN4mmha33masked_multihead_attention_kernelItLi32ELi32ELi2ELi4ELi128ELb0ELb1EEEv26Multihead_attention_paramsIT_XT5_EE:
	.zero		1192


//--------------------- .nv.constant0._ZN4mmha33masked_multihead_attention_kernelItLi32ELi32ELi4ELi4ELi64ELb0ELb1EEEv26Multihead_attention_paramsIT_XT5_EE --------------------------
	.section	.nv.constant0._ZN4mmha33masked_multihead_attention_kernelItLi32ELi32ELi4ELi4ELi64ELb0ELb1EEEv26Multihead_attention_paramsIT_XT5_EE,"a",@progbits
	.sectionflags	@""
	.align	4
.nv.constant0._ZN4mmha33masked_multihead_attention_kernelItLi32ELi32ELi4ELi4ELi64ELb0ELb1EEEv26Multihead_attention_paramsIT_XT5_EE:
	.zero		1192


//--------------------- .nv.constant0._ZN4mmha33masked_multihead_attention_kernelItLi32ELi32ELi1ELi4ELi256ELb0ELb0EEEv26Multihead_attention_paramsIT_XT5_EE --------------------------
	.section	.nv.constant0._ZN4mmha33masked_multihead_attention_kernelItLi32ELi32ELi1ELi4ELi256ELb0ELb0EEEv26Multihead_attention_paramsIT_XT5_EE,"a",@progbits
	.sectionflags	@""
	.align	4
.nv.constant0._ZN4mmha33masked_multihead_attention_kernelItLi32ELi32ELi1ELi4ELi256ELb0ELb0EEEv26Multihead_attention_paramsIT_XT5_EE:
	.zero		1192


//--------------------- .nv.constant0._ZN4mmha33masked_multihead_attention_kernelItLi32ELi32ELi2ELi4ELi128ELb0ELb0EEEv26Multihead_attention_paramsIT_XT5_EE --------------------------
	.section	.nv.constant0._ZN4mmha33masked_multihead_attention_kernelItLi32ELi32ELi2ELi4ELi128ELb0ELb0EEEv26Multihead_attention_paramsIT_XT5_EE,"a",@progbits
	.sectionflags	@""
	.align	4
.nv.constant0._ZN4mmha33masked_multihead_attention_kernelItLi32ELi32ELi2ELi4ELi128ELb0ELb0EEEv26Multihead_attention_paramsIT_XT5_EE:
	.zero		1192


//--------------------- .nv.constant0._ZN4mmha33masked_multihead_attention_kernelItLi32ELi32ELi4ELi4ELi64ELb0ELb0EEEv26Multihead_attention_paramsIT_XT5_EE --------------------------
	.section	.nv.constant0._ZN4mmha33masked_multihead_attention_kernelItLi32ELi32ELi4ELi4ELi64ELb0ELb0EEEv26Multihead_attention_paramsIT_XT5_EE,"a",@progbits
	.sectionflags	@""
	.align	4
.nv.constant0._ZN4mmha33masked_multihead_attention_kernelItLi32ELi32ELi4ELi4ELi64ELb0ELb0EEEv26Multihead_attention_paramsIT_XT5_EE:
	.zero		1192


//--------------------- .nv.constant0._ZN4mmha33masked_multihead_attention_kernelIfLi32ELi32ELi1ELi8ELi256ELb0ELb1EEEv26Multihead_attention_paramsIT_XT5_EE --------------------------
	.section	.nv.constant0._ZN4mmha33masked_multihead_attention_kernelIfLi32ELi32ELi1ELi8ELi256ELb0ELb1EEEv26Multihead_attention_paramsIT_XT5_EE,"a",@progbits
	.sectionflags	@""
	.align	4
.nv.constant0._ZN4mmha33masked_multihead_attention_kernelIfLi32ELi32ELi1ELi8ELi256ELb0ELb1EEEv26Multihead_attention_paramsIT_XT5_EE:
	.zero		1192


//--------------------- .nv.constant0._ZN4mmha33masked_multihead_attention_kernelIfLi32ELi32ELi2ELi8ELi128ELb0ELb1EEEv26Multihead_attention_paramsIT_XT5_EE --------------------------
	.section	.nv.constant0._ZN4mmha33masked_multihead_attention_kernelIfLi32ELi32ELi2ELi8ELi128ELb0ELb1EEEv26Multihead_attention_paramsIT_XT5_EE,"a",@progbits
	.sectionflags	@""
	.align	4
.nv.constant0._ZN4mmha33masked_multihead_attention_kernelIfLi32ELi32ELi2ELi8ELi128ELb0ELb1EEEv26Multihead_attention_paramsIT_XT5_EE:
	.zero		1192


//--------------------- .nv.constant0._ZN4mmha33masked_multihead_attention_kernelIfLi32ELi32ELi4ELi8ELi64ELb0ELb1EEEv26Multihead_attention_paramsIT_XT5_EE --------------------------
	.section	.nv.constant0._ZN4mmha33masked_multihead_attention_kernelIfLi32ELi32ELi4ELi8ELi64ELb0ELb1EEEv26Multihead_attention_paramsIT_XT5_EE,"a",@progbits
	.sectionflags	@""
	.align	4
.nv.constant0._ZN4mmha33masked_multihead_attention_kernelIfLi32ELi32ELi4ELi8ELi64ELb0ELb1EEEv26Multihead_attention_paramsIT_XT5_EE:
	.zero		1192


//--------------------- .nv.constant0._ZN4mmha33masked_multihead_attention_kernelIfLi32ELi32ELi1ELi8ELi256ELb0ELb0EEEv26Multihead_attention_paramsIT_XT5_EE --------------------------
	.section	.nv.constant0._ZN4mmha33masked_multihead_attention_kernelIfLi32ELi32ELi1ELi8ELi256ELb0ELb0EEEv26Multihead_attention_paramsIT_XT5_EE,"a",@progbits
	.sectionflags	@""
	.align	4
.nv.constant0._ZN4mmha33masked_multihead_attention_kernelIfLi32ELi32ELi1ELi8ELi256ELb0ELb0EEEv26Multihead_attention_paramsIT_XT5_EE:
	.zero		1192


//--------------------- .nv.constant0._ZN4mmha33masked_multihead_attention_kernelIfLi32ELi32ELi2ELi8ELi128ELb0ELb0EEEv26Multihead_attention_paramsIT_XT5_EE --------------------------
	.section	.nv.constant0._ZN4mmha33masked_multihead_attention_kernelIfLi32ELi32ELi2ELi8ELi128ELb0ELb0EEEv26Multihead_attention_paramsIT_XT5_EE,"a",@progbits
	.sectionflags	@""
	.align	4
.nv.constant0._ZN4mmha33masked_multihead_attention_kernelIfLi32ELi32ELi2ELi8ELi128ELb0ELb0EEEv26Multihead_attention_paramsIT_XT5_EE:
	.zero		1192


//--------------------- .nv.constant0._ZN4mmha33masked_multihead_attention_kernelIfLi32ELi32ELi4ELi8ELi64ELb0ELb0EEEv26Multihead_attention_paramsIT_XT5_EE --------------------------
	.section	.nv.constant0._ZN4mmha33masked_multihead_attention_kernelIfLi32ELi32ELi4ELi8ELi64ELb0ELb0EEEv26Multihead_attention_paramsIT_XT5_EE,"a",@progbits
	.sectionflags	@""
	.align	4
.nv.constant0._ZN4mmha33masked_multihead_attention_kernelIfLi32ELi32ELi4ELi8ELi64ELb0ELb0EEEv26Multihead_attention_paramsIT_XT5_EE:
	.zero		1192


//--------------------- SYMBOLS --------------------------

	.type		.nv.reservedSmem.offset0,@object
	.size		.nv.reservedSmem.offset0,0x4
	.type		.nv.reservedSmem.cap,@object
	.size		.nv.reservedSmem.cap,0x4
	.type		__assertfail,@function
